	.target	sm_80

	.elftype	@"ET_EXEC"


//--------------------- .note.nv.tkinfo           --------------------------
	.section	.note.nv.tkinfo,"",@"SHT_NOTE"
	.sectionflags	@"SHF_NOTE_NV_TKINFO"
	.tkinfo
        /*0018*/ 	.word	0x00000002
        /*0030*/ 	.string	""
        /*0030*/ 	.string	"ptxas"
        /*0030*/ 	.string	"Cuda compilation tools, release 13.0, V13.0.88"
        /*0030*/ 	.string	"Build cuda_13.0.r13.0/compiler.36424714_0"
        /*0030*/ 	.string	"-arch sm_80 -m 64 "



//--------------------- .note.nv.cuinfo           --------------------------
	.section	.note.nv.cuinfo,"",@"SHT_NOTE"
	.sectionflags	@"SHF_NOTE_NV_CUINFO"
        /*0018*/ 	.short	0x0002
        /*001a*/ 	.short	0x0050
        /*001c*/ 	.short	0x0082
	.zero		2


//--------------------- .nv.info                  --------------------------
	.section	.nv.info,"",@"SHT_CUDA_INFO"
	.align	4


	//----- nvinfo : EIATTR_REGCOUNT
	.align		4
        /*0000*/ 	.byte	0x04, 0x2f
        /*0002*/ 	.short	(.L_12 - .L_11)
	.align		4
.L_11:
        /*0004*/ 	.word	index@(_ZN7cutlass13device_kernelIN5flash19enable_sm80_to_sm89INS1_16FlashAttnFwdSm80INS1_25CollectiveMainloopFwdSm80ILi4ELi1ELb0EN4cute5tupleIJNS5_1CILi128EEENS7_ILi64EEENS7_ILi96EEEEEELi96ENS_6half_tEfNS_4arch4Sm80ELb1ELb0ELb0ELb1ELb0ELb1ELb1ELb0EEENS1_21CollectiveEpilogueFwdINS6_IJS8_SA_S9_EEENS6_IJNS7_ILi1EEESI_SI_EEESC_SE_Li128ELb1ELb1ELb0ELb0EEENS1_19SingleTileSchedulerILb1ELb0ELb1ELi128EEEEEEEEEvNT_6ParamsE)
        /*0008*/ 	.word	0x000000ff


	//----- nvinfo : EIATTR_FRAME_SIZE
	.align		4
.L_12:
        /*000c*/ 	.byte	0x04, 0x11
        /*000e*/ 	.short	(.L_14 - .L_13)
	.align		4
.L_13:
        /*0010*/ 	.word	index@(_ZN7cutlass13device_kernelIN5flash19enable_sm80_to_sm89INS1_16FlashAttnFwdSm80INS1_25CollectiveMainloopFwdSm80ILi4ELi1ELb0EN4cute5tupleIJNS5_1CILi128EEENS7_ILi64EEENS7_ILi96EEEEEELi96ENS_6half_tEfNS_4arch4Sm80ELb1ELb0ELb0ELb1ELb0ELb1ELb1ELb0EEENS1_21CollectiveEpilogueFwdINS6_IJS8_SA_S9_EEENS6_IJNS7_ILi1EEESI_SI_EEESC_SE_Li128ELb1ELb1ELb0ELb0EEENS1_19SingleTileSchedulerILb1ELb0ELb1ELi128EEEEEEEEEvNT_6ParamsE)
        /*0014*/ 	.word	0x00000080


	//----- nvinfo : EIATTR_REGCOUNT
	.align		4
.L_14:
        /*0018*/ 	.byte	0x04, 0x2f
        /*001a*/ 	.short	(.L_16 - .L_15)
	.align		4
.L_15:
        /*001c*/ 	.word	index@(_ZN7cutlass13device_kernelIN5flash19enable_sm80_to_sm89INS1_16FlashAttnFwdSm80INS1_25CollectiveMainloopFwdSm80ILi4ELi1ELb0EN4cute5tupleIJNS5_1CILi128EEENS7_ILi64EEENS7_ILi96EEEEEELi96ENS_6half_tEfNS_4arch4Sm80ELb1ELb0ELb0ELb1ELb0ELb0ELb1ELb0EEENS1_21CollectiveEpilogueFwdINS6_IJS8_SA_S9_EEENS6_IJNS7_ILi1EEESI_SI_EEESC_SE_Li128ELb1ELb1ELb0ELb0EEENS1_19SingleTileSchedulerILb1ELb0ELb1ELi128EEEEEEEEEvNT_6ParamsE)
        /*0020*/ 	.word	0x000000ff


	//----- nvinfo : EIATTR_FRAME_SIZE
	.align		4
.L_16:
        /*0024*/ 	.byte	0x04, 0x11
        /*0026*/ 	.short	(.L_18 - .L_17)
	.align		4
.L_17:
        /*0028*/ 	.word	index@(_ZN7cutlass13device_kernelIN5flash19enable_sm80_to_sm89INS1_16FlashAttnFwdSm80INS1_25CollectiveMainloopFwdSm80ILi4ELi1ELb0EN4cute5tupleIJNS5_1CILi128EEENS7_ILi64EEENS7_ILi96EEEEEELi96ENS_6half_tEfNS_4arch4Sm80ELb1ELb0ELb0ELb1ELb0ELb0ELb1ELb0EEENS1_21CollectiveEpilogueFwdINS6_IJS8_SA_S9_EEENS6_IJNS7_ILi1EEESI_SI_EEESC_SE_Li128ELb1ELb1ELb0ELb0EEENS1_19SingleTileSchedulerILb1ELb0ELb1ELi128EEEEEEEEEvNT_6ParamsE)
        /*002c*/ 	.word	0x00000070


	//----- nvinfo : EIATTR_REGCOUNT
	.align		4
.L_18:
        /*0030*/ 	.byte	0x04, 0x2f
        /*0032*/ 	.short	(.L_20 - .L_19)
	.align		4
.L_19:
        /*0034*/ 	.word	index@(_ZN7cutlass13device_kernelIN5flash19enable_sm80_to_sm89INS1_16FlashAttnFwdSm80INS1_25CollectiveMainloopFwdSm80ILi4ELi1ELb0EN4cute5tupleIJNS5_1CILi128EEENS7_ILi64EEENS7_ILi96EEEEEELi96ENS_6half_tEfNS_4arch4Sm80ELb1ELb0ELb0ELb0ELb0ELb0ELb1ELb0EEENS1_21CollectiveEpilogueFwdINS6_IJS8_SA_S9_EEENS6_IJNS7_ILi1EEESI_SI_EEESC_SE_Li128ELb0ELb1ELb0ELb0EEENS1_30DynamicPersistentTileSchedulerILi128ELi128ELb0ELb1ELb0EEEEEEEEEvNT_6ParamsE)
        /*0038*/ 	.word	0x000000ff


	//----- nvinfo : EIATTR_FRAME_SIZE
	.align		4
.L_20:
        /*003c*/ 	.byte	0x04, 0x11
        /*003e*/ 	.short	(.L_22 - .L_21)
	.align		4
.L_21:
        /*0040*/ 	.word	index@($__internal_3_$__cuda_sm70_shflsync_idx_p)
        /*0044*/ 	.word	0x00000000


	//----- nvinfo : EIATTR_FRAME_SIZE
	.align		4
.L_22:
        /*0048*/ 	.byte	0x04, 0x11
        /*004a*/ 	.short	(.L_24 - .L_23)
	.align		4
.L_23:
        /*004c*/ 	.word	index@($__internal_2_$__cuda_sm70_shflsync_bfly_p)
        /*0050*/ 	.word	0x00000000


	//----- nvinfo : EIATTR_FRAME_SIZE
	.align		4
.L_24:
        /*0054*/ 	.byte	0x04, 0x11
        /*0056*/ 	.short	(.L_26 - .L_25)
	.align		4
.L_25:
        /*0058*/ 	.word	index@(_ZN7cutlass13device_kernelIN5flash19enable_sm80_to_sm89INS1_16FlashAttnFwdSm80INS1_25CollectiveMainloopFwdSm80ILi4ELi1ELb0EN4cute5tupleIJNS5_1CILi128EEENS7_ILi64EEENS7_ILi96EEEEEELi96ENS_6half_tEfNS_4arch4Sm80ELb1ELb0ELb0ELb0ELb0ELb0ELb1ELb0EEENS1_21CollectiveEpilogueFwdINS6_IJS8_SA_S9_EEENS6_IJNS7_ILi1EEESI_SI_EEESC_SE_Li128ELb0ELb1ELb0ELb0EEENS1_30DynamicPersistentTileSchedulerILi128ELi128ELb0ELb1ELb0EEEEEEEEEvNT_6ParamsE)
        /*005c*/ 	.word	0x00000080


	//----- nvinfo : EIATTR_REGCOUNT
	.align		4
.L_26:
        /*0060*/ 	.byte	0x04, 0x2f
        /*0062*/ 	.short	(.L_28 - .L_27)
	.align		4
.L_27:
        /*0064*/ 	.word	index@(_ZN7cutlass13device_kernelIN5flash19enable_sm80_to_sm89INS1_16FlashAttnFwdSm80INS1_25CollectiveMainloopFwdSm80ILi4ELi1ELb0EN4cute5tupleIJNS5_1CILi128EEENS7_ILi48EEENS7_ILi96EEEEEELi96ENS_6half_tEfNS_4arch4Sm80ELb0ELb1ELb0ELb1ELb0ELb1ELb1ELb0EEENS1_21CollectiveEpilogueFwdINS6_IJS8_SA_S9_EEENS6_IJNS7_ILi1EEESI_SI_EEESC_SE_Li128ELb1ELb1ELb0ELb0EEENS1_19SingleTileSchedulerILb1ELb0ELb1ELi128EEEEEEEEEvNT_6ParamsE)
        /*0068*/ 	.word	0x000000ff


	//----- nvinfo : EIATTR_FRAME_SIZE
	.align		4
.L_28:
        /*006c*/ 	.byte	0x04, 0x11
        /*006e*/ 	.short	(.L_30 - .L_29)
	.align		4
.L_29:
        /*0070*/ 	.word	index@(_ZN7cutlass13device_kernelIN5flash19enable_sm80_to_sm89INS1_16FlashAttnFwdSm80INS1_25CollectiveMainloopFwdSm80ILi4ELi1ELb0EN4cute5tupleIJNS5_1CILi128EEENS7_ILi48EEENS7_ILi96EEEEEELi96ENS_6half_tEfNS_4arch4Sm80ELb0ELb1ELb0ELb1ELb0ELb1ELb1ELb0EEENS1_21CollectiveEpilogueFwdINS6_IJS8_SA_S9_EEENS6_IJNS7_ILi1EEESI_SI_EEESC_SE_Li128ELb1ELb1ELb0ELb0EEENS1_19SingleTileSchedulerILb1ELb0ELb1ELi128EEEEEEEEEvNT_6ParamsE)
        /*0074*/ 	.word	0x00000000


	//----- nvinfo : EIATTR_REGCOUNT
	.align		4
.L_30:
        /*0078*/ 	.byte	0x04, 0x2f
        /*007a*/ 	.short	(.L_32 - .L_31)
	.align		4
.L_31:
        /*007c*/ 	.word	index@(_ZN7cutlass13device_kernelIN5flash19enable_sm80_to_sm89INS1_16FlashAttnFwdSm80INS1_25CollectiveMainloopFwdSm80ILi4ELi1ELb0EN4cute5tupleIJNS5_1CILi128EEENS7_ILi48EEENS7_ILi96EEEEEELi96ENS_6half_tEfNS_4arch4Sm80ELb0ELb1ELb0ELb1ELb0ELb0ELb1ELb0EEENS1_21CollectiveEpilogueFwdINS6_IJS8_SA_S9_EEENS6_IJNS7_ILi1EEESI_SI_EEESC_SE_Li128ELb1ELb1ELb0ELb0EEENS1_19SingleTileSchedulerILb1ELb0ELb1ELi128EEEEEEEEEvNT_6ParamsE)
        /*0080*/ 	.word	0x000000ff


	//----- nvinfo : EIATTR_FRAME_SIZE
	.align		4
.L_32:
        /*0084*/ 	.byte	0x04, 0x11
        /*0086*/ 	.short	(.L_34 - .L_33)
	.align		4
.L_33:
        /*0088*/ 	.word	index@(_ZN7cutlass13device_kernelIN5flash19enable_sm80_to_sm89INS1_16FlashAttnFwdSm80INS1_25CollectiveMainloopFwdSm80ILi4ELi1ELb0EN4cute5tupleIJNS5_1CILi128EEENS7_ILi48EEENS7_ILi96EEEEEELi96ENS_6half_tEfNS_4arch4Sm80ELb0ELb1ELb0ELb1ELb0ELb0ELb1ELb0EEENS1_21CollectiveEpilogueFwdINS6_IJS8_SA_S9_EEENS6_IJNS7_ILi1EEESI_SI_EEESC_SE_Li128ELb1ELb1ELb0ELb0EEENS1_19SingleTileSchedulerILb1ELb0ELb1ELi128EEEEEEEEEvNT_6ParamsE)
        /*008c*/ 	.word	0x00000000


	//----- nvinfo : EIATTR_REGCOUNT
	.align		4
.L_34:
        /*0090*/ 	.byte	0x04, 0x2f
        /*0092*/ 	.short	(.L_36 - .L_35)
	.align		4
.L_35:
        /*0094*/ 	.word	index@(_ZN7cutlass13device_kernelIN5flash19enable_sm80_to_sm89INS1_16FlashAttnFwdSm80INS1_25CollectiveMainloopFwdSm80ILi4ELi1ELb0EN4cute5tupleIJNS5_1CILi128EEENS7_ILi48EEENS7_ILi96EEEEEELi96ENS_6half_tEfNS_4arch4Sm80ELb0ELb1ELb0ELb0ELb0ELb0ELb1ELb0EEENS1_21CollectiveEpilogueFwdINS6_IJS8_SA_S9_EEENS6_IJNS7_ILi1EEESI_SI_EEESC_SE_Li128ELb0ELb1ELb0ELb0EEENS1_19SingleTileSchedulerILb0ELb0ELb1ELi128EEEEEEEEEvNT_6ParamsE)
        /*0098*/ 	.word	0x000000ff


	//----- nvinfo : EIATTR_FRAME_SIZE
	.align		4
.L_36:
        /*009c*/ 	.byte	0x04, 0x11
        /*009e*/ 	.short	(.L_38 - .L_37)
	.align		4
.L_37:
        /*00a0*/ 	.word	index@(_ZN7cutlass13device_kernelIN5flash19enable_sm80_to_sm89INS1_16FlashAttnFwdSm80INS1_25CollectiveMainloopFwdSm80ILi4ELi1ELb0EN4cute5tupleIJNS5_1CILi128EEENS7_ILi48EEENS7_ILi96EEEEEELi96ENS_6half_tEfNS_4arch4Sm80ELb0ELb1ELb0ELb0ELb0ELb0ELb1ELb0EEENS1_21CollectiveEpilogueFwdINS6_IJS8_SA_S9_EEENS6_IJNS7_ILi1EEESI_SI_EEESC_SE_Li128ELb0ELb1ELb0ELb0EEENS1_19SingleTileSchedulerILb0ELb0ELb1ELi128EEEEEEEEEvNT_6ParamsE)
        /*00a4*/ 	.word	0x00000000


	//----- nvinfo : EIATTR_REGCOUNT
	.align		4
.L_38:
        /*00a8*/ 	.byte	0x04, 0x2f
        /*00aa*/ 	.short	(.L_40 - .L_39)
	.align		4
.L_39:
        /*00ac*/ 	.word	index@(_ZN7cutlass13device_kernelIN5flash19enable_sm80_to_sm89INS1_16FlashAttnFwdSm80INS1_25CollectiveMainloopFwdSm80ILi4ELi1ELb0EN4cute5tupleIJNS5_1CILi128EEENS7_ILi64EEENS7_ILi96EEEEEELi96ENS_6half_tEfNS_4arch4Sm80ELb0ELb0ELb0ELb1ELb0ELb1ELb1ELb0EEENS1_21CollectiveEpilogueFwdINS6_IJS8_SA_S9_EEENS6_IJNS7_ILi1EEESI_SI_EEESC_SE_Li128ELb1ELb1ELb0ELb0EEENS1_19SingleTileSchedulerILb1ELb0ELb1ELi128EEEEEEEEEvNT_6ParamsE)
        /*00b0*/ 	.word	0x000000ff


	//----- nvinfo : EIATTR_FRAME_SIZE
	.align		4
.L_40:
        /*00b4*/ 	.byte	0x04, 0x11
        /*00b6*/ 	.short	(.L_42 - .L_41)
	.align		4
.L_41:
        /*00b8*/ 	.word	index@(_ZN7cutlass13device_kernelIN5flash19enable_sm80_to_sm89INS1_16FlashAttnFwdSm80INS1_25CollectiveMainloopFwdSm80ILi4ELi1ELb0EN4cute5tupleIJNS5_1CILi128EEENS7_ILi64EEENS7_ILi96EEEEEELi96ENS_6half_tEfNS_4arch4Sm80ELb0ELb0ELb0ELb1ELb0ELb1ELb1ELb0EEENS1_21CollectiveEpilogueFwdINS6_IJS8_SA_S9_EEENS6_IJNS7_ILi1EEESI_SI_EEESC_SE_Li128ELb1ELb1ELb0ELb0EEENS1_19SingleTileSchedulerILb1ELb0ELb1ELi128EEEEEEEEEvNT_6ParamsE)
        /*00bc*/ 	.word	0x00000040


	//----- nvinfo : EIATTR_REGCOUNT
	.align		4
.L_42:
        /*00c0*/ 	.byte	0x04, 0x2f
        /*00c2*/ 	.short	(.L_44 - .L_43)
	.align		4
.L_43:
        /*00c4*/ 	.word	index@(_ZN7cutlass13device_kernelIN5flash19enable_sm80_to_sm89INS1_16FlashAttnFwdSm80INS1_25CollectiveMainloopFwdSm80ILi4ELi1ELb0EN4cute5tupleIJNS5_1CILi128EEENS7_ILi64EEENS7_ILi96EEEEEELi96ENS_6half_tEfNS_4arch4Sm80ELb0ELb0ELb0ELb1ELb0ELb0ELb1ELb0EEENS1_21CollectiveEpilogueFwdINS6_IJS8_SA_S9_EEENS6_IJNS7_ILi1EEESI_SI_EEESC_SE_Li128ELb1ELb1ELb0ELb0EEENS1_19SingleTileSchedulerILb1ELb0ELb1ELi128EEEEEEEEEvNT_6ParamsE)
        /*00c8*/ 	.word	0x000000ff


	//----- nvinfo : EIATTR_FRAME_SIZE
	.align		4
.L_44:
        /*00cc*/ 	.byte	0x04, 0x11
        /*00ce*/ 	.short	(.L_46 - .L_45)
	.align		4
.L_45:
        /*00d0*/ 	.word	index@(_ZN7cutlass13device_kernelIN5flash19enable_sm80_to_sm89INS1_16FlashAttnFwdSm80INS1_25CollectiveMainloopFwdSm80ILi4ELi1ELb0EN4cute5tupleIJNS5_1CILi128EEENS7_ILi64EEENS7_ILi96EEEEEELi96ENS_6half_tEfNS_4arch4Sm80ELb0ELb0ELb0ELb1ELb0ELb0ELb1ELb0EEENS1_21CollectiveEpilogueFwdINS6_IJS8_SA_S9_EEENS6_IJNS7_ILi1EEESI_SI_EEESC_SE_Li128ELb1ELb1ELb0ELb0EEENS1_19SingleTileSchedulerILb1ELb0ELb1ELi128EEEEEEEEEvNT_6ParamsE)
        /*00d4*/ 	.word	0x00000040


	//----- nvinfo : EIATTR_REGCOUNT
	.align		4
.L_46:
        /*00d8*/ 	.byte	0x04, 0x2f
        /*00da*/ 	.short	(.L_48 - .L_47)
	.align		4
.L_47:
        /*00dc*/ 	.word	index@(_ZN7cutlass13device_kernelIN5flash19enable_sm80_to_sm89INS1_16FlashAttnFwdSm80INS1_25CollectiveMainloopFwdSm80ILi4ELi1ELb0EN4cute5tupleIJNS5_1CILi128EEENS7_ILi64EEENS7_ILi96EEEEEELi96ENS_6half_tEfNS_4arch4Sm80ELb0ELb0ELb0ELb0ELb0ELb0ELb1ELb0EEENS1_21CollectiveEpilogueFwdINS6_IJS8_SA_S9_EEENS6_IJNS7_ILi1EEESI_SI_EEESC_SE_Li128ELb0ELb1ELb0ELb0EEENS1_19SingleTileSchedulerILb0ELb0ELb1ELi128EEEEEEEEEvNT_6ParamsE)
        /*00e0*/ 	.word	0x000000ff


	//----- nvinfo : EIATTR_FRAME_SIZE
	.align		4
.L_48:
        /*00e4*/ 	.byte	0x04, 0x11
        /*00e6*/ 	.short	(.L_50 - .L_49)
	.align		4
.L_49:
        /*00e8*/ 	.word	index@(_ZN7cutlass13device_kernelIN5flash19enable_sm80_to_sm89INS1_16FlashAttnFwdSm80INS1_25CollectiveMainloopFwdSm80ILi4ELi1ELb0EN4cute5tupleIJNS5_1CILi128EEENS7_ILi64EEENS7_ILi96EEEEEELi96ENS_6half_tEfNS_4arch4Sm80ELb0ELb0ELb0ELb0ELb0ELb0ELb1ELb0EEENS1_21CollectiveEpilogueFwdINS6_IJS8_SA_S9_EEENS6_IJNS7_ILi1EEESI_SI_EEESC_SE_Li128ELb0ELb1ELb0ELb0EEENS1_19SingleTileSchedulerILb0ELb0ELb1ELi128EEEEEEEEEvNT_6ParamsE)
        /*00ec*/ 	.word	0x00000030


	//----- nvinfo : EIATTR_REGCOUNT
	.align		4
.L_50:
        /*00f0*/ 	.byte	0x04, 0x2f
        /*00f2*/ 	.short	(.L_52 - .L_51)
	.align		4
.L_51:
        /*00f4*/ 	.word	index@(_ZN7cutlass13device_kernelIN5flash19enable_sm80_to_sm89INS1_16FlashAttnFwdSm80INS1_25CollectiveMainloopFwdSm80ILi4ELi1ELb0EN4cute5tupleIJNS5_1CILi128EEENS7_ILi64EEENS7_ILi96EEEEEELi96ENS_6half_tEfNS_4arch4Sm80ELb1ELb0ELb1ELb1ELb0ELb1ELb1ELb0EEENS1_21CollectiveEpilogueFwdINS6_IJS8_SA_S9_EEENS6_IJNS7_ILi1EEESI_SI_EEESC_SE_Li128ELb1ELb1ELb0ELb0EEENS1_19SingleTileSchedulerILb1ELb0ELb1ELi128EEEEEEEEEvNT_6ParamsE)
        /*00f8*/ 	.word	0x000000ff


	//----- nvinfo : EIATTR_FRAME_SIZE
	.align		4
.L_52:
        /*00fc*/ 	.byte	0x04, 0x11
        /*00fe*/ 	.short	(.L_54 - .L_53)
	.align		4
.L_53:
        /*0100*/ 	.word	index@(_ZN7cutlass13device_kernelIN5flash19enable_sm80_to_sm89INS1_16FlashAttnFwdSm80INS1_25CollectiveMainloopFwdSm80ILi4ELi1ELb0EN4cute5tupleIJNS5_1CILi128EEENS7_ILi64EEENS7_ILi96EEEEEELi96ENS_6half_tEfNS_4arch4Sm80ELb1ELb0ELb1ELb1ELb0ELb1ELb1ELb0EEENS1_21CollectiveEpilogueFwdINS6_IJS8_SA_S9_EEENS6_IJNS7_ILi1EEESI_SI_EEESC_SE_Li128ELb1ELb1ELb0ELb0EEENS1_19SingleTileSchedulerILb1ELb0ELb1ELi128EEEEEEEEEvNT_6ParamsE)
        /*0104*/ 	.word	0x00000090


	//----- nvinfo : EIATTR_REGCOUNT
	.align		4
.L_54:
        /*0108*/ 	.byte	0x04, 0x2f
        /*010a*/ 	.short	(.L_56 - .L_55)
	.align		4
.L_55:
        /*010c*/ 	.word	index@(_ZN7cutlass13device_kernelIN5flash19enable_sm80_to_sm89INS1_16FlashAttnFwdSm80INS1_25CollectiveMainloopFwdSm80ILi4ELi1ELb0EN4cute5tupleIJNS5_1CILi128EEENS7_ILi64EEENS7_ILi96EEEEEELi96ENS_6half_tEfNS_4arch4Sm80ELb1ELb0ELb1ELb1ELb0ELb0ELb1ELb0EEENS1_21CollectiveEpilogueFwdINS6_IJS8_SA_S9_EEENS6_IJNS7_ILi1EEESI_SI_EEESC_SE_Li128ELb1ELb1ELb0ELb0EEENS1_19SingleTileSchedulerILb1ELb0ELb1ELi128EEEEEEEEEvNT_6ParamsE)
        /*0110*/ 	.word	0x000000ff


	//----- nvinfo : EIATTR_FRAME_SIZE
	.align		4
.L_56:
        /*0114*/ 	.byte	0x04, 0x11
        /*0116*/ 	.short	(.L_58 - .L_57)
	.align		4
.L_57:
        /*0118*/ 	.word	index@(_ZN7cutlass13device_kernelIN5flash19enable_sm80_to_sm89INS1_16FlashAttnFwdSm80INS1_25CollectiveMainloopFwdSm80ILi4ELi1ELb0EN4cute5tupleIJNS5_1CILi128EEENS7_ILi64EEENS7_ILi96EEEEEELi96ENS_6half_tEfNS_4arch4Sm80ELb1ELb0ELb1ELb1ELb0ELb0ELb1ELb0EEENS1_21CollectiveEpilogueFwdINS6_IJS8_SA_S9_EEENS6_IJNS7_ILi1EEESI_SI_EEESC_SE_Li128ELb1ELb1ELb0ELb0EEENS1_19SingleTileSchedulerILb1ELb0ELb1ELi128EEEEEEEEEvNT_6ParamsE)
        /*011c*/ 	.word	0x00000080


	//----- nvinfo : EIATTR_REGCOUNT
	.align		4
.L_58:
        /*0120*/ 	.byte	0x04, 0x2f
        /*0122*/ 	.short	(.L_60 - .L_59)
	.align		4
.L_59:
        /*0124*/ 	.word	index@(_ZN7cutlass13device_kernelIN5flash19enable_sm80_to_sm89INS1_16FlashAttnFwdSm80INS1_25CollectiveMainloopFwdSm80ILi4ELi1ELb0EN4cute5tupleIJNS5_1CILi128EEENS7_ILi64EEENS7_ILi96EEEEEELi96ENS_6half_tEfNS_4arch4Sm80ELb1ELb0ELb1ELb0ELb0ELb0ELb1ELb0EEENS1_21CollectiveEpilogueFwdINS6_IJS8_SA_S9_EEENS6_IJNS7_ILi1EEESI_SI_EEESC_SE_Li128ELb0ELb1ELb0ELb0EEENS1_30DynamicPersistentTileSchedulerILi128ELi128ELb0ELb1ELb0EEEEEEEEEvNT_6ParamsE)
        /*0128*/ 	.word	0x000000ff


	//----- nvinfo : EIATTR_FRAME_SIZE
	.align		4
.L_60:
        /*012c*/ 	.byte	0x04, 0x11
        /*012e*/ 	.short	(.L_62 - .L_61)
	.align		4
.L_61:
        /*0130*/ 	.word	index@($__internal_1_$__cuda_sm70_shflsync_idx_p)
        /*0134*/ 	.word	0x00000000


	//----- nvinfo : EIATTR_FRAME_SIZE
	.align		4
.L_62:
        /*0138*/ 	.byte	0x04, 0x11
        /*013a*/ 	.short	(.L_64 - .L_63)
	.align		4
.L_63:
        /*013c*/ 	.word	index@($__internal_0_$__cuda_sm70_shflsync_bfly_p)
        /*0140*/ 	.word	0x00000000


	//----- nvinfo : EIATTR_FRAME_SIZE
	.align		4
.L_64:
        /*0144*/ 	.byte	0x04, 0x11
        /*0146*/ 	.short	(.L_66 - .L_65)
	.align		4
.L_65:
        /*0148*/ 	.word	index@(_ZN7cutlass13device_kernelIN5flash19enable_sm80_to_sm89INS1_16FlashAttnFwdSm80INS1_25CollectiveMainloopFwdSm80ILi4ELi1ELb0EN4cute5tupleIJNS5_1CILi128EEENS7_ILi64EEENS7_ILi96EEEEEELi96ENS_6half_tEfNS_4arch4Sm80ELb1ELb0ELb1ELb0ELb0ELb0ELb1ELb0EEENS1_21CollectiveEpilogueFwdINS6_IJS8_SA_S9_EEENS6_IJNS7_ILi1EEESI_SI_EEESC_SE_Li128ELb0ELb1ELb0ELb0EEENS1_30DynamicPersistentTileSchedulerILi128ELi128ELb0ELb1ELb0EEEEEEEEEvNT_6ParamsE)
        /*014c*/ 	.word	0x00000088


	//----- nvinfo : EIATTR_REGCOUNT
	.align		4
.L_66:
        /*0150*/ 	.byte	0x04, 0x2f
        /*0152*/ 	.short	(.L_68 - .L_67)
	.align		4
.L_67:
        /*0154*/ 	.word	index@(_ZN7cutlass13device_kernelIN5flash19enable_sm80_to_sm89INS1_16FlashAttnFwdSm80INS1_25CollectiveMainloopFwdSm80ILi4ELi1ELb0EN4cute5tupleIJNS5_1CILi128EEENS7_ILi48EEENS7_ILi96EEEEEELi96ENS_6half_tEfNS_4arch4Sm80ELb0ELb1ELb1ELb1ELb0ELb1ELb1ELb0EEENS1_21CollectiveEpilogueFwdINS6_IJS8_SA_S9_EEENS6_IJNS7_ILi1EEESI_SI_EEESC_SE_Li128ELb1ELb1ELb0ELb0EEENS1_19SingleTileSchedulerILb1ELb0ELb1ELi128EEEEEEEEEvNT_6ParamsE)
        /*0158*/ 	.word	0x000000ff


	//----- nvinfo : EIATTR_FRAME_SIZE
	.align		4
.L_68:
        /*015c*/ 	.byte	0x04, 0x11
        /*015e*/ 	.short	(.L_70 - .L_69)
	.align		4
.L_69:
        /*0160*/ 	.word	index@(_ZN7cutlass13device_kernelIN5flash19enable_sm80_to_sm89INS1_16FlashAttnFwdSm80INS1_25CollectiveMainloopFwdSm80ILi4ELi1ELb0EN4cute5tupleIJNS5_1CILi128EEENS7_ILi48EEENS7_ILi96EEEEEELi96ENS_6half_tEfNS_4arch4Sm80ELb0ELb1ELb1ELb1ELb0ELb1ELb1ELb0EEENS1_21CollectiveEpilogueFwdINS6_IJS8_SA_S9_EEENS6_IJNS7_ILi1EEESI_SI_EEESC_SE_Li128ELb1ELb1ELb0ELb0EEENS1_19SingleTileSchedulerILb1ELb0ELb1ELi128EEEEEEEEEvNT_6ParamsE)
        /*0164*/ 	.word	0x00000068


	//----- nvinfo : EIATTR_REGCOUNT
	.align		4
.L_70:
        /*0168*/ 	.byte	0x04, 0x2f
        /*016a*/ 	.short	(.L_72 - .L_71)
	.align		4
.L_71:
        /*016c*/ 	.word	index@(_ZN7cutlass13device_kernelIN5flash19enable_sm80_to_sm89INS1_16FlashAttnFwdSm80INS1_25CollectiveMainloopFwdSm80ILi4ELi1ELb0EN4cute5tupleIJNS5_1CILi128EEENS7_ILi48EEENS7_ILi96EEEEEELi96ENS_6half_tEfNS_4arch4Sm80ELb0ELb1ELb1ELb1ELb0ELb0ELb1ELb0EEENS1_21CollectiveEpilogueFwdINS6_IJS8_SA_S9_EEENS6_IJNS7_ILi1EEESI_SI_EEESC_SE_Li128ELb1ELb1ELb0ELb0EEENS1_19SingleTileSchedulerILb1ELb0ELb1ELi128EEEEEEEEEvNT_6ParamsE)
        /*0170*/ 	.word	0x000000ff


	//----- nvinfo : EIATTR_FRAME_SIZE
	.align		4
.L_72:
        /*0174*/ 	.byte	0x04, 0x11
        /*0176*/ 	.short	(.L_74 - .L_73)
	.align		4
.L_73:
        /*0178*/ 	.word	index@(_ZN7cutlass13device_kernelIN5flash19enable_sm80_to_sm89INS1_16FlashAttnFwdSm80INS1_25CollectiveMainloopFwdSm80ILi4ELi1ELb0EN4cute5tupleIJNS5_1CILi128EEENS7_ILi48EEENS7_ILi96EEEEEELi96ENS_6half_tEfNS_4arch4Sm80ELb0ELb1ELb1ELb1ELb0ELb0ELb1ELb0EEENS1_21CollectiveEpilogueFwdINS6_IJS8_SA_S9_EEENS6_IJNS7_ILi1EEESI_SI_EEESC_SE_Li128ELb1ELb1ELb0ELb0EEENS1_19SingleTileSchedulerILb1ELb0ELb1ELi128EEEEEEEEEvNT_6ParamsE)
        /*017c*/ 	.word	0x00000070


	//----- nvinfo : EIATTR_REGCOUNT
	.align		4
.L_74:
        /*0180*/ 	.byte	0x04, 0x2f
        /*0182*/ 	.short	(.L_76 - .L_75)
	.align		4
.L_75:
        /*0184*/ 	.word	index@(_ZN7cutlass13device_kernelIN5flash19enable_sm80_to_sm89INS1_16FlashAttnFwdSm80INS1_25CollectiveMainloopFwdSm80ILi4ELi1ELb0EN4cute5tupleIJNS5_1CILi128EEENS7_ILi48EEENS7_ILi96EEEEEELi96ENS_6half_tEfNS_4arch4Sm80ELb0ELb1ELb1ELb0ELb0ELb0ELb1ELb0EEENS1_21CollectiveEpilogueFwdINS6_IJS8_SA_S9_EEENS6_IJNS7_ILi1EEESI_SI_EEESC_SE_Li128ELb0ELb1ELb0ELb0EEENS1_19SingleTileSchedulerILb0ELb0ELb1ELi128EEEEEEEEEvNT_6ParamsE)
        /*0188*/ 	.word	0x000000ff


	//----- nvinfo : EIATTR_FRAME_SIZE
	.align		4
.L_76:
        /*018c*/ 	.byte	0x04, 0x11
        /*018e*/ 	.short	(.L_78 - .L_77)
	.align		4
.L_77:
        /*0190*/ 	.word	index@(_ZN7cutlass13device_kernelIN5flash19enable_sm80_to_sm89INS1_16FlashAttnFwdSm80INS1_25CollectiveMainloopFwdSm80ILi4ELi1ELb0EN4cute5tupleIJNS5_1CILi128EEENS7_ILi48EEENS7_ILi96EEEEEELi96ENS_6half_tEfNS_4arch4Sm80ELb0ELb1ELb1ELb0ELb0ELb0ELb1ELb0EEENS1_21CollectiveEpilogueFwdINS6_IJS8_SA_S9_EEENS6_IJNS7_ILi1EEESI_SI_EEESC_SE_Li128ELb0ELb1ELb0ELb0EEENS1_19SingleTileSchedulerILb0ELb0ELb1ELi128EEEEEEEEEvNT_6ParamsE)
        /*0194*/ 	.word	0x00000000


	//----- nvinfo : EIATTR_REGCOUNT
	.align		4
.L_78:
        /*0198*/ 	.byte	0x04, 0x2f
        /*019a*/ 	.short	(.L_80 - .L_79)
	.align		4
.L_79:
        /*019c*/ 	.word	index@(_ZN7cutlass13device_kernelIN5flash19enable_sm80_to_sm89INS1_16FlashAttnFwdSm80INS1_25CollectiveMainloopFwdSm80ILi4ELi1ELb0EN4cute5tupleIJNS5_1CILi128EEENS7_ILi64EEENS7_ILi96EEEEEELi96ENS_6half_tEfNS_4arch4Sm80ELb0ELb0ELb1ELb1ELb0ELb1ELb1ELb0EEENS1_21CollectiveEpilogueFwdINS6_IJS8_SA_S9_EEENS6_IJNS7_ILi1EEESI_SI_EEESC_SE_Li128ELb1ELb1ELb0ELb0EEENS1_19SingleTileSchedulerILb1ELb0ELb1ELi128EEEEEEEEEvNT_6ParamsE)
        /*01a0*/ 	.word	0x000000ff


	//----- nvinfo : EIATTR_FRAME_SIZE
	.align		4
.L_80:
        /*01a4*/ 	.byte	0x04, 0x11
        /*01a6*/ 	.short	(.L_82 - .L_81)
	.align		4
.L_81:
        /*01a8*/ 	.word	index@(_ZN7cutlass13device_kernelIN5flash19enable_sm80_to_sm89INS1_16FlashAttnFwdSm80INS1_25CollectiveMainloopFwdSm80ILi4ELi1ELb0EN4cute5tupleIJNS5_1CILi128EEENS7_ILi64EEENS7_ILi96EEEEEELi96ENS_6half_tEfNS_4arch4Sm80ELb0ELb0ELb1ELb1ELb0ELb1ELb1ELb0EEENS1_21CollectiveEpilogueFwdINS6_IJS8_SA_S9_EEENS6_IJNS7_ILi1EEESI_SI_EEESC_SE_Li128ELb1ELb1ELb0ELb0EEENS1_19SingleTileSchedulerILb1ELb0ELb1ELi128EEEEEEEEEvNT_6ParamsE)
        /*01ac*/ 	.word	0x00000060


	//----- nvinfo : EIATTR_REGCOUNT
	.align		4
.L_82:
        /*01b0*/ 	.byte	0x04, 0x2f
        /*01b2*/ 	.short	(.L_84 - .L_83)
	.align		4
.L_83:
        /*01b4*/ 	.word	index@(_ZN7cutlass13device_kernelIN5flash19enable_sm80_to_sm89INS1_16FlashAttnFwdSm80INS1_25CollectiveMainloopFwdSm80ILi4ELi1ELb0EN4cute5tupleIJNS5_1CILi128EEENS7_ILi64EEENS7_ILi96EEEEEELi96ENS_6half_tEfNS_4arch4Sm80ELb0ELb0ELb1ELb1ELb0ELb0ELb1ELb0EEENS1_21CollectiveEpilogueFwdINS6_IJS8_SA_S9_EEENS6_IJNS7_ILi1EEESI_SI_EEESC_SE_Li128ELb1ELb1ELb0ELb0EEENS1_19SingleTileSchedulerILb1ELb0ELb1ELi128EEEEEEEEEvNT_6ParamsE)
        /*01b8*/ 	.word	0x000000ff


	//----- nvinfo : EIATTR_FRAME_SIZE
	.align		4
.L_84:
        /*01bc*/ 	.byte	0x04, 0x11
        /*01be*/ 	.short	(.L_86 - .L_85)
	.align		4
.L_85:
        /*01c0*/ 	.word	index@(_ZN7cutlass13device_kernelIN5flash19enable_sm80_to_sm89INS1_16FlashAttnFwdSm80INS1_25CollectiveMainloopFwdSm80ILi4ELi1ELb0EN4cute5tupleIJNS5_1CILi128EEENS7_ILi64EEENS7_ILi96EEEEEELi96ENS_6half_tEfNS_4arch4Sm80ELb0ELb0ELb1ELb1ELb0ELb0ELb1ELb0EEENS1_21CollectiveEpilogueFwdINS6_IJS8_SA_S9_EEENS6_IJNS7_ILi1EEESI_SI_EEESC_SE_Li128ELb1ELb1ELb0ELb0EEENS1_19SingleTileSchedulerILb1ELb0ELb1ELi128EEEEEEEEEvNT_6ParamsE)
        /*01c4*/ 	.word	0x00000060


	//----- nvinfo : EIATTR_REGCOUNT
	.align		4
.L_86:
        /*01c8*/ 	.byte	0x04, 0x2f
        /*01ca*/ 	.short	(.L_88 - .L_87)
	.align		4
.L_87:
        /*01cc*/ 	.word	index@(_ZN7cutlass13device_kernelIN5flash19enable_sm80_to_sm89INS1_16FlashAttnFwdSm80INS1_25CollectiveMainloopFwdSm80ILi4ELi1ELb0EN4cute5tupleIJNS5_1CILi128EEENS7_ILi64EEENS7_ILi96EEEEEELi96ENS_6half_tEfNS_4arch4Sm80ELb0ELb0ELb1ELb0ELb0ELb0ELb1ELb0EEENS1_21CollectiveEpilogueFwdINS6_IJS8_SA_S9_EEENS6_IJNS7_ILi1EEESI_SI_EEESC_SE_Li128ELb0ELb1ELb0ELb0EEENS1_19SingleTileSchedulerILb0ELb0ELb1ELi128EEEEEEEEEvNT_6ParamsE)
        /*01d0*/ 	.word	0x000000ff


	//----- nvinfo : EIATTR_FRAME_SIZE
	.align		4
.L_88:
        /*01d4*/ 	.byte	0x04, 0x11
        /*01d6*/ 	.short	(.L_90 - .L_89)
	.align		4
.L_89:
        /*01d8*/ 	.word	index@(_ZN7cutlass13device_kernelIN5flash19enable_sm80_to_sm89INS1_16FlashAttnFwdSm80INS1_25CollectiveMainloopFwdSm80ILi4ELi1ELb0EN4cute5tupleIJNS5_1CILi128EEENS7_ILi64EEENS7_ILi96EEEEEELi96ENS_6half_tEfNS_4arch4Sm80ELb0ELb0ELb1ELb0ELb0ELb0ELb1ELb0EEENS1_21CollectiveEpilogueFwdINS6_IJS8_SA_S9_EEENS6_IJNS7_ILi1EEESI_SI_EEESC_SE_Li128ELb0ELb1ELb0ELb0EEENS1_19SingleTileSchedulerILb0ELb0ELb1ELi128EEEEEEEEEvNT_6ParamsE)
        /*01dc*/ 	.word	0x00000050


	//----- nvinfo : EIATTR_MIN_STACK_SIZE
	.align		4
.L_90:
        /*01e0*/ 	.byte	0x04, 0x12
        /*01e2*/ 	.short	(.L_92 - .L_91)
	.align		4
.L_91:
        /*01e4*/ 	.word	index@(_ZN7cutlass13device_kernelIN5flash19enable_sm80_to_sm89INS1_16FlashAttnFwdSm80INS1_25CollectiveMainloopFwdSm80ILi4ELi1ELb0EN4cute5tupleIJNS5_1CILi128EEENS7_ILi64EEENS7_ILi96EEEEEELi96ENS_6half_tEfNS_4arch4Sm80ELb0ELb0ELb1ELb0ELb0ELb0ELb1ELb0EEENS1_21CollectiveEpilogueFwdINS6_IJS8_SA_S9_EEENS6_IJNS7_ILi1EEESI_SI_EEESC_SE_Li128ELb0ELb1ELb0ELb0EEENS1_19SingleTileSchedulerILb0ELb0ELb1ELi128EEEEEEEEEvNT_6ParamsE)
        /*01e8*/ 	.word	0x00000050


	//----- nvinfo : EIATTR_MIN_STACK_SIZE
	.align		4
.L_92:
        /*01ec*/ 	.byte	0x04, 0x12
        /*01ee*/ 	.short	(.L_94 - .L_93)
	.align		4
.L_93:
        /*01f0*/ 	.word	index@(_ZN7cutlass13device_kernelIN5flash19enable_sm80_to_sm89INS1_16FlashAttnFwdSm80INS1_25CollectiveMainloopFwdSm80ILi4ELi1ELb0EN4cute5tupleIJNS5_1CILi128EEENS7_ILi64EEENS7_ILi96EEEEEELi96ENS_6half_tEfNS_4arch4Sm80ELb0ELb0ELb1ELb1ELb0ELb0ELb1ELb0EEENS1_21CollectiveEpilogueFwdINS6_IJS8_SA_S9_EEENS6_IJNS7_ILi1EEESI_SI_EEESC_SE_Li128ELb1ELb1ELb0ELb0EEENS1_19SingleTileSchedulerILb1ELb0ELb1ELi128EEEEEEEEEvNT_6ParamsE)
        /*01f4*/ 	.word	0x00000060


	//----- nvinfo : EIATTR_MIN_STACK_SIZE
	.align		4
.L_94:
        /*01f8*/ 	.byte	0x04, 0x12
        /*01fa*/ 	.short	(.L_96 - .L_95)
	.align		4
.L_95:
        /*01fc*/ 	.word	index@(_ZN7cutlass13device_kernelIN5flash19enable_sm80_to_sm89INS1_16FlashAttnFwdSm80INS1_25CollectiveMainloopFwdSm80ILi4ELi1ELb0EN4cute5tupleIJNS5_1CILi128EEENS7_ILi64EEENS7_ILi96EEEEEELi96ENS_6half_tEfNS_4arch4Sm80ELb0ELb0ELb1ELb1ELb0ELb1ELb1ELb0EEENS1_21CollectiveEpilogueFwdINS6_IJS8_SA_S9_EEENS6_IJNS7_ILi1EEESI_SI_EEESC_SE_Li128ELb1ELb1ELb0ELb0EEENS1_19SingleTileSchedulerILb1ELb0ELb1ELi128EEEEEEEEEvNT_6ParamsE)
        /*0200*/ 	.word	0x00000060


	//----- nvinfo : EIATTR_MIN_STACK_SIZE
	.align		4
.L_96:
        /*0204*/ 	.byte	0x04, 0x12
        /*0206*/ 	.short	(.L_98 - .L_97)
	.align		4
.L_97:
        /*0208*/ 	.word	index@(_ZN7cutlass13device_kernelIN5flash19enable_sm80_to_sm89INS1_16FlashAttnFwdSm80INS1_25CollectiveMainloopFwdSm80ILi4ELi1ELb0EN4cute5tupleIJNS5_1CILi128EEENS7_ILi48EEENS7_ILi96EEEEEELi96ENS_6half_tEfNS_4arch4Sm80ELb0ELb1ELb1ELb0ELb0ELb0ELb1ELb0EEENS1_21CollectiveEpilogueFwdINS6_IJS8_SA_S9_EEENS6_IJNS7_ILi1EEESI_SI_EEESC_SE_Li128ELb0ELb1ELb0ELb0EEENS1_19SingleTileSchedulerILb0ELb0ELb1ELi128EEEEEEEEEvNT_6ParamsE)
        /*020c*/ 	.word	0x00000000


	//----- nvinfo : EIATTR_MIN_STACK_SIZE
	.align		4
.L_98:
        /*0210*/ 	.byte	0x04, 0x12
        /*0212*/ 	.short	(.L_100 - .L_99)
	.align		4
.L_99:
        /*0214*/ 	.word	index@(_ZN7cutlass13device_kernelIN5flash19enable_sm80_to_sm89INS1_16FlashAttnFwdSm80INS1_25CollectiveMainloopFwdSm80ILi4ELi1ELb0EN4cute5tupleIJNS5_1CILi128EEENS7_ILi48EEENS7_ILi96EEEEEELi96ENS_6half_tEfNS_4arch4Sm80ELb0ELb1ELb1ELb1ELb0ELb0ELb1ELb0EEENS1_21CollectiveEpilogueFwdINS6_IJS8_SA_S9_EEENS6_IJNS7_ILi1EEESI_SI_EEESC_SE_Li128ELb1ELb1ELb0ELb0EEENS1_19SingleTileSchedulerILb1ELb0ELb1ELi128EEEEEEEEEvNT_6ParamsE)
        /*0218*/ 	.word	0x00000070


	//----- nvinfo : EIATTR_MIN_STACK_SIZE
	.align		4
.L_100:
        /*021c*/ 	.byte	0x04, 0x12
        /*021e*/ 	.short	(.L_102 - .L_101)
	.align		4
.L_101:
        /*0220*/ 	.word	index@(_ZN7cutlass13device_kernelIN5flash19enable_sm80_to_sm89INS1_16FlashAttnFwdSm80INS1_25CollectiveMainloopFwdSm80ILi4ELi1ELb0EN4cute5tupleIJNS5_1CILi128EEENS7_ILi48EEENS7_ILi96EEEEEELi96ENS_6half_tEfNS_4arch4Sm80ELb0ELb1ELb1ELb1ELb0ELb1ELb1ELb0EEENS1_21CollectiveEpilogueFwdINS6_IJS8_SA_S9_EEENS6_IJNS7_ILi1EEESI_SI_EEESC_SE_Li128ELb1ELb1ELb0ELb0EEENS1_19SingleTileSchedulerILb1ELb0ELb1ELi128EEEEEEEEEvNT_6ParamsE)
        /*0224*/ 	.word	0x00000068


	//----- nvinfo : EIATTR_MIN_STACK_SIZE
	.align		4
.L_102:
        /*0228*/ 	.byte	0x04, 0x12
        /*022a*/ 	.short	(.L_104 - .L_103)
	.align		4
.L_103:
        /*022c*/ 	.word	index@(_ZN7cutlass13device_kernelIN5flash19enable_sm80_to_sm89INS1_16FlashAttnFwdSm80INS1_25CollectiveMainloopFwdSm80ILi4ELi1ELb0EN4cute5tupleIJNS5_1CILi128EEENS7_ILi64EEENS7_ILi96EEEEEELi96ENS_6half_tEfNS_4arch4Sm80ELb1ELb0ELb1ELb0ELb0ELb0ELb1ELb0EEENS1_21CollectiveEpilogueFwdINS6_IJS8_SA_S9_EEENS6_IJNS7_ILi1EEESI_SI_EEESC_SE_Li128ELb0ELb1ELb0ELb0EEENS1_30DynamicPersistentTileSchedulerILi128ELi128ELb0ELb1ELb0EEEEEEEEEvNT_6ParamsE)
        /*0230*/ 	.word	0x00000088


	//----- nvinfo : EIATTR_MIN_STACK_SIZE
	.align		4
.L_104:
        /*0234*/ 	.byte	0x04, 0x12
        /*0236*/ 	.short	(.L_106 - .L_105)
	.align		4
.L_105:
        /*0238*/ 	.word	index@(_ZN7cutlass13device_kernelIN5flash19enable_sm80_to_sm89INS1_16FlashAttnFwdSm80INS1_25CollectiveMainloopFwdSm80ILi4ELi1ELb0EN4cute5tupleIJNS5_1CILi128EEENS7_ILi64EEENS7_ILi96EEEEEELi96ENS_6half_tEfNS_4arch4Sm80ELb1ELb0ELb1ELb1ELb0ELb0ELb1ELb0EEENS1_21CollectiveEpilogueFwdINS6_IJS8_SA_S9_EEENS6_IJNS7_ILi1EEESI_SI_EEESC_SE_Li128ELb1ELb1ELb0ELb0EEENS1_19SingleTileSchedulerILb1ELb0ELb1ELi128EEEEEEEEEvNT_6ParamsE)
        /*023c*/ 	.word	0x00000080


	//----- nvinfo : EIATTR_MIN_STACK_SIZE
	.align		4
.L_106:
        /*0240*/ 	.byte	0x04, 0x12
        /*0242*/ 	.short	(.L_108 - .L_107)
	.align		4
.L_107:
        /*0244*/ 	.word	index@(_ZN7cutlass13device_kernelIN5flash19enable_sm80_to_sm89INS1_16FlashAttnFwdSm80INS1_25CollectiveMainloopFwdSm80ILi4ELi1ELb0EN4cute5tupleIJNS5_1CILi128EEENS7_ILi64EEENS7_ILi96EEEEEELi96ENS_6half_tEfNS_4arch4Sm80ELb1ELb0ELb1ELb1ELb0ELb1ELb1ELb0EEENS1_21CollectiveEpilogueFwdINS6_IJS8_SA_S9_EEENS6_IJNS7_ILi1EEESI_SI_EEESC_SE_Li128ELb1ELb1ELb0ELb0EEENS1_19SingleTileSchedulerILb1ELb0ELb1ELi128EEEEEEEEEvNT_6ParamsE)
        /*0248*/ 	.word	0x00000090


	//----- nvinfo : EIATTR_MIN_STACK_SIZE
	.align		4
.L_108:
        /*024c*/ 	.byte	0x04, 0x12
        /*024e*/ 	.short	(.L_110 - .L_109)
	.align		4
.L_109:
        /*0250*/ 	.word	index@(_ZN7cutlass13device_kernelIN5flash19enable_sm80_to_sm89INS1_16FlashAttnFwdSm80INS1_25CollectiveMainloopFwdSm80ILi4ELi1ELb0EN4cute5tupleIJNS5_1CILi128EEENS7_ILi64EEENS7_ILi96EEEEEELi96ENS_6half_tEfNS_4arch4Sm80ELb0ELb0ELb0ELb0ELb0ELb0ELb1ELb0EEENS1_21CollectiveEpilogueFwdINS6_IJS8_SA_S9_EEENS6_IJNS7_ILi1EEESI_SI_EEESC_SE_Li128ELb0ELb1ELb0ELb0EEENS1_19SingleTileSchedulerILb0ELb0ELb1ELi128EEEEEEEEEvNT_6ParamsE)
        /*0254*/ 	.word	0x00000030


	//----- nvinfo : EIATTR_MIN_STACK_SIZE
	.align		4
.L_110:
        /*0258*/ 	.byte	0x04, 0x12
        /*025a*/ 	.short	(.L_112 - .L_111)
	.align		4
.L_111:
        /*025c*/ 	.word	index@(_ZN7cutlass13device_kernelIN5flash19enable_sm80_to_sm89INS1_16FlashAttnFwdSm80INS1_25CollectiveMainloopFwdSm80ILi4ELi1ELb0EN4cute5tupleIJNS5_1CILi128EEENS7_ILi64EEENS7_ILi96EEEEEELi96ENS_6half_tEfNS_4arch4Sm80ELb0ELb0ELb0ELb1ELb0ELb0ELb1ELb0EEENS1_21CollectiveEpilogueFwdINS6_IJS8_SA_S9_EEENS6_IJNS7_ILi1EEESI_SI_EEESC_SE_Li128ELb1ELb1ELb0ELb0EEENS1_19SingleTileSchedulerILb1ELb0ELb1ELi128EEEEEEEEEvNT_6ParamsE)
        /*0260*/ 	.word	0x00000040


	//----- nvinfo : EIATTR_MIN_STACK_SIZE
	.align		4
.L_112:
        /*0264*/ 	.byte	0x04, 0x12
        /*0266*/ 	.short	(.L_114 - .L_113)
	.align		4
.L_113:
        /*0268*/ 	.word	index@(_ZN7cutlass13device_kernelIN5flash19enable_sm80_to_sm89INS1_16FlashAttnFwdSm80INS1_25CollectiveMainloopFwdSm80ILi4ELi1ELb0EN4cute5tupleIJNS5_1CILi128EEENS7_ILi64EEENS7_ILi96EEEEEELi96ENS_6half_tEfNS_4arch4Sm80ELb0ELb0ELb0ELb1ELb0ELb1ELb1ELb0EEENS1_21CollectiveEpilogueFwdINS6_IJS8_SA_S9_EEENS6_IJNS7_ILi1EEESI_SI_EEESC_SE_Li128ELb1ELb1ELb0ELb0EEENS1_19SingleTileSchedulerILb1ELb0ELb1ELi128EEEEEEEEEvNT_6ParamsE)
        /*026c*/ 	.word	0x00000040


	//----- nvinfo : EIATTR_MIN_STACK_SIZE
	.align		4
.L_114:
        /*0270*/ 	.byte	0x04, 0x12
        /*0272*/ 	.short	(.L_116 - .L_115)
	.align		4
.L_115:
        /*0274*/ 	.word	index@(_ZN7cutlass13device_kernelIN5flash19enable_sm80_to_sm89INS1_16FlashAttnFwdSm80INS1_25CollectiveMainloopFwdSm80ILi4ELi1ELb0EN4cute5tupleIJNS5_1CILi128EEENS7_ILi48EEENS7_ILi96EEEEEELi96ENS_6half_tEfNS_4arch4Sm80ELb0ELb1ELb0ELb0ELb0ELb0ELb1ELb0EEENS1_21CollectiveEpilogueFwdINS6_IJS8_SA_S9_EEENS6_IJNS7_ILi1EEESI_SI_EEESC_SE_Li128ELb0ELb1ELb0ELb0EEENS1_19SingleTileSchedulerILb0ELb0ELb1ELi128EEEEEEEEEvNT_6ParamsE)
        /*0278*/ 	.word	0x00000000


	//----- nvinfo : EIATTR_MIN_STACK_SIZE
	.align		4
.L_116:
        /*027c*/ 	.byte	0x04, 0x12
        /*027e*/ 	.short	(.L_118 - .L_117)
	.align		4
.L_117:
        /*0280*/ 	.word	index@(_ZN7cutlass13device_kernelIN5flash19enable_sm80_to_sm89INS1_16FlashAttnFwdSm80INS1_25CollectiveMainloopFwdSm80ILi4ELi1ELb0EN4cute5tupleIJNS5_1CILi128EEENS7_ILi48EEENS7_ILi96EEEEEELi96ENS_6half_tEfNS_4arch4Sm80ELb0ELb1ELb0ELb1ELb0ELb0ELb1ELb0EEENS1_21CollectiveEpilogueFwdINS6_IJS8_SA_S9_EEENS6_IJNS7_ILi1EEESI_SI_EEESC_SE_Li128ELb1ELb1ELb0ELb0EEENS1_19SingleTileSchedulerILb1ELb0ELb1ELi128EEEEEEEEEvNT_6ParamsE)
        /*0284*/ 	.word	0x00000000


	//----- nvinfo : EIATTR_MIN_STACK_SIZE
	.align		4
.L_118:
        /*0288*/ 	.byte	0x04, 0x12
        /*028a*/ 	.short	(.L_120 - .L_119)
	.align		4
.L_119:
        /*028c*/ 	.word	index@(_ZN7cutlass13device_kernelIN5flash19enable_sm80_to_sm89INS1_16FlashAttnFwdSm80INS1_25CollectiveMainloopFwdSm80ILi4ELi1ELb0EN4cute5tupleIJNS5_1CILi128EEENS7_ILi48EEENS7_ILi96EEEEEELi96ENS_6half_tEfNS_4arch4Sm80ELb0ELb1ELb0ELb1ELb0ELb1ELb1ELb0EEENS1_21CollectiveEpilogueFwdINS6_IJS8_SA_S9_EEENS6_IJNS7_ILi1EEESI_SI_EEESC_SE_Li128ELb1ELb1ELb0ELb0EEENS1_19SingleTileSchedulerILb1ELb0ELb1ELi128EEEEEEEEEvNT_6ParamsE)
        /*0290*/ 	.word	0x00000000


	//----- nvinfo : EIATTR_MIN_STACK_SIZE
	.align		4
.L_120:
        /*0294*/ 	.byte	0x04, 0x12
        /*0296*/ 	.short	(.L_122 - .L_121)
	.align		4
.L_121:
        /*0298*/ 	.word	index@(_ZN7cutlass13device_kernelIN5flash19enable_sm80_to_sm89INS1_16FlashAttnFwdSm80INS1_25CollectiveMainloopFwdSm80ILi4ELi1ELb0EN4cute5tupleIJNS5_1CILi128EEENS7_ILi64EEENS7_ILi96EEEEEELi96ENS_6half_tEfNS_4arch4Sm80ELb1ELb0ELb0ELb0ELb0ELb0ELb1ELb0EEENS1_21CollectiveEpilogueFwdINS6_IJS8_SA_S9_EEENS6_IJNS7_ILi1EEESI_SI_EEESC_SE_Li128ELb0ELb1ELb0ELb0EEENS1_30DynamicPersistentTileSchedulerILi128ELi128ELb0ELb1ELb0EEEEEEEEEvNT_6ParamsE)
        /*029c*/ 	.word	0x00000080


	//----- nvinfo : EIATTR_MIN_STACK_SIZE
	.align		4
.L_122:
        /*02a0*/ 	.byte	0x04, 0x12
        /*02a2*/ 	.short	(.L_124 - .L_123)
	.align		4
.L_123:
        /*02a4*/ 	.word	index@(_ZN7cutlass13device_kernelIN5flash19enable_sm80_to_sm89INS1_16FlashAttnFwdSm80INS1_25CollectiveMainloopFwdSm80ILi4ELi1ELb0EN4cute5tupleIJNS5_1CILi128EEENS7_ILi64EEENS7_ILi96EEEEEELi96ENS_6half_tEfNS_4arch4Sm80ELb1ELb0ELb0ELb1ELb0ELb0ELb1ELb0EEENS1_21CollectiveEpilogueFwdINS6_IJS8_SA_S9_EEENS6_IJNS7_ILi1EEESI_SI_EEESC_SE_Li128ELb1ELb1ELb0ELb0EEENS1_19SingleTileSchedulerILb1ELb0ELb1ELi128EEEEEEEEEvNT_6ParamsE)
        /*02a8*/ 	.word	0x00000070


	//----- nvinfo : EIATTR_MIN_STACK_SIZE
	.align		4
.L_124:
        /*02ac*/ 	.byte	0x04, 0x12
        /*02ae*/ 	.short	(.L_126 - .L_125)
	.align		4
.L_125:
        /*02b0*/ 	.word	index@(_ZN7cutlass13device_kernelIN5flash19enable_sm80_to_sm89INS1_16FlashAttnFwdSm80INS1_25CollectiveMainloopFwdSm80ILi4ELi1ELb0EN4cute5tupleIJNS5_1CILi128EEENS7_ILi64EEENS7_ILi96EEEEEELi96ENS_6half_tEfNS_4arch4Sm80ELb1ELb0ELb0ELb1ELb0ELb1ELb1ELb0EEENS1_21CollectiveEpilogueFwdINS6_IJS8_SA_S9_EEENS6_IJNS7_ILi1EEESI_SI_EEESC_SE_Li128ELb1ELb1ELb0ELb0EEENS1_19SingleTileSchedulerILb1ELb0ELb1ELi128EEEEEEEEEvNT_6ParamsE)
        /*02b4*/ 	.word	0x00000080
.L_126:


//--------------------- .nv.info._ZN7cutlass13device_kernelIN5flash19enable_sm80_to_sm89INS1_16FlashAttnFwdSm80INS1_25CollectiveMainloopFwdSm80ILi4ELi1ELb0EN4cute5tupleIJNS5_1CILi128EEENS7_ILi64EEENS7_ILi96EEEEEELi96ENS_6half_tEfNS_4arch4Sm80ELb0ELb0ELb1ELb0ELb0ELb0ELb1ELb0EEENS1_21CollectiveEpilogueFwdINS6_IJS8_SA_S9_EEENS6_IJNS7_ILi1EEESI_SI_EEESC_SE_Li128ELb0ELb1ELb0ELb0EEENS1_19SingleTileSchedulerILb0ELb0ELb1ELi128EEEEEEEEEvNT_6ParamsE --------------------------
	.section	.nv.info._ZN7cutlass13device_kernelIN5flash19enable_sm80_to_sm89INS1_16FlashAttnFwdSm80INS1_25CollectiveMainloopFwdSm80ILi4ELi1ELb0EN4cute5tupleIJNS5_1CILi128EEENS7_ILi64EEENS7_ILi96EEEEEELi96ENS_6half_tEfNS_4arch4Sm80ELb0ELb0ELb1ELb0ELb0ELb0ELb1ELb0EEENS1_21CollectiveEpilogueFwdINS6_IJS8_SA_S9_EEENS6_IJNS7_ILi1EEESI_SI_EEESC_SE_Li128ELb0ELb1ELb0ELb0EEENS1_19SingleTileSchedulerILb0ELb0ELb1ELi128EEEEEEEEEvNT_6ParamsE,"",@"SHT_CUDA_INFO"
	.sectionflags	@""
	.align	4


	//----- nvinfo : EIATTR_CUDA_API_VERSION
	.align		4
        /*0000*/ 	.byte	0x04, 0x37
        /*0002*/ 	.short	(.L_128 - .L_127)
.L_127:
        /*0004*/ 	.word	0x00000082


	//----- nvinfo : EIATTR_SW2861232_WAR
	.align		4
.L_128:
        /*0008*/ 	.byte	0x01, 0x35
	.zero		2


	//----- nvinfo : EIATTR_PARAM_CBANK
	.align		4
        /*000c*/ 	.byte	0x04, 0x0a
        /*000e*/ 	.short	(.L_130 - .L_129)
	.align		4
.L_129:
        /*0010*/ 	.word	index@(.nv.constant0._ZN7cutlass13device_kernelIN5flash19enable_sm80_to_sm89INS1_16FlashAttnFwdSm80INS1_25CollectiveMainloopFwdSm80ILi4ELi1ELb0EN4cute5tupleIJNS5_1CILi128EEENS7_ILi64EEENS7_ILi96EEEEEELi96ENS_6half_tEfNS_4arch4Sm80ELb0ELb0ELb1ELb0ELb0ELb0ELb1ELb0EEENS1_21CollectiveEpilogueFwdINS6_IJS8_SA_S9_EEENS6_IJNS7_ILi1EEESI_SI_EEESC_SE_Li128ELb0ELb1ELb0ELb0EEENS1_19SingleTileSchedulerILb0ELb0ELb1ELi128EEEEEEEEEvNT_6ParamsE)
        /*0014*/ 	.short	0x0160
        /*0016*/ 	.short	0x0418


	//----- nvinfo : EIATTR_CBANK_PARAM_SIZE
	.align		4
.L_130:
        /*0018*/ 	.byte	0x03, 0x19
        /*001a*/ 	.short	0x0418


	//----- nvinfo : EIATTR_KPARAM_INFO
	.align		4
        /*001c*/ 	.byte	0x04, 0x17
        /*001e*/ 	.short	(.L_132 - .L_131)
.L_131:
        /*0020*/ 	.word	0x00000000
        /*0024*/ 	.short	0x0000
        /*0026*/ 	.short	0x0000
        /*0028*/ 	.byte	0x00, 0xf0, 0x61, 0x10


	//----- nvinfo : EIATTR_MAXREG_COUNT
	.align		4
.L_132:
        /*002c*/ 	.byte	0x03, 0x1b
        /*002e*/ 	.short	0x00ff


	//----- nvinfo : EIATTR_NUM_BARRIERS
	.align		4
        /*0030*/ 	.byte	0x02, 0x4c
        /*0032*/ 	.byte	0x02
	.zero		1


	//----- nvinfo : EIATTR_ANNOTATIONS
	.align		4
        /*0034*/ 	.byte	0x04, 0x55
        /*0036*/ 	.short	(.L_134 - .L_133)


	//   ....[0]....
.L_133:
        /*0038*/ 	.word	0x00000001
        /*003c*/ 	.byte	0x00, 0x03, 0x00, 0x00, 0x01, 0x00, 0x00, 0x00, 0x90, 0x05, 0x00, 0x00, 0x01, 0x00, 0x00, 0x00
        /* <DEDUP_REMOVED lines=17> */
        /*015c*/ 	.byte	0xa0, 0x90, 0x00, 0x00


	//----- nvinfo : EIATTR_MERCURY_ISA_VERSION
	.align		4
.L_134:
        /*0160*/ 	.byte	0x03, 0x5f
        /*0162*/ 	.short	0x0000


	//----- nvinfo : EIATTR_COOP_GROUP_MASK_REGIDS
	.align		4
        /*0164*/ 	.byte	0x04, 0x29
        /*0166*/ 	.short	(.L_136 - .L_135)


	//   ....[0]....
.L_135:
        /*0168*/ 	.word	0xffffffff


	//   ....[1]....
        /*016c*/ 	.word	0xffffffff


	//   ....[2]....
        /*0170*/ 	.word	0xffffffff


	//   ....[3]....
        /*0174*/ 	.word	0xffffffff


	//   ....[4]....
        /*0178*/ 	.word	0xffffffff


	//   ....[5]....
        /*017c*/ 	.word	0xffffffff


	//   ....[6]....
        /*0180*/ 	.word	0xffffffff


	//   ....[7]....
        /*0184*/ 	.word	0xffffffff


	//   ....[8]....
        /*0188*/ 	.word	0xffffffff


	//   ....[9]....
        /*018c*/ 	.word	0xffffffff


	//   ....[10]....
        /*0190*/ 	.word	0xffffffff


	//   ....[11]....
        /*0194*/ 	.word	0xffffffff


	//   ....[12]....
        /*0198*/ 	.word	0xffffffff


	//   ....[13]....
        /*019c*/ 	.word	0xffffffff


	//   ....[14]....
        /*01a0*/ 	.word	0xffffffff


	//   ....[15]....
        /*01a4*/ 	.word	0xffffffff


	//   ....[16]....
        /*01a8*/ 	.word	0xffffffff


	//   ....[17]....
        /*01ac*/ 	.word	0xffffffff


	//   ....[18]....
        /*01b0*/ 	.word	0xffffffff


	//   ....[19]....
        /*01b4*/ 	.word	0xffffffff


	//   ....[20]....
        /*01b8*/ 	.word	0xffffffff


	//   ....[21]....
        /*01bc*/ 	.word	0xffffffff


	//   ....[22]....
        /*01c0*/ 	.word	0xffffffff


	//   ....[23]....
        /*01c4*/ 	.word	0xffffffff


	//   ....[24]....
        /*01c8*/ 	.word	0xffffffff


	//   ....[25]....
        /*01cc*/ 	.word	0xffffffff


	//   ....[26]....
        /*01d0*/ 	.word	0xffffffff


	//   ....[27]....
        /*01d4*/ 	.word	0xffffffff


	//   ....[28]....
        /*01d8*/ 	.word	0xffffffff


	//   ....[29]....
        /*01dc*/ 	.word	0xffffffff


	//   ....[30]....
        /*01e0*/ 	.word	0xffffffff


	//   ....[31]....
        /*01e4*/ 	.word	0xffffffff


	//   ....[32]....
        /*01e8*/ 	.word	0xffffffff


	//   ....[33]....
        /*01ec*/ 	.word	0xffffffff


	//   ....[34]....
        /*01f0*/ 	.word	0xffffffff


	//   ....[35]....
        /*01f4*/ 	.word	0xffffffff


	//   ....[36]....
        /*01f8*/ 	.word	0xffffffff


	//   ....[37]....
        /*01fc*/ 	.word	0xffffffff


	//   ....[38]....
        /*0200*/ 	.word	0xffffffff


	//   ....[39]....
        /*0204*/ 	.word	0xffffffff


	//   ....[40]....
        /*0208*/ 	.word	0xffffffff


	//   ....[41]....
        /*020c*/ 	.word	0xffffffff


	//   ....[42]....
        /*0210*/ 	.word	0xffffffff


	//   ....[43]....
        /*0214*/ 	.word	0xffffffff


	//   ....[44]....
        /*0218*/ 	.word	0xffffffff


	//   ....[45]....
        /*021c*/ 	.word	0xffffffff


	//   ....[46]....
        /*0220*/ 	.word	0xffffffff


	//   ....[47]....
        /*0224*/ 	.word	0xffffffff


	//----- nvinfo : EIATTR_COOP_GROUP_INSTR_OFFSETS
	.align		4
.L_136:
        /*0228*/ 	.byte	0x04, 0x28
        /*022a*/ 	.short	(.L_138 - .L_137)


	//   ....[0]....
.L_137:
        /*022c*/ 	.word	0x00000620


	//   ....[1]....
        /*0230*/ 	.word	0x00000650


	//   ....[2]....
        /*0234*/ 	.word	0x000006b0


	//   ....[3]....
        /*0238*/ 	.word	0x00000700


	//   ....[4]....
        /*023c*/ 	.word	0x000008f0


	//   ....[5]....
        /*0240*/ 	.word	0x00000910


	//   ....[6]....
        /*0244*/ 	.word	0x000009b0


	//   ....[7]....
        /*0248*/ 	.word	0x00000b00


	//   ....[8]....
        /*024c*/ 	.word	0x00002d90


	//   ....[9]....
        /*0250*/ 	.word	0x00002f10


	//   ....[10]....
        /*0254*/ 	.word	0x00002f70


	//   ....[11]....
        /*0258*/ 	.word	0x00003070


	//   ....[12]....
        /*025c*/ 	.word	0x000030c0


	//   ....[13]....
        /*0260*/ 	.word	0x000031a0


	//   ....[14]....
        /*0264*/ 	.word	0x00003210


	//   ....[15]....
        /*0268*/ 	.word	0x00003300


	//   ....[16]....
        /*026c*/ 	.word	0x00006080


	//   ....[17]....
        /*0270*/ 	.word	0x000060b0


	//   ....[18]....
        /*0274*/ 	.word	0x00006110


	//   ....[19]....
        /*0278*/ 	.word	0x00006210


	//   ....[20]....
        /*027c*/ 	.word	0x000062b0


	//   ....[21]....
        /*0280*/ 	.word	0x000062d0


	//   ....[22]....
        /*0284*/ 	.word	0x00006430


	//   ....[23]....
        /*0288*/ 	.word	0x000068d0


	//   ....[24]....
        /*028c*/ 	.word	0x00008690


	//   ....[25]....
        /*0290*/ 	.word	0x000086a0


	//   ....[26]....
        /*0294*/ 	.word	0x000086b0


	//   ....[27]....
        /*0298*/ 	.word	0x000086c0


	//   ....[28]....
        /*029c*/ 	.word	0x00008720


	//   ....[29]....
        /*02a0*/ 	.word	0x00008740


	//   ....[30]....
        /*02a4*/ 	.word	0x00008750


	//   ....[31]....
        /*02a8*/ 	.word	0x00008760


	//   ....[32]....
        /*02ac*/ 	.word	0x00009c80


	//   ....[33]....
        /*02b0*/ 	.word	0x00009c90


	//   ....[34]....
        /*02b4*/ 	.word	0x00009cb0


	//   ....[35]....
        /*02b8*/ 	.word	0x00009cc0


	//   ....[36]....
        /*02bc*/ 	.word	0x00009cd0


	//   ....[37]....
        /*02c0*/ 	.word	0x00009ce0


	//   ....[38]....
        /*02c4*/ 	.word	0x00009cf0


	//   ....[39]....
        /*02c8*/ 	.word	0x00009d00


	//   ....[40]....
        /*02cc*/ 	.word	0x00009e30


	//   ....[41]....
        /*02d0*/ 	.word	0x00009e50


	//   ....[42]....
        /*02d4*/ 	.word	0x00009fd0


	//   ....[43]....
        /*02d8*/ 	.word	0x0000a000


	//   ....[44]....
        /*02dc*/ 	.word	0x0000a130


	//   ....[45]....
        /*02e0*/ 	.word	0x0000a160


	//   ....[46]....
        /*02e4*/ 	.word	0x0000a290


	//   ....[47]....
        /*02e8*/ 	.word	0x0000a2b0


	//----- nvinfo : EIATTR_EXIT_INSTR_OFFSETS
	.align		4
.L_138:
        /*02ec*/ 	.byte	0x04, 0x1c
        /*02ee*/ 	.short	(.L_140 - .L_139)


	//   ....[0]....
.L_139:
        /*02f0*/ 	.word	0x00000040


	//   ....[1]....
        /*02f4*/ 	.word	0x0000a2c0


	//   ....[2]....
        /*02f8*/ 	.word	0x0000a370


	//   ....[3]....
        /*02fc*/ 	.word	0x0000a3d0


	//----- nvinfo : EIATTR_CTAIDZ_USED
	.align		4
.L_140:
        /*0300*/ 	.byte	0x01, 0x04
	.zero		2


	//----- nvinfo : EIATTR_MAX_THREADS
	.align		4
        /*0304*/ 	.byte	0x04, 0x05
        /*0306*/ 	.short	(.L_142 - .L_141)
.L_141:
        /*0308*/ 	.word	0x00000080
        /*030c*/ 	.word	0x00000001
        /*0310*/ 	.word	0x00000001


	//----- nvinfo : EIATTR_CRS_STACK_SIZE
	.align		4
.L_142:
        /*0314*/ 	.byte	0x04, 0x1e
        /*0316*/ 	.short	(.L_144 - .L_143)
.L_143:
        /*0318*/ 	.word	0x00000000
.L_144:


//--------------------- .nv.info._ZN7cutlass13device_kernelIN5flash19enable_sm80_to_sm89INS1_16FlashAttnFwdSm80INS1_25CollectiveMainloopFwdSm80ILi4ELi1ELb0EN4cute5tupleIJNS5_1CILi128EEENS7_ILi64EEENS7_ILi96EEEEEELi96ENS_6half_tEfNS_4arch4Sm80ELb0ELb0ELb1ELb1ELb0ELb0ELb1ELb0EEENS1_21CollectiveEpilogueFwdINS6_IJS8_SA_S9_EEENS6_IJNS7_ILi1EEESI_SI_EEESC_SE_Li128ELb1ELb1ELb0ELb0EEENS1_19SingleTileSchedulerILb1ELb0ELb1ELi128EEEEEEEEEvNT_6ParamsE --------------------------
	.section	.nv.info._ZN7cutlass13device_kernelIN5flash19enable_sm80_to_sm89INS1_16FlashAttnFwdSm80INS1_25CollectiveMainloopFwdSm80ILi4ELi1ELb0EN4cute5tupleIJNS5_1CILi128EEENS7_ILi64EEENS7_ILi96EEEEEELi96ENS_6half_tEfNS_4arch4Sm80ELb0ELb0ELb1ELb1ELb0ELb0ELb1ELb0EEENS1_21CollectiveEpilogueFwdINS6_IJS8_SA_S9_EEENS6_IJNS7_ILi1EEESI_SI_EEESC_SE_Li128ELb1ELb1ELb0ELb0EEENS1_19SingleTileSchedulerILb1ELb0ELb1ELi128EEEEEEEEEvNT_6ParamsE,"",@"SHT_CUDA_INFO"
	.sectionflags	@""
	.align	4


	//----- nvinfo : EIATTR_CUDA_API_VERSION
	.align		4
        /*0000*/ 	.byte	0x04, 0x37
        /*0002*/ 	.short	(.L_146 - .L_145)
.L_145:
        /*0004*/ 	.word	0x00000082


	//----- nvinfo : EIATTR_SW2861232_WAR
	.align		4
.L_146:
        /*0008*/ 	.byte	0x01, 0x35
	.zero		2


	//----- nvinfo : EIATTR_PARAM_CBANK
	.align		4
        /*000c*/ 	.byte	0x04, 0x0a
        /*000e*/ 	.short	(.L_148 - .L_147)
	.align		4
.L_147:
        /*0010*/ 	.word	index@(.nv.constant0._ZN7cutlass13device_kernelIN5flash19enable_sm80_to_sm89INS1_16FlashAttnFwdSm80INS1_25CollectiveMainloopFwdSm80ILi4ELi1ELb0EN4cute5tupleIJNS5_1CILi128EEENS7_ILi64EEENS7_ILi96EEEEEELi96ENS_6half_tEfNS_4arch4Sm80ELb0ELb0ELb1ELb1ELb0ELb0ELb1ELb0EEENS1_21CollectiveEpilogueFwdINS6_IJS8_SA_S9_EEENS6_IJNS7_ILi1EEESI_SI_EEESC_SE_Li128ELb1ELb1ELb0ELb0EEENS1_19SingleTileSchedulerILb1ELb0ELb1ELi128EEEEEEEEEvNT_6ParamsE)
        /*0014*/ 	.short	0x0160
        /*0016*/ 	.short	0x0418


	//----- nvinfo : EIATTR_CBANK_PARAM_SIZE
	.align		4
.L_148:
        /*0018*/ 	.byte	0x03, 0x19
        /*001a*/ 	.short	0x0418


	//----- nvinfo : EIATTR_KPARAM_INFO
	.align		4
        /*001c*/ 	.byte	0x04, 0x17
        /*001e*/ 	.short	(.L_150 - .L_149)
.L_149:
        /*0020*/ 	.word	0x00000000
        /*0024*/ 	.short	0x0000
        /*0026*/ 	.short	0x0000
        /*0028*/ 	.byte	0x00, 0xf0, 0x61, 0x10


	//----- nvinfo : EIATTR_MAXREG_COUNT
	.align		4
.L_150:
        /*002c*/ 	.byte	0x03, 0x1b
        /*002e*/ 	.short	0x00ff


	//----- nvinfo : EIATTR_NUM_BARRIERS
	.align		4
        /*0030*/ 	.byte	0x02, 0x4c
        /*0032*/ 	.byte	0x02
	.zero		1


	//----- nvinfo : EIATTR_ANNOTATIONS
	.align		4
        /*0034*/ 	.byte	0x04, 0x55
        /*0036*/ 	.short	(.L_152 - .L_151)


	//   ....[0]....
.L_151:
        /* <DEDUP_REMOVED lines=28> */


	//----- nvinfo : EIATTR_MERCURY_ISA_VERSION
	.align		4
.L_152:
        /*01e0*/ 	.byte	0x03, 0x5f
        /*01e2*/ 	.short	0x0000


	//----- nvinfo : EIATTR_COOP_GROUP_MASK_REGIDS
	.align		4
        /*01e4*/ 	.byte	0x04, 0x29
        /*01e6*/ 	.short	(.L_154 - .L_153)


	//   ....[0]....
.L_153:
        /*01e8*/ 	.word	0xffffffff


	//   ....[1]....
        /*01ec*/ 	.word	0xffffffff


	//   ....[2]....
        /*01f0*/ 	.word	0xffffffff


	//   ....[3]....
        /*01f4*/ 	.word	0xffffffff


	//   ....[4]....
        /*01f8*/ 	.word	0xffffffff


	//   ....[5]....
        /*01fc*/ 	.word	0xffffffff


	//   ....[6]....
        /*0200*/ 	.word	0xffffffff


	//   ....[7]....
        /*0204*/ 	.word	0xffffffff


	//   ....[8]....
        /*0208*/ 	.word	0xffffffff


	//   ....[9]....
        /*020c*/ 	.word	0xffffffff


	//   ....[10]....
        /*0210*/ 	.word	0xffffffff


	//   ....[11]....
        /*0214*/ 	.word	0xffffffff


	//   ....[12]....
        /*0218*/ 	.word	0xffffffff


	//   ....[13]....
        /*021c*/ 	.word	0xffffffff


	//   ....[14]....
        /*0220*/ 	.word	0xffffffff


	//   ....[15]....
        /*0224*/ 	.word	0xffffffff


	//   ....[16]....
        /*0228*/ 	.word	0xffffffff


	//   ....[17]....
        /*022c*/ 	.word	0xffffffff


	//   ....[18]....
        /*0230*/ 	.word	0xffffffff


	//   ....[19]....
        /*0234*/ 	.word	0xffffffff


	//   ....[20]....
        /*0238*/ 	.word	0xffffffff


	//   ....[21]....
        /*023c*/ 	.word	0xffffffff


	//   ....[22]....
        /*0240*/ 	.word	0xffffffff


	//   ....[23]....
        /*0244*/ 	.word	0xffffffff


	//   ....[24]....
        /*0248*/ 	.word	0xffffffff


	//   ....[25]....
        /*024c*/ 	.word	0xffffffff


	//   ....[26]....
        /*0250*/ 	.word	0xffffffff


	//   ....[27]....
        /*0254*/ 	.word	0xffffffff


	//   ....[28]....
        /*0258*/ 	.word	0xffffffff


	//   ....[29]....
        /*025c*/ 	.word	0xffffffff


	//   ....[30]....
        /*0260*/ 	.word	0xffffffff


	//   ....[31]....
        /*0264*/ 	.word	0xffffffff


	//   ....[32]....
        /*0268*/ 	.word	0xffffffff


	//   ....[33]....
        /*026c*/ 	.word	0xffffffff


	//   ....[34]....
        /*0270*/ 	.word	0xffffffff


	//   ....[35]....
        /*0274*/ 	.word	0xffffffff


	//   ....[36]....
        /*0278*/ 	.word	0xffffffff


	//   ....[37]....
        /*027c*/ 	.word	0xffffffff


	//   ....[38]....
        /*0280*/ 	.word	0xffffffff


	//   ....[39]....
        /*0284*/ 	.word	0xffffffff


	//   ....[40]....
        /*0288*/ 	.word	0xffffffff


	//   ....[41]....
        /*028c*/ 	.word	0xffffffff


	//   ....[42]....
        /*0290*/ 	.word	0xffffffff


	//   ....[43]....
        /*0294*/ 	.word	0xffffffff


	//   ....[44]....
        /*0298*/ 	.word	0xffffffff


	//   ....[45]....
        /*029c*/ 	.word	0xffffffff


	//   ....[46]....
        /*02a0*/ 	.word	0xffffffff


	//   ....[47]....
        /*02a4*/ 	.word	0xffffffff


	//   ....[48]....
        /*02a8*/ 	.word	0xffffffff


	//   ....[49]....
        /*02ac*/ 	.word	0xffffffff


	//   ....[50]....
        /*02b0*/ 	.word	0xffffffff


	//   ....[51]....
        /*02b4*/ 	.word	0xffffffff


	//   ....[52]....
        /*02b8*/ 	.word	0xffffffff


	//   ....[53]....
        /*02bc*/ 	.word	0xffffffff


	//   ....[54]....
        /*02c0*/ 	.word	0xffffffff


	//   ....[55]....
        /*02c4*/ 	.word	0xffffffff


	//   ....[56]....
        /*02c8*/ 	.word	0xffffffff


	//----- nvinfo : EIATTR_COOP_GROUP_INSTR_OFFSETS
	.align		4
.L_154:
        /*02cc*/ 	.byte	0x04, 0x28
        /*02ce*/ 	.short	(.L_156 - .L_155)


	//   ....[0]....
.L_155:
        /*02d0*/ 	.word	0x00000090


	//   ....[1]....
        /*02d4*/ 	.word	0x00001450


	//   ....[2]....
        /*02d8*/ 	.word	0x00001480


	//   ....[3]....
        /*02dc*/ 	.word	0x00001650


	//   ....[4]....
        /*02e0*/ 	.word	0x00001680


	//   ....[5]....
        /*02e4*/ 	.word	0x000017c0


	//   ....[6]....
        /*02e8*/ 	.word	0x000017f0


	//   ....[7]....
        /*02ec*/ 	.word	0x00001920


	//   ....[8]....
        /*02f0*/ 	.word	0x00001960


	//   ....[9]....
        /*02f4*/ 	.word	0x000035b0


	//   ....[10]....
        /*02f8*/ 	.word	0x00003700


	//   ....[11]....
        /*02fc*/ 	.word	0x00003810


	//   ....[12]....
        /*0300*/ 	.word	0x000039a0


	//   ....[13]....
        /*0304*/ 	.word	0x00003a10


	//   ....[14]....
        /*0308*/ 	.word	0x00003b40


	//   ....[15]....
        /*030c*/ 	.word	0x00003b60


	//   ....[16]....
        /*0310*/ 	.word	0x00003d10


	//   ....[17]....
        /*0314*/ 	.word	0x00006a90


	//   ....[18]....
        /*0318*/ 	.word	0x00006ae0


	//   ....[19]....
        /*031c*/ 	.word	0x00006b20


	//   ....[20]....
        /*0320*/ 	.word	0x00006b80


	//   ....[21]....
        /*0324*/ 	.word	0x00006bd0


	//   ....[22]....
        /*0328*/ 	.word	0x00006c90


	//   ....[23]....
        /*032c*/ 	.word	0x00007070


	//   ....[24]....
        /*0330*/ 	.word	0x000071a0


	//   ....[25]....
        /*0334*/ 	.word	0x00009250


	//   ....[26]....
        /*0338*/ 	.word	0x00009260


	//   ....[27]....
        /*033c*/ 	.word	0x00009270


	//   ....[28]....
        /*0340*/ 	.word	0x00009280


	//   ....[29]....
        /*0344*/ 	.word	0x000092b0


	//   ....[30]....
        /*0348*/ 	.word	0x000092d0


	//   ....[31]....
        /*034c*/ 	.word	0x000092f0


	//   ....[32]....
        /*0350*/ 	.word	0x00009300


	//   ....[33]....
        /*0354*/ 	.word	0x0000aa00


	//   ....[34]....
        /*0358*/ 	.word	0x0000aa30


	//   ....[35]....
        /*035c*/ 	.word	0x0000aa50


	//   ....[36]....
        /*0360*/ 	.word	0x0000aa70


	//   ....[37]....
        /*0364*/ 	.word	0x0000aa80


	//   ....[38]....
        /*0368*/ 	.word	0x0000aa90


	//   ....[39]....
        /*036c*/ 	.word	0x0000aaa0


	//   ....[40]....
        /*0370*/ 	.word	0x0000aab0


	//   ....[41]....
        /*0374*/ 	.word	0x0000acd0


	//   ....[42]....
        /*0378*/ 	.word	0x0000ace0


	//   ....[43]....
        /*037c*/ 	.word	0x0000ae60


	//   ....[44]....
        /*0380*/ 	.word	0x0000ae90


	//   ....[45]....
        /*0384*/ 	.word	0x0000afe0


	//   ....[46]....
        /*0388*/ 	.word	0x0000b010


	//   ....[47]....
        /*038c*/ 	.word	0x0000b160


	//   ....[48]....
        /*0390*/ 	.word	0x0000b180


	//   ....[49]....
        /*0394*/ 	.word	0x0000b980


	//   ....[50]....
        /*0398*/ 	.word	0x0000b9a0


	//   ....[51]....
        /*039c*/ 	.word	0x0000baf0


	//   ....[52]....
        /*03a0*/ 	.word	0x0000bb20


	//   ....[53]....
        /*03a4*/ 	.word	0x0000bc50


	//   ....[54]....
        /*03a8*/ 	.word	0x0000bc80


	//   ....[55]....
        /*03ac*/ 	.word	0x0000bdb0


	//   ....[56]....
        /*03b0*/ 	.word	0x0000bdd0


	//----- nvinfo : EIATTR_EXIT_INSTR_OFFSETS
	.align		4
.L_156:
        /*03b4*/ 	.byte	0x04, 0x1c
        /*03b6*/ 	.short	(.L_158 - .L_157)


	//   ....[0]....
.L_157:
        /*03b8*/ 	.word	0x00000350


	//   ....[1]....
        /*03bc*/ 	.word	0x0000b190


	//   ....[2]....
        /*03c0*/ 	.word	0x0000b260


	//   ....[3]....
        /*03c4*/ 	.word	0x0000b2c0


	//   ....[4]....
        /*03c8*/ 	.word	0x0000bde0


	//   ....[5]....
        /*03cc*/ 	.word	0x0000be90


	//   ....[6]....
        /*03d0*/ 	.word	0x0000bef0


	//----- nvinfo : EIATTR_CTAIDZ_USED
	.align		4
.L_158:
        /*03d4*/ 	.byte	0x01, 0x04
	.zero		2


	//----- nvinfo : EIATTR_MAX_THREADS
	.align		4
        /*03d8*/ 	.byte	0x04, 0x05
        /*03da*/ 	.short	(.L_160 - .L_159)
.L_159:
        /*03dc*/ 	.word	0x00000080
        /*03e0*/ 	.word	0x00000001
        /*03e4*/ 	.word	0x00000001


	//----- nvinfo : EIATTR_CRS_STACK_SIZE
	.align		4
.L_160:
        /*03e8*/ 	.byte	0x04, 0x1e
        /*03ea*/ 	.short	(.L_162 - .L_161)
.L_161:
        /*03ec*/ 	.word	0x00000000
.L_162:


//--------------------- .nv.info._ZN7cutlass13device_kernelIN5flash19enable_sm80_to_sm89INS1_16FlashAttnFwdSm80INS1_25CollectiveMainloopFwdSm80ILi4ELi1ELb0EN4cute5tupleIJNS5_1CILi128EEENS7_ILi64EEENS7_ILi96EEEEEELi96ENS_6half_tEfNS_4arch4Sm80ELb0ELb0ELb1ELb1ELb0ELb1ELb1ELb0EEENS1_21CollectiveEpilogueFwdINS6_IJS8_SA_S9_EEENS6_IJNS7_ILi1EEESI_SI_EEESC_SE_Li128ELb1ELb1ELb0ELb0EEENS1_19SingleTileSchedulerILb1ELb0ELb1ELi128EEEEEEEEEvNT_6ParamsE --------------------------
	.section	.nv.info._ZN7cutlass13device_kernelIN5flash19enable_sm80_to_sm89INS1_16FlashAttnFwdSm80INS1_25CollectiveMainloopFwdSm80ILi4ELi1ELb0EN4cute5tupleIJNS5_1CILi128EEENS7_ILi64EEENS7_ILi96EEEEEELi96ENS_6half_tEfNS_4arch4Sm80ELb0ELb0ELb1ELb1ELb0ELb1ELb1ELb0EEENS1_21CollectiveEpilogueFwdINS6_IJS8_SA_S9_EEENS6_IJNS7_ILi1EEESI_SI_EEESC_SE_Li128ELb1ELb1ELb0ELb0EEENS1_19SingleTileSchedulerILb1ELb0ELb1ELi128EEEEEEEEEvNT_6ParamsE,"",@"SHT_CUDA_INFO"
	.sectionflags	@""
	.align	4


	//----- nvinfo : EIATTR_CUDA_API_VERSION
	.align		4
        /*0000*/ 	.byte	0x04, 0x37
        /*0002*/ 	.short	(.L_164 - .L_163)
.L_163:
        /*0004*/ 	.word	0x00000082


	//----- nvinfo : EIATTR_SW2861232_WAR
	.align		4
.L_164:
        /*0008*/ 	.byte	0x01, 0x35
	.zero		2


	//----- nvinfo : EIATTR_PARAM_CBANK
	.align		4
        /*000c*/ 	.byte	0x04, 0x0a
        /*000e*/ 	.short	(.L_166 - .L_165)
	.align		4
.L_165:
        /*0010*/ 	.word	index@(.nv.constant0._ZN7cutlass13device_kernelIN5flash19enable_sm80_to_sm89INS1_16FlashAttnFwdSm80INS1_25CollectiveMainloopFwdSm80ILi4ELi1ELb0EN4cute5tupleIJNS5_1CILi128EEENS7_ILi64EEENS7_ILi96EEEEEELi96ENS_6half_tEfNS_4arch4Sm80ELb0ELb0ELb1ELb1ELb0ELb1ELb1ELb0EEENS1_21CollectiveEpilogueFwdINS6_IJS8_SA_S9_EEENS6_IJNS7_ILi1EEESI_SI_EEESC_SE_Li128ELb1ELb1ELb0ELb0EEENS1_19SingleTileSchedulerILb1ELb0ELb1ELi128EEEEEEEEEvNT_6ParamsE)
        /*0014*/ 	.short	0x0160
        /*0016*/ 	.short	0x0418


	//----- nvinfo : EIATTR_CBANK_PARAM_SIZE
	.align		4
.L_166:
        /*0018*/ 	.byte	0x03, 0x19
        /*001a*/ 	.short	0x0418


	//----- nvinfo : EIATTR_KPARAM_INFO
	.align		4
        /*001c*/ 	.byte	0x04, 0x17
        /*001e*/ 	.short	(.L_168 - .L_167)
.L_167:
        /*0020*/ 	.word	0x00000000
        /*0024*/ 	.short	0x0000
        /*0026*/ 	.short	0x0000
        /*0028*/ 	.byte	0x00, 0xf0, 0x61, 0x10


	//----- nvinfo : EIATTR_MAXREG_COUNT
	.align		4
.L_168:
        /*002c*/ 	.byte	0x03, 0x1b
        /*002e*/ 	.short	0x00ff


	//----- nvinfo : EIATTR_NUM_BARRIERS
	.align		4
        /*0030*/ 	.byte	0x02, 0x4c
        /*0032*/ 	.byte	0x02
	.zero		1


	//----- nvinfo : EIATTR_ANNOTATIONS
	.align		4
        /*0034*/ 	.byte	0x04, 0x55
        /*0036*/ 	.short	(.L_170 - .L_169)


	//   ....[0]....
.L_169:
        /* <DEDUP_REMOVED lines=28> */
        /*01ec*/ 	.byte	0xb0, 0x4c, 0x01, 0x00, 0x01, 0x00, 0x00, 0x00, 0xe0, 0x63, 0x01, 0x00


	//----- nvinfo : EIATTR_MERCURY_ISA_VERSION
	.align		4
.L_170:
        /*01f8*/ 	.byte	0x03, 0x5f
        /*01fa*/ 	.short	0x0000


	//----- nvinfo : EIATTR_COOP_GROUP_MASK_REGIDS
	.align		4
        /*01fc*/ 	.byte	0x04, 0x29
        /*01fe*/ 	.short	(.L_172 - .L_171)


	//   ....[0]....
.L_171:
        /*0200*/ 	.word	0xffffffff


	//   ....[1]....
        /*0204*/ 	.word	0xffffffff


	//   ....[2]....
        /*0208*/ 	.word	0xffffffff


	//   ....[3]....
        /*020c*/ 	.word	0xffffffff


	//   ....[4]....
        /*0210*/ 	.word	0xffffffff


	//   ....[5]....
        /*0214*/ 	.word	0xffffffff


	//   ....[6]....
        /*0218*/ 	.word	0xffffffff


	//   ....[7]....
        /*021c*/ 	.word	0xffffffff


	//   ....[8]....
        /*0220*/ 	.word	0xffffffff


	//   ....[9]....
        /*0224*/ 	.word	0xffffffff


	//   ....[10]....
        /*0228*/ 	.word	0xffffffff


	//   ....[11]....
        /*022c*/ 	.word	0xffffffff


	//   ....[12]....
        /*0230*/ 	.word	0xffffffff


	//   ....[13]....
        /*0234*/ 	.word	0xffffffff


	//   ....[14]....
        /*0238*/ 	.word	0xffffffff


	//   ....[15]....
        /*023c*/ 	.word	0xffffffff


	//   ....[16]....
        /*0240*/ 	.word	0xffffffff


	//   ....[17]....
        /*0244*/ 	.word	0xffffffff


	//   ....[18]....
        /*0248*/ 	.word	0xffffffff


	//   ....[19]....
        /*024c*/ 	.word	0xffffffff


	//   ....[20]....
        /*0250*/ 	.word	0xffffffff


	//   ....[21]....
        /*0254*/ 	.word	0xffffffff


	//   ....[22]....
        /*0258*/ 	.word	0xffffffff


	//   ....[23]....
        /*025c*/ 	.word	0xffffffff


	//   ....[24]....
        /*0260*/ 	.word	0xffffffff


	//   ....[25]....
        /*0264*/ 	.word	0xffffffff


	//   ....[26]....
        /*0268*/ 	.word	0xffffffff


	//   ....[27]....
        /*026c*/ 	.word	0xffffffff


	//   ....[28]....
        /*0270*/ 	.word	0xffffffff


	//   ....[29]....
        /*0274*/ 	.word	0xffffffff


	//   ....[30]....
        /*0278*/ 	.word	0xffffffff


	//   ....[31]....
        /*027c*/ 	.word	0xffffffff


	//   ....[32]....
        /*0280*/ 	.word	0xffffffff


	//   ....[33]....
        /*0284*/ 	.word	0xffffffff


	//   ....[34]....
        /*0288*/ 	.word	0xffffffff


	//   ....[35]....
        /*028c*/ 	.word	0xffffffff


	//   ....[36]....
        /*0290*/ 	.word	0xffffffff


	//   ....[37]....
        /*0294*/ 	.word	0xffffffff


	//   ....[38]....
        /*0298*/ 	.word	0xffffffff


	//   ....[39]....
        /*029c*/ 	.word	0xffffffff


	//   ....[40]....
        /*02a0*/ 	.word	0xffffffff


	//   ....[41]....
        /*02a4*/ 	.word	0xffffffff


	//   ....[42]....
        /*02a8*/ 	.word	0xffffffff


	//   ....[43]....
        /*02ac*/ 	.word	0xffffffff


	//   ....[44]....
        /*02b0*/ 	.word	0xffffffff


	//   ....[45]....
        /*02b4*/ 	.word	0xffffffff


	//   ....[46]....
        /*02b8*/ 	.word	0xffffffff


	//   ....[47]....
        /*02bc*/ 	.word	0xffffffff


	//   ....[48]....
        /*02c0*/ 	.word	0xffffffff


	//   ....[49]....
        /*02c4*/ 	.word	0xffffffff


	//   ....[50]....
        /*02c8*/ 	.word	0xffffffff


	//   ....[51]....
        /*02cc*/ 	.word	0xffffffff


	//   ....[52]....
        /*02d0*/ 	.word	0xffffffff


	//   ....[53]....
        /*02d4*/ 	.word	0xffffffff


	//   ....[54]....
        /*02d8*/ 	.word	0xffffffff


	//   ....[55]....
        /*02dc*/ 	.word	0xffffffff


	//   ....[56]....
        /*02e0*/ 	.word	0xffffffff


	//----- nvinfo : EIATTR_COOP_GROUP_INSTR_OFFSETS
	.align		4
.L_172:
        /*02e4*/ 	.byte	0x04, 0x28
        /*02e6*/ 	.short	(.L_174 - .L_173)


	//   ....[0]....
.L_173:
        /*02e8*/ 	.word	0x00000090


	//   ....[1]....
        /*02ec*/ 	.word	0x00006660


	//   ....[2]....
        /*02f0*/ 	.word	0x00006690


	//   ....[3]....
        /*02f4*/ 	.word	0x00006940


	//   ....[4]....
        /*02f8*/ 	.word	0x00006970


	//   ....[5]....
        /*02fc*/ 	.word	0x00006ab0


	//   ....[6]....
        /*0300*/ 	.word	0x00006ae0


	//   ....[7]....
        /*0304*/ 	.word	0x00006c10


	//   ....[8]....
        /*0308*/ 	.word	0x00006c50


	//   ....[9]....
        /*030c*/ 	.word	0x0000e610


	//   ....[10]....
        /*0310*/ 	.word	0x0000e780


	//   ....[11]....
        /*0314*/ 	.word	0x0000e8f0


	//   ....[12]....
        /*0318*/ 	.word	0x0000ea80


	//   ....[13]....
        /*031c*/ 	.word	0x0000eaf0


	//   ....[14]....
        /*0320*/ 	.word	0x0000ec20


	//   ....[15]....
        /*0324*/ 	.word	0x0000ec40


	//   ....[16]....
        /*0328*/ 	.word	0x0000edf0


	//   ....[17]....
        /*032c*/ 	.word	0x00011bb0


	//   ....[18]....
        /*0330*/ 	.word	0x00011c00


	//   ....[19]....
        /*0334*/ 	.word	0x00011c40


	//   ....[20]....
        /*0338*/ 	.word	0x00011ca0


	//   ....[21]....
        /*033c*/ 	.word	0x00011cf0


	//   ....[22]....
        /*0340*/ 	.word	0x00011db0


	//   ....[23]....
        /*0344*/ 	.word	0x00012190


	//   ....[24]....
        /*0348*/ 	.word	0x000122c0


	//   ....[25]....
        /*034c*/ 	.word	0x00014380


	//   ....[26]....
        /*0350*/ 	.word	0x00014390


	//   ....[27]....
        /*0354*/ 	.word	0x000143a0


	//   ....[28]....
        /*0358*/ 	.word	0x000143b0


	//   ....[29]....
        /*035c*/ 	.word	0x000143e0


	//   ....[30]....
        /*0360*/ 	.word	0x00014400


	//   ....[31]....
        /*0364*/ 	.word	0x00014420


	//   ....[32]....
        /*0368*/ 	.word	0x00014430


	//   ....[33]....
        /*036c*/ 	.word	0x00015b00


	//   ....[34]....
        /*0370*/ 	.word	0x00015b30


	//   ....[35]....
        /*0374*/ 	.word	0x00015b60


	//   ....[36]....
        /*0378*/ 	.word	0x00015b80


	//   ....[37]....
        /*037c*/ 	.word	0x00015b90


	//   ....[38]....
        /*0380*/ 	.word	0x00015ba0


	//   ....[39]....
        /*0384*/ 	.word	0x00015bb0


	//   ....[40]....
        /*0388*/ 	.word	0x00015bc0


	//   ....[41]....
        /*038c*/ 	.word	0x00015de0


	//   ....[42]....
        /*0390*/ 	.word	0x00015df0


	//   ....[43]....
        /*0394*/ 	.word	0x00015f70


	//   ....[44]....
        /*0398*/ 	.word	0x00015fa0


	//   ....[45]....
        /*039c*/ 	.word	0x000160f0


	//   ....[46]....
        /*03a0*/ 	.word	0x00016120


	//   ....[47]....
        /*03a4*/ 	.word	0x00016270


	//   ....[48]....
        /*03a8*/ 	.word	0x00016290


	//   ....[49]....
        /*03ac*/ 	.word	0x00016a50


	//   ....[50]....
        /*03b0*/ 	.word	0x00016a70


	//   ....[51]....
        /*03b4*/ 	.word	0x00016bc0


	//   ....[52]....
        /*03b8*/ 	.word	0x00016bf0


	//   ....[53]....
        /*03bc*/ 	.word	0x00016d20


	//   ....[54]....
        /*03c0*/ 	.word	0x00016d50


	//   ....[55]....
        /*03c4*/ 	.word	0x00016e80


	//   ....[56]....
        /*03c8*/ 	.word	0x00016ea0


	//----- nvinfo : EIATTR_EXIT_INSTR_OFFSETS
	.align		4
.L_174:
        /*03cc*/ 	.byte	0x04, 0x1c
        /*03ce*/ 	.short	(.L_176 - .L_175)


	//   ....[0]....
.L_175:
        /*03d0*/ 	.word	0x00000350


	//   ....[1]....
        /*03d4*/ 	.word	0x000162a0


	//   ....[2]....
        /*03d8*/ 	.word	0x00016370


	//   ....[3]....
        /*03dc*/ 	.word	0x000163d0


	//   ....[4]....
        /*03e0*/ 	.word	0x00016eb0


	//   ....[5]....
        /*03e4*/ 	.word	0x00016f60


	//   ....[6]....
        /*03e8*/ 	.word	0x00016fc0


	//----- nvinfo : EIATTR_CTAIDZ_USED
	.align		4
.L_176:
        /*03ec*/ 	.byte	0x01, 0x04
	.zero		2


	//----- nvinfo : EIATTR_MAX_THREADS
	.align		4
        /*03f0*/ 	.byte	0x04, 0x05
        /*03f2*/ 	.short	(.L_178 - .L_177)
.L_177:
        /*03f4*/ 	.word	0x00000080
        /*03f8*/ 	.word	0x00000001
        /*03fc*/ 	.word	0x00000001


	//----- nvinfo : EIATTR_CRS_STACK_SIZE
	.align		4
.L_178:
        /*0400*/ 	.byte	0x04, 0x1e
        /*0402*/ 	.short	(.L_180 - .L_179)
.L_179:
        /*0404*/ 	.word	0x00000000
.L_180:


//--------------------- .nv.info._ZN7cutlass13device_kernelIN5flash19enable_sm80_to_sm89INS1_16FlashAttnFwdSm80INS1_25CollectiveMainloopFwdSm80ILi4ELi1ELb0EN4cute5tupleIJNS5_1CILi128EEENS7_ILi48EEENS7_ILi96EEEEEELi96ENS_6half_tEfNS_4arch4Sm80ELb0ELb1ELb1ELb0ELb0ELb0ELb1ELb0EEENS1_21CollectiveEpilogueFwdINS6_IJS8_SA_S9_EEENS6_IJNS7_ILi1EEESI_SI_EEESC_SE_Li128ELb0ELb1ELb0ELb0EEENS1_19SingleTileSchedulerILb0ELb0ELb1ELi128EEEEEEEEEvNT_6ParamsE --------------------------
	.section	.nv.info._ZN7cutlass13device_kernelIN5flash19enable_sm80_to_sm89INS1_16FlashAttnFwdSm80INS1_25CollectiveMainloopFwdSm80ILi4ELi1ELb0EN4cute5tupleIJNS5_1CILi128EEENS7_ILi48EEENS7_ILi96EEEEEELi96ENS_6half_tEfNS_4arch4Sm80ELb0ELb1ELb1ELb0ELb0ELb0ELb1ELb0EEENS1_21CollectiveEpilogueFwdINS6_IJS8_SA_S9_EEENS6_IJNS7_ILi1EEESI_SI_EEESC_SE_Li128ELb0ELb1ELb0ELb0EEENS1_19SingleTileSchedulerILb0ELb0ELb1ELi128EEEEEEEEEvNT_6ParamsE,"",@"SHT_CUDA_INFO"
	.sectionflags	@""
	.align	4


	//----- nvinfo : EIATTR_CUDA_API_VERSION
	.align		4
        /*0000*/ 	.byte	0x04, 0x37
        /*0002*/ 	.short	(.L_182 - .L_181)
.L_181:
        /*0004*/ 	.word	0x00000082


	//----- nvinfo : EIATTR_SW2861232_WAR
	.align		4
.L_182:
        /*0008*/ 	.byte	0x01, 0x35
	.zero		2


	//----- nvinfo : EIATTR_PARAM_CBANK
	.align		4
        /*000c*/ 	.byte	0x04, 0x0a
        /*000e*/ 	.short	(.L_184 - .L_183)
	.align		4
.L_183:
        /*0010*/ 	.word	index@(.nv.constant0._ZN7cutlass13device_kernelIN5flash19enable_sm80_to_sm89INS1_16FlashAttnFwdSm80INS1_25CollectiveMainloopFwdSm80ILi4ELi1ELb0EN4cute5tupleIJNS5_1CILi128EEENS7_ILi48EEENS7_ILi96EEEEEELi96ENS_6half_tEfNS_4arch4Sm80ELb0ELb1ELb1ELb0ELb0ELb0ELb1ELb0EEENS1_21CollectiveEpilogueFwdINS6_IJS8_SA_S9_EEENS6_IJNS7_ILi1EEESI_SI_EEESC_SE_Li128ELb0ELb1ELb0ELb0EEENS1_19SingleTileSchedulerILb0ELb0ELb1ELi128EEEEEEEEEvNT_6ParamsE)
        /*0014*/ 	.short	0x0160
        /*0016*/ 	.short	0x0418


	//----- nvinfo : EIATTR_CBANK_PARAM_SIZE
	.align		4
.L_184:
        /*0018*/ 	.byte	0x03, 0x19
        /*001a*/ 	.short	0x0418


	//----- nvinfo : EIATTR_KPARAM_INFO
	.align		4
        /*001c*/ 	.byte	0x04, 0x17
        /*001e*/ 	.short	(.L_186 - .L_185)
.L_185:
        /*0020*/ 	.word	0x00000000
        /*0024*/ 	.short	0x0000
        /*0026*/ 	.short	0x0000
        /*0028*/ 	.byte	0x00, 0xf0, 0x61, 0x10


	//----- nvinfo : EIATTR_MAXREG_COUNT
	.align		4
.L_186:
        /*002c*/ 	.byte	0x03, 0x1b
        /*002e*/ 	.short	0x00ff


	//----- nvinfo : EIATTR_NUM_BARRIERS
	.align		4
        /*0030*/ 	.byte	0x02, 0x4c
        /*0032*/ 	.byte	0x02
	.zero		1


	//----- nvinfo : EIATTR_MERCURY_ISA_VERSION
	.align		4
        /*0034*/ 	.byte	0x03, 0x5f
        /*0036*/ 	.short	0x0000


	//----- nvinfo : EIATTR_COOP_GROUP_MASK_REGIDS
	.align		4
        /*0038*/ 	.byte	0x04, 0x29
        /*003a*/ 	.short	(.L_188 - .L_187)


	//   ....[0]....
.L_187:
        /*003c*/ 	.word	0xffffffff


	//   ....[1]....
        /*0040*/ 	.word	0xffffffff


	//   ....[2]....
        /*0044*/ 	.word	0xffffffff


	//   ....[3]....
        /*0048*/ 	.word	0xffffffff


	//   ....[4]....
        /*004c*/ 	.word	0xffffffff


	//   ....[5]....
        /*0050*/ 	.word	0xffffffff


	//   ....[6]....
        /*0054*/ 	.word	0xffffffff


	//   ....[7]....
        /*0058*/ 	.word	0xffffffff


	//   ....[8]....
        /*005c*/ 	.word	0xffffffff


	//   ....[9]....
        /*0060*/ 	.word	0xffffffff


	//   ....[10]....
        /*0064*/ 	.word	0xffffffff


	//   ....[11]....
        /*0068*/ 	.word	0xffffffff


	//   ....[12]....
        /*006c*/ 	.word	0xffffffff


	//   ....[13]....
        /*0070*/ 	.word	0xffffffff


	//   ....[14]....
        /*0074*/ 	.word	0xffffffff


	//   ....[15]....
        /*0078*/ 	.word	0xffffffff


	//   ....[16]....
        /*007c*/ 	.word	0xffffffff


	//   ....[17]....
        /*0080*/ 	.word	0xffffffff


	//   ....[18]....
        /*0084*/ 	.word	0xffffffff


	//   ....[19]....
        /*0088*/ 	.word	0xffffffff


	//   ....[20]....
        /*008c*/ 	.word	0xffffffff


	//   ....[21]....
        /*0090*/ 	.word	0xffffffff


	//   ....[22]....
        /*0094*/ 	.word	0xffffffff


	//   ....[23]....
        /*0098*/ 	.word	0xffffffff


	//   ....[24]....
        /*009c*/ 	.word	0xffffffff


	//   ....[25]....
        /*00a0*/ 	.word	0xffffffff


	//   ....[26]....
        /*00a4*/ 	.word	0xffffffff


	//   ....[27]....
        /*00a8*/ 	.word	0xffffffff


	//   ....[28]....
        /*00ac*/ 	.word	0xffffffff


	//   ....[29]....
        /*00b0*/ 	.word	0xffffffff


	//   ....[30]....
        /*00b4*/ 	.word	0xffffffff


	//   ....[31]....
        /*00b8*/ 	.word	0xffffffff


	//   ....[32]....
        /*00bc*/ 	.word	0xffffffff


	//   ....[33]....
        /*00c0*/ 	.word	0xffffffff


	//   ....[34]....
        /*00c4*/ 	.word	0xffffffff


	//   ....[35]....
        /*00c8*/ 	.word	0xffffffff


	//   ....[36]....
        /*00cc*/ 	.word	0xffffffff


	//   ....[37]....
        /*00d0*/ 	.word	0xffffffff


	//   ....[38]....
        /*00d4*/ 	.word	0xffffffff


	//   ....[39]....
        /*00d8*/ 	.word	0xffffffff


	//   ....[40]....
        /*00dc*/ 	.word	0xffffffff


	//   ....[41]....
        /*00e0*/ 	.word	0xffffffff


	//   ....[42]....
        /*00e4*/ 	.word	0xffffffff


	//   ....[43]....
        /*00e8*/ 	.word	0xffffffff


	//   ....[44]....
        /*00ec*/ 	.word	0xffffffff


	//   ....[45]....
        /*00f0*/ 	.word	0xffffffff


	//   ....[46]....
        /*00f4*/ 	.word	0xffffffff


	//   ....[47]....
        /*00f8*/ 	.word	0xffffffff


	//   ....[48]....
        /*00fc*/ 	.word	0xffffffff


	//   ....[49]....
        /*0100*/ 	.word	0xffffffff


	//   ....[50]....
        /*0104*/ 	.word	0xffffffff


	//   ....[51]....
        /*0108*/ 	.word	0xffffffff


	//   ....[52]....
        /*010c*/ 	.word	0xffffffff


	//   ....[53]....
        /*0110*/ 	.word	0xffffffff


	//   ....[54]....
        /*0114*/ 	.word	0xffffffff


	//   ....[55]....
        /*0118*/ 	.word	0xffffffff


	//   ....[56]....
        /*011c*/ 	.word	0xffffffff


	//   ....[57]....
        /*0120*/ 	.word	0xffffffff


	//   ....[58]....
        /*0124*/ 	.word	0xffffffff


	//   ....[59]....
        /*0128*/ 	.word	0xffffffff


	//   ....[60]....
        /*012c*/ 	.word	0xffffffff


	//   ....[61]....
        /*0130*/ 	.word	0xffffffff


	//   ....[62]....
        /*0134*/ 	.word	0xffffffff


	//   ....[63]....
        /*0138*/ 	.word	0xffffffff


	//   ....[64]....
        /*013c*/ 	.word	0xffffffff


	//   ....[65]....
        /*0140*/ 	.word	0xffffffff


	//   ....[66]....
        /*0144*/ 	.word	0xffffffff


	//   ....[67]....
        /*0148*/ 	.word	0xffffffff


	//   ....[68]....
        /*014c*/ 	.word	0xffffffff


	//   ....[69]....
        /*0150*/ 	.word	0xffffffff


	//   ....[70]....
        /*0154*/ 	.word	0xffffffff


	//   ....[71]....
        /*0158*/ 	.word	0xffffffff


	//   ....[72]....
        /*015c*/ 	.word	0xffffffff


	//   ....[73]....
        /*0160*/ 	.word	0xffffffff


	//   ....[74]....
        /*0164*/ 	.word	0xffffffff


	//   ....[75]....
        /*0168*/ 	.word	0xffffffff


	//   ....[76]....
        /*016c*/ 	.word	0xffffffff


	//   ....[77]....
        /*0170*/ 	.word	0xffffffff


	//   ....[78]....
        /*0174*/ 	.word	0xffffffff


	//   ....[79]....
        /*0178*/ 	.word	0xffffffff


	//   ....[80]....
        /*017c*/ 	.word	0xffffffff


	//   ....[81]....
        /*0180*/ 	.word	0xffffffff


	//   ....[82]....
        /*0184*/ 	.word	0xffffffff


	//   ....[83]....
        /*0188*/ 	.word	0xffffffff


	//----- nvinfo : EIATTR_COOP_GROUP_INSTR_OFFSETS
	.align		4
.L_188:
        /*018c*/ 	.byte	0x04, 0x28
        /*018e*/ 	.short	(.L_190 - .L_189)


	//   ....[0]....
.L_189:
        /*0190*/ 	.word	0x00000d80


	//   ....[1]....
        /*0194*/ 	.word	0x00000dc0


	//   ....[2]....
        /*0198*/ 	.word	0x00000e00


	//   ....[3]....
        /*019c*/ 	.word	0x00000e40


	//   ....[4]....
        /*01a0*/ 	.word	0x00000ea0


	//   ....[5]....
        /*01a4*/ 	.word	0x00001000


	//   ....[6]....
        /*01a8*/ 	.word	0x00001120


	//   ....[7]....
        /*01ac*/ 	.word	0x00001160


	//   ....[8]....
        /*01b0*/ 	.word	0x000027f0


	//   ....[9]....
        /*01b4*/ 	.word	0x00002a90


	//   ....[10]....
        /*01b8*/ 	.word	0x00003260


	//   ....[11]....
        /*01bc*/ 	.word	0x00003ba0


	//   ....[12]....
        /*01c0*/ 	.word	0x000042f0


	//   ....[13]....
        /*01c4*/ 	.word	0x00004360


	//   ....[14]....
        /*01c8*/ 	.word	0x00004380


	//   ....[15]....
        /*01cc*/ 	.word	0x000043a0


	//   ....[16]....
        /*01d0*/ 	.word	0x00004440


	//   ....[17]....
        /*01d4*/ 	.word	0x00004550


	//   ....[18]....
        /*01d8*/ 	.word	0x00004820


	//   ....[19]....
        /*01dc*/ 	.word	0x000049b0


	//   ....[20]....
        /*01e0*/ 	.word	0x00006b20


	//   ....[21]....
        /*01e4*/ 	.word	0x00007090


	//   ....[22]....
        /*01e8*/ 	.word	0x00007550


	//   ....[23]....
        /*01ec*/ 	.word	0x00007760


	//   ....[24]....
        /*01f0*/ 	.word	0x00008060


	//   ....[25]....
        /*01f4*/ 	.word	0x00008100


	//   ....[26]....
        /*01f8*/ 	.word	0x000081b0


	//   ....[27]....
        /*01fc*/ 	.word	0x000081d0


	//   ....[28]....
        /*0200*/ 	.word	0x000081e0


	//   ....[29]....
        /*0204*/ 	.word	0x00008380


	//   ....[30]....
        /*0208*/ 	.word	0x00008490


	//   ....[31]....
        /*020c*/ 	.word	0x00008600


	//   ....[32]....
        /*0210*/ 	.word	0x0000b470


	//   ....[33]....
        /*0214*/ 	.word	0x0000b4c0


	//   ....[34]....
        /*0218*/ 	.word	0x0000b500


	//   ....[35]....
        /*021c*/ 	.word	0x0000b540


	//   ....[36]....
        /*0220*/ 	.word	0x0000b580


	//   ....[37]....
        /*0224*/ 	.word	0x0000b5b0


	//   ....[38]....
        /*0228*/ 	.word	0x0000b710


	//   ....[39]....
        /*022c*/ 	.word	0x0000b840


	//   ....[40]....
        /*0230*/ 	.word	0x0000e2e0


	//   ....[41]....
        /*0234*/ 	.word	0x0000e690


	//   ....[42]....
        /*0238*/ 	.word	0x0000eb10


	//   ....[43]....
        /*023c*/ 	.word	0x0000f1b0


	//   ....[44]....
        /*0240*/ 	.word	0x0000f700


	//   ....[45]....
        /*0244*/ 	.word	0x0000f7c0


	//   ....[46]....
        /*0248*/ 	.word	0x0000f8c0


	//   ....[47]....
        /*024c*/ 	.word	0x0000f920


	//   ....[48]....
        /*0250*/ 	.word	0x0000f950


	//   ....[49]....
        /*0254*/ 	.word	0x0000fa80


	//   ....[50]....
        /*0258*/ 	.word	0x0000fc00


	//   ....[51]....
        /*025c*/ 	.word	0x0000fd70


	//   ....[52]....
        /*0260*/ 	.word	0x00011390


	//   ....[53]....
        /*0264*/ 	.word	0x000113c0


	//   ....[54]....
        /*0268*/ 	.word	0x000113f0


	//   ....[55]....
        /*026c*/ 	.word	0x00011400


	//   ....[56]....
        /*0270*/ 	.word	0x00011430


	//   ....[57]....
        /*0274*/ 	.word	0x00011450


	//   ....[58]....
        /*0278*/ 	.word	0x00011470


	//   ....[59]....
        /*027c*/ 	.word	0x00011480


	//   ....[60]....
        /*0280*/ 	.word	0x00012b50


	//   ....[61]....
        /*0284*/ 	.word	0x00012b60


	//   ....[62]....
        /*0288*/ 	.word	0x00012b80


	//   ....[63]....
        /*028c*/ 	.word	0x00012b90


	//   ....[64]....
        /*0290*/ 	.word	0x00012ba0


	//   ....[65]....
        /*0294*/ 	.word	0x00012bb0


	//   ....[66]....
        /*0298*/ 	.word	0x00012bc0


	//   ....[67]....
        /*029c*/ 	.word	0x00012bd0


	//   ....[68]....
        /*02a0*/ 	.word	0x00012c00


	//   ....[69]....
        /*02a4*/ 	.word	0x00012c20


	//   ....[70]....
        /*02a8*/ 	.word	0x00012e40


	//   ....[71]....
        /*02ac*/ 	.word	0x00012e70


	//   ....[72]....
        /*02b0*/ 	.word	0x00012fc0


	//   ....[73]....
        /*02b4*/ 	.word	0x00012ff0


	//   ....[74]....
        /*02b8*/ 	.word	0x00013140


	//   ....[75]....
        /*02bc*/ 	.word	0x00013160


	//   ....[76]....
        /*02c0*/ 	.word	0x000137f0


	//   ....[77]....
        /*02c4*/ 	.word	0x00013810


	//   ....[78]....
        /*02c8*/ 	.word	0x00013940


	//   ....[79]....
        /*02cc*/ 	.word	0x00013970


	//   ....[80]....
        /*02d0*/ 	.word	0x00013aa0


	//   ....[81]....
        /*02d4*/ 	.word	0x00013ad0


	//   ....[82]....
        /*02d8*/ 	.word	0x00013c00


	//   ....[83]....
        /*02dc*/ 	.word	0x00013c20


	//----- nvinfo : EIATTR_EXIT_INSTR_OFFSETS
	.align		4
.L_190:
        /*02e0*/ 	.byte	0x04, 0x1c
        /*02e2*/ 	.short	(.L_192 - .L_191)


	//   ....[0]....
.L_191:
        /*02e4*/ 	.word	0x00000030


	//   ....[1]....
        /*02e8*/ 	.word	0x00013170


	//   ....[2]....
        /*02ec*/ 	.word	0x00013240


	//   ....[3]....
        /*02f0*/ 	.word	0x000132a0


	//   ....[4]....
        /*02f4*/ 	.word	0x00013c30


	//   ....[5]....
        /*02f8*/ 	.word	0x00013ce0


	//   ....[6]....
        /*02fc*/ 	.word	0x00013d40


	//----- nvinfo : EIATTR_CTAIDZ_USED
	.align		4
.L_192:
        /*0300*/ 	.byte	0x01, 0x04
	.zero		2


	//----- nvinfo : EIATTR_MAX_THREADS
	.align		4
        /*0304*/ 	.byte	0x04, 0x05
        /*0306*/ 	.short	(.L_194 - .L_193)
.L_193:
        /*0308*/ 	.word	0x00000080
        /*030c*/ 	.word	0x00000001
        /*0310*/ 	.word	0x00000001


	//----- nvinfo : EIATTR_CRS_STACK_SIZE
	.align		4
.L_194:
        /*0314*/ 	.byte	0x04, 0x1e
        /*0316*/ 	.short	(.L_196 - .L_195)
.L_195:
        /*0318*/ 	.word	0x00000000
.L_196:


//--------------------- .nv.info._ZN7cutlass13device_kernelIN5flash19enable_sm80_to_sm89INS1_16FlashAttnFwdSm80INS1_25CollectiveMainloopFwdSm80ILi4ELi1ELb0EN4cute5tupleIJNS5_1CILi128EEENS7_ILi48EEENS7_ILi96EEEEEELi96ENS_6half_tEfNS_4arch4Sm80ELb0ELb1ELb1ELb1ELb0ELb0ELb1ELb0EEENS1_21CollectiveEpilogueFwdINS6_IJS8_SA_S9_EEENS6_IJNS7_ILi1EEESI_SI_EEESC_SE_Li128ELb1ELb1ELb0ELb0EEENS1_19SingleTileSchedulerILb1ELb0ELb1ELi128EEEEEEEEEvNT_6ParamsE --------------------------
	.section	.nv.info._ZN7cutlass13device_kernelIN5flash19enable_sm80_to_sm89INS1_16FlashAttnFwdSm80INS1_25CollectiveMainloopFwdSm80ILi4ELi1ELb0EN4cute5tupleIJNS5_1CILi128EEENS7_ILi48EEENS7_ILi96EEEEEELi96ENS_6half_tEfNS_4arch4Sm80ELb0ELb1ELb1ELb1ELb0ELb0ELb1ELb0EEENS1_21CollectiveEpilogueFwdINS6_IJS8_SA_S9_EEENS6_IJNS7_ILi1EEESI_SI_EEESC_SE_Li128ELb1ELb1ELb0ELb0EEENS1_19SingleTileSchedulerILb1ELb0ELb1ELi128EEEEEEEEEvNT_6ParamsE,"",@"SHT_CUDA_INFO"
	.sectionflags	@""
	.align	4


	//----- nvinfo : EIATTR_CUDA_API_VERSION
	.align		4
        /*0000*/ 	.byte	0x04, 0x37
        /*0002*/ 	.short	(.L_198 - .L_197)
.L_197:
        /*0004*/ 	.word	0x00000082


	//----- nvinfo : EIATTR_SW2861232_WAR
	.align		4
.L_198:
        /*0008*/ 	.byte	0x01, 0x35
	.zero		2


	//----- nvinfo : EIATTR_PARAM_CBANK
	.align		4
        /*000c*/ 	.byte	0x04, 0x0a
        /*000e*/ 	.short	(.L_200 - .L_199)
	.align		4
.L_199:
        /*0010*/ 	.word	index@(.nv.constant0._ZN7cutlass13device_kernelIN5flash19enable_sm80_to_sm89INS1_16FlashAttnFwdSm80INS1_25CollectiveMainloopFwdSm80ILi4ELi1ELb0EN4cute5tupleIJNS5_1CILi128EEENS7_ILi48EEENS7_ILi96EEEEEELi96ENS_6half_tEfNS_4arch4Sm80ELb0ELb1ELb1ELb1ELb0ELb0ELb1ELb0EEENS1_21CollectiveEpilogueFwdINS6_IJS8_SA_S9_EEENS6_IJNS7_ILi1EEESI_SI_EEESC_SE_Li128ELb1ELb1ELb0ELb0EEENS1_19SingleTileSchedulerILb1ELb0ELb1ELi128EEEEEEEEEvNT_6ParamsE)
        /*0014*/ 	.short	0x0160
        /*0016*/ 	.short	0x0418


	//----- nvinfo : EIATTR_CBANK_PARAM_SIZE
	.align		4
.L_200:
        /*0018*/ 	.byte	0x03, 0x19
        /*001a*/ 	.short	0x0418


	//----- nvinfo : EIATTR_KPARAM_INFO
	.align		4
        /*001c*/ 	.byte	0x04, 0x17
        /*001e*/ 	.short	(.L_202 - .L_201)
.L_201:
        /*0020*/ 	.word	0x00000000
        /*0024*/ 	.short	0x0000
        /*0026*/ 	.short	0x0000
        /*0028*/ 	.byte	0x00, 0xf0, 0x61, 0x10


	//----- nvinfo : EIATTR_MAXREG_COUNT
	.align		4
.L_202:
        /*002c*/ 	.byte	0x03, 0x1b
        /*002e*/ 	.short	0x00ff


	//----- nvinfo : EIATTR_NUM_BARRIERS
	.align		4
        /*0030*/ 	.byte	0x02, 0x4c
        /*0032*/ 	.byte	0x02
	.zero		1


	//----- nvinfo : EIATTR_ANNOTATIONS
	.align		4
        /*0034*/ 	.byte	0x04, 0x55
        /*0036*/ 	.short	(.L_204 - .L_203)


	//   ....[0]....
.L_203:
        /* <DEDUP_REMOVED lines=53> */


	//----- nvinfo : EIATTR_MERCURY_ISA_VERSION
	.align		4
.L_204:
        /*0378*/ 	.byte	0x03, 0x5f
        /*037a*/ 	.short	0x0000


	//----- nvinfo : EIATTR_COOP_GROUP_MASK_REGIDS
	.align		4
        /*037c*/ 	.byte	0x04, 0x29
        /*037e*/ 	.short	(.L_206 - .L_205)


	//   ....[0]....
.L_205:
        /*0380*/ 	.word	0xffffffff


	//   ....[1]....
        /*0384*/ 	.word	0xffffffff


	//   ....[2]....
        /*0388*/ 	.word	0xffffffff


	//   ....[3]....
        /*038c*/ 	.word	0xffffffff


	//   ....[4]....
        /*0390*/ 	.word	0xffffffff


	//   ....[5]....
        /*0394*/ 	.word	0xffffffff


	//   ....[6]....
        /*0398*/ 	.word	0xffffffff


	//   ....[7]....
        /*039c*/ 	.word	0xffffffff


	//   ....[8]....
        /*03a0*/ 	.word	0xffffffff


	//   ....[9]....
        /*03a4*/ 	.word	0xffffffff


	//   ....[10]....
        /*03a8*/ 	.word	0xffffffff


	//   ....[11]....
        /*03ac*/ 	.word	0xffffffff


	//   ....[12]....
        /*03b0*/ 	.word	0xffffffff


	//   ....[13]....
        /*03b4*/ 	.word	0xffffffff


	//   ....[14]....
        /*03b8*/ 	.word	0xffffffff


	//   ....[15]....
        /*03bc*/ 	.word	0xffffffff


	//   ....[16]....
        /*03c0*/ 	.word	0xffffffff


	//   ....[17]....
        /*03c4*/ 	.word	0xffffffff


	//   ....[18]....
        /*03c8*/ 	.word	0xffffffff


	//   ....[19]....
        /*03cc*/ 	.word	0xffffffff


	//   ....[20]....
        /*03d0*/ 	.word	0xffffffff


	//   ....[21]....
        /*03d4*/ 	.word	0xffffffff


	//   ....[22]....
        /*03d8*/ 	.word	0xffffffff


	//   ....[23]....
        /*03dc*/ 	.word	0xffffffff


	//   ....[24]....
        /*03e0*/ 	.word	0xffffffff


	//   ....[25]....
        /*03e4*/ 	.word	0xffffffff


	//   ....[26]....
        /*03e8*/ 	.word	0xffffffff


	//   ....[27]....
        /*03ec*/ 	.word	0xffffffff


	//   ....[28]....
        /*03f0*/ 	.word	0xffffffff


	//   ....[29]....
        /*03f4*/ 	.word	0xffffffff


	//   ....[30]....
        /*03f8*/ 	.word	0xffffffff


	//   ....[31]....
        /*03fc*/ 	.word	0xffffffff


	//   ....[32]....
        /*0400*/ 	.word	0xffffffff


	//   ....[33]....
        /*0404*/ 	.word	0xffffffff


	//   ....[34]....
        /*0408*/ 	.word	0xffffffff


	//   ....[35]....
        /*040c*/ 	.word	0xffffffff


	//   ....[36]....
        /*0410*/ 	.word	0xffffffff


	//   ....[37]....
        /*0414*/ 	.word	0xffffffff


	//   ....[38]....
        /*0418*/ 	.word	0xffffffff


	//   ....[39]....
        /*041c*/ 	.word	0xffffffff


	//   ....[40]....
        /*0420*/ 	.word	0xffffffff


	//   ....[41]....
        /*0424*/ 	.word	0xffffffff


	//   ....[42]....
        /*0428*/ 	.word	0xffffffff


	//   ....[43]....
        /*042c*/ 	.word	0xffffffff


	//   ....[44]....
        /*0430*/ 	.word	0xffffffff


	//   ....[45]....
        /*0434*/ 	.word	0xffffffff


	//   ....[46]....
        /*0438*/ 	.word	0xffffffff


	//   ....[47]....
        /*043c*/ 	.word	0xffffffff


	//   ....[48]....
        /*0440*/ 	.word	0xffffffff


	//   ....[49]....
        /*0444*/ 	.word	0xffffffff


	//   ....[50]....
        /*0448*/ 	.word	0xffffffff


	//   ....[51]....
        /*044c*/ 	.word	0xffffffff


	//   ....[52]....
        /*0450*/ 	.word	0xffffffff


	//   ....[53]....
        /*0454*/ 	.word	0xffffffff


	//   ....[54]....
        /*0458*/ 	.word	0xffffffff


	//   ....[55]....
        /*045c*/ 	.word	0xffffffff


	//   ....[56]....
        /*0460*/ 	.word	0xffffffff


	//   ....[57]....
        /*0464*/ 	.word	0xffffffff


	//   ....[58]....
        /*0468*/ 	.word	0xffffffff


	//   ....[59]....
        /*046c*/ 	.word	0xffffffff


	//   ....[60]....
        /*0470*/ 	.word	0xffffffff


	//   ....[61]....
        /*0474*/ 	.word	0xffffffff


	//   ....[62]....
        /*0478*/ 	.word	0xffffffff


	//   ....[63]....
        /*047c*/ 	.word	0xffffffff


	//   ....[64]....
        /*0480*/ 	.word	0xffffffff


	//   ....[65]....
        /*0484*/ 	.word	0xffffffff


	//   ....[66]....
        /*0488*/ 	.word	0xffffffff


	//   ....[67]....
        /*048c*/ 	.word	0xffffffff


	//   ....[68]....
        /*0490*/ 	.word	0xffffffff


	//   ....[69]....
        /*0494*/ 	.word	0xffffffff


	//   ....[70]....
        /*0498*/ 	.word	0xffffffff


	//   ....[71]....
        /*049c*/ 	.word	0xffffffff


	//   ....[72]....
        /*04a0*/ 	.word	0xffffffff


	//   ....[73]....
        /*04a4*/ 	.word	0xffffffff


	//   ....[74]....
        /*04a8*/ 	.word	0xffffffff


	//   ....[75]....
        /*04ac*/ 	.word	0xffffffff


	//   ....[76]....
        /*04b0*/ 	.word	0xffffffff


	//   ....[77]....
        /*04b4*/ 	.word	0xffffffff


	//   ....[78]....
        /*04b8*/ 	.word	0xffffffff


	//   ....[79]....
        /*04bc*/ 	.word	0xffffffff


	//   ....[80]....
        /*04c0*/ 	.word	0xffffffff


	//   ....[81]....
        /*04c4*/ 	.word	0xffffffff


	//   ....[82]....
        /*04c8*/ 	.word	0xffffffff


	//   ....[83]....
        /*04cc*/ 	.word	0xffffffff


	//   ....[84]....
        /*04d0*/ 	.word	0xffffffff


	//----- nvinfo : EIATTR_COOP_GROUP_INSTR_OFFSETS
	.align		4
.L_206:
        /*04d4*/ 	.byte	0x04, 0x28
        /*04d6*/ 	.short	(.L_208 - .L_207)


	//   ....[0]....
.L_207:
        /*04d8*/ 	.word	0x00000090


	//   ....[1]....
        /*04dc*/ 	.word	0x00001570


	//   ....[2]....
        /*04e0*/ 	.word	0x000015f0


	//   ....[3]....
        /*04e4*/ 	.word	0x000017c0


	//   ....[4]....
        /*04e8*/ 	.word	0x000017f0


	//   ....[5]....
        /*04ec*/ 	.word	0x00001930


	//   ....[6]....
        /*04f0*/ 	.word	0x00001960


	//   ....[7]....
        /*04f4*/ 	.word	0x00001a90


	//   ....[8]....
        /*04f8*/ 	.word	0x00001ad0


	//   ....[9]....
        /*04fc*/ 	.word	0x00003020


	//   ....[10]....
        /*0500*/ 	.word	0x00003290


	//   ....[11]....
        /*0504*/ 	.word	0x00003910


	//   ....[12]....
        /*0508*/ 	.word	0x00004170


	//   ....[13]....
        /*050c*/ 	.word	0x000046c0


	//   ....[14]....
        /*0510*/ 	.word	0x00004840


	//   ....[15]....
        /*0514*/ 	.word	0x00004910


	//   ....[16]....
        /*0518*/ 	.word	0x000049c0


	//   ....[17]....
        /*051c*/ 	.word	0x00005010


	//   ....[18]....
        /*0520*/ 	.word	0x000050c0


	//   ....[19]....
        /*0524*/ 	.word	0x000050e0


	//   ....[20]....
        /*0528*/ 	.word	0x000051a0


	//   ....[21]....
        /*052c*/ 	.word	0x00007340


	//   ....[22]....
        /*0530*/ 	.word	0x00007550


	//   ....[23]....
        /*0534*/ 	.word	0x00007a90


	//   ....[24]....
        /*0538*/ 	.word	0x00007f10


	//   ....[25]....
        /*053c*/ 	.word	0x00008560


	//   ....[26]....
        /*0540*/ 	.word	0x00008680


	//   ....[27]....
        /*0544*/ 	.word	0x00008800


	//   ....[28]....
        /*0548*/ 	.word	0x00008920


	//   ....[29]....
        /*054c*/ 	.word	0x00008950


	//   ....[30]....
        /*0550*/ 	.word	0x00008a00


	//   ....[31]....
        /*0554*/ 	.word	0x00008c50


	//   ....[32]....
        /*0558*/ 	.word	0x00008cb0


	//   ....[33]....
        /*055c*/ 	.word	0x0000bd50


	//   ....[34]....
        /*0560*/ 	.word	0x0000bd90


	//   ....[35]....
        /*0564*/ 	.word	0x0000be30


	//   ....[36]....
        /*0568*/ 	.word	0x0000be80


	//   ....[37]....
        /*056c*/ 	.word	0x0000beb0


	//   ....[38]....
        /*0570*/ 	.word	0x0000bfd0


	//   ....[39]....
        /*0574*/ 	.word	0x0000c020


	//   ....[40]....
        /*0578*/ 	.word	0x0000c4e0


	//   ....[41]....
        /*057c*/ 	.word	0x0000ed60


	//   ....[42]....
        /*0580*/ 	.word	0x0000f2b0


	//   ....[43]....
        /*0584*/ 	.word	0x0000f490


	//   ....[44]....
        /*0588*/ 	.word	0x0000f900


	//   ....[45]....
        /*058c*/ 	.word	0x0000ff60


	//   ....[46]....
        /*0590*/ 	.word	0x00010080


	//   ....[47]....
        /*0594*/ 	.word	0x000101e0


	//   ....[48]....
        /*0598*/ 	.word	0x00010300


	//   ....[49]....
        /*059c*/ 	.word	0x00010330


	//   ....[50]....
        /*05a0*/ 	.word	0x000103f0


	//   ....[51]....
        /*05a4*/ 	.word	0x00010620


	//   ....[52]....
        /*05a8*/ 	.word	0x00010680


	//   ....[53]....
        /*05ac*/ 	.word	0x00011d80


	//   ....[54]....
        /*05b0*/ 	.word	0x00011d90


	//   ....[55]....
        /*05b4*/ 	.word	0x00011da0


	//   ....[56]....
        /*05b8*/ 	.word	0x00011db0


	//   ....[57]....
        /*05bc*/ 	.word	0x00011de0


	//   ....[58]....
        /*05c0*/ 	.word	0x00011e00


	//   ....[59]....
        /*05c4*/ 	.word	0x00011e20


	//   ....[60]....
        /*05c8*/ 	.word	0x00011e30


	//   ....[61]....
        /*05cc*/ 	.word	0x00013540


	//   ....[62]....
        /*05d0*/ 	.word	0x00013570


	//   ....[63]....
        /*05d4*/ 	.word	0x00013590


	//   ....[64]....
        /*05d8*/ 	.word	0x000135b0


	//   ....[65]....
        /*05dc*/ 	.word	0x000135c0


	//   ....[66]....
        /*05e0*/ 	.word	0x000135d0


	//   ....[67]....
        /*05e4*/ 	.word	0x000135e0


	//   ....[68]....
        /*05e8*/ 	.word	0x000135f0


	//   ....[69]....
        /*05ec*/ 	.word	0x00013810


	//   ....[70]....
        /*05f0*/ 	.word	0x00013820


	//   ....[71]....
        /*05f4*/ 	.word	0x000139a0


	//   ....[72]....
        /*05f8*/ 	.word	0x000139d0


	//   ....[73]....
        /*05fc*/ 	.word	0x00013b20


	//   ....[74]....
        /*0600*/ 	.word	0x00013b50


	//   ....[75]....
        /*0604*/ 	.word	0x00013ca0


	//   ....[76]....
        /*0608*/ 	.word	0x00013cc0


	//   ....[77]....
        /*060c*/ 	.word	0x000144c0


	//   ....[78]....
        /*0610*/ 	.word	0x000144e0


	//   ....[79]....
        /*0614*/ 	.word	0x00014630


	//   ....[80]....
        /*0618*/ 	.word	0x00014660


	//   ....[81]....
        /*061c*/ 	.word	0x00014790


	//   ....[82]....
        /*0620*/ 	.word	0x000147c0


	//   ....[83]....
        /*0624*/ 	.word	0x000148f0


	//   ....[84]....
        /*0628*/ 	.word	0x00014910


	//----- nvinfo : EIATTR_EXIT_INSTR_OFFSETS
	.align		4
.L_208:
        /*062c*/ 	.byte	0x04, 0x1c
        /*062e*/ 	.short	(.L_210 - .L_209)


	//   ....[0]....
.L_209:
        /*0630*/ 	.word	0x00000370


	//   ....[1]....
        /*0634*/ 	.word	0x00013cd0


	//   ....[2]....
        /*0638*/ 	.word	0x00013da0


	//   ....[3]....
        /*063c*/ 	.word	0x00013e00


	//   ....[4]....
        /*0640*/ 	.word	0x00014920


	//   ....[5]....
        /*0644*/ 	.word	0x000149d0


	//   ....[6]....
        /*0648*/ 	.word	0x00014a30


	//----- nvinfo : EIATTR_CTAIDZ_USED
	.align		4
.L_210:
        /*064c*/ 	.byte	0x01, 0x04
	.zero		2


	//----- nvinfo : EIATTR_MAX_THREADS
	.align		4
        /*0650*/ 	.byte	0x04, 0x05
        /*0652*/ 	.short	(.L_212 - .L_211)
.L_211:
        /*0654*/ 	.word	0x00000080
        /*0658*/ 	.word	0x00000001
        /*065c*/ 	.word	0x00000001


	//----- nvinfo : EIATTR_CRS_STACK_SIZE
	.align		4
.L_212:
        /*0660*/ 	.byte	0x04, 0x1e
        /*0662*/ 	.short	(.L_214 - .L_213)
.L_213:
        /*0664*/ 	.word	0x00000000
.L_214:


//--------------------- .nv.info._ZN7cutlass13device_kernelIN5flash19enable_sm80_to_sm89INS1_16FlashAttnFwdSm80INS1_25CollectiveMainloopFwdSm80ILi4ELi1ELb0EN4cute5tupleIJNS5_1CILi128EEENS7_ILi48EEENS7_ILi96EEEEEELi96ENS_6half_tEfNS_4arch4Sm80ELb0ELb1ELb1ELb1ELb0ELb1ELb1ELb0EEENS1_21CollectiveEpilogueFwdINS6_IJS8_SA_S9_EEENS6_IJNS7_ILi1EEESI_SI_EEESC_SE_Li128ELb1ELb1ELb0ELb0EEENS1_19SingleTileSchedulerILb1ELb0ELb1ELi128EEEEEEEEEvNT_6ParamsE --------------------------
	.section	.nv.info._ZN7cutlass13device_kernelIN5flash19enable_sm80_to_sm89INS1_16FlashAttnFwdSm80INS1_25CollectiveMainloopFwdSm80ILi4ELi1ELb0EN4cute5tupleIJNS5_1CILi128EEENS7_ILi48EEENS7_ILi96EEEEEELi96ENS_6half_tEfNS_4arch4Sm80ELb0ELb1ELb1ELb1ELb0ELb1ELb1ELb0EEENS1_21CollectiveEpilogueFwdINS6_IJS8_SA_S9_EEENS6_IJNS7_ILi1EEESI_SI_EEESC_SE_Li128ELb1ELb1ELb0ELb0EEENS1_19SingleTileSchedulerILb1ELb0ELb1ELi128EEEEEEEEEvNT_6ParamsE,"",@"SHT_CUDA_INFO"
	.sectionflags	@""
	.align	4


	//----- nvinfo : EIATTR_CUDA_API_VERSION
	.align		4
        /*0000*/ 	.byte	0x04, 0x37
        /*0002*/ 	.short	(.L_216 - .L_215)
.L_215:
        /*0004*/ 	.word	0x00000082


	//----- nvinfo : EIATTR_SW2861232_WAR
	.align		4
.L_216:
        /*0008*/ 	.byte	0x01, 0x35
	.zero		2


	//----- nvinfo : EIATTR_PARAM_CBANK
	.align		4
        /*000c*/ 	.byte	0x04, 0x0a
        /*000e*/ 	.short	(.L_218 - .L_217)
	.align		4
.L_217:
        /*0010*/ 	.word	index@(.nv.constant0._ZN7cutlass13device_kernelIN5flash19enable_sm80_to_sm89INS1_16FlashAttnFwdSm80INS1_25CollectiveMainloopFwdSm80ILi4ELi1ELb0EN4cute5tupleIJNS5_1CILi128EEENS7_ILi48EEENS7_ILi96EEEEEELi96ENS_6half_tEfNS_4arch4Sm80ELb0ELb1ELb1ELb1ELb0ELb1ELb1ELb0EEENS1_21CollectiveEpilogueFwdINS6_IJS8_SA_S9_EEENS6_IJNS7_ILi1EEESI_SI_EEESC_SE_Li128ELb1ELb1ELb0ELb0EEENS1_19SingleTileSchedulerILb1ELb0ELb1ELi128EEEEEEEEEvNT_6ParamsE)
        /*0014*/ 	.short	0x0160
        /*0016*/ 	.short	0x0418


	//----- nvinfo : EIATTR_CBANK_PARAM_SIZE
	.align		4
.L_218:
        /*0018*/ 	.byte	0x03, 0x19
        /*001a*/ 	.short	0x0418


	//----- nvinfo : EIATTR_KPARAM_INFO
	.align		4
        /*001c*/ 	.byte	0x04, 0x17
        /*001e*/ 	.short	(.L_220 - .L_219)
.L_219:
        /*0020*/ 	.word	0x00000000
        /*0024*/ 	.short	0x0000
        /*0026*/ 	.short	0x0000
        /*0028*/ 	.byte	0x00, 0xf0, 0x61, 0x10


	//----- nvinfo : EIATTR_MAXREG_COUNT
	.align		4
.L_220:
        /*002c*/ 	.byte	0x03, 0x1b
        /*002e*/ 	.short	0x00ff


	//----- nvinfo : EIATTR_NUM_BARRIERS
	.align		4
        /*0030*/ 	.byte	0x02, 0x4c
        /*0032*/ 	.byte	0x02
	.zero		1


	//----- nvinfo : EIATTR_ANNOTATIONS
	.align		4
        /*0034*/ 	.byte	0x04, 0x55
        /*0036*/ 	.short	(.L_222 - .L_221)


	//   ....[0]....
.L_221:
        /* <DEDUP_REMOVED lines=53> */


	//----- nvinfo : EIATTR_MERCURY_ISA_VERSION
	.align		4
.L_222:
        /*0378*/ 	.byte	0x03, 0x5f
        /*037a*/ 	.short	0x0000


	//----- nvinfo : EIATTR_COOP_GROUP_MASK_REGIDS
	.align		4
        /*037c*/ 	.byte	0x04, 0x29
        /*037e*/ 	.short	(.L_224 - .L_223)


	//   ....[0]....
.L_223:
        /*0380*/ 	.word	0xffffffff


	//   ....[1]....
        /*0384*/ 	.word	0xffffffff


	//   ....[2]....
        /*0388*/ 	.word	0xffffffff


	//   ....[3]....
        /*038c*/ 	.word	0xffffffff


	//   ....[4]....
        /*0390*/ 	.word	0xffffffff


	//   ....[5]....
        /*0394*/ 	.word	0xffffffff


	//   ....[6]....
        /*0398*/ 	.word	0xffffffff


	//   ....[7]....
        /*039c*/ 	.word	0xffffffff


	//   ....[8]....
        /*03a0*/ 	.word	0xffffffff


	//   ....[9]....
        /*03a4*/ 	.word	0xffffffff


	//   ....[10]....
        /*03a8*/ 	.word	0xffffffff


	//   ....[11]....
        /*03ac*/ 	.word	0xffffffff


	//   ....[12]....
        /*03b0*/ 	.word	0xffffffff


	//   ....[13]....
        /*03b4*/ 	.word	0xffffffff


	//   ....[14]....
        /*03b8*/ 	.word	0xffffffff


	//   ....[15]....
        /*03bc*/ 	.word	0xffffffff


	//   ....[16]....
        /*03c0*/ 	.word	0xffffffff


	//   ....[17]....
        /*03c4*/ 	.word	0xffffffff


	//   ....[18]....
        /*03c8*/ 	.word	0xffffffff


	//   ....[19]....
        /*03cc*/ 	.word	0xffffffff


	//   ....[20]....
        /*03d0*/ 	.word	0xffffffff


	//   ....[21]....
        /*03d4*/ 	.word	0xffffffff


	//   ....[22]....
        /*03d8*/ 	.word	0xffffffff


	//   ....[23]....
        /*03dc*/ 	.word	0xffffffff


	//   ....[24]....
        /*03e0*/ 	.word	0xffffffff


	//   ....[25]....
        /*03e4*/ 	.word	0xffffffff


	//   ....[26]....
        /*03e8*/ 	.word	0xffffffff


	//   ....[27]....
        /*03ec*/ 	.word	0xffffffff


	//   ....[28]....
        /*03f0*/ 	.word	0xffffffff


	//   ....[29]....
        /*03f4*/ 	.word	0xffffffff


	//   ....[30]....
        /*03f8*/ 	.word	0xffffffff


	//   ....[31]....
        /*03fc*/ 	.word	0xffffffff


	//   ....[32]....
        /*0400*/ 	.word	0xffffffff


	//   ....[33]....
        /*0404*/ 	.word	0xffffffff


	//   ....[34]....
        /*0408*/ 	.word	0xffffffff


	//   ....[35]....
        /*040c*/ 	.word	0xffffffff


	//   ....[36]....
        /*0410*/ 	.word	0xffffffff


	//   ....[37]....
        /*0414*/ 	.word	0xffffffff


	//   ....[38]....
        /*0418*/ 	.word	0xffffffff


	//   ....[39]....
        /*041c*/ 	.word	0xffffffff


	//   ....[40]....
        /*0420*/ 	.word	0xffffffff


	//   ....[41]....
        /*0424*/ 	.word	0xffffffff


	//   ....[42]....
        /*0428*/ 	.word	0xffffffff


	//   ....[43]....
        /*042c*/ 	.word	0xffffffff


	//   ....[44]....
        /*0430*/ 	.word	0xffffffff


	//   ....[45]....
        /*0434*/ 	.word	0xffffffff


	//   ....[46]....
        /*0438*/ 	.word	0xffffffff


	//   ....[47]....
        /*043c*/ 	.word	0xffffffff


	//   ....[48]....
        /*0440*/ 	.word	0xffffffff


	//   ....[49]....
        /*0444*/ 	.word	0xffffffff


	//   ....[50]....
        /*0448*/ 	.word	0xffffffff


	//   ....[51]....
        /*044c*/ 	.word	0xffffffff


	//   ....[52]....
        /*0450*/ 	.word	0xffffffff


	//   ....[53]....
        /*0454*/ 	.word	0xffffffff


	//   ....[54]....
        /*0458*/ 	.word	0xffffffff


	//   ....[55]....
        /*045c*/ 	.word	0xffffffff


	//   ....[56]....
        /*0460*/ 	.word	0xffffffff


	//   ....[57]....
        /*0464*/ 	.word	0xffffffff


	//   ....[58]....
        /*0468*/ 	.word	0xffffffff


	//   ....[59]....
        /*046c*/ 	.word	0xffffffff


	//   ....[60]....
        /*0470*/ 	.word	0xffffffff


	//   ....[61]....
        /*0474*/ 	.word	0xffffffff


	//   ....[62]....
        /*0478*/ 	.word	0xffffffff


	//   ....[63]....
        /*047c*/ 	.word	0xffffffff


	//   ....[64]....
        /*0480*/ 	.word	0xffffffff


	//   ....[65]....
        /*0484*/ 	.word	0xffffffff


	//   ....[66]....
        /*0488*/ 	.word	0xffffffff


	//   ....[67]....
        /*048c*/ 	.word	0xffffffff


	//   ....[68]....
        /*0490*/ 	.word	0xffffffff


	//   ....[69]....
        /*0494*/ 	.word	0xffffffff


	//   ....[70]....
        /*0498*/ 	.word	0xffffffff


	//   ....[71]....
        /*049c*/ 	.word	0xffffffff


	//   ....[72]....
        /*04a0*/ 	.word	0xffffffff


	//   ....[73]....
        /*04a4*/ 	.word	0xffffffff


	//   ....[74]....
        /*04a8*/ 	.word	0xffffffff


	//   ....[75]....
        /*04ac*/ 	.word	0xffffffff


	//   ....[76]....
        /*04b0*/ 	.word	0xffffffff


	//   ....[77]....
        /*04b4*/ 	.word	0xffffffff


	//   ....[78]....
        /*04b8*/ 	.word	0xffffffff


	//   ....[79]....
        /*04bc*/ 	.word	0xffffffff


	//   ....[80]....
        /*04c0*/ 	.word	0xffffffff


	//   ....[81]....
        /*04c4*/ 	.word	0xffffffff


	//   ....[82]....
        /*04c8*/ 	.word	0xffffffff


	//   ....[83]....
        /*04cc*/ 	.word	0xffffffff


	//   ....[84]....
        /*04d0*/ 	.word	0xffffffff


	//   ....[85]....
        /*04d4*/ 	.word	0xffffffff


	//   ....[86]....
        /*04d8*/ 	.word	0xffffffff


	//   ....[87]....
        /*04dc*/ 	.word	0xffffffff


	//   ....[88]....
        /*04e0*/ 	.word	0xffffffff


	//   ....[89]....
        /*04e4*/ 	.word	0xffffffff


	//   ....[90]....
        /*04e8*/ 	.word	0xffffffff


	//   ....[91]....
        /*04ec*/ 	.word	0xffffffff


	//   ....[92]....
        /*04f0*/ 	.word	0xffffffff


	//   ....[93]....
        /*04f4*/ 	.word	0xffffffff


	//   ....[94]....
        /*04f8*/ 	.word	0xffffffff


	//   ....[95]....
        /*04fc*/ 	.word	0xffffffff


	//   ....[96]....
        /*0500*/ 	.word	0xffffffff


	//   ....[97]....
        /*0504*/ 	.word	0xffffffff


	//   ....[98]....
        /*0508*/ 	.word	0xffffffff


	//   ....[99]....
        /*050c*/ 	.word	0xffffffff


	//   ....[100]....
        /*0510*/ 	.word	0xffffffff


	//----- nvinfo : EIATTR_COOP_GROUP_INSTR_OFFSETS
	.align		4
.L_224:
        /*0514*/ 	.byte	0x04, 0x28
        /*0516*/ 	.short	(.L_226 - .L_225)


	//   ....[0]....
.L_225:
        /*0518*/ 	.word	0x00000090


	//   ....[1]....
        /*051c*/ 	.word	0x00007100


	//   ....[2]....
        /*0520*/ 	.word	0x00007120


	//   ....[3]....
        /*0524*/ 	.word	0x00007250


	//   ....[4]....
        /*0528*/ 	.word	0x00007280


	//   ....[5]....
        /*052c*/ 	.word	0x000073c0


	//   ....[6]....
        /*0530*/ 	.word	0x000073f0


	//   ....[7]....
        /*0534*/ 	.word	0x00007540


	//   ....[8]....
        /*0538*/ 	.word	0x00007570


	//   ....[9]....
        /*053c*/ 	.word	0x00007d30


	//   ....[10]....
        /*0540*/ 	.word	0x00007d50


	//   ....[11]....
        /*0544*/ 	.word	0x00007d60


	//   ....[12]....
        /*0548*/ 	.word	0x00007d70


	//   ....[13]....
        /*054c*/ 	.word	0x000082e0


	//   ....[14]....
        /*0550*/ 	.word	0x00008370


	//   ....[15]....
        /*0554*/ 	.word	0x00008440


	//   ....[16]....
        /*0558*/ 	.word	0x00008480


	//   ....[17]....
        /*055c*/ 	.word	0x0000b2a0


	//   ....[18]....
        /*0560*/ 	.word	0x0000b2c0


	//   ....[19]....
        /*0564*/ 	.word	0x0000b2d0


	//   ....[20]....
        /*0568*/ 	.word	0x0000b2e0


	//   ....[21]....
        /*056c*/ 	.word	0x0000b560


	//   ....[22]....
        /*0570*/ 	.word	0x0000b7b0


	//   ....[23]....
        /*0574*/ 	.word	0x0000b820


	//   ....[24]....
        /*0578*/ 	.word	0x0000b860


	//   ....[25]....
        /*057c*/ 	.word	0x0000fc00


	//   ....[26]....
        /*0580*/ 	.word	0x0000fe60


	//   ....[27]....
        /*0584*/ 	.word	0x000104e0


	//   ....[28]....
        /*0588*/ 	.word	0x00010d40


	//   ....[29]....
        /*058c*/ 	.word	0x00011290


	//   ....[30]....
        /*0590*/ 	.word	0x00011410


	//   ....[31]....
        /*0594*/ 	.word	0x000114d0


	//   ....[32]....
        /*0598*/ 	.word	0x00011570


	//   ....[33]....
        /*059c*/ 	.word	0x00011bd0


	//   ....[34]....
        /*05a0*/ 	.word	0x00011c80


	//   ....[35]....
        /*05a4*/ 	.word	0x00011ca0


	//   ....[36]....
        /*05a8*/ 	.word	0x00011d60


	//   ....[37]....
        /*05ac*/ 	.word	0x00013ed0


	//   ....[38]....
        /*05b0*/ 	.word	0x000140e0


	//   ....[39]....
        /*05b4*/ 	.word	0x00014620


	//   ....[40]....
        /*05b8*/ 	.word	0x00014aa0


	//   ....[41]....
        /*05bc*/ 	.word	0x000150f0


	//   ....[42]....
        /*05c0*/ 	.word	0x00015210


	//   ....[43]....
        /*05c4*/ 	.word	0x00015390


	//   ....[44]....
        /*05c8*/ 	.word	0x000154b0


	//   ....[45]....
        /*05cc*/ 	.word	0x000154e0


	//   ....[46]....
        /*05d0*/ 	.word	0x00015590


	//   ....[47]....
        /*05d4*/ 	.word	0x000157e0


	//   ....[48]....
        /*05d8*/ 	.word	0x00015840


	//   ....[49]....
        /*05dc*/ 	.word	0x000188f0


	//   ....[50]....
        /*05e0*/ 	.word	0x00018930


	//   ....[51]....
        /*05e4*/ 	.word	0x000189d0


	//   ....[52]....
        /*05e8*/ 	.word	0x00018a20


	//   ....[53]....
        /*05ec*/ 	.word	0x00018a50


	//   ....[54]....
        /*05f0*/ 	.word	0x00018b70


	//   ....[55]....
        /*05f4*/ 	.word	0x00018bc0


	//   ....[56]....
        /*05f8*/ 	.word	0x00019080


	//   ....[57]....
        /*05fc*/ 	.word	0x0001b890


	//   ....[58]....
        /*0600*/ 	.word	0x0001bde0


	//   ....[59]....
        /*0604*/ 	.word	0x0001bfc0


	//   ....[60]....
        /*0608*/ 	.word	0x0001c430


	//   ....[61]....
        /*060c*/ 	.word	0x0001ca90


	//   ....[62]....
        /*0610*/ 	.word	0x0001cbb0


	//   ....[63]....
        /*0614*/ 	.word	0x0001cd10


	//   ....[64]....
        /*0618*/ 	.word	0x0001ce30


	//   ....[65]....
        /*061c*/ 	.word	0x0001ce60


	//   ....[66]....
        /*0620*/ 	.word	0x0001cf20


	//   ....[67]....
        /*0624*/ 	.word	0x0001d150


	//   ....[68]....
        /*0628*/ 	.word	0x0001d1b0


	//   ....[69]....
        /*062c*/ 	.word	0x0001e870


	//   ....[70]....
        /*0630*/ 	.word	0x0001e8a0


	//   ....[71]....
        /*0634*/ 	.word	0x0001eaa0


	//   ....[72]....
        /*0638*/ 	.word	0x0001eab0


	//   ....[73]....
        /*063c*/ 	.word	0x0001eac0


	//   ....[74]....
        /*0640*/ 	.word	0x0001eaf0


	//   ....[75]....
        /*0644*/ 	.word	0x0001eb10


	//   ....[76]....
        /*0648*/ 	.word	0x0001eb20


	//   ....[77]....
        /*064c*/ 	.word	0x00020030


	//   ....[78]....
        /*0650*/ 	.word	0x00020060


	//   ....[79]....
        /*0654*/ 	.word	0x00020090


	//   ....[80]....
        /*0658*/ 	.word	0x000200b0


	//   ....[81]....
        /*065c*/ 	.word	0x000200c0


	//   ....[82]....
        /*0660*/ 	.word	0x000200d0


	//   ....[83]....
        /*0664*/ 	.word	0x000200e0


	//   ....[84]....
        /*0668*/ 	.word	0x000200f0


	//   ....[85]....
        /*066c*/ 	.word	0x00020310


	//   ....[86]....
        /*0670*/ 	.word	0x00020320


	//   ....[87]....
        /*0674*/ 	.word	0x000204a0


	//   ....[88]....
        /*0678*/ 	.word	0x000204d0


	//   ....[89]....
        /*067c*/ 	.word	0x00020620


	//   ....[90]....
        /*0680*/ 	.word	0x00020650


	//   ....[91]....
        /*0684*/ 	.word	0x000207a0


	//   ....[92]....
        /*0688*/ 	.word	0x000207c0


	//   ....[93]....
        /*068c*/ 	.word	0x00020fb0


	//   ....[94]....
        /*0690*/ 	.word	0x00020fd0


	//   ....[95]....
        /*0694*/ 	.word	0x00021120


	//   ....[96]....
        /*0698*/ 	.word	0x00021150


	//   ....[97]....
        /*069c*/ 	.word	0x00021280


	//   ....[98]....
        /*06a0*/ 	.word	0x000212b0


	//   ....[99]....
        /*06a4*/ 	.word	0x000213e0


	//   ....[100]....
        /*06a8*/ 	.word	0x00021400


	//----- nvinfo : EIATTR_EXIT_INSTR_OFFSETS
	.align		4
.L_226:
        /*06ac*/ 	.byte	0x04, 0x1c
        /*06ae*/ 	.short	(.L_228 - .L_227)


	//   ....[0]....
.L_227:
        /*06b0*/ 	.word	0x00000370


	//   ....[1]....
        /*06b4*/ 	.word	0x000207d0


	//   ....[2]....
        /*06b8*/ 	.word	0x000208a0


	//   ....[3]....
        /*06bc*/ 	.word	0x00020900


	//   ....[4]....
        /*06c0*/ 	.word	0x00021410


	//   ....[5]....
        /*06c4*/ 	.word	0x000214c0


	//   ....[6]....
        /*06c8*/ 	.word	0x00021520


	//----- nvinfo : EIATTR_CTAIDZ_USED
	.align		4
.L_228:
        /*06cc*/ 	.byte	0x01, 0x04
	.zero		2


	//----- nvinfo : EIATTR_MAX_THREADS
	.align		4
        /*06d0*/ 	.byte	0x04, 0x05
        /*06d2*/ 	.short	(.L_230 - .L_229)
.L_229:
        /*06d4*/ 	.word	0x00000080
        /*06d8*/ 	.word	0x00000001
        /*06dc*/ 	.word	0x00000001


	//----- nvinfo : EIATTR_CRS_STACK_SIZE
	.align		4
.L_230:
        /*06e0*/ 	.byte	0x04, 0x1e
        /*06e2*/ 	.short	(.L_232 - .L_231)
.L_231:
        /*06e4*/ 	.word	0x00000000
.L_232:


//--------------------- .nv.info._ZN7cutlass13device_kernelIN5flash19enable_sm80_to_sm89INS1_16FlashAttnFwdSm80INS1_25CollectiveMainloopFwdSm80ILi4ELi1ELb0EN4cute5tupleIJNS5_1CILi128EEENS7_ILi64EEENS7_ILi96EEEEEELi96ENS_6half_tEfNS_4arch4Sm80ELb1ELb0ELb1ELb0ELb0ELb0ELb1ELb0EEENS1_21CollectiveEpilogueFwdINS6_IJS8_SA_S9_EEENS6_IJNS7_ILi1EEESI_SI_EEESC_SE_Li128ELb0ELb1ELb0ELb0EEENS1_30DynamicPersistentTileSchedulerILi128ELi128ELb0ELb1ELb0EEEEEEEEEvNT_6ParamsE --------------------------
	.section	.nv.info._ZN7cutlass13device_kernelIN5flash19enable_sm80_to_sm89INS1_16FlashAttnFwdSm80INS1_25CollectiveMainloopFwdSm80ILi4ELi1ELb0EN4cute5tupleIJNS5_1CILi128EEENS7_ILi64EEENS7_ILi96EEEEEELi96ENS_6half_tEfNS_4arch4Sm80ELb1ELb0ELb1ELb0ELb0ELb0ELb1ELb0EEENS1_21CollectiveEpilogueFwdINS6_IJS8_SA_S9_EEENS6_IJNS7_ILi1EEESI_SI_EEESC_SE_Li128ELb0ELb1ELb0ELb0EEENS1_30DynamicPersistentTileSchedulerILi128ELi128ELb0ELb1ELb0EEEEEEEEEvNT_6ParamsE,"",@"SHT_CUDA_INFO"
	.sectionflags	@""
	.align	4


	//----- nvinfo : EIATTR_CUDA_API_VERSION
	.align		4
        /*0000*/ 	.byte	0x04, 0x37
        /*0002*/ 	.short	(.L_234 - .L_233)
.L_233:
        /*0004*/ 	.word	0x00000082


	//----- nvinfo : EIATTR_SW2861232_WAR
	.align		4
.L_234:
        /*0008*/ 	.byte	0x01, 0x35
	.zero		2


	//----- nvinfo : EIATTR_PARAM_CBANK
	.align		4
        /*000c*/ 	.byte	0x04, 0x0a
        /*000e*/ 	.short	(.L_236 - .L_235)
	.align		4
.L_235:
        /*0010*/ 	.word	index@(.nv.constant0._ZN7cutlass13device_kernelIN5flash19enable_sm80_to_sm89INS1_16FlashAttnFwdSm80INS1_25CollectiveMainloopFwdSm80ILi4ELi1ELb0EN4cute5tupleIJNS5_1CILi128EEENS7_ILi64EEENS7_ILi96EEEEEELi96ENS_6half_tEfNS_4arch4Sm80ELb1ELb0ELb1ELb0ELb0ELb0ELb1ELb0EEENS1_21CollectiveEpilogueFwdINS6_IJS8_SA_S9_EEENS6_IJNS7_ILi1EEESI_SI_EEESC_SE_Li128ELb0ELb1ELb0ELb0EEENS1_30DynamicPersistentTileSchedulerILi128ELi128ELb0ELb1ELb0EEEEEEEEEvNT_6ParamsE)
        /*0014*/ 	.short	0x0160
        /*0016*/ 	.short	0x0428


	//----- nvinfo : EIATTR_CBANK_PARAM_SIZE
	.align		4
.L_236:
        /*0018*/ 	.byte	0x03, 0x19
        /*001a*/ 	.short	0x0428


	//----- nvinfo : EIATTR_KPARAM_INFO
	.align		4
        /*001c*/ 	.byte	0x04, 0x17
        /*001e*/ 	.short	(.L_238 - .L_237)
.L_237:
        /*0020*/ 	.word	0x00000000
        /*0024*/ 	.short	0x0000
        /*0026*/ 	.short	0x0000
        /*0028*/ 	.byte	0x00, 0xf0, 0xa1, 0x10


	//----- nvinfo : EIATTR_MAXREG_COUNT
	.align		4
.L_238:
        /*002c*/ 	.byte	0x03, 0x1b
        /*002e*/ 	.short	0x00ff


	//----- nvinfo : EIATTR_NUM_BARRIERS
	.align		4
        /*0030*/ 	.byte	0x02, 0x4c
        /*0032*/ 	.byte	0x06
	.zero		1


	//----- nvinfo : EIATTR_ANNOTATIONS
	.align		4
        /*0034*/ 	.byte	0x04, 0x55
        /*0036*/ 	.short	(.L_240 - .L_239)


	//   ....[0]....
.L_239:
        /* <DEDUP_REMOVED lines=78> */


	//----- nvinfo : EIATTR_MERCURY_ISA_VERSION
	.align		4
.L_240:
        /*0508*/ 	.byte	0x03, 0x5f
        /*050a*/ 	.short	0x0000


	//----- nvinfo : EIATTR_INT_WARP_WIDE_INSTR_OFFSETS
	.align		4
        /*050c*/ 	.byte	0x04, 0x31
        /*050e*/ 	.short	(.L_242 - .L_241)


	//   ....[0]....
.L_241:
        /*0510*/ 	.word	0x0000ec00


	//   ....[1]....
        /*0514*/ 	.word	0x0000ec80


	//----- nvinfo : EIATTR_COOP_GROUP_MASK_REGIDS
	.align		4
.L_242:
        /*0518*/ 	.byte	0x04, 0x29
        /*051a*/ 	.short	(.L_244 - .L_243)


	//   ....[0]....
.L_243:
        /*051c*/ 	.word	0xffffffff


	//   ....[1]....
        /*0520*/ 	.word	0xffffffff


	//   ....[2]....
        /*0524*/ 	.word	0xffffffff


	//   ....[3]....
        /*0528*/ 	.word	0xffffffff


	//   ....[4]....
        /*052c*/ 	.word	0xffffffff


	//   ....[5]....
        /*0530*/ 	.word	0xffffffff


	//   ....[6]....
        /*0534*/ 	.word	0xffffffff


	//   ....[7]....
        /*0538*/ 	.word	0xffffffff


	//   ....[8]....
        /*053c*/ 	.word	0xffffffff


	//   ....[9]....
        /*0540*/ 	.word	0xffffffff


	//   ....[10]....
        /*0544*/ 	.word	0xffffffff


	//   ....[11]....
        /*0548*/ 	.word	0xffffffff


	//   ....[12]....
        /*054c*/ 	.word	0xffffffff


	//   ....[13]....
        /*0550*/ 	.word	0xffffffff


	//   ....[14]....
        /*0554*/ 	.word	0xffffffff


	//   ....[15]....
        /*0558*/ 	.word	0xffffffff


	//   ....[16]....
        /*055c*/ 	.word	0xffffffff


	//   ....[17]....
        /*0560*/ 	.word	0xffffffff


	//   ....[18]....
        /*0564*/ 	.word	0xffffffff


	//   ....[19]....
        /*0568*/ 	.word	0xffffffff


	//   ....[20]....
        /*056c*/ 	.word	0xffffffff


	//   ....[21]....
        /*0570*/ 	.word	0xffffffff


	//   ....[22]....
        /*0574*/ 	.word	0xffffffff


	//   ....[23]....
        /*0578*/ 	.word	0xffffffff


	//   ....[24]....
        /*057c*/ 	.word	0xffffffff


	//   ....[25]....
        /*0580*/ 	.word	0xffffffff


	//   ....[26]....
        /*0584*/ 	.word	0xffffffff


	//   ....[27]....
        /*0588*/ 	.word	0xffffffff


	//   ....[28]....
        /*058c*/ 	.word	0xffffffff


	//   ....[29]....
        /*0590*/ 	.word	0xffffffff


	//   ....[30]....
        /*0594*/ 	.word	0xffffffff


	//   ....[31]....
        /*0598*/ 	.word	0xffffffff


	//   ....[32]....
        /*059c*/ 	.word	0xffffffff


	//   ....[33]....
        /*05a0*/ 	.word	0xffffffff


	//   ....[34]....
        /*05a4*/ 	.word	0xffffffff


	//   ....[35]....
        /*05a8*/ 	.word	0xffffffff


	//   ....[36]....
        /*05ac*/ 	.word	0xffffffff


	//   ....[37]....
        /*05b0*/ 	.word	0xffffffff


	//   ....[38]....
        /*05b4*/ 	.word	0xffffffff


	//   ....[39]....
        /*05b8*/ 	.word	0xffffffff


	//   ....[40]....
        /*05bc*/ 	.word	0xffffffff


	//   ....[41]....
        /*05c0*/ 	.word	0xffffffff


	//   ....[42]....
        /*05c4*/ 	.word	0xffffffff


	//   ....[43]....
        /*05c8*/ 	.word	0xffffffff


	//   ....[44]....
        /*05cc*/ 	.word	0xffffffff


	//   ....[45]....
        /*05d0*/ 	.word	0xffffffff


	//   ....[46]....
        /*05d4*/ 	.word	0xffffffff


	//   ....[47]....
        /*05d8*/ 	.word	0xffffffff


	//   ....[48]....
        /*05dc*/ 	.word	0xffffffff


	//   ....[49]....
        /*05e0*/ 	.word	0xffffffff


	//   ....[50]....
        /*05e4*/ 	.word	0xffffffff


	//   ....[51]....
        /*05e8*/ 	.word	0xffffffff


	//   ....[52]....
        /*05ec*/ 	.word	0xffffffff


	//   ....[53]....
        /*05f0*/ 	.word	0xffffffff


	//   ....[54]....
        /*05f4*/ 	.word	0xffffffff


	//   ....[55]....
        /*05f8*/ 	.word	0xffffffff


	//   ....[56]....
        /*05fc*/ 	.word	0xffffffff


	//   ....[57]....
        /*0600*/ 	.word	0xffffffff


	//   ....[58]....
        /*0604*/ 	.word	0xffffffff


	//   ....[59]....
        /*0608*/ 	.word	0xffffffff


	//   ....[60]....
        /*060c*/ 	.word	0xffffffff


	//   ....[61]....
        /*0610*/ 	.word	0xffffffff


	//   ....[62]....
        /*0614*/ 	.word	0xffffffff


	//   ....[63]....
        /*0618*/ 	.word	0xffffffff


	//   ....[64]....
        /*061c*/ 	.word	0xffffffff


	//   ....[65]....
        /*0620*/ 	.word	0xffffffff


	//   ....[66]....
        /*0624*/ 	.word	0xffffffff


	//   ....[67]....
        /*0628*/ 	.word	0xffffffff


	//   ....[68]....
        /*062c*/ 	.word	0xffffffff


	//   ....[69]....
        /*0630*/ 	.word	0xffffffff


	//   ....[70]....
        /*0634*/ 	.word	0xffffffff


	//   ....[71]....
        /*0638*/ 	.word	0xffffffff


	//   ....[72]....
        /*063c*/ 	.word	0xffffffff


	//   ....[73]....
        /*0640*/ 	.word	0xffffffff


	//   ....[74]....
        /*0644*/ 	.word	0xffffffff


	//   ....[75]....
        /*0648*/ 	.word	0xffffffff


	//   ....[76]....
        /*064c*/ 	.word	0xffffffff


	//   ....[77]....
        /*0650*/ 	.word	0xffffffff


	//   ....[78]....
        /*0654*/ 	.word	0xffffffff


	//   ....[79]....
        /*0658*/ 	.word	0xffffffff


	//   ....[80]....
        /*065c*/ 	.word	0xffffffff


	//   ....[81]....
        /*0660*/ 	.word	0xffffffff


	//   ....[82]....
        /*0664*/ 	.word	0xffffffff


	//   ....[83]....
        /*0668*/ 	.word	0xffffffff


	//   ....[84]....
        /*066c*/ 	.word	0xffffffff


	//   ....[85]....
        /*0670*/ 	.word	0xffffffff


	//   ....[86]....
        /*0674*/ 	.word	0xffffffff


	//   ....[87]....
        /*0678*/ 	.word	0xffffffff


	//   ....[88]....
        /*067c*/ 	.word	0xffffffff


	//   ....[89]....
        /*0680*/ 	.word	0xffffffff


	//   ....[90]....
        /*0684*/ 	.word	0xffffffff


	//   ....[91]....
        /*0688*/ 	.word	0xffffffff


	//   ....[92]....
        /*068c*/ 	.word	0xffffffff


	//   ....[93]....
        /*0690*/ 	.word	0xffffffff


	//   ....[94]....
        /*0694*/ 	.word	0xffffffff


	//   ....[95]....
        /*0698*/ 	.word	0xffffffff


	//   ....[96]....
        /*069c*/ 	.word	0xffffffff


	//   ....[97]....
        /*06a0*/ 	.word	0xffffffff


	//   ....[98]....
        /*06a4*/ 	.word	0xffffffff


	//   ....[99]....
        /*06a8*/ 	.word	0xffffffff


	//----- nvinfo : EIATTR_COOP_GROUP_INSTR_OFFSETS
	.align		4
.L_244:
        /*06ac*/ 	.byte	0x04, 0x28
        /*06ae*/ 	.short	(.L_246 - .L_245)


	//   ....[0]....
.L_245:
        /*06b0*/ 	.word	0x00000050


	//   ....[1]....
        /*06b4*/ 	.word	0x00001800


	//   ....[2]....
        /*06b8*/ 	.word	0x00001820


	//   ....[3]....
        /*06bc*/ 	.word	0x000019f0


	//   ....[4]....
        /*06c0*/ 	.word	0x00001a00


	//   ....[5]....
        /*06c4*/ 	.word	0x00001bc0


	//   ....[6]....
        /*06c8*/ 	.word	0x00001be0


	//   ....[7]....
        /*06cc*/ 	.word	0x00001da0


	//   ....[8]....
        /*06d0*/ 	.word	0x00001db0


	//   ....[9]....
        /*06d4*/ 	.word	0x000037a0


	//   ....[10]....
        /*06d8*/ 	.word	0x000037e0


	//   ....[11]....
        /*06dc*/ 	.word	0x00003d40


	//   ....[12]....
        /*06e0*/ 	.word	0x00003d70


	//   ....[13]....
        /*06e4*/ 	.word	0x00003da0


	//   ....[14]....
        /*06e8*/ 	.word	0x00003e50


	//   ....[15]....
        /*06ec*/ 	.word	0x00003e80


	//   ....[16]....
        /*06f0*/ 	.word	0x00003f50


	//   ....[17]....
        /*06f4*/ 	.word	0x00004520


	//   ....[18]....
        /*06f8*/ 	.word	0x000046a0


	//   ....[19]....
        /*06fc*/ 	.word	0x000046d0


	//   ....[20]....
        /*0700*/ 	.word	0x00004750


	//   ....[21]....
        /*0704*/ 	.word	0x00006b00


	//   ....[22]....
        /*0708*/ 	.word	0x00006b50


	//   ....[23]....
        /*070c*/ 	.word	0x00006bb0


	//   ....[24]....
        /*0710*/ 	.word	0x00006c20


	//   ....[25]....
        /*0714*/ 	.word	0x00007b50


	//   ....[26]....
        /*0718*/ 	.word	0x00007d60


	//   ....[27]....
        /*071c*/ 	.word	0x00008020


	//   ....[28]....
        /*0720*/ 	.word	0x00008120


	//   ....[29]....
        /*0724*/ 	.word	0x00008170


	//   ....[30]....
        /*0728*/ 	.word	0x000081f0


	//   ....[31]....
        /*072c*/ 	.word	0x00008220


	//   ....[32]....
        /*0730*/ 	.word	0x00008340


	//   ....[33]....
        /*0734*/ 	.word	0x0000bb00


	//   ....[34]....
        /*0738*/ 	.word	0x0000bb90


	//   ....[35]....
        /*073c*/ 	.word	0x0000bbc0


	//   ....[36]....
        /*0740*/ 	.word	0x0000bbf0


	//   ....[37]....
        /*0744*/ 	.word	0x0000bc70


	//   ....[38]....
        /*0748*/ 	.word	0x0000bcb0


	//   ....[39]....
        /*074c*/ 	.word	0x0000c1e0


	//   ....[40]....
        /*0750*/ 	.word	0x0000c350


	//   ....[41]....
        /*0754*/ 	.word	0x0000e200


	//   ....[42]....
        /*0758*/ 	.word	0x0000e270


	//   ....[43]....
        /*075c*/ 	.word	0x0000e280


	//   ....[44]....
        /*0760*/ 	.word	0x0000e290


	//   ....[45]....
        /*0764*/ 	.word	0x0000e2c0


	//   ....[46]....
        /*0768*/ 	.word	0x0000e2e0


	//   ....[47]....
        /*076c*/ 	.word	0x0000e2f0


	//   ....[48]....
        /*0770*/ 	.word	0x0000e300


	//   ....[49]....
        /*0774*/ 	.word	0x0000f410


	//   ....[50]....
        /*0778*/ 	.word	0x0000f800


	//   ....[51]....
        /*077c*/ 	.word	0x0000f830


	//   ....[52]....
        /*0780*/ 	.word	0x0000f860


	//   ....[53]....
        /*0784*/ 	.word	0x0000f880


	//   ....[54]....
        /*0788*/ 	.word	0x0000f890


	//   ....[55]....
        /*078c*/ 	.word	0x0000f8a0


	//   ....[56]....
        /*0790*/ 	.word	0x0000f8b0


	//   ....[57]....
        /*0794*/ 	.word	0x0000f8c0


	//   ....[58]....
        /*0798*/ 	.word	0x0000fb40


	//   ....[59]....
        /*079c*/ 	.word	0x0000fb50


	//   ....[60]....
        /*07a0*/ 	.word	0x0000fc80


	//   ....[61]....
        /*07a4*/ 	.word	0x0000fcb0


	//   ....[62]....
        /*07a8*/ 	.word	0x0000fdb0


	//   ....[63]....
        /*07ac*/ 	.word	0x0000fde0


	//   ....[64]....
        /*07b0*/ 	.word	0x0000fed0


	//   ....[65]....
        /*07b4*/ 	.word	0x0000fee0


	//   ....[66]....
        /*07b8*/ 	.word	0x000104b0


	//   ....[67]....
        /*07bc*/ 	.word	0x000104d0


	//   ....[68]....
        /*07c0*/ 	.word	0x00010660


	//   ....[69]....
        /*07c4*/ 	.word	0x00010670


	//   ....[70]....
        /*07c8*/ 	.word	0x000107f0


	//   ....[71]....
        /*07cc*/ 	.word	0x00010810


	//   ....[72]....
        /*07d0*/ 	.word	0x00010990


	//   ....[73]....
        /*07d4*/ 	.word	0x000109a0


	//   ....[74]....
        /*07d8*/ 	.word	0x00010b90


	//   ....[75]....
        /*07dc*/ 	.word	0x00010c80


	//   ....[76]....
        /*07e0*/ 	.word	0x00010cf0


	//   ....[77]....
        /*07e4*/ 	.word	0x00010d50


	//   ....[78]....
        /*07e8*/ 	.word	0x00010db0


	//   ....[79]....
        /*07ec*/ 	.word	0x00010e10


	//   ....[80]....
        /*07f0*/ 	.word	0x00010e80


	//   ....[81]....
        /*07f4*/ 	.word	0x00010ee0


	//   ....[82]....
        /*07f8*/ 	.word	0x00010f40


	//   ....[83]....
        /*07fc*/ 	.word	0x00010f90


	//   ....[84]....
        /*0800*/ 	.word	0x00010ff0


	//   ....[85]....
        /*0804*/ 	.word	0x00011040


	//   ....[86]....
        /*0808*/ 	.word	0x000110a0


	//   ....[87]....
        /*080c*/ 	.word	0x000110f0


	//   ....[88]....
        /*0810*/ 	.word	0x00011150


	//   ....[89]....
        /*0814*/ 	.word	0x000111a0


	//   ....[90]....
        /*0818*/ 	.word	0x00011200


	//   ....[91]....
        /*081c*/ 	.word	0x00011260


	//   ....[92]....
        /*0820*/ 	.word	0x000112d0


	//   ....[93]....
        /*0824*/ 	.word	0x00011330


	//   ....[94]....
        /*0828*/ 	.word	0x00011390


	//   ....[95]....
        /*082c*/ 	.word	0x000113f0


	//   ....[96]....
        /*0830*/ 	.word	0x00011460


	//   ....[97]....
        /*0834*/ 	.word	0x000114c0


	//   ....[98]....
        /*0838*/ 	.word	0x00011520


	//   ....[99]....
        /*083c*/ 	.word	0x00011580


	//----- nvinfo : EIATTR_EXIT_INSTR_OFFSETS
	.align		4
.L_246:
        /*0840*/ 	.byte	0x04, 0x1c
        /*0842*/ 	.short	(.L_248 - .L_247)


	//   ....[0]....
.L_247:
        /*0844*/ 	.word	0x000000a0


	//   ....[1]....
        /*0848*/ 	.word	0x00010c30


	//----- nvinfo : EIATTR_MAX_THREADS
	.align		4
.L_248:
        /*084c*/ 	.byte	0x04, 0x05
        /*084e*/ 	.short	(.L_250 - .L_249)
.L_249:
        /*0850*/ 	.word	0x00000080
        /*0854*/ 	.word	0x00000001
        /*0858*/ 	.word	0x00000001


	//----- nvinfo : EIATTR_CRS_STACK_SIZE
	.align		4
.L_250:
        /*085c*/ 	.byte	0x04, 0x1e
        /*085e*/ 	.short	(.L_252 - .L_251)
.L_251:
        /*0860*/ 	.word	0x00000000
.L_252:


//--------------------- .nv.info._ZN7cutlass13device_kernelIN5flash19enable_sm80_to_sm89INS1_16FlashAttnFwdSm80INS1_25CollectiveMainloopFwdSm80ILi4ELi1ELb0EN4cute5tupleIJNS5_1CILi128EEENS7_ILi64EEENS7_ILi96EEEEEELi96ENS_6half_tEfNS_4arch4Sm80ELb1ELb0ELb1ELb1ELb0ELb0ELb1ELb0EEENS1_21CollectiveEpilogueFwdINS6_IJS8_SA_S9_EEENS6_IJNS7_ILi1EEESI_SI_EEESC_SE_Li128ELb1ELb1ELb0ELb0EEENS1_19SingleTileSchedulerILb1ELb0ELb1ELi128EEEEEEEEEvNT_6ParamsE --------------------------
	.section	.nv.info._ZN7cutlass13device_kernelIN5flash19enable_sm80_to_sm89INS1_16FlashAttnFwdSm80INS1_25CollectiveMainloopFwdSm80ILi4ELi1ELb0EN4cute5tupleIJNS5_1CILi128EEENS7_ILi64EEENS7_ILi96EEEEEELi96ENS_6half_tEfNS_4arch4Sm80ELb1ELb0ELb1ELb1ELb0ELb0ELb1ELb0EEENS1_21CollectiveEpilogueFwdINS6_IJS8_SA_S9_EEENS6_IJNS7_ILi1EEESI_SI_EEESC_SE_Li128ELb1ELb1ELb0ELb0EEENS1_19SingleTileSchedulerILb1ELb0ELb1ELi128EEEEEEEEEvNT_6ParamsE,"",@"SHT_CUDA_INFO"
	.sectionflags	@""
	.align	4


	//----- nvinfo : EIATTR_CUDA_API_VERSION
	.align		4
        /*0000*/ 	.byte	0x04, 0x37
        /*0002*/ 	.short	(.L_254 - .L_253)
.L_253:
        /*0004*/ 	.word	0x00000082


	//----- nvinfo : EIATTR_SW2861232_WAR
	.align		4
.L_254:
        /*0008*/ 	.byte	0x01, 0x35
	.zero		2


	//----- nvinfo : EIATTR_PARAM_CBANK
	.align		4
        /*000c*/ 	.byte	0x04, 0x0a
        /*000e*/ 	.short	(.L_256 - .L_255)
	.align		4
.L_255:
        /*0010*/ 	.word	index@(.nv.constant0._ZN7cutlass13device_kernelIN5flash19enable_sm80_to_sm89INS1_16FlashAttnFwdSm80INS1_25CollectiveMainloopFwdSm80ILi4ELi1ELb0EN4cute5tupleIJNS5_1CILi128EEENS7_ILi64EEENS7_ILi96EEEEEELi96ENS_6half_tEfNS_4arch4Sm80ELb1ELb0ELb1ELb1ELb0ELb0ELb1ELb0EEENS1_21CollectiveEpilogueFwdINS6_IJS8_SA_S9_EEENS6_IJNS7_ILi1EEESI_SI_EEESC_SE_Li128ELb1ELb1ELb0ELb0EEENS1_19SingleTileSchedulerILb1ELb0ELb1ELi128EEEEEEEEEvNT_6ParamsE)
        /*0014*/ 	.short	0x0160
        /*0016*/ 	.short	0x0418


	//----- nvinfo : EIATTR_CBANK_PARAM_SIZE
	.align		4
.L_256:
        /*0018*/ 	.byte	0x03, 0x19
        /*001a*/ 	.short	0x0418


	//----- nvinfo : EIATTR_KPARAM_INFO
	.align		4
        /*001c*/ 	.byte	0x04, 0x17
        /*001e*/ 	.short	(.L_258 - .L_257)
.L_257:
        /*0020*/ 	.word	0x00000000
        /*0024*/ 	.short	0x0000
        /*0026*/ 	.short	0x0000
        /*0028*/ 	.byte	0x00, 0xf0, 0x61, 0x10


	//----- nvinfo : EIATTR_MAXREG_COUNT
	.align		4
.L_258:
        /*002c*/ 	.byte	0x03, 0x1b
        /*002e*/ 	.short	0x00ff


	//----- nvinfo : EIATTR_NUM_BARRIERS
	.align		4
        /*0030*/ 	.byte	0x02, 0x4c
        /*0032*/ 	.byte	0x02
	.zero		1


	//----- nvinfo : EIATTR_ANNOTATIONS
	.align		4
        /*0034*/ 	.byte	0x04, 0x55
        /*0036*/ 	.short	(.L_260 - .L_259)


	//   ....[0]....
.L_259:
        /* <DEDUP_REMOVED lines=48> */


	//----- nvinfo : EIATTR_MERCURY_ISA_VERSION
	.align		4
.L_260:
        /*0320*/ 	.byte	0x03, 0x5f
        /*0322*/ 	.short	0x0000


	//----- nvinfo : EIATTR_COOP_GROUP_MASK_REGIDS
	.align		4
        /*0324*/ 	.byte	0x04, 0x29
        /*0326*/ 	.short	(.L_262 - .L_261)


	//   ....[0]....
.L_261:
        /*0328*/ 	.word	0xffffffff


	//   ....[1]....
        /*032c*/ 	.word	0xffffffff


	//   ....[2]....
        /*0330*/ 	.word	0xffffffff


	//   ....[3]....
        /*0334*/ 	.word	0xffffffff


	//   ....[4]....
        /*0338*/ 	.word	0xffffffff


	//   ....[5]....
        /*033c*/ 	.word	0xffffffff


	//   ....[6]....
        /*0340*/ 	.word	0xffffffff


	//   ....[7]....
        /*0344*/ 	.word	0xffffffff


	//   ....[8]....
        /*0348*/ 	.word	0xffffffff


	//   ....[9]....
        /*034c*/ 	.word	0xffffffff


	//   ....[10]....
        /*0350*/ 	.word	0xffffffff


	//   ....[11]....
        /*0354*/ 	.word	0xffffffff


	//   ....[12]....
        /*0358*/ 	.word	0xffffffff


	//   ....[13]....
        /*035c*/ 	.word	0xffffffff


	//   ....[14]....
        /*0360*/ 	.word	0xffffffff


	//   ....[15]....
        /*0364*/ 	.word	0xffffffff


	//   ....[16]....
        /*0368*/ 	.word	0xffffffff


	//   ....[17]....
        /*036c*/ 	.word	0xffffffff


	//   ....[18]....
        /*0370*/ 	.word	0xffffffff


	//   ....[19]....
        /*0374*/ 	.word	0xffffffff


	//   ....[20]....
        /*0378*/ 	.word	0xffffffff


	//   ....[21]....
        /*037c*/ 	.word	0xffffffff


	//   ....[22]....
        /*0380*/ 	.word	0xffffffff


	//   ....[23]....
        /*0384*/ 	.word	0xffffffff


	//   ....[24]....
        /*0388*/ 	.word	0xffffffff


	//   ....[25]....
        /*038c*/ 	.word	0xffffffff


	//   ....[26]....
        /*0390*/ 	.word	0xffffffff


	//   ....[27]....
        /*0394*/ 	.word	0xffffffff


	//   ....[28]....
        /*0398*/ 	.word	0xffffffff


	//   ....[29]....
        /*039c*/ 	.word	0xffffffff


	//   ....[30]....
        /*03a0*/ 	.word	0xffffffff


	//   ....[31]....
        /*03a4*/ 	.word	0xffffffff


	//   ....[32]....
        /*03a8*/ 	.word	0xffffffff


	//   ....[33]....
        /*03ac*/ 	.word	0xffffffff


	//   ....[34]....
        /*03b0*/ 	.word	0xffffffff


	//   ....[35]....
        /*03b4*/ 	.word	0xffffffff


	//   ....[36]....
        /*03b8*/ 	.word	0xffffffff


	//   ....[37]....
        /*03bc*/ 	.word	0xffffffff


	//   ....[38]....
        /*03c0*/ 	.word	0xffffffff


	//   ....[39]....
        /*03c4*/ 	.word	0xffffffff


	//   ....[40]....
        /*03c8*/ 	.word	0xffffffff


	//   ....[41]....
        /*03cc*/ 	.word	0xffffffff


	//   ....[42]....
        /*03d0*/ 	.word	0xffffffff


	//   ....[43]....
        /*03d4*/ 	.word	0xffffffff


	//   ....[44]....
        /*03d8*/ 	.word	0xffffffff


	//   ....[45]....
        /*03dc*/ 	.word	0xffffffff


	//   ....[46]....
        /*03e0*/ 	.word	0xffffffff


	//   ....[47]....
        /*03e4*/ 	.word	0xffffffff


	//   ....[48]....
        /*03e8*/ 	.word	0xffffffff


	//   ....[49]....
        /*03ec*/ 	.word	0xffffffff


	//   ....[50]....
        /*03f0*/ 	.word	0xffffffff


	//   ....[51]....
        /*03f4*/ 	.word	0xffffffff


	//   ....[52]....
        /*03f8*/ 	.word	0xffffffff


	//   ....[53]....
        /*03fc*/ 	.word	0xffffffff


	//   ....[54]....
        /*0400*/ 	.word	0xffffffff


	//   ....[55]....
        /*0404*/ 	.word	0xffffffff


	//   ....[56]....
        /*0408*/ 	.word	0xffffffff


	//   ....[57]....
        /*040c*/ 	.word	0xffffffff


	//   ....[58]....
        /*0410*/ 	.word	0xffffffff


	//   ....[59]....
        /*0414*/ 	.word	0xffffffff


	//   ....[60]....
        /*0418*/ 	.word	0xffffffff


	//   ....[61]....
        /*041c*/ 	.word	0xffffffff


	//   ....[62]....
        /*0420*/ 	.word	0xffffffff


	//   ....[63]....
        /*0424*/ 	.word	0xffffffff


	//   ....[64]....
        /*0428*/ 	.word	0xffffffff


	//   ....[65]....
        /*042c*/ 	.word	0xffffffff


	//   ....[66]....
        /*0430*/ 	.word	0xffffffff


	//   ....[67]....
        /*0434*/ 	.word	0xffffffff


	//   ....[68]....
        /*0438*/ 	.word	0xffffffff


	//   ....[69]....
        /*043c*/ 	.word	0xffffffff


	//   ....[70]....
        /*0440*/ 	.word	0xffffffff


	//   ....[71]....
        /*0444*/ 	.word	0xffffffff


	//   ....[72]....
        /*0448*/ 	.word	0xffffffff


	//----- nvinfo : EIATTR_COOP_GROUP_INSTR_OFFSETS
	.align		4
.L_262:
        /*044c*/ 	.byte	0x04, 0x28
        /*044e*/ 	.short	(.L_264 - .L_263)


	//   ....[0]....
.L_263:
        /*0450*/ 	.word	0x00000090


	//   ....[1]....
        /*0454*/ 	.word	0x000012a0


	//   ....[2]....
        /*0458*/ 	.word	0x00001390


	//   ....[3]....
        /*045c*/ 	.word	0x000014e0


	//   ....[4]....
        /*0460*/ 	.word	0x00001510


	//   ....[5]....
        /*0464*/ 	.word	0x00001660


	//   ....[6]....
        /*0468*/ 	.word	0x00001690


	//   ....[7]....
        /*046c*/ 	.word	0x000017d0


	//   ....[8]....
        /*0470*/ 	.word	0x00001810


	//   ....[9]....
        /*0474*/ 	.word	0x00002eb0


	//   ....[10]....
        /*0478*/ 	.word	0x00002ed0


	//   ....[11]....
        /*047c*/ 	.word	0x00002ef0


	//   ....[12]....
        /*0480*/ 	.word	0x00002f10


	//   ....[13]....
        /*0484*/ 	.word	0x00003890


	//   ....[14]....
        /*0488*/ 	.word	0x00003ac0


	//   ....[15]....
        /*048c*/ 	.word	0x00003af0


	//   ....[16]....
        /*0490*/ 	.word	0x00003c50


	//   ....[17]....
        /*0494*/ 	.word	0x00003fe0


	//   ....[18]....
        /*0498*/ 	.word	0x00004190


	//   ....[19]....
        /*049c*/ 	.word	0x000041c0


	//   ....[20]....
        /*04a0*/ 	.word	0x000043f0


	//   ....[21]....
        /*04a4*/ 	.word	0x00006fe0


	//   ....[22]....
        /*04a8*/ 	.word	0x00007020


	//   ....[23]....
        /*04ac*/ 	.word	0x00007060


	//   ....[24]....
        /*04b0*/ 	.word	0x000070b0


	//   ....[25]....
        /*04b4*/ 	.word	0x00007c50


	//   ....[26]....
        /*04b8*/ 	.word	0x00007cf0


	//   ....[27]....
        /*04bc*/ 	.word	0x00007d70


	//   ....[28]....
        /*04c0*/ 	.word	0x00007e40


	//   ....[29]....
        /*04c4*/ 	.word	0x00008060


	//   ....[30]....
        /*04c8*/ 	.word	0x00008190


	//   ....[31]....
        /*04cc*/ 	.word	0x00008270


	//   ....[32]....
        /*04d0*/ 	.word	0x00008340


	//   ....[33]....
        /*04d4*/ 	.word	0x0000bbf0


	//   ....[34]....
        /*04d8*/ 	.word	0x0000bc80


	//   ....[35]....
        /*04dc*/ 	.word	0x0000bd00


	//   ....[36]....
        /*04e0*/ 	.word	0x0000bd90


	//   ....[37]....
        /*04e4*/ 	.word	0x0000be70


	//   ....[38]....
        /*04e8*/ 	.word	0x0000bf20


	//   ....[39]....
        /*04ec*/ 	.word	0x0000c210


	//   ....[40]....
        /*04f0*/ 	.word	0x0000c380


	//   ....[41]....
        /*04f4*/ 	.word	0x0000e410


	//   ....[42]....
        /*04f8*/ 	.word	0x0000e420


	//   ....[43]....
        /*04fc*/ 	.word	0x0000e430


	//   ....[44]....
        /*0500*/ 	.word	0x0000e440


	//   ....[45]....
        /*0504*/ 	.word	0x0000e470


	//   ....[46]....
        /*0508*/ 	.word	0x0000e490


	//   ....[47]....
        /*050c*/ 	.word	0x0000e4b0


	//   ....[48]....
        /*0510*/ 	.word	0x0000e4c0


	//   ....[49]....
        /*0514*/ 	.word	0x0000fba0


	//   ....[50]....
        /*0518*/ 	.word	0x0000fbe0


	//   ....[51]....
        /*051c*/ 	.word	0x0000fc10


	//   ....[52]....
        /*0520*/ 	.word	0x0000fc30


	//   ....[53]....
        /*0524*/ 	.word	0x0000fc40


	//   ....[54]....
        /*0528*/ 	.word	0x0000fc50


	//   ....[55]....
        /*052c*/ 	.word	0x0000fc60


	//   ....[56]....
        /*0530*/ 	.word	0x0000fc70


	//   ....[57]....
        /*0534*/ 	.word	0x0000fe80


	//   ....[58]....
        /*0538*/ 	.word	0x0000fe90


	//   ....[59]....
        /*053c*/ 	.word	0x00010010


	//   ....[60]....
        /*0540*/ 	.word	0x00010040


	//   ....[61]....
        /*0544*/ 	.word	0x00010190


	//   ....[62]....
        /*0548*/ 	.word	0x000101c0


	//   ....[63]....
        /*054c*/ 	.word	0x00010310


	//   ....[64]....
        /*0550*/ 	.word	0x00010330


	//   ....[65]....
        /*0554*/ 	.word	0x00010b30


	//   ....[66]....
        /*0558*/ 	.word	0x00010b50


	//   ....[67]....
        /*055c*/ 	.word	0x00010ca0


	//   ....[68]....
        /*0560*/ 	.word	0x00010cd0


	//   ....[69]....
        /*0564*/ 	.word	0x00010e00


	//   ....[70]....
        /*0568*/ 	.word	0x00010e30


	//   ....[71]....
        /*056c*/ 	.word	0x00010f60


	//   ....[72]....
        /*0570*/ 	.word	0x00010f80


	//----- nvinfo : EIATTR_EXIT_INSTR_OFFSETS
	.align		4
.L_264:
        /*0574*/ 	.byte	0x04, 0x1c
        /*0576*/ 	.short	(.L_266 - .L_265)


	//   ....[0]....
.L_265:
        /*0578*/ 	.word	0x00000370


	//   ....[1]....
        /*057c*/ 	.word	0x00010340


	//   ....[2]....
        /*0580*/ 	.word	0x00010410


	//   ....[3]....
        /*0584*/ 	.word	0x00010470


	//   ....[4]....
        /*0588*/ 	.word	0x00010f90


	//   ....[5]....
        /*058c*/ 	.word	0x00011040


	//   ....[6]....
        /*0590*/ 	.word	0x000110a0


	//----- nvinfo : EIATTR_CTAIDZ_USED
	.align		4
.L_266:
        /*0594*/ 	.byte	0x01, 0x04
	.zero		2


	//----- nvinfo : EIATTR_MAX_THREADS
	.align		4
        /*0598*/ 	.byte	0x04, 0x05
        /*059a*/ 	.short	(.L_268 - .L_267)
.L_267:
        /*059c*/ 	.word	0x00000080
        /*05a0*/ 	.word	0x00000001
        /*05a4*/ 	.word	0x00000001


	//----- nvinfo : EIATTR_CRS_STACK_SIZE
	.align		4
.L_268:
        /*05a8*/ 	.byte	0x04, 0x1e
        /*05aa*/ 	.short	(.L_270 - .L_269)
.L_269:
        /*05ac*/ 	.word	0x00000000
.L_270:


//--------------------- .nv.info._ZN7cutlass13device_kernelIN5flash19enable_sm80_to_sm89INS1_16FlashAttnFwdSm80INS1_25CollectiveMainloopFwdSm80ILi4ELi1ELb0EN4cute5tupleIJNS5_1CILi128EEENS7_ILi64EEENS7_ILi96EEEEEELi96ENS_6half_tEfNS_4arch4Sm80ELb1ELb0ELb1ELb1ELb0ELb1ELb1ELb0EEENS1_21CollectiveEpilogueFwdINS6_IJS8_SA_S9_EEENS6_IJNS7_ILi1EEESI_SI_EEESC_SE_Li128ELb1ELb1ELb0ELb0EEENS1_19SingleTileSchedulerILb1ELb0ELb1ELi128EEEEEEEEEvNT_6ParamsE --------------------------
	.section	.nv.info._ZN7cutlass13device_kernelIN5flash19enable_sm80_to_sm89INS1_16FlashAttnFwdSm80INS1_25CollectiveMainloopFwdSm80ILi4ELi1ELb0EN4cute5tupleIJNS5_1CILi128EEENS7_ILi64EEENS7_ILi96EEEEEELi96ENS_6half_tEfNS_4arch4Sm80ELb1ELb0ELb1ELb1ELb0ELb1ELb1ELb0EEENS1_21CollectiveEpilogueFwdINS6_IJS8_SA_S9_EEENS6_IJNS7_ILi1EEESI_SI_EEESC_SE_Li128ELb1ELb1ELb0ELb0EEENS1_19SingleTileSchedulerILb1ELb0ELb1ELi128EEEEEEEEEvNT_6ParamsE,"",@"SHT_CUDA_INFO"
	.sectionflags	@""
	.align	4


	//----- nvinfo : EIATTR_CUDA_API_VERSION
	.align		4
        /*0000*/ 	.byte	0x04, 0x37
        /*0002*/ 	.short	(.L_272 - .L_271)
.L_271:
        /*0004*/ 	.word	0x00000082


	//----- nvinfo : EIATTR_SW2861232_WAR
	.align		4
.L_272:
        /*0008*/ 	.byte	0x01, 0x35
	.zero		2


	//----- nvinfo : EIATTR_PARAM_CBANK
	.align		4
        /*000c*/ 	.byte	0x04, 0x0a
        /*000e*/ 	.short	(.L_274 - .L_273)
	.align		4
.L_273:
        /*0010*/ 	.word	index@(.nv.constant0._ZN7cutlass13device_kernelIN5flash19enable_sm80_to_sm89INS1_16FlashAttnFwdSm80INS1_25CollectiveMainloopFwdSm80ILi4ELi1ELb0EN4cute5tupleIJNS5_1CILi128EEENS7_ILi64EEENS7_ILi96EEEEEELi96ENS_6half_tEfNS_4arch4Sm80ELb1ELb0ELb1ELb1ELb0ELb1ELb1ELb0EEENS1_21CollectiveEpilogueFwdINS6_IJS8_SA_S9_EEENS6_IJNS7_ILi1EEESI_SI_EEESC_SE_Li128ELb1ELb1ELb0ELb0EEENS1_19SingleTileSchedulerILb1ELb0ELb1ELi128EEEEEEEEEvNT_6ParamsE)
        /*0014*/ 	.short	0x0160
        /*0016*/ 	.short	0x0418


	//----- nvinfo : EIATTR_CBANK_PARAM_SIZE
	.align		4
.L_274:
        /*0018*/ 	.byte	0x03, 0x19
        /*001a*/ 	.short	0x0418


	//----- nvinfo : EIATTR_KPARAM_INFO
	.align		4
        /*001c*/ 	.byte	0x04, 0x17
        /*001e*/ 	.short	(.L_276 - .L_275)
.L_275:
        /*0020*/ 	.word	0x00000000
        /*0024*/ 	.short	0x0000
        /*0026*/ 	.short	0x0000
        /*0028*/ 	.byte	0x00, 0xf0, 0x61, 0x10


	//----- nvinfo : EIATTR_MAXREG_COUNT
	.align		4
.L_276:
        /*002c*/ 	.byte	0x03, 0x1b
        /*002e*/ 	.short	0x00ff


	//----- nvinfo : EIATTR_NUM_BARRIERS
	.align		4
        /*0030*/ 	.byte	0x02, 0x4c
        /*0032*/ 	.byte	0x02
	.zero		1


	//----- nvinfo : EIATTR_ANNOTATIONS
	.align		4
        /*0034*/ 	.byte	0x04, 0x55
        /*0036*/ 	.short	(.L_278 - .L_277)


	//   ....[0]....
.L_277:
        /* <DEDUP_REMOVED lines=53> */


	//----- nvinfo : EIATTR_MERCURY_ISA_VERSION
	.align		4
.L_278:
        /*0370*/ 	.byte	0x03, 0x5f
        /*0372*/ 	.short	0x0000


	//----- nvinfo : EIATTR_COOP_GROUP_MASK_REGIDS
	.align		4
        /*0374*/ 	.byte	0x04, 0x29
        /*0376*/ 	.short	(.L_280 - .L_279)


	//   ....[0]....
.L_279:
        /*0378*/ 	.word	0xffffffff


	//   ....[1]....
        /*037c*/ 	.word	0xffffffff


	//   ....[2]....
        /*0380*/ 	.word	0xffffffff


	//   ....[3]....
        /*0384*/ 	.word	0xffffffff


	//   ....[4]....
        /*0388*/ 	.word	0xffffffff


	//   ....[5]....
        /*038c*/ 	.word	0xffffffff


	//   ....[6]....
        /*0390*/ 	.word	0xffffffff


	//   ....[7]....
        /*0394*/ 	.word	0xffffffff


	//   ....[8]....
        /*0398*/ 	.word	0xffffffff


	//   ....[9]....
        /*039c*/ 	.word	0xffffffff


	//   ....[10]....
        /*03a0*/ 	.word	0xffffffff


	//   ....[11]....
        /*03a4*/ 	.word	0xffffffff


	//   ....[12]....
        /*03a8*/ 	.word	0xffffffff


	//   ....[13]....
        /*03ac*/ 	.word	0xffffffff


	//   ....[14]....
        /*03b0*/ 	.word	0xffffffff


	//   ....[15]....
        /*03b4*/ 	.word	0xffffffff


	//   ....[16]....
        /*03b8*/ 	.word	0xffffffff


	//   ....[17]....
        /*03bc*/ 	.word	0xffffffff


	//   ....[18]....
        /*03c0*/ 	.word	0xffffffff


	//   ....[19]....
        /*03c4*/ 	.word	0xffffffff


	//   ....[20]....
        /*03c8*/ 	.word	0xffffffff


	//   ....[21]....
        /*03cc*/ 	.word	0xffffffff


	//   ....[22]....
        /*03d0*/ 	.word	0xffffffff


	//   ....[23]....
        /*03d4*/ 	.word	0xffffffff


	//   ....[24]....
        /*03d8*/ 	.word	0xffffffff


	//   ....[25]....
        /*03dc*/ 	.word	0xffffffff


	//   ....[26]....
        /*03e0*/ 	.word	0xffffffff


	//   ....[27]....
        /*03e4*/ 	.word	0xffffffff


	//   ....[28]....
        /*03e8*/ 	.word	0xffffffff


	//   ....[29]....
        /*03ec*/ 	.word	0xffffffff


	//   ....[30]....
        /*03f0*/ 	.word	0xffffffff


	//   ....[31]....
        /*03f4*/ 	.word	0xffffffff


	//   ....[32]....
        /*03f8*/ 	.word	0xffffffff


	//   ....[33]....
        /*03fc*/ 	.word	0xffffffff


	//   ....[34]....
        /*0400*/ 	.word	0xffffffff


	//   ....[35]....
        /*0404*/ 	.word	0xffffffff


	//   ....[36]....
        /*0408*/ 	.word	0xffffffff


	//   ....[37]....
        /*040c*/ 	.word	0xffffffff


	//   ....[38]....
        /*0410*/ 	.word	0xffffffff


	//   ....[39]....
        /*0414*/ 	.word	0xffffffff


	//   ....[40]....
        /*0418*/ 	.word	0xffffffff


	//   ....[41]....
        /*041c*/ 	.word	0xffffffff


	//   ....[42]....
        /*0420*/ 	.word	0xffffffff


	//   ....[43]....
        /*0424*/ 	.word	0xffffffff


	//   ....[44]....
        /*0428*/ 	.word	0xffffffff


	//   ....[45]....
        /*042c*/ 	.word	0xffffffff


	//   ....[46]....
        /*0430*/ 	.word	0xffffffff


	//   ....[47]....
        /*0434*/ 	.word	0xffffffff


	//   ....[48]....
        /*0438*/ 	.word	0xffffffff


	//   ....[49]....
        /*043c*/ 	.word	0xffffffff


	//   ....[50]....
        /*0440*/ 	.word	0xffffffff


	//   ....[51]....
        /*0444*/ 	.word	0xffffffff


	//   ....[52]....
        /*0448*/ 	.word	0xffffffff


	//   ....[53]....
        /*044c*/ 	.word	0xffffffff


	//   ....[54]....
        /*0450*/ 	.word	0xffffffff


	//   ....[55]....
        /*0454*/ 	.word	0xffffffff


	//   ....[56]....
        /*0458*/ 	.word	0xffffffff


	//   ....[57]....
        /*045c*/ 	.word	0xffffffff


	//   ....[58]....
        /*0460*/ 	.word	0xffffffff


	//   ....[59]....
        /*0464*/ 	.word	0xffffffff


	//   ....[60]....
        /*0468*/ 	.word	0xffffffff


	//   ....[61]....
        /*046c*/ 	.word	0xffffffff


	//   ....[62]....
        /*0470*/ 	.word	0xffffffff


	//   ....[63]....
        /*0474*/ 	.word	0xffffffff


	//   ....[64]....
        /*0478*/ 	.word	0xffffffff


	//   ....[65]....
        /*047c*/ 	.word	0xffffffff


	//   ....[66]....
        /*0480*/ 	.word	0xffffffff


	//   ....[67]....
        /*0484*/ 	.word	0xffffffff


	//   ....[68]....
        /*0488*/ 	.word	0xffffffff


	//   ....[69]....
        /*048c*/ 	.word	0xffffffff


	//   ....[70]....
        /*0490*/ 	.word	0xffffffff


	//   ....[71]....
        /*0494*/ 	.word	0xffffffff


	//   ....[72]....
        /*0498*/ 	.word	0xffffffff


	//   ....[73]....
        /*049c*/ 	.word	0xffffffff


	//   ....[74]....
        /*04a0*/ 	.word	0xffffffff


	//   ....[75]....
        /*04a4*/ 	.word	0xffffffff


	//   ....[76]....
        /*04a8*/ 	.word	0xffffffff


	//   ....[77]....
        /*04ac*/ 	.word	0xffffffff


	//   ....[78]....
        /*04b0*/ 	.word	0xffffffff


	//   ....[79]....
        /*04b4*/ 	.word	0xffffffff


	//   ....[80]....
        /*04b8*/ 	.word	0xffffffff


	//   ....[81]....
        /*04bc*/ 	.word	0xffffffff


	//   ....[82]....
        /*04c0*/ 	.word	0xffffffff


	//   ....[83]....
        /*04c4*/ 	.word	0xffffffff


	//   ....[84]....
        /*04c8*/ 	.word	0xffffffff


	//   ....[85]....
        /*04cc*/ 	.word	0xffffffff


	//   ....[86]....
        /*04d0*/ 	.word	0xffffffff


	//   ....[87]....
        /*04d4*/ 	.word	0xffffffff


	//   ....[88]....
        /*04d8*/ 	.word	0xffffffff


	//----- nvinfo : EIATTR_COOP_GROUP_INSTR_OFFSETS
	.align		4
.L_280:
        /*04dc*/ 	.byte	0x04, 0x28
        /*04de*/ 	.short	(.L_282 - .L_281)


	//   ....[0]....
.L_281:
        /*04e0*/ 	.word	0x00000090


	//   ....[1]....
        /*04e4*/ 	.word	0x00006730


	//   ....[2]....
        /*04e8*/ 	.word	0x00006740


	//   ....[3]....
        /*04ec*/ 	.word	0x00006870


	//   ....[4]....
        /*04f0*/ 	.word	0x000068a0


	//   ....[5]....
        /*04f4*/ 	.word	0x000069e0


	//   ....[6]....
        /*04f8*/ 	.word	0x00006a10


	//   ....[7]....
        /*04fc*/ 	.word	0x00006b70


	//   ....[8]....
        /*0500*/ 	.word	0x00006b90


	//   ....[9]....
        /*0504*/ 	.word	0x00007310


	//   ....[10]....
        /*0508*/ 	.word	0x00007330


	//   ....[11]....
        /*050c*/ 	.word	0x00007340


	//   ....[12]....
        /*0510*/ 	.word	0x00007350


	//   ....[13]....
        /*0514*/ 	.word	0x000078c0


	//   ....[14]....
        /*0518*/ 	.word	0x00007950


	//   ....[15]....
        /*051c*/ 	.word	0x00007a20


	//   ....[16]....
        /*0520*/ 	.word	0x00007a60


	//   ....[17]....
        /*0524*/ 	.word	0x0000a880


	//   ....[18]....
        /*0528*/ 	.word	0x0000a8a0


	//   ....[19]....
        /*052c*/ 	.word	0x0000a8b0


	//   ....[20]....
        /*0530*/ 	.word	0x0000a8c0


	//   ....[21]....
        /*0534*/ 	.word	0x0000ab40


	//   ....[22]....
        /*0538*/ 	.word	0x0000ad90


	//   ....[23]....
        /*053c*/ 	.word	0x0000ae00


	//   ....[24]....
        /*0540*/ 	.word	0x0000ae40


	//   ....[25]....
        /*0544*/ 	.word	0x0000f340


	//   ....[26]....
        /*0548*/ 	.word	0x0000f380


	//   ....[27]....
        /*054c*/ 	.word	0x0000f3b0


	//   ....[28]....
        /*0550*/ 	.word	0x0000f3e0


	//   ....[29]....
        /*0554*/ 	.word	0x0000fd60


	//   ....[30]....
        /*0558*/ 	.word	0x0000ff90


	//   ....[31]....
        /*055c*/ 	.word	0x0000ffc0


	//   ....[32]....
        /*0560*/ 	.word	0x00010150


	//   ....[33]....
        /*0564*/ 	.word	0x000104e0


	//   ....[34]....
        /*0568*/ 	.word	0x00010650


	//   ....[35]....
        /*056c*/ 	.word	0x00010680


	//   ....[36]....
        /*0570*/ 	.word	0x00010890


	//   ....[37]....
        /*0574*/ 	.word	0x00013540


	//   ....[38]....
        /*0578*/ 	.word	0x00013580


	//   ....[39]....
        /*057c*/ 	.word	0x000135c0


	//   ....[40]....
        /*0580*/ 	.word	0x000135f0


	//   ....[41]....
        /*0584*/ 	.word	0x00014190


	//   ....[42]....
        /*0588*/ 	.word	0x00014350


	//   ....[43]....
        /*058c*/ 	.word	0x000143a0


	//   ....[44]....
        /*0590*/ 	.word	0x00014420


	//   ....[45]....
        /*0594*/ 	.word	0x00014470


	//   ....[46]....
        /*0598*/ 	.word	0x00014580


	//   ....[47]....
        /*059c*/ 	.word	0x000146c0


	//   ....[48]....
        /*05a0*/ 	.word	0x00014870


	//   ....[49]....
        /*05a4*/ 	.word	0x00018130


	//   ....[50]....
        /*05a8*/ 	.word	0x000181b0


	//   ....[51]....
        /*05ac*/ 	.word	0x00018200


	//   ....[52]....
        /*05b0*/ 	.word	0x000182c0


	//   ....[53]....
        /*05b4*/ 	.word	0x000183e0


	//   ....[54]....
        /*05b8*/ 	.word	0x00018470


	//   ....[55]....
        /*05bc*/ 	.word	0x00018770


	//   ....[56]....
        /*05c0*/ 	.word	0x000188c0


	//   ....[57]....
        /*05c4*/ 	.word	0x0001aa40


	//   ....[58]....
        /*05c8*/ 	.word	0x0001aa50


	//   ....[59]....
        /*05cc*/ 	.word	0x0001aa60


	//   ....[60]....
        /*05d0*/ 	.word	0x0001aa70


	//   ....[61]....
        /*05d4*/ 	.word	0x0001aaa0


	//   ....[62]....
        /*05d8*/ 	.word	0x0001aac0


	//   ....[63]....
        /*05dc*/ 	.word	0x0001aae0


	//   ....[64]....
        /*05e0*/ 	.word	0x0001aaf0


	//   ....[65]....
        /*05e4*/ 	.word	0x0001c1c0


	//   ....[66]....
        /*05e8*/ 	.word	0x0001c1f0


	//   ....[67]....
        /*05ec*/ 	.word	0x0001c220


	//   ....[68]....
        /*05f0*/ 	.word	0x0001c240


	//   ....[69]....
        /*05f4*/ 	.word	0x0001c250


	//   ....[70]....
        /*05f8*/ 	.word	0x0001c260


	//   ....[71]....
        /*05fc*/ 	.word	0x0001c270


	//   ....[72]....
        /*0600*/ 	.word	0x0001c280


	//   ....[73]....
        /*0604*/ 	.word	0x0001c4a0


	//   ....[74]....
        /*0608*/ 	.word	0x0001c4b0


	//   ....[75]....
        /*060c*/ 	.word	0x0001c630


	//   ....[76]....
        /*0610*/ 	.word	0x0001c660


	//   ....[77]....
        /*0614*/ 	.word	0x0001c7b0


	//   ....[78]....
        /*0618*/ 	.word	0x0001c7e0


	//   ....[79]....
        /*061c*/ 	.word	0x0001c930


	//   ....[80]....
        /*0620*/ 	.word	0x0001c950


	//   ....[81]....
        /*0624*/ 	.word	0x0001d110


	//   ....[82]....
        /*0628*/ 	.word	0x0001d130


	//   ....[83]....
        /*062c*/ 	.word	0x0001d280


	//   ....[84]....
        /*0630*/ 	.word	0x0001d2b0


	//   ....[85]....
        /*0634*/ 	.word	0x0001d3e0


	//   ....[86]....
        /*0638*/ 	.word	0x0001d410


	//   ....[87]....
        /*063c*/ 	.word	0x0001d540


	//   ....[88]....
        /*0640*/ 	.word	0x0001d560


	//----- nvinfo : EIATTR_EXIT_INSTR_OFFSETS
	.align		4
.L_282:
        /*0644*/ 	.byte	0x04, 0x1c
        /*0646*/ 	.short	(.L_284 - .L_283)


	//   ....[0]....
.L_283:
        /*0648*/ 	.word	0x00000370


	//   ....[1]....
        /*064c*/ 	.word	0x0001c960


	//   ....[2]....
        /*0650*/ 	.word	0x0001ca30


	//   ....[3]....
        /*0654*/ 	.word	0x0001ca90


	//   ....[4]....
        /*0658*/ 	.word	0x0001d570


	//   ....[5]....
        /*065c*/ 	.word	0x0001d620


	//   ....[6]....
        /*0660*/ 	.word	0x0001d680


	//----- nvinfo : EIATTR_CTAIDZ_USED
	.align		4
.L_284:
        /*0664*/ 	.byte	0x01, 0x04
	.zero		2


	//----- nvinfo : EIATTR_MAX_THREADS
	.align		4
        /*0668*/ 	.byte	0x04, 0x05
        /*066a*/ 	.short	(.L_286 - .L_285)
.L_285:
        /*066c*/ 	.word	0x00000080
        /*0670*/ 	.word	0x00000001
        /*0674*/ 	.word	0x00000001


	//----- nvinfo : EIATTR_CRS_STACK_SIZE
	.align		4
.L_286:
        /*0678*/ 	.byte	0x04, 0x1e
        /*067a*/ 	.short	(.L_288 - .L_287)
.L_287:
        /*067c*/ 	.word	0x00000000
.L_288:


//--------------------- .nv.info._ZN7cutlass13device_kernelIN5flash19enable_sm80_to_sm89INS1_16FlashAttnFwdSm80INS1_25CollectiveMainloopFwdSm80ILi4ELi1ELb0EN4cute5tupleIJNS5_1CILi128EEENS7_ILi64EEENS7_ILi96EEEEEELi96ENS_6half_tEfNS_4arch4Sm80ELb0ELb0ELb0ELb0ELb0ELb0ELb1ELb0EEENS1_21CollectiveEpilogueFwdINS6_IJS8_SA_S9_EEENS6_IJNS7_ILi1EEESI_SI_EEESC_SE_Li128ELb0ELb1ELb0ELb0EEENS1_19SingleTileSchedulerILb0ELb0ELb1ELi128EEEEEEEEEvNT_6ParamsE --------------------------
	.section	.nv.info._ZN7cutlass13device_kernelIN5flash19enable_sm80_to_sm89INS1_16FlashAttnFwdSm80INS1_25CollectiveMainloopFwdSm80ILi4ELi1ELb0EN4cute5tupleIJNS5_1CILi128EEENS7_ILi64EEENS7_ILi96EEEEEELi96ENS_6half_tEfNS_4arch4Sm80ELb0ELb0ELb0ELb0ELb0ELb0ELb1ELb0EEENS1_21CollectiveEpilogueFwdINS6_IJS8_SA_S9_EEENS6_IJNS7_ILi1EEESI_SI_EEESC_SE_Li128ELb0ELb1ELb0ELb0EEENS1_19SingleTileSchedulerILb0ELb0ELb1ELi128EEEEEEEEEvNT_6ParamsE,"",@"SHT_CUDA_INFO"
	.sectionflags	@""
	.align	4


	//----- nvinfo : EIATTR_CUDA_API_VERSION
	.align		4
        /*0000*/ 	.byte	0x04, 0x37
        /*0002*/ 	.short	(.L_290 - .L_289)
.L_289:
        /*0004*/ 	.word	0x00000082


	//----- nvinfo : EIATTR_SW2861232_WAR
	.align		4
.L_290:
        /*0008*/ 	.byte	0x01, 0x35
	.zero		2


	//----- nvinfo : EIATTR_PARAM_CBANK
	.align		4
        /*000c*/ 	.byte	0x04, 0x0a
        /*000e*/ 	.short	(.L_292 - .L_291)
	.align		4
.L_291:
        /*0010*/ 	.word	index@(.nv.constant0._ZN7cutlass13device_kernelIN5flash19enable_sm80_to_sm89INS1_16FlashAttnFwdSm80INS1_25CollectiveMainloopFwdSm80ILi4ELi1ELb0EN4cute5tupleIJNS5_1CILi128EEENS7_ILi64EEENS7_ILi96EEEEEELi96ENS_6half_tEfNS_4arch4Sm80ELb0ELb0ELb0ELb0ELb0ELb0ELb1ELb0EEENS1_21CollectiveEpilogueFwdINS6_IJS8_SA_S9_EEENS6_IJNS7_ILi1EEESI_SI_EEESC_SE_Li128ELb0ELb1ELb0ELb0EEENS1_19SingleTileSchedulerILb0ELb0ELb1ELi128EEEEEEEEEvNT_6ParamsE)
        /*0014*/ 	.short	0x0160
        /*0016*/ 	.short	0x0418


	//----- nvinfo : EIATTR_CBANK_PARAM_SIZE
	.align		4
.L_292:
        /*0018*/ 	.byte	0x03, 0x19
        /*001a*/ 	.short	0x0418


	//----- nvinfo : EIATTR_KPARAM_INFO
	.align		4
        /*001c*/ 	.byte	0x04, 0x17
        /*001e*/ 	.short	(.L_294 - .L_293)
.L_293:
        /*0020*/ 	.word	0x00000000
        /*0024*/ 	.short	0x0000
        /*0026*/ 	.short	0x0000
        /*0028*/ 	.byte	0x00, 0xf0, 0x61, 0x10


	//----- nvinfo : EIATTR_MAXREG_COUNT
	.align		4
.L_294:
        /*002c*/ 	.byte	0x03, 0x1b
        /*002e*/ 	.short	0x00ff


	//----- nvinfo : EIATTR_NUM_BARRIERS
	.align		4
        /*0030*/ 	.byte	0x02, 0x4c
        /*0032*/ 	.byte	0x02
	.zero		1


	//----- nvinfo : EIATTR_ANNOTATIONS
	.align		4
        /*0034*/ 	.byte	0x04, 0x55
        /*0036*/ 	.short	(.L_296 - .L_295)


	//   ....[0]....
.L_295:
        /* <DEDUP_REMOVED lines=12> */


	//----- nvinfo : EIATTR_MERCURY_ISA_VERSION
	.align		4
.L_296:
        /*00e0*/ 	.byte	0x03, 0x5f
        /*00e2*/ 	.short	0x0000


	//----- nvinfo : EIATTR_COOP_GROUP_MASK_REGIDS
	.align		4
        /*00e4*/ 	.byte	0x04, 0x29
        /*00e6*/ 	.short	(.L_298 - .L_297)


	//   ....[0]....
.L_297:
        /*00e8*/ 	.word	0xffffffff


	//   ....[1]....
        /*00ec*/ 	.word	0xffffffff


	//   ....[2]....
        /*00f0*/ 	.word	0xffffffff


	//   ....[3]....
        /*00f4*/ 	.word	0xffffffff


	//   ....[4]....
        /*00f8*/ 	.word	0xffffffff


	//   ....[5]....
        /*00fc*/ 	.word	0xffffffff


	//   ....[6]....
        /*0100*/ 	.word	0xffffffff


	//   ....[7]....
        /*0104*/ 	.word	0xffffffff


	//   ....[8]....
        /*0108*/ 	.word	0xffffffff


	//   ....[9]....
        /*010c*/ 	.word	0xffffffff


	//   ....[10]....
        /*0110*/ 	.word	0xffffffff


	//   ....[11]....
        /*0114*/ 	.word	0xffffffff


	//   ....[12]....
        /*0118*/ 	.word	0xffffffff


	//   ....[13]....
        /*011c*/ 	.word	0xffffffff


	//   ....[14]....
        /*0120*/ 	.word	0xffffffff


	//   ....[15]....
        /*0124*/ 	.word	0xffffffff


	//   ....[16]....
        /*0128*/ 	.word	0xffffffff


	//   ....[17]....
        /*012c*/ 	.word	0xffffffff


	//   ....[18]....
        /*0130*/ 	.word	0xffffffff


	//   ....[19]....
        /*0134*/ 	.word	0xffffffff


	//   ....[20]....
        /*0138*/ 	.word	0xffffffff


	//   ....[21]....
        /*013c*/ 	.word	0xffffffff


	//   ....[22]....
        /*0140*/ 	.word	0xffffffff


	//   ....[23]....
        /*0144*/ 	.word	0xffffffff


	//   ....[24]....
        /*0148*/ 	.word	0xffffffff


	//   ....[25]....
        /*014c*/ 	.word	0xffffffff


	//   ....[26]....
        /*0150*/ 	.word	0xffffffff


	//   ....[27]....
        /*0154*/ 	.word	0xffffffff


	//   ....[28]....
        /*0158*/ 	.word	0xffffffff


	//   ....[29]....
        /*015c*/ 	.word	0xffffffff


	//   ....[30]....
        /*0160*/ 	.word	0xffffffff


	//   ....[31]....
        /*0164*/ 	.word	0xffffffff


	//   ....[32]....
        /*0168*/ 	.word	0xffffffff


	//   ....[33]....
        /*016c*/ 	.word	0xffffffff


	//   ....[34]....
        /*0170*/ 	.word	0xffffffff


	//   ....[35]....
        /*0174*/ 	.word	0xffffffff


	//   ....[36]....
        /*0178*/ 	.word	0xffffffff


	//   ....[37]....
        /*017c*/ 	.word	0xffffffff


	//   ....[38]....
        /*0180*/ 	.word	0xffffffff


	//   ....[39]....
        /*0184*/ 	.word	0xffffffff


	//   ....[40]....
        /*0188*/ 	.word	0xffffffff


	//   ....[41]....
        /*018c*/ 	.word	0xffffffff


	//   ....[42]....
        /*0190*/ 	.word	0xffffffff


	//   ....[43]....
        /*0194*/ 	.word	0xffffffff


	//   ....[44]....
        /*0198*/ 	.word	0xffffffff


	//   ....[45]....
        /*019c*/ 	.word	0xffffffff


	//   ....[46]....
        /*01a0*/ 	.word	0xffffffff


	//   ....[47]....
        /*01a4*/ 	.word	0xffffffff


	//----- nvinfo : EIATTR_COOP_GROUP_INSTR_OFFSETS
	.align		4
.L_298:
        /*01a8*/ 	.byte	0x04, 0x28
        /*01aa*/ 	.short	(.L_300 - .L_299)


	//   ....[0]....
.L_299:
        /*01ac*/ 	.word	0x00000630


	//   ....[1]....
        /*01b0*/ 	.word	0x00000660


	//   ....[2]....
        /*01b4*/ 	.word	0x000006c0


	//   ....[3]....
        /*01b8*/ 	.word	0x00000710


	//   ....[4]....
        /*01bc*/ 	.word	0x00000900


	//   ....[5]....
        /*01c0*/ 	.word	0x00000920


	//   ....[6]....
        /*01c4*/ 	.word	0x000009c0


	//   ....[7]....
        /*01c8*/ 	.word	0x00000b10


	//   ....[8]....
        /*01cc*/ 	.word	0x000025e0


	//   ....[9]....
        /*01d0*/ 	.word	0x00002730


	//   ....[10]....
        /*01d4*/ 	.word	0x00002760


	//   ....[11]....
        /*01d8*/ 	.word	0x00002810


	//   ....[12]....
        /*01dc*/ 	.word	0x00002890


	//   ....[13]....
        /*01e0*/ 	.word	0x00002980


	//   ....[14]....
        /*01e4*/ 	.word	0x000029d0


	//   ....[15]....
        /*01e8*/ 	.word	0x00002ac0


	//   ....[16]....
        /*01ec*/ 	.word	0x00005280


	//   ....[17]....
        /*01f0*/ 	.word	0x000052d0


	//   ....[18]....
        /*01f4*/ 	.word	0x00005390


	//   ....[19]....
        /*01f8*/ 	.word	0x000053e0


	//   ....[20]....
        /*01fc*/ 	.word	0x00005420


	//   ....[21]....
        /*0200*/ 	.word	0x00005510


	//   ....[22]....
        /*0204*/ 	.word	0x00005670


	//   ....[23]....
        /*0208*/ 	.word	0x00005bc0


	//   ....[24]....
        /*020c*/ 	.word	0x00007400


	//   ....[25]....
        /*0210*/ 	.word	0x00007410


	//   ....[26]....
        /*0214*/ 	.word	0x00007420


	//   ....[27]....
        /*0218*/ 	.word	0x00007470


	//   ....[28]....
        /*021c*/ 	.word	0x00007490


	//   ....[29]....
        /*0220*/ 	.word	0x000077b0


	//   ....[30]....
        /*0224*/ 	.word	0x00007820


	//   ....[31]....
        /*0228*/ 	.word	0x00007830


	//   ....[32]....
        /*022c*/ 	.word	0x00008a70


	//   ....[33]....
        /*0230*/ 	.word	0x00008a80


	//   ....[34]....
        /*0234*/ 	.word	0x00008aa0


	//   ....[35]....
        /*0238*/ 	.word	0x00008ab0


	//   ....[36]....
        /*023c*/ 	.word	0x00008ac0


	//   ....[37]....
        /*0240*/ 	.word	0x00008ad0


	//   ....[38]....
        /*0244*/ 	.word	0x00008ae0


	//   ....[39]....
        /*0248*/ 	.word	0x00008af0


	//   ....[40]....
        /*024c*/ 	.word	0x00008c20


	//   ....[41]....
        /*0250*/ 	.word	0x00008c40


	//   ....[42]....
        /*0254*/ 	.word	0x00008dc0


	//   ....[43]....
        /*0258*/ 	.word	0x00008df0


	//   ....[44]....
        /*025c*/ 	.word	0x00008f20


	//   ....[45]....
        /*0260*/ 	.word	0x00008f50


	//   ....[46]....
        /*0264*/ 	.word	0x00009080


	//   ....[47]....
        /*0268*/ 	.word	0x000090a0


	//----- nvinfo : EIATTR_EXIT_INSTR_OFFSETS
	.align		4
.L_300:
        /*026c*/ 	.byte	0x04, 0x1c
        /*026e*/ 	.short	(.L_302 - .L_301)


	//   ....[0]....
.L_301:
        /*0270*/ 	.word	0x00000040


	//   ....[1]....
        /*0274*/ 	.word	0x000090b0


	//   ....[2]....
        /*0278*/ 	.word	0x00009160


	//   ....[3]....
        /*027c*/ 	.word	0x000091c0


	//----- nvinfo : EIATTR_CTAIDZ_USED
	.align		4
.L_302:
        /*0280*/ 	.byte	0x01, 0x04
	.zero		2


	//----- nvinfo : EIATTR_MAX_THREADS
	.align		4
        /*0284*/ 	.byte	0x04, 0x05
        /*0286*/ 	.short	(.L_304 - .L_303)
.L_303:
        /*0288*/ 	.word	0x00000080
        /*028c*/ 	.word	0x00000001
        /*0290*/ 	.word	0x00000001


	//----- nvinfo : EIATTR_CRS_STACK_SIZE
	.align		4
.L_304:
        /*0294*/ 	.byte	0x04, 0x1e
        /*0296*/ 	.short	(.L_306 - .L_305)
.L_305:
        /*0298*/ 	.word	0x00000000
.L_306:


//--------------------- .nv.info._ZN7cutlass13device_kernelIN5flash19enable_sm80_to_sm89INS1_16FlashAttnFwdSm80INS1_25CollectiveMainloopFwdSm80ILi4ELi1ELb0EN4cute5tupleIJNS5_1CILi128EEENS7_ILi64EEENS7_ILi96EEEEEELi96ENS_6half_tEfNS_4arch4Sm80ELb0ELb0ELb0ELb1ELb0ELb0ELb1ELb0EEENS1_21CollectiveEpilogueFwdINS6_IJS8_SA_S9_EEENS6_IJNS7_ILi1EEESI_SI_EEESC_SE_Li128ELb1ELb1ELb0ELb0EEENS1_19SingleTileSchedulerILb1ELb0ELb1ELi128EEEEEEEEEvNT_6ParamsE --------------------------
	.section	.nv.info._ZN7cutlass13device_kernelIN5flash19enable_sm80_to_sm89INS1_16FlashAttnFwdSm80INS1_25CollectiveMainloopFwdSm80ILi4ELi1ELb0EN4cute5tupleIJNS5_1CILi128EEENS7_ILi64EEENS7_ILi96EEEEEELi96ENS_6half_tEfNS_4arch4Sm80ELb0ELb0ELb0ELb1ELb0ELb0ELb1ELb0EEENS1_21CollectiveEpilogueFwdINS6_IJS8_SA_S9_EEENS6_IJNS7_ILi1EEESI_SI_EEESC_SE_Li128ELb1ELb1ELb0ELb0EEENS1_19SingleTileSchedulerILb1ELb0ELb1ELi128EEEEEEEEEvNT_6ParamsE,"",@"SHT_CUDA_INFO"
	.sectionflags	@""
	.align	4


	//----- nvinfo : EIATTR_CUDA_API_VERSION
	.align		4
        /*0000*/ 	.byte	0x04, 0x37
        /*0002*/ 	.short	(.L_308 - .L_307)
.L_307:
        /*0004*/ 	.word	0x00000082


	//----- nvinfo : EIATTR_SW2861232_WAR
	.align		4
.L_308:
        /*0008*/ 	.byte	0x01, 0x35
	.zero		2


	//----- nvinfo : EIATTR_PARAM_CBANK
	.align		4
        /*000c*/ 	.byte	0x04, 0x0a
        /*000e*/ 	.short	(.L_310 - .L_309)
	.align		4
.L_309:
        /*0010*/ 	.word	index@(.nv.constant0._ZN7cutlass13device_kernelIN5flash19enable_sm80_to_sm89INS1_16FlashAttnFwdSm80INS1_25CollectiveMainloopFwdSm80ILi4ELi1ELb0EN4cute5tupleIJNS5_1CILi128EEENS7_ILi64EEENS7_ILi96EEEEEELi96ENS_6half_tEfNS_4arch4Sm80ELb0ELb0ELb0ELb1ELb0ELb0ELb1ELb0EEENS1_21CollectiveEpilogueFwdINS6_IJS8_SA_S9_EEENS6_IJNS7_ILi1EEESI_SI_EEESC_SE_Li128ELb1ELb1ELb0ELb0EEENS1_19SingleTileSchedulerILb1ELb0ELb1ELi128EEEEEEEEEvNT_6ParamsE)
        /*0014*/ 	.short	0x0160
        /*0016*/ 	.short	0x0418


	//----- nvinfo : EIATTR_CBANK_PARAM_SIZE
	.align		4
.L_310:
        /*0018*/ 	.byte	0x03, 0x19
        /*001a*/ 	.short	0x0418


	//----- nvinfo : EIATTR_KPARAM_INFO
	.align		4
        /*001c*/ 	.byte	0x04, 0x17
        /*001e*/ 	.short	(.L_312 - .L_311)
.L_311:
        /*0020*/ 	.word	0x00000000
        /*0024*/ 	.short	0x0000
        /*0026*/ 	.short	0x0000
        /*0028*/ 	.byte	0x00, 0xf0, 0x61, 0x10


	//----- nvinfo : EIATTR_MAXREG_COUNT
	.align		4
.L_312:
        /*002c*/ 	.byte	0x03, 0x1b
        /*002e*/ 	.short	0x00ff


	//----- nvinfo : EIATTR_NUM_BARRIERS
	.align		4
        /*0030*/ 	.byte	0x02, 0x4c
        /*0032*/ 	.byte	0x02
	.zero		1


	//----- nvinfo : EIATTR_ANNOTATIONS
	.align		4
        /*0034*/ 	.byte	0x04, 0x55
        /*0036*/ 	.short	(.L_314 - .L_313)


	//   ....[0]....
.L_313:
        /* <DEDUP_REMOVED lines=17> */


	//----- nvinfo : EIATTR_MERCURY_ISA_VERSION
	.align		4
.L_314:
        /*0130*/ 	.byte	0x03, 0x5f
        /*0132*/ 	.short	0x0000


	//----- nvinfo : EIATTR_COOP_GROUP_MASK_REGIDS
	.align		4
        /*0134*/ 	.byte	0x04, 0x29
        /*0136*/ 	.short	(.L_316 - .L_315)


	//   ....[0]....
.L_315:
        /*0138*/ 	.word	0xffffffff


	//   ....[1]....
        /*013c*/ 	.word	0xffffffff


	//   ....[2]....
        /*0140*/ 	.word	0xffffffff


	//   ....[3]....
        /*0144*/ 	.word	0xffffffff


	//   ....[4]....
        /*0148*/ 	.word	0xffffffff


	//   ....[5]....
        /*014c*/ 	.word	0xffffffff


	//   ....[6]....
        /*0150*/ 	.word	0xffffffff


	//   ....[7]....
        /*0154*/ 	.word	0xffffffff


	//   ....[8]....
        /*0158*/ 	.word	0xffffffff


	//   ....[9]....
        /*015c*/ 	.word	0xffffffff


	//   ....[10]....
        /*0160*/ 	.word	0xffffffff


	//   ....[11]....
        /*0164*/ 	.word	0xffffffff


	//   ....[12]....
        /*0168*/ 	.word	0xffffffff


	//   ....[13]....
        /*016c*/ 	.word	0xffffffff


	//   ....[14]....
        /*0170*/ 	.word	0xffffffff


	//   ....[15]....
        /*0174*/ 	.word	0xffffffff


	//   ....[16]....
        /*0178*/ 	.word	0xffffffff


	//   ....[17]....
        /*017c*/ 	.word	0xffffffff


	//   ....[18]....
        /*0180*/ 	.word	0xffffffff


	//   ....[19]....
        /*0184*/ 	.word	0xffffffff


	//   ....[20]....
        /*0188*/ 	.word	0xffffffff


	//   ....[21]....
        /*018c*/ 	.word	0xffffffff


	//   ....[22]....
        /*0190*/ 	.word	0xffffffff


	//   ....[23]....
        /*0194*/ 	.word	0xffffffff


	//   ....[24]....
        /*0198*/ 	.word	0xffffffff


	//   ....[25]....
        /*019c*/ 	.word	0xffffffff


	//   ....[26]....
        /*01a0*/ 	.word	0xffffffff


	//   ....[27]....
        /*01a4*/ 	.word	0xffffffff


	//   ....[28]....
        /*01a8*/ 	.word	0xffffffff


	//   ....[29]....
        /*01ac*/ 	.word	0xffffffff


	//   ....[30]....
        /*01b0*/ 	.word	0xffffffff


	//   ....[31]....
        /*01b4*/ 	.word	0xffffffff


	//   ....[32]....
        /*01b8*/ 	.word	0xffffffff


	//   ....[33]....
        /*01bc*/ 	.word	0xffffffff


	//   ....[34]....
        /*01c0*/ 	.word	0xffffffff


	//   ....[35]....
        /*01c4*/ 	.word	0xffffffff


	//   ....[36]....
        /*01c8*/ 	.word	0xffffffff


	//   ....[37]....
        /*01cc*/ 	.word	0xffffffff


	//   ....[38]....
        /*01d0*/ 	.word	0xffffffff


	//   ....[39]....
        /*01d4*/ 	.word	0xffffffff


	//   ....[40]....
        /*01d8*/ 	.word	0xffffffff


	//   ....[41]....
        /*01dc*/ 	.word	0xffffffff


	//   ....[42]....
        /*01e0*/ 	.word	0xffffffff


	//   ....[43]....
        /*01e4*/ 	.word	0xffffffff


	//   ....[44]....
        /*01e8*/ 	.word	0xffffffff


	//   ....[45]....
        /*01ec*/ 	.word	0xffffffff


	//   ....[46]....
        /*01f0*/ 	.word	0xffffffff


	//   ....[47]....
        /*01f4*/ 	.word	0xffffffff


	//   ....[48]....
        /*01f8*/ 	.word	0xffffffff


	//   ....[49]....
        /*01fc*/ 	.word	0xffffffff


	//   ....[50]....
        /*0200*/ 	.word	0xffffffff


	//   ....[51]....
        /*0204*/ 	.word	0xffffffff


	//   ....[52]....
        /*0208*/ 	.word	0xffffffff


	//   ....[53]....
        /*020c*/ 	.word	0xffffffff


	//   ....[54]....
        /*0210*/ 	.word	0xffffffff


	//   ....[55]....
        /*0214*/ 	.word	0xffffffff


	//   ....[56]....
        /*0218*/ 	.word	0xffffffff


	//----- nvinfo : EIATTR_COOP_GROUP_INSTR_OFFSETS
	.align		4
.L_316:
        /*021c*/ 	.byte	0x04, 0x28
        /*021e*/ 	.short	(.L_318 - .L_317)


	//   ....[0]....
.L_317:
        /*0220*/ 	.word	0x00000090


	//   ....[1]....
        /*0224*/ 	.word	0x00001460


	//   ....[2]....
        /*0228*/ 	.word	0x00001490


	//   ....[3]....
        /*022c*/ 	.word	0x00001660


	//   ....[4]....
        /*0230*/ 	.word	0x00001690


	//   ....[5]....
        /*0234*/ 	.word	0x000017d0


	//   ....[6]....
        /*0238*/ 	.word	0x00001800


	//   ....[7]....
        /*023c*/ 	.word	0x00001930


	//   ....[8]....
        /*0240*/ 	.word	0x00001970


	//   ....[9]....
        /*0244*/ 	.word	0x00002ea0


	//   ....[10]....
        /*0248*/ 	.word	0x00003000


	//   ....[11]....
        /*024c*/ 	.word	0x00003030


	//   ....[12]....
        /*0250*/ 	.word	0x00003160


	//   ....[13]....
        /*0254*/ 	.word	0x000031f0


	//   ....[14]....
        /*0258*/ 	.word	0x000032e0


	//   ....[15]....
        /*025c*/ 	.word	0x00003390


	//   ....[16]....
        /*0260*/ 	.word	0x00003540


	//   ....[17]....
        /*0264*/ 	.word	0x00005b50


	//   ....[18]....
        /*0268*/ 	.word	0x00005ba0


	//   ....[19]....
        /*026c*/ 	.word	0x00005c60


	//   ....[20]....
        /*0270*/ 	.word	0x00005cb0


	//   ....[21]....
        /*0274*/ 	.word	0x00005cf0


	//   ....[22]....
        /*0278*/ 	.word	0x00005e00


	//   ....[23]....
        /*027c*/ 	.word	0x00006060


	//   ....[24]....
        /*0280*/ 	.word	0x00006260


	//   ....[25]....
        /*0284*/ 	.word	0x00007d60


	//   ....[26]....
        /*0288*/ 	.word	0x00007d90


	//   ....[27]....
        /*028c*/ 	.word	0x00007dc0


	//   ....[28]....
        /*0290*/ 	.word	0x00007de0


	//   ....[29]....
        /*0294*/ 	.word	0x00007e10


	//   ....[30]....
        /*0298*/ 	.word	0x00007e30


	//   ....[31]....
        /*029c*/ 	.word	0x00007e50


	//   ....[32]....
        /*02a0*/ 	.word	0x00007e60


	//   ....[33]....
        /*02a4*/ 	.word	0x00009560


	//   ....[34]....
        /*02a8*/ 	.word	0x00009590


	//   ....[35]....
        /*02ac*/ 	.word	0x000095b0


	//   ....[36]....
        /*02b0*/ 	.word	0x000095d0


	//   ....[37]....
        /*02b4*/ 	.word	0x000095e0


	//   ....[38]....
        /*02b8*/ 	.word	0x000095f0


	//   ....[39]....
        /*02bc*/ 	.word	0x00009600


	//   ....[40]....
        /*02c0*/ 	.word	0x00009610


	//   ....[41]....
        /*02c4*/ 	.word	0x00009830


	//   ....[42]....
        /*02c8*/ 	.word	0x00009840


	//   ....[43]....
        /*02cc*/ 	.word	0x000099c0


	//   ....[44]....
        /*02d0*/ 	.word	0x000099f0


	//   ....[45]....
        /*02d4*/ 	.word	0x00009b40


	//   ....[46]....
        /*02d8*/ 	.word	0x00009b70


	//   ....[47]....
        /*02dc*/ 	.word	0x00009cc0


	//   ....[48]....
        /*02e0*/ 	.word	0x00009ce0


	//   ....[49]....
        /*02e4*/ 	.word	0x0000a4e0


	//   ....[50]....
        /*02e8*/ 	.word	0x0000a500


	//   ....[51]....
        /*02ec*/ 	.word	0x0000a650


	//   ....[52]....
        /*02f0*/ 	.word	0x0000a680


	//   ....[53]....
        /*02f4*/ 	.word	0x0000a7b0


	//   ....[54]....
        /*02f8*/ 	.word	0x0000a7e0


	//   ....[55]....
        /*02fc*/ 	.word	0x0000a910


	//   ....[56]....
        /*0300*/ 	.word	0x0000a930


	//----- nvinfo : EIATTR_EXIT_INSTR_OFFSETS
	.align		4
.L_318:
        /*0304*/ 	.byte	0x04, 0x1c
        /*0306*/ 	.short	(.L_320 - .L_319)


	//   ....[0]....
.L_319:
        /*0308*/ 	.word	0x00000350


	//   ....[1]....
        /*030c*/ 	.word	0x00009cf0


	//   ....[2]....
        /*0310*/ 	.word	0x00009dc0


	//   ....[3]....
        /*0314*/ 	.word	0x00009e20


	//   ....[4]....
        /*0318*/ 	.word	0x0000a940


	//   ....[5]....
        /*031c*/ 	.word	0x0000a9f0


	//   ....[6]....
        /*0320*/ 	.word	0x0000aa50


	//----- nvinfo : EIATTR_CTAIDZ_USED
	.align		4
.L_320:
        /*0324*/ 	.byte	0x01, 0x04
	.zero		2


	//----- nvinfo : EIATTR_MAX_THREADS
	.align		4
        /*0328*/ 	.byte	0x04, 0x05
        /*032a*/ 	.short	(.L_322 - .L_321)
.L_321:
        /*032c*/ 	.word	0x00000080
        /*0330*/ 	.word	0x00000001
        /*0334*/ 	.word	0x00000001


	//----- nvinfo : EIATTR_CRS_STACK_SIZE
	.align		4
.L_322:
        /*0338*/ 	.byte	0x04, 0x1e
        /*033a*/ 	.short	(.L_324 - .L_323)
.L_323:
        /*033c*/ 	.word	0x00000000
.L_324:


//--------------------- .nv.info._ZN7cutlass13device_kernelIN5flash19enable_sm80_to_sm89INS1_16FlashAttnFwdSm80INS1_25CollectiveMainloopFwdSm80ILi4ELi1ELb0EN4cute5tupleIJNS5_1CILi128EEENS7_ILi64EEENS7_ILi96EEEEEELi96ENS_6half_tEfNS_4arch4Sm80ELb0ELb0ELb0ELb1ELb0ELb1ELb1ELb0EEENS1_21CollectiveEpilogueFwdINS6_IJS8_SA_S9_EEENS6_IJNS7_ILi1EEESI_SI_EEESC_SE_Li128ELb1ELb1ELb0ELb0EEENS1_19SingleTileSchedulerILb1ELb0ELb1ELi128EEEEEEEEEvNT_6ParamsE --------------------------
	.section	.nv.info._ZN7cutlass13device_kernelIN5flash19enable_sm80_to_sm89INS1_16FlashAttnFwdSm80INS1_25CollectiveMainloopFwdSm80ILi4ELi1ELb0EN4cute5tupleIJNS5_1CILi128EEENS7_ILi64EEENS7_ILi96EEEEEELi96ENS_6half_tEfNS_4arch4Sm80ELb0ELb0ELb0ELb1ELb0ELb1ELb1ELb0EEENS1_21CollectiveEpilogueFwdINS6_IJS8_SA_S9_EEENS6_IJNS7_ILi1EEESI_SI_EEESC_SE_Li128ELb1ELb1ELb0ELb0EEENS1_19SingleTileSchedulerILb1ELb0ELb1ELi128EEEEEEEEEvNT_6ParamsE,"",@"SHT_CUDA_INFO"
	.sectionflags	@""
	.align	4


	//----- nvinfo : EIATTR_CUDA_API_VERSION
	.align		4
        /*0000*/ 	.byte	0x04, 0x37
        /*0002*/ 	.short	(.L_326 - .L_325)
.L_325:
        /*0004*/ 	.word	0x00000082


	//----- nvinfo : EIATTR_SW2861232_WAR
	.align		4
.L_326:
        /*0008*/ 	.byte	0x01, 0x35
	.zero		2


	//----- nvinfo : EIATTR_PARAM_CBANK
	.align		4
        /*000c*/ 	.byte	0x04, 0x0a
        /*000e*/ 	.short	(.L_328 - .L_327)
	.align		4
.L_327:
        /*0010*/ 	.word	index@(.nv.constant0._ZN7cutlass13device_kernelIN5flash19enable_sm80_to_sm89INS1_16FlashAttnFwdSm80INS1_25CollectiveMainloopFwdSm80ILi4ELi1ELb0EN4cute5tupleIJNS5_1CILi128EEENS7_ILi64EEENS7_ILi96EEEEEELi96ENS_6half_tEfNS_4arch4Sm80ELb0ELb0ELb0ELb1ELb0ELb1ELb1ELb0EEENS1_21CollectiveEpilogueFwdINS6_IJS8_SA_S9_EEENS6_IJNS7_ILi1EEESI_SI_EEESC_SE_Li128ELb1ELb1ELb0ELb0EEENS1_19SingleTileSchedulerILb1ELb0ELb1ELi128EEEEEEEEEvNT_6ParamsE)
        /*0014*/ 	.short	0x0160
        /*0016*/ 	.short	0x0418


	//----- nvinfo : EIATTR_CBANK_PARAM_SIZE
	.align		4
.L_328:
        /*0018*/ 	.byte	0x03, 0x19
        /*001a*/ 	.short	0x0418


	//----- nvinfo : EIATTR_KPARAM_INFO
	.align		4
        /*001c*/ 	.byte	0x04, 0x17
        /*001e*/ 	.short	(.L_330 - .L_329)
.L_329:
        /*0020*/ 	.word	0x00000000
        /*0024*/ 	.short	0x0000
        /*0026*/ 	.short	0x0000
        /*0028*/ 	.byte	0x00, 0xf0, 0x61, 0x10


	//----- nvinfo : EIATTR_MAXREG_COUNT
	.align		4
.L_330:
        /*002c*/ 	.byte	0x03, 0x1b
        /*002e*/ 	.short	0x00ff


	//----- nvinfo : EIATTR_NUM_BARRIERS
	.align		4
        /*0030*/ 	.byte	0x02, 0x4c
        /*0032*/ 	.byte	0x02
	.zero		1


	//----- nvinfo : EIATTR_ANNOTATIONS
	.align		4
        /*0034*/ 	.byte	0x04, 0x55
        /*0036*/ 	.short	(.L_332 - .L_331)


	//   ....[0]....
.L_331:
        /* <DEDUP_REMOVED lines=18> */


	//----- nvinfo : EIATTR_MERCURY_ISA_VERSION
	.align		4
.L_332:
        /*0140*/ 	.byte	0x03, 0x5f
        /*0142*/ 	.short	0x0000


	//----- nvinfo : EIATTR_COOP_GROUP_MASK_REGIDS
	.align		4
        /*0144*/ 	.byte	0x04, 0x29
        /*0146*/ 	.short	(.L_334 - .L_333)


	//   ....[0]....
.L_333:
        /*0148*/ 	.word	0xffffffff


	//   ....[1]....
        /*014c*/ 	.word	0xffffffff


	//   ....[2]....
        /*0150*/ 	.word	0xffffffff


	//   ....[3]....
        /*0154*/ 	.word	0xffffffff


	//   ....[4]....
        /*0158*/ 	.word	0xffffffff


	//   ....[5]....
        /*015c*/ 	.word	0xffffffff


	//   ....[6]....
        /*0160*/ 	.word	0xffffffff


	//   ....[7]....
        /*0164*/ 	.word	0xffffffff


	//   ....[8]....
        /*0168*/ 	.word	0xffffffff


	//   ....[9]....
        /*016c*/ 	.word	0xffffffff


	//   ....[10]....
        /*0170*/ 	.word	0xffffffff


	//   ....[11]....
        /*0174*/ 	.word	0xffffffff


	//   ....[12]....
        /*0178*/ 	.word	0xffffffff


	//   ....[13]....
        /*017c*/ 	.word	0xffffffff


	//   ....[14]....
        /*0180*/ 	.word	0xffffffff


	//   ....[15]....
        /*0184*/ 	.word	0xffffffff


	//   ....[16]....
        /*0188*/ 	.word	0xffffffff


	//   ....[17]....
        /*018c*/ 	.word	0xffffffff


	//   ....[18]....
        /*0190*/ 	.word	0xffffffff


	//   ....[19]....
        /*0194*/ 	.word	0xffffffff


	//   ....[20]....
        /*0198*/ 	.word	0xffffffff


	//   ....[21]....
        /*019c*/ 	.word	0xffffffff


	//   ....[22]....
        /*01a0*/ 	.word	0xffffffff


	//   ....[23]....
        /*01a4*/ 	.word	0xffffffff


	//   ....[24]....
        /*01a8*/ 	.word	0xffffffff


	//   ....[25]....
        /*01ac*/ 	.word	0xffffffff


	//   ....[26]....
        /*01b0*/ 	.word	0xffffffff


	//   ....[27]....
        /*01b4*/ 	.word	0xffffffff


	//   ....[28]....
        /*01b8*/ 	.word	0xffffffff


	//   ....[29]....
        /*01bc*/ 	.word	0xffffffff


	//   ....[30]....
        /*01c0*/ 	.word	0xffffffff


	//   ....[31]....
        /*01c4*/ 	.word	0xffffffff


	//   ....[32]....
        /*01c8*/ 	.word	0xffffffff


	//   ....[33]....
        /*01cc*/ 	.word	0xffffffff


	//   ....[34]....
        /*01d0*/ 	.word	0xffffffff


	//   ....[35]....
        /*01d4*/ 	.word	0xffffffff


	//   ....[36]....
        /*01d8*/ 	.word	0xffffffff


	//   ....[37]....
        /*01dc*/ 	.word	0xffffffff


	//   ....[38]....
        /*01e0*/ 	.word	0xffffffff


	//   ....[39]....
        /*01e4*/ 	.word	0xffffffff


	//   ....[40]....
        /*01e8*/ 	.word	0xffffffff


	//   ....[41]....
        /*01ec*/ 	.word	0xffffffff


	//   ....[42]....
        /*01f0*/ 	.word	0xffffffff


	//   ....[43]....
        /*01f4*/ 	.word	0xffffffff


	//   ....[44]....
        /*01f8*/ 	.word	0xffffffff


	//   ....[45]....
        /*01fc*/ 	.word	0xffffffff


	//   ....[46]....
        /*0200*/ 	.word	0xffffffff


	//   ....[47]....
        /*0204*/ 	.word	0xffffffff


	//   ....[48]....
        /*0208*/ 	.word	0xffffffff


	//   ....[49]....
        /*020c*/ 	.word	0xffffffff


	//   ....[50]....
        /*0210*/ 	.word	0xffffffff


	//   ....[51]....
        /*0214*/ 	.word	0xffffffff


	//   ....[52]....
        /*0218*/ 	.word	0xffffffff


	//   ....[53]....
        /*021c*/ 	.word	0xffffffff


	//   ....[54]....
        /*0220*/ 	.word	0xffffffff


	//   ....[55]....
        /*0224*/ 	.word	0xffffffff


	//   ....[56]....
        /*0228*/ 	.word	0xffffffff


	//----- nvinfo : EIATTR_COOP_GROUP_INSTR_OFFSETS
	.align		4
.L_334:
        /*022c*/ 	.byte	0x04, 0x28
        /*022e*/ 	.short	(.L_336 - .L_335)


	//   ....[0]....
.L_335:
        /*0230*/ 	.word	0x00000090


	//   ....[1]....
        /*0234*/ 	.word	0x00006830


	//   ....[2]....
        /*0238*/ 	.word	0x00006860


	//   ....[3]....
        /*023c*/ 	.word	0x00006b10


	//   ....[4]....
        /*0240*/ 	.word	0x00006b40


	//   ....[5]....
        /*0244*/ 	.word	0x00006c80


	//   ....[6]....
        /*0248*/ 	.word	0x00006cb0


	//   ....[7]....
        /*024c*/ 	.word	0x00006e10


	//   ....[8]....
        /*0250*/ 	.word	0x00006e40


	//   ....[9]....
        /*0254*/ 	.word	0x0000e120


	//   ....[10]....
        /*0258*/ 	.word	0x0000e280


	//   ....[11]....
        /*025c*/ 	.word	0x0000e2b0


	//   ....[12]....
        /*0260*/ 	.word	0x0000e3e0


	//   ....[13]....
        /*0264*/ 	.word	0x0000e470


	//   ....[14]....
        /*0268*/ 	.word	0x0000e560


	//   ....[15]....
        /*026c*/ 	.word	0x0000e610


	//   ....[16]....
        /*0270*/ 	.word	0x0000e7c0


	//   ....[17]....
        /*0274*/ 	.word	0x00010d90


	//   ....[18]....
        /*0278*/ 	.word	0x00010de0


	//   ....[19]....
        /*027c*/ 	.word	0x00010ea0


	//   ....[20]....
        /*0280*/ 	.word	0x00010ef0


	//   ....[21]....
        /*0284*/ 	.word	0x00010f30


	//   ....[22]....
        /*0288*/ 	.word	0x00011030


	//   ....[23]....
        /*028c*/ 	.word	0x000112a0


	//   ....[24]....
        /*0290*/ 	.word	0x00011400


	//   ....[25]....
        /*0294*/ 	.word	0x00012fb0


	//   ....[26]....
        /*0298*/ 	.word	0x00012fe0


	//   ....[27]....
        /*029c*/ 	.word	0x00013010


	//   ....[28]....
        /*02a0*/ 	.word	0x00013030


	//   ....[29]....
        /*02a4*/ 	.word	0x00013060


	//   ....[30]....
        /*02a8*/ 	.word	0x00013080


	//   ....[31]....
        /*02ac*/ 	.word	0x000130a0


	//   ....[32]....
        /*02b0*/ 	.word	0x000130b0


	//   ....[33]....
        /*02b4*/ 	.word	0x00014780


	//   ....[34]....
        /*02b8*/ 	.word	0x000147b0


	//   ....[35]....
        /*02bc*/ 	.word	0x000147e0


	//   ....[36]....
        /*02c0*/ 	.word	0x00014800


	//   ....[37]....
        /*02c4*/ 	.word	0x00014810


	//   ....[38]....
        /*02c8*/ 	.word	0x00014820


	//   ....[39]....
        /*02cc*/ 	.word	0x00014830


	//   ....[40]....
        /*02d0*/ 	.word	0x00014840


	//   ....[41]....
        /*02d4*/ 	.word	0x00014a60


	//   ....[42]....
        /*02d8*/ 	.word	0x00014a70


	//   ....[43]....
        /*02dc*/ 	.word	0x00014bf0


	//   ....[44]....
        /*02e0*/ 	.word	0x00014c20


	//   ....[45]....
        /*02e4*/ 	.word	0x00014d70


	//   ....[46]....
        /*02e8*/ 	.word	0x00014da0


	//   ....[47]....
        /*02ec*/ 	.word	0x00014ef0


	//   ....[48]....
        /*02f0*/ 	.word	0x00014f10


	//   ....[49]....
        /*02f4*/ 	.word	0x000156d0


	//   ....[50]....
        /*02f8*/ 	.word	0x000156f0


	//   ....[51]....
        /*02fc*/ 	.word	0x00015840


	//   ....[52]....
        /*0300*/ 	.word	0x00015870


	//   ....[53]....
        /*0304*/ 	.word	0x000159a0


	//   ....[54]....
        /*0308*/ 	.word	0x000159d0


	//   ....[55]....
        /*030c*/ 	.word	0x00015b00


	//   ....[56]....
        /*0310*/ 	.word	0x00015b20


	//----- nvinfo : EIATTR_EXIT_INSTR_OFFSETS
	.align		4
.L_336:
        /*0314*/ 	.byte	0x04, 0x1c
        /*0316*/ 	.short	(.L_338 - .L_337)


	//   ....[0]....
.L_337:
        /*0318*/ 	.word	0x00000350


	//   ....[1]....
        /*031c*/ 	.word	0x00014f20


	//   ....[2]....
        /*0320*/ 	.word	0x00014ff0


	//   ....[3]....
        /*0324*/ 	.word	0x00015050


	//   ....[4]....
        /*0328*/ 	.word	0x00015b30


	//   ....[5]....
        /*032c*/ 	.word	0x00015be0


	//   ....[6]....
        /*0330*/ 	.word	0x00015c40


	//----- nvinfo : EIATTR_CTAIDZ_USED
	.align		4
.L_338:
        /*0334*/ 	.byte	0x01, 0x04
	.zero		2


	//----- nvinfo : EIATTR_MAX_THREADS
	.align		4
        /*0338*/ 	.byte	0x04, 0x05
        /*033a*/ 	.short	(.L_340 - .L_339)
.L_339:
        /*033c*/ 	.word	0x00000080
        /*0340*/ 	.word	0x00000001
        /*0344*/ 	.word	0x00000001


	//----- nvinfo : EIATTR_CRS_STACK_SIZE
	.align		4
.L_340:
        /*0348*/ 	.byte	0x04, 0x1e
        /*034a*/ 	.short	(.L_342 - .L_341)
.L_341:
        /*034c*/ 	.word	0x00000000
.L_342:


//--------------------- .nv.info._ZN7cutlass13device_kernelIN5flash19enable_sm80_to_sm89INS1_16FlashAttnFwdSm80INS1_25CollectiveMainloopFwdSm80ILi4ELi1ELb0EN4cute5tupleIJNS5_1CILi128EEENS7_ILi48EEENS7_ILi96EEEEEELi96ENS_6half_tEfNS_4arch4Sm80ELb0ELb1ELb0ELb0ELb0ELb0ELb1ELb0EEENS1_21CollectiveEpilogueFwdINS6_IJS8_SA_S9_EEENS6_IJNS7_ILi1EEESI_SI_EEESC_SE_Li128ELb0ELb1ELb0ELb0EEENS1_19SingleTileSchedulerILb0ELb0ELb1ELi128EEEEEEEEEvNT_6ParamsE --------------------------
	.section	.nv.info._ZN7cutlass13device_kernelIN5flash19enable_sm80_to_sm89INS1_16FlashAttnFwdSm80INS1_25CollectiveMainloopFwdSm80ILi4ELi1ELb0EN4cute5tupleIJNS5_1CILi128EEENS7_ILi48EEENS7_ILi96EEEEEELi96ENS_6half_tEfNS_4arch4Sm80ELb0ELb1ELb0ELb0ELb0ELb0ELb1ELb0EEENS1_21CollectiveEpilogueFwdINS6_IJS8_SA_S9_EEENS6_IJNS7_ILi1EEESI_SI_EEESC_SE_Li128ELb0ELb1ELb0ELb0EEENS1_19SingleTileSchedulerILb0ELb0ELb1ELi128EEEEEEEEEvNT_6ParamsE,"",@"SHT_CUDA_INFO"
	.sectionflags	@""
	.align	4


	//----- nvinfo : EIATTR_CUDA_API_VERSION
	.align		4
        /*0000*/ 	.byte	0x04, 0x37
        /*0002*/ 	.short	(.L_344 - .L_343)
.L_343:
        /*0004*/ 	.word	0x00000082


	//----- nvinfo : EIATTR_SW2861232_WAR
	.align		4
.L_344:
        /*0008*/ 	.byte	0x01, 0x35
	.zero		2


	//----- nvinfo : EIATTR_PARAM_CBANK
	.align		4
        /*000c*/ 	.byte	0x04, 0x0a
        /*000e*/ 	.short	(.L_346 - .L_345)
	.align		4
.L_345:
        /*0010*/ 	.word	index@(.nv.constant0._ZN7cutlass13device_kernelIN5flash19enable_sm80_to_sm89INS1_16FlashAttnFwdSm80INS1_25CollectiveMainloopFwdSm80ILi4ELi1ELb0EN4cute5tupleIJNS5_1CILi128EEENS7_ILi48EEENS7_ILi96EEEEEELi96ENS_6half_tEfNS_4arch4Sm80ELb0ELb1ELb0ELb0ELb0ELb0ELb1ELb0EEENS1_21CollectiveEpilogueFwdINS6_IJS8_SA_S9_EEENS6_IJNS7_ILi1EEESI_SI_EEESC_SE_Li128ELb0ELb1ELb0ELb0EEENS1_19SingleTileSchedulerILb0ELb0ELb1ELi128EEEEEEEEEvNT_6ParamsE)
        /*0014*/ 	.short	0x0160
        /*0016*/ 	.short	0x0418


	//----- nvinfo : EIATTR_CBANK_PARAM_SIZE
	.align		4
.L_346:
        /*0018*/ 	.byte	0x03, 0x19
        /*001a*/ 	.short	0x0418


	//----- nvinfo : EIATTR_KPARAM_INFO
	.align		4
        /*001c*/ 	.byte	0x04, 0x17
        /*001e*/ 	.short	(.L_348 - .L_347)
.L_347:
        /*0020*/ 	.word	0x00000000
        /*0024*/ 	.short	0x0000
        /*0026*/ 	.short	0x0000
        /*0028*/ 	.byte	0x00, 0xf0, 0x61, 0x10


	//----- nvinfo : EIATTR_MAXREG_COUNT
	.align		4
.L_348:
        /*002c*/ 	.byte	0x03, 0x1b
        /*002e*/ 	.short	0x00ff


	//----- nvinfo : EIATTR_NUM_BARRIERS
	.align		4
        /*0030*/ 	.byte	0x02, 0x4c
        /*0032*/ 	.byte	0x02
	.zero		1


	//----- nvinfo : EIATTR_MERCURY_ISA_VERSION
	.align		4
        /*0034*/ 	.byte	0x03, 0x5f
        /*0036*/ 	.short	0x0000


	//----- nvinfo : EIATTR_COOP_GROUP_MASK_REGIDS
	.align		4
        /*0038*/ 	.byte	0x04, 0x29
        /*003a*/ 	.short	(.L_350 - .L_349)


	//   ....[0]....
.L_349:
        /*003c*/ 	.word	0xffffffff


	//   ....[1]....
        /*0040*/ 	.word	0xffffffff


	//   ....[2]....
        /*0044*/ 	.word	0xffffffff


	//   ....[3]....
        /*0048*/ 	.word	0xffffffff


	//   ....[4]....
        /*004c*/ 	.word	0xffffffff


	//   ....[5]....
        /*0050*/ 	.word	0xffffffff


	//   ....[6]....
        /*0054*/ 	.word	0xffffffff


	//   ....[7]....
        /*0058*/ 	.word	0xffffffff


	//   ....[8]....
        /*005c*/ 	.word	0xffffffff


	//   ....[9]....
        /*0060*/ 	.word	0xffffffff


	//   ....[10]....
        /*0064*/ 	.word	0xffffffff


	//   ....[11]....
        /*0068*/ 	.word	0xffffffff


	//   ....[12]....
        /*006c*/ 	.word	0xffffffff


	//   ....[13]....
        /*0070*/ 	.word	0xffffffff


	//   ....[14]....
        /*0074*/ 	.word	0xffffffff


	//   ....[15]....
        /*0078*/ 	.word	0xffffffff


	//   ....[16]....
        /*007c*/ 	.word	0xffffffff


	//   ....[17]....
        /*0080*/ 	.word	0xffffffff


	//   ....[18]....
        /*0084*/ 	.word	0xffffffff


	//   ....[19]....
        /*0088*/ 	.word	0xffffffff


	//   ....[20]....
        /*008c*/ 	.word	0xffffffff


	//   ....[21]....
        /*0090*/ 	.word	0xffffffff


	//   ....[22]....
        /*0094*/ 	.word	0xffffffff


	//   ....[23]....
        /*0098*/ 	.word	0xffffffff


	//   ....[24]....
        /*009c*/ 	.word	0xffffffff


	//   ....[25]....
        /*00a0*/ 	.word	0xffffffff


	//   ....[26]....
        /*00a4*/ 	.word	0xffffffff


	//   ....[27]....
        /*00a8*/ 	.word	0xffffffff


	//   ....[28]....
        /*00ac*/ 	.word	0xffffffff


	//   ....[29]....
        /*00b0*/ 	.word	0xffffffff


	//   ....[30]....
        /*00b4*/ 	.word	0xffffffff


	//   ....[31]....
        /*00b8*/ 	.word	0xffffffff


	//   ....[32]....
        /*00bc*/ 	.word	0xffffffff


	//   ....[33]....
        /*00c0*/ 	.word	0xffffffff


	//   ....[34]....
        /*00c4*/ 	.word	0xffffffff


	//   ....[35]....
        /*00c8*/ 	.word	0xffffffff


	//   ....[36]....
        /*00cc*/ 	.word	0xffffffff


	//   ....[37]....
        /*00d0*/ 	.word	0xffffffff


	//   ....[38]....
        /*00d4*/ 	.word	0xffffffff


	//   ....[39]....
        /*00d8*/ 	.word	0xffffffff


	//   ....[40]....
        /*00dc*/ 	.word	0xffffffff


	//   ....[41]....
        /*00e0*/ 	.word	0xffffffff


	//   ....[42]....
        /*00e4*/ 	.word	0xffffffff


	//   ....[43]....
        /*00e8*/ 	.word	0xffffffff


	//   ....[44]....
        /*00ec*/ 	.word	0xffffffff


	//   ....[45]....
        /*00f0*/ 	.word	0xffffffff


	//   ....[46]....
        /*00f4*/ 	.word	0xffffffff


	//   ....[47]....
        /*00f8*/ 	.word	0xffffffff


	//   ....[48]....
        /*00fc*/ 	.word	0xffffffff


	//   ....[49]....
        /*0100*/ 	.word	0xffffffff


	//   ....[50]....
        /*0104*/ 	.word	0xffffffff


	//   ....[51]....
        /*0108*/ 	.word	0xffffffff


	//   ....[52]....
        /*010c*/ 	.word	0xffffffff


	//   ....[53]....
        /*0110*/ 	.word	0xffffffff


	//   ....[54]....
        /*0114*/ 	.word	0xffffffff


	//   ....[55]....
        /*0118*/ 	.word	0xffffffff


	//   ....[56]....
        /*011c*/ 	.word	0xffffffff


	//   ....[57]....
        /*0120*/ 	.word	0xffffffff


	//   ....[58]....
        /*0124*/ 	.word	0xffffffff


	//   ....[59]....
        /*0128*/ 	.word	0xffffffff


	//   ....[60]....
        /*012c*/ 	.word	0xffffffff


	//   ....[61]....
        /*0130*/ 	.word	0xffffffff


	//   ....[62]....
        /*0134*/ 	.word	0xffffffff


	//   ....[63]....
        /*0138*/ 	.word	0xffffffff


	//   ....[64]....
        /*013c*/ 	.word	0xffffffff


	//   ....[65]....
        /*0140*/ 	.word	0xffffffff


	//   ....[66]....
        /*0144*/ 	.word	0xffffffff


	//   ....[67]....
        /*0148*/ 	.word	0xffffffff


	//   ....[68]....
        /*014c*/ 	.word	0xffffffff


	//   ....[69]....
        /*0150*/ 	.word	0xffffffff


	//   ....[70]....
        /*0154*/ 	.word	0xffffffff


	//   ....[71]....
        /*0158*/ 	.word	0xffffffff


	//   ....[72]....
        /*015c*/ 	.word	0xffffffff


	//   ....[73]....
        /*0160*/ 	.word	0xffffffff


	//   ....[74]....
        /*0164*/ 	.word	0xffffffff


	//   ....[75]....
        /*0168*/ 	.word	0xffffffff


	//   ....[76]....
        /*016c*/ 	.word	0xffffffff


	//   ....[77]....
        /*0170*/ 	.word	0xffffffff


	//   ....[78]....
        /*0174*/ 	.word	0xffffffff


	//   ....[79]....
        /*0178*/ 	.word	0xffffffff


	//   ....[80]....
        /*017c*/ 	.word	0xffffffff


	//   ....[81]....
        /*0180*/ 	.word	0xffffffff


	//   ....[82]....
        /*0184*/ 	.word	0xffffffff


	//   ....[83]....
        /*0188*/ 	.word	0xffffffff


	//----- nvinfo : EIATTR_COOP_GROUP_INSTR_OFFSETS
	.align		4
.L_350:
        /*018c*/ 	.byte	0x04, 0x28
        /*018e*/ 	.short	(.L_352 - .L_351)


	//   ....[0]....
.L_351:
        /*0190*/ 	.word	0x00000d70


	//   ....[1]....
        /*0194*/ 	.word	0x00000db0


	//   ....[2]....
        /*0198*/ 	.word	0x00000de0


	//   ....[3]....
        /*019c*/ 	.word	0x00000e00


	//   ....[4]....
        /*01a0*/ 	.word	0x00000f30


	//   ....[5]....
        /*01a4*/ 	.word	0x00000fc0


	//   ....[6]....
        /*01a8*/ 	.word	0x00001100


	//   ....[7]....
        /*01ac*/ 	.word	0x00001120


	//   ....[8]....
        /*01b0*/ 	.word	0x000026c0


	//   ....[9]....
        /*01b4*/ 	.word	0x000028e0


	//   ....[10]....
        /*01b8*/ 	.word	0x00002e10


	//   ....[11]....
        /*01bc*/ 	.word	0x000035c0


	//   ....[12]....
        /*01c0*/ 	.word	0x00003c30


	//   ....[13]....
        /*01c4*/ 	.word	0x00003d00


	//   ....[14]....
        /*01c8*/ 	.word	0x00003d40


	//   ....[15]....
        /*01cc*/ 	.word	0x00003e30


	//   ....[16]....
        /*01d0*/ 	.word	0x00004160


	//   ....[17]....
        /*01d4*/ 	.word	0x00004330


	//   ....[18]....
        /*01d8*/ 	.word	0x00004350


	//   ....[19]....
        /*01dc*/ 	.word	0x00004420


	//   ....[20]....
        /*01e0*/ 	.word	0x00005f70


	//   ....[21]....
        /*01e4*/ 	.word	0x00006170


	//   ....[22]....
        /*01e8*/ 	.word	0x00006350


	//   ....[23]....
        /*01ec*/ 	.word	0x00006ba0


	//   ....[24]....
        /*01f0*/ 	.word	0x000071d0


	//   ....[25]....
        /*01f4*/ 	.word	0x000072f0


	//   ....[26]....
        /*01f8*/ 	.word	0x000073f0


	//   ....[27]....
        /*01fc*/ 	.word	0x000074d0


	//   ....[28]....
        /*0200*/ 	.word	0x00007530


	//   ....[29]....
        /*0204*/ 	.word	0x00007630


	//   ....[30]....
        /*0208*/ 	.word	0x000077c0


	//   ....[31]....
        /*020c*/ 	.word	0x00007920


	//   ....[32]....
        /*0210*/ 	.word	0x0000a210


	//   ....[33]....
        /*0214*/ 	.word	0x0000a280


	//   ....[34]....
        /*0218*/ 	.word	0x0000a2c0


	//   ....[35]....
        /*021c*/ 	.word	0x0000a310


	//   ....[36]....
        /*0220*/ 	.word	0x0000a340


	//   ....[37]....
        /*0224*/ 	.word	0x0000a370


	//   ....[38]....
        /*0228*/ 	.word	0x0000a520


	//   ....[39]....
        /*022c*/ 	.word	0x0000a650


	//   ....[40]....
        /*0230*/ 	.word	0x0000c9d0


	//   ....[41]....
        /*0234*/ 	.word	0x0000cbc0


	//   ....[42]....
        /*0238*/ 	.word	0x0000cf00


	//   ....[43]....
        /*023c*/ 	.word	0x0000d6c0


	//   ....[44]....
        /*0240*/ 	.word	0x0000def0


	//   ....[45]....
        /*0244*/ 	.word	0x0000df80


	//   ....[46]....
        /*0248*/ 	.word	0x0000e020


	//   ....[47]....
        /*024c*/ 	.word	0x0000e050


	//   ....[48]....
        /*0250*/ 	.word	0x0000e0b0


	//   ....[49]....
        /*0254*/ 	.word	0x0000e290


	//   ....[50]....
        /*0258*/ 	.word	0x0000e3c0


	//   ....[51]....
        /*025c*/ 	.word	0x0000e4e0


	//   ....[52]....
        /*0260*/ 	.word	0x0000fa30


	//   ....[53]....
        /*0264*/ 	.word	0x0000fa60


	//   ....[54]....
        /*0268*/ 	.word	0x0000fa80


	//   ....[55]....
        /*026c*/ 	.word	0x0000fa90


	//   ....[56]....
        /*0270*/ 	.word	0x0000fac0


	//   ....[57]....
        /*0274*/ 	.word	0x0000fae0


	//   ....[58]....
        /*0278*/ 	.word	0x0000fb00


	//   ....[59]....
        /*027c*/ 	.word	0x0000fb10


	//   ....[60]....
        /*0280*/ 	.word	0x000111c0


	//   ....[61]....
        /*0284*/ 	.word	0x000111d0


	//   ....[62]....
        /*0288*/ 	.word	0x00011200


	//   ....[63]....
        /*028c*/ 	.word	0x00011210


	//   ....[64]....
        /*0290*/ 	.word	0x00011230


	//   ....[65]....
        /*0294*/ 	.word	0x00011240


	//   ....[66]....
        /*0298*/ 	.word	0x00011250


	//   ....[67]....
        /*029c*/ 	.word	0x00011260


	//   ....[68]....
        /*02a0*/ 	.word	0x00011290


	//   ....[69]....
        /*02a4*/ 	.word	0x000112b0


	//   ....[70]....
        /*02a8*/ 	.word	0x000114d0


	//   ....[71]....
        /*02ac*/ 	.word	0x00011500


	//   ....[72]....
        /*02b0*/ 	.word	0x00011650


	//   ....[73]....
        /*02b4*/ 	.word	0x00011680


	//   ....[74]....
        /*02b8*/ 	.word	0x000117d0


	//   ....[75]....
        /*02bc*/ 	.word	0x000117f0


	//   ....[76]....
        /*02c0*/ 	.word	0x00011e80


	//   ....[77]....
        /*02c4*/ 	.word	0x00011ea0


	//   ....[78]....
        /*02c8*/ 	.word	0x00011fd0


	//   ....[79]....
        /*02cc*/ 	.word	0x00012000


	//   ....[80]....
        /*02d0*/ 	.word	0x00012130


	//   ....[81]....
        /*02d4*/ 	.word	0x00012160


	//   ....[82]....
        /*02d8*/ 	.word	0x00012290


	//   ....[83]....
        /*02dc*/ 	.word	0x000122b0


	//----- nvinfo : EIATTR_EXIT_INSTR_OFFSETS
	.align		4
.L_352:
        /*02e0*/ 	.byte	0x04, 0x1c
        /*02e2*/ 	.short	(.L_354 - .L_353)


	//   ....[0]....
.L_353:
        /*02e4*/ 	.word	0x00000030


	//   ....[1]....
        /*02e8*/ 	.word	0x00011800


	//   ....[2]....
        /*02ec*/ 	.word	0x000118d0


	//   ....[3]....
        /*02f0*/ 	.word	0x00011930


	//   ....[4]....
        /*02f4*/ 	.word	0x000122c0


	//   ....[5]....
        /*02f8*/ 	.word	0x00012370


	//   ....[6]....
        /*02fc*/ 	.word	0x000123d0


	//----- nvinfo : EIATTR_CTAIDZ_USED
	.align		4
.L_354:
        /*0300*/ 	.byte	0x01, 0x04
	.zero		2


	//----- nvinfo : EIATTR_MAX_THREADS
	.align		4
        /*0304*/ 	.byte	0x04, 0x05
        /*0306*/ 	.short	(.L_356 - .L_355)
.L_355:
        /*0308*/ 	.word	0x00000080
        /*030c*/ 	.word	0x00000001
        /*0310*/ 	.word	0x00000001


	//----- nvinfo : EIATTR_CRS_STACK_SIZE
	.align		4
.L_356:
        /*0314*/ 	.byte	0x04, 0x1e
        /*0316*/ 	.short	(.L_358 - .L_357)
.L_357:
        /*0318*/ 	.word	0x00000000
.L_358:


//--------------------- .nv.info._ZN7cutlass13device_kernelIN5flash19enable_sm80_to_sm89INS1_16FlashAttnFwdSm80INS1_25CollectiveMainloopFwdSm80ILi4ELi1ELb0EN4cute5tupleIJNS5_1CILi128EEENS7_ILi48EEENS7_ILi96EEEEEELi96ENS_6half_tEfNS_4arch4Sm80ELb0ELb1ELb0ELb1ELb0ELb0ELb1ELb0EEENS1_21CollectiveEpilogueFwdINS6_IJS8_SA_S9_EEENS6_IJNS7_ILi1EEESI_SI_EEESC_SE_Li128ELb1ELb1ELb0ELb0EEENS1_19SingleTileSchedulerILb1ELb0ELb1ELi128EEEEEEEEEvNT_6ParamsE --------------------------
	.section	.nv.info._ZN7cutlass13device_kernelIN5flash19enable_sm80_to_sm89INS1_16FlashAttnFwdSm80INS1_25CollectiveMainloopFwdSm80ILi4ELi1ELb0EN4cute5tupleIJNS5_1CILi128EEENS7_ILi48EEENS7_ILi96EEEEEELi96ENS_6half_tEfNS_4arch4Sm80ELb0ELb1ELb0ELb1ELb0ELb0ELb1ELb0EEENS1_21CollectiveEpilogueFwdINS6_IJS8_SA_S9_EEENS6_IJNS7_ILi1EEESI_SI_EEESC_SE_Li128ELb1ELb1ELb0ELb0EEENS1_19SingleTileSchedulerILb1ELb0ELb1ELi128EEEEEEEEEvNT_6ParamsE,"",@"SHT_CUDA_INFO"
	.sectionflags	@""
	.align	4


	//----- nvinfo : EIATTR_CUDA_API_VERSION
	.align		4
        /*0000*/ 	.byte	0x04, 0x37
        /*0002*/ 	.short	(.L_360 - .L_359)
.L_359:
        /*0004*/ 	.word	0x00000082


	//----- nvinfo : EIATTR_SW2861232_WAR
	.align		4
.L_360:
        /*0008*/ 	.byte	0x01, 0x35
	.zero		2


	//----- nvinfo : EIATTR_PARAM_CBANK
	.align		4
        /*000c*/ 	.byte	0x04, 0x0a
        /*000e*/ 	.short	(.L_362 - .L_361)
	.align		4
.L_361:
        /*0010*/ 	.word	index@(.nv.constant0._ZN7cutlass13device_kernelIN5flash19enable_sm80_to_sm89INS1_16FlashAttnFwdSm80INS1_25CollectiveMainloopFwdSm80ILi4ELi1ELb0EN4cute5tupleIJNS5_1CILi128EEENS7_ILi48EEENS7_ILi96EEEEEELi96ENS_6half_tEfNS_4arch4Sm80ELb0ELb1ELb0ELb1ELb0ELb0ELb1ELb0EEENS1_21CollectiveEpilogueFwdINS6_IJS8_SA_S9_EEENS6_IJNS7_ILi1EEESI_SI_EEESC_SE_Li128ELb1ELb1ELb0ELb0EEENS1_19SingleTileSchedulerILb1ELb0ELb1ELi128EEEEEEEEEvNT_6ParamsE)
        /*0014*/ 	.short	0x0160
        /*0016*/ 	.short	0x0418


	//----- nvinfo : EIATTR_CBANK_PARAM_SIZE
	.align		4
.L_362:
        /*0018*/ 	.byte	0x03, 0x19
        /*001a*/ 	.short	0x0418


	//----- nvinfo : EIATTR_KPARAM_INFO
	.align		4
        /*001c*/ 	.byte	0x04, 0x17
        /*001e*/ 	.short	(.L_364 - .L_363)
.L_363:
        /*0020*/ 	.word	0x00000000
        /*0024*/ 	.short	0x0000
        /*0026*/ 	.short	0x0000
        /*0028*/ 	.byte	0x00, 0xf0, 0x61, 0x10


	//----- nvinfo : EIATTR_MAXREG_COUNT
	.align		4
.L_364:
        /*002c*/ 	.byte	0x03, 0x1b
        /*002e*/ 	.short	0x00ff


	//----- nvinfo : EIATTR_NUM_BARRIERS
	.align		4
        /*0030*/ 	.byte	0x02, 0x4c
        /*0032*/ 	.byte	0x02
	.zero		1


	//----- nvinfo : EIATTR_MERCURY_ISA_VERSION
	.align		4
        /*0034*/ 	.byte	0x03, 0x5f
        /*0036*/ 	.short	0x0000


	//----- nvinfo : EIATTR_COOP_GROUP_MASK_REGIDS
	.align		4
        /*0038*/ 	.byte	0x04, 0x29
        /*003a*/ 	.short	(.L_366 - .L_365)


	//   ....[0]....
.L_365:
        /*003c*/ 	.word	0xffffffff


	//   ....[1]....
        /*0040*/ 	.word	0xffffffff


	//   ....[2]....
        /*0044*/ 	.word	0xffffffff


	//   ....[3]....
        /*0048*/ 	.word	0xffffffff


	//   ....[4]....
        /*004c*/ 	.word	0xffffffff


	//   ....[5]....
        /*0050*/ 	.word	0xffffffff


	//   ....[6]....
        /*0054*/ 	.word	0xffffffff


	//   ....[7]....
        /*0058*/ 	.word	0xffffffff


	//   ....[8]....
        /*005c*/ 	.word	0xffffffff


	//   ....[9]....
        /*0060*/ 	.word	0xffffffff


	//   ....[10]....
        /*0064*/ 	.word	0xffffffff


	//   ....[11]....
        /*0068*/ 	.word	0xffffffff


	//   ....[12]....
        /*006c*/ 	.word	0xffffffff


	//   ....[13]....
        /*0070*/ 	.word	0xffffffff


	//   ....[14]....
        /*0074*/ 	.word	0xffffffff


	//   ....[15]....
        /*0078*/ 	.word	0xffffffff


	//   ....[16]....
        /*007c*/ 	.word	0xffffffff


	//   ....[17]....
        /*0080*/ 	.word	0xffffffff


	//   ....[18]....
        /*0084*/ 	.word	0xffffffff


	//   ....[19]....
        /*0088*/ 	.word	0xffffffff


	//   ....[20]....
        /*008c*/ 	.word	0xffffffff


	//   ....[21]....
        /*0090*/ 	.word	0xffffffff


	//   ....[22]....
        /*0094*/ 	.word	0xffffffff


	//   ....[23]....
        /*0098*/ 	.word	0xffffffff


	//   ....[24]....
        /*009c*/ 	.word	0xffffffff


	//   ....[25]....
        /*00a0*/ 	.word	0xffffffff


	//   ....[26]....
        /*00a4*/ 	.word	0xffffffff


	//   ....[27]....
        /*00a8*/ 	.word	0xffffffff


	//   ....[28]....
        /*00ac*/ 	.word	0xffffffff


	//   ....[29]....
        /*00b0*/ 	.word	0xffffffff


	//   ....[30]....
        /*00b4*/ 	.word	0xffffffff


	//   ....[31]....
        /*00b8*/ 	.word	0xffffffff


	//   ....[32]....
        /*00bc*/ 	.word	0xffffffff


	//   ....[33]....
        /*00c0*/ 	.word	0xffffffff


	//   ....[34]....
        /*00c4*/ 	.word	0xffffffff


	//   ....[35]....
        /*00c8*/ 	.word	0xffffffff


	//   ....[36]....
        /*00cc*/ 	.word	0xffffffff


	//   ....[37]....
        /*00d0*/ 	.word	0xffffffff


	//   ....[38]....
        /*00d4*/ 	.word	0xffffffff


	//   ....[39]....
        /*00d8*/ 	.word	0xffffffff


	//   ....[40]....
        /*00dc*/ 	.word	0xffffffff


	//   ....[41]....
        /*00e0*/ 	.word	0xffffffff


	//   ....[42]....
        /*00e4*/ 	.word	0xffffffff


	//   ....[43]....
        /*00e8*/ 	.word	0xffffffff


	//   ....[44]....
        /*00ec*/ 	.word	0xffffffff


	//   ....[45]....
        /*00f0*/ 	.word	0xffffffff


	//   ....[46]....
        /*00f4*/ 	.word	0xffffffff


	//   ....[47]....
        /*00f8*/ 	.word	0xffffffff


	//   ....[48]....
        /*00fc*/ 	.word	0xffffffff


	//   ....[49]....
        /*0100*/ 	.word	0xffffffff


	//   ....[50]....
        /*0104*/ 	.word	0xffffffff


	//   ....[51]....
        /*0108*/ 	.word	0xffffffff


	//   ....[52]....
        /*010c*/ 	.word	0xffffffff


	//   ....[53]....
        /*0110*/ 	.word	0xffffffff


	//   ....[54]....
        /*0114*/ 	.word	0xffffffff


	//   ....[55]....
        /*0118*/ 	.word	0xffffffff


	//   ....[56]....
        /*011c*/ 	.word	0xffffffff


	//   ....[57]....
        /*0120*/ 	.word	0xffffffff


	//   ....[58]....
        /*0124*/ 	.word	0xffffffff


	//   ....[59]....
        /*0128*/ 	.word	0xffffffff


	//   ....[60]....
        /*012c*/ 	.word	0xffffffff


	//   ....[61]....
        /*0130*/ 	.word	0xffffffff


	//   ....[62]....
        /*0134*/ 	.word	0xffffffff


	//   ....[63]....
        /*0138*/ 	.word	0xffffffff


	//   ....[64]....
        /*013c*/ 	.word	0xffffffff


	//   ....[65]....
        /*0140*/ 	.word	0xffffffff


	//   ....[66]....
        /*0144*/ 	.word	0xffffffff


	//   ....[67]....
        /*0148*/ 	.word	0xffffffff


	//   ....[68]....
        /*014c*/ 	.word	0xffffffff


	//   ....[69]....
        /*0150*/ 	.word	0xffffffff


	//   ....[70]....
        /*0154*/ 	.word	0xffffffff


	//   ....[71]....
        /*0158*/ 	.word	0xffffffff


	//   ....[72]....
        /*015c*/ 	.word	0xffffffff


	//   ....[73]....
        /*0160*/ 	.word	0xffffffff


	//   ....[74]....
        /*0164*/ 	.word	0xffffffff


	//   ....[75]....
        /*0168*/ 	.word	0xffffffff


	//   ....[76]....
        /*016c*/ 	.word	0xffffffff


	//   ....[77]....
        /*0170*/ 	.word	0xffffffff


	//   ....[78]....
        /*0174*/ 	.word	0xffffffff


	//   ....[79]....
        /*0178*/ 	.word	0xffffffff


	//   ....[80]....
        /*017c*/ 	.word	0xffffffff


	//   ....[81]....
        /*0180*/ 	.word	0xffffffff


	//   ....[82]....
        /*0184*/ 	.word	0xffffffff


	//   ....[83]....
        /*0188*/ 	.word	0xffffffff


	//   ....[84]....
        /*018c*/ 	.word	0xffffffff


	//----- nvinfo : EIATTR_COOP_GROUP_INSTR_OFFSETS
	.align		4
.L_366:
        /*0190*/ 	.byte	0x04, 0x28
        /*0192*/ 	.short	(.L_368 - .L_367)


	//   ....[0]....
.L_367:
        /*0194*/ 	.word	0x00000080


	//   ....[1]....
        /*0198*/ 	.word	0x000014c0


	//   ....[2]....
        /*019c*/ 	.word	0x000014e0


	//   ....[3]....
        /*01a0*/ 	.word	0x00001630


	//   ....[4]....
        /*01a4*/ 	.word	0x00001660


	//   ....[5]....
        /*01a8*/ 	.word	0x000017a0


	//   ....[6]....
        /*01ac*/ 	.word	0x000017d0


	//   ....[7]....
        /*01b0*/ 	.word	0x00001910


	//   ....[8]....
        /*01b4*/ 	.word	0x00001950


	//   ....[9]....
        /*01b8*/ 	.word	0x00002ce0


	//   ....[10]....
        /*01bc*/ 	.word	0x00002ef0


	//   ....[11]....
        /*01c0*/ 	.word	0x00003240


	//   ....[12]....
        /*01c4*/ 	.word	0x00003a30


	//   ....[13]....
        /*01c8*/ 	.word	0x00003ff0


	//   ....[14]....
        /*01cc*/ 	.word	0x000040f0


	//   ....[15]....
        /*01d0*/ 	.word	0x00004260


	//   ....[16]....
        /*01d4*/ 	.word	0x00004330


	//   ....[17]....
        /*01d8*/ 	.word	0x000043d0


	//   ....[18]....
        /*01dc*/ 	.word	0x00004610


	//   ....[19]....
        /*01e0*/ 	.word	0x00004670


	//   ....[20]....
        /*01e4*/ 	.word	0x00004760


	//   ....[21]....
        /*01e8*/ 	.word	0x000063c0


	//   ....[22]....
        /*01ec*/ 	.word	0x00006580


	//   ....[23]....
        /*01f0*/ 	.word	0x00006740


	//   ....[24]....
        /*01f4*/ 	.word	0x00006d60


	//   ....[25]....
        /*01f8*/ 	.word	0x00007500


	//   ....[26]....
        /*01fc*/ 	.word	0x00007660


	//   ....[27]....
        /*0200*/ 	.word	0x000076b0


	//   ....[28]....
        /*0204*/ 	.word	0x000077f0


	//   ....[29]....
        /*0208*/ 	.word	0x00007840


	//   ....[30]....
        /*020c*/ 	.word	0x000079d0


	//   ....[31]....
        /*0210*/ 	.word	0x00007b10


	//   ....[32]....
        /*0214*/ 	.word	0x00007c90


	//   ....[33]....
        /*0218*/ 	.word	0x0000a550


	//   ....[34]....
        /*021c*/ 	.word	0x0000a5c0


	//   ....[35]....
        /*0220*/ 	.word	0x0000a600


	//   ....[36]....
        /*0224*/ 	.word	0x0000a650


	//   ....[37]....
        /*0228*/ 	.word	0x0000a680


	//   ....[38]....
        /*022c*/ 	.word	0x0000a6b0


	//   ....[39]....
        /*0230*/ 	.word	0x0000a860


	//   ....[40]....
        /*0234*/ 	.word	0x0000a990


	//   ....[41]....
        /*0238*/ 	.word	0x0000cd50


	//   ....[42]....
        /*023c*/ 	.word	0x0000cf00


	//   ....[43]....
        /*0240*/ 	.word	0x0000d2d0


	//   ....[44]....
        /*0244*/ 	.word	0x0000d7f0


	//   ....[45]....
        /*0248*/ 	.word	0x0000e040


	//   ....[46]....
        /*024c*/ 	.word	0x0000e090


	//   ....[47]....
        /*0250*/ 	.word	0x0000e190


	//   ....[48]....
        /*0254*/ 	.word	0x0000e260


	//   ....[49]....
        /*0258*/ 	.word	0x0000e2c0


	//   ....[50]....
        /*025c*/ 	.word	0x0000e490


	//   ....[51]....
        /*0260*/ 	.word	0x0000e590


	//   ....[52]....
        /*0264*/ 	.word	0x0000e6b0


	//   ....[53]....
        /*0268*/ 	.word	0x0000fbf0


	//   ....[54]....
        /*026c*/ 	.word	0x0000fc20


	//   ....[55]....
        /*0270*/ 	.word	0x0000fc30


	//   ....[56]....
        /*0274*/ 	.word	0x0000fc40


	//   ....[57]....
        /*0278*/ 	.word	0x0000fc70


	//   ....[58]....
        /*027c*/ 	.word	0x0000fc90


	//   ....[59]....
        /*0280*/ 	.word	0x0000fcb0


	//   ....[60]....
        /*0284*/ 	.word	0x0000fcc0


	//   ....[61]....
        /*0288*/ 	.word	0x000113a0


	//   ....[62]....
        /*028c*/ 	.word	0x000113e0


	//   ....[63]....
        /*0290*/ 	.word	0x00011410


	//   ....[64]....
        /*0294*/ 	.word	0x00011440


	//   ....[65]....
        /*0298*/ 	.word	0x00011480


	//   ....[66]....
        /*029c*/ 	.word	0x000114c0


	//   ....[67]....
        /*02a0*/ 	.word	0x00011500


	//   ....[68]....
        /*02a4*/ 	.word	0x00011540


	//   ....[69]....
        /*02a8*/ 	.word	0x00011690


	//   ....[70]....
        /*02ac*/ 	.word	0x000116a0


	//   ....[71]....
        /*02b0*/ 	.word	0x00011820


	//   ....[72]....
        /*02b4*/ 	.word	0x00011850


	//   ....[73]....
        /*02b8*/ 	.word	0x000119a0


	//   ....[74]....
        /*02bc*/ 	.word	0x000119d0


	//   ....[75]....
        /*02c0*/ 	.word	0x00011b20


	//   ....[76]....
        /*02c4*/ 	.word	0x00011b40


	//   ....[77]....
        /*02c8*/ 	.word	0x00012350


	//   ....[78]....
        /*02cc*/ 	.word	0x00012370


	//   ....[79]....
        /*02d0*/ 	.word	0x000124a0


	//   ....[80]....
        /*02d4*/ 	.word	0x000124d0


	//   ....[81]....
        /*02d8*/ 	.word	0x00012600


	//   ....[82]....
        /*02dc*/ 	.word	0x00012630


	//   ....[83]....
        /*02e0*/ 	.word	0x00012760


	//   ....[84]....
        /*02e4*/ 	.word	0x00012780


	//----- nvinfo : EIATTR_EXIT_INSTR_OFFSETS
	.align		4
.L_368:
        /*02e8*/ 	.byte	0x04, 0x1c
        /*02ea*/ 	.short	(.L_370 - .L_369)


	//   ....[0]....
.L_369:
        /*02ec*/ 	.word	0x00000330


	//   ....[1]....
        /*02f0*/ 	.word	0x00011b50


	//   ....[2]....
        /*02f4*/ 	.word	0x00011c20


	//   ....[3]....
        /*02f8*/ 	.word	0x00011c80


	//   ....[4]....
        /*02fc*/ 	.word	0x00012790


	//   ....[5]....
        /*0300*/ 	.word	0x00012840


	//   ....[6]....
        /*0304*/ 	.word	0x000128a0


	//----- nvinfo : EIATTR_CTAIDZ_USED
	.align		4
.L_370:
        /*0308*/ 	.byte	0x01, 0x04
	.zero		2


	//----- nvinfo : EIATTR_MAX_THREADS
	.align		4
        /*030c*/ 	.byte	0x04, 0x05
        /*030e*/ 	.short	(.L_372 - .L_371)
.L_371:
        /*0310*/ 	.word	0x00000080
        /*0314*/ 	.word	0x00000001
        /*0318*/ 	.word	0x00000001


	//----- nvinfo : EIATTR_CRS_STACK_SIZE
	.align		4
.L_372:
        /*031c*/ 	.byte	0x04, 0x1e
        /*031e*/ 	.short	(.L_374 - .L_373)
.L_373:
        /*0320*/ 	.word	0x00000000
.L_374:


//--------------------- .nv.info._ZN7cutlass13device_kernelIN5flash19enable_sm80_to_sm89INS1_16FlashAttnFwdSm80INS1_25CollectiveMainloopFwdSm80ILi4ELi1ELb0EN4cute5tupleIJNS5_1CILi128EEENS7_ILi48EEENS7_ILi96EEEEEELi96ENS_6half_tEfNS_4arch4Sm80ELb0ELb1ELb0ELb1ELb0ELb1ELb1ELb0EEENS1_21CollectiveEpilogueFwdINS6_IJS8_SA_S9_EEENS6_IJNS7_ILi1EEESI_SI_EEESC_SE_Li128ELb1ELb1ELb0ELb0EEENS1_19SingleTileSchedulerILb1ELb0ELb1ELi128EEEEEEEEEvNT_6ParamsE --------------------------
	.section	.nv.info._ZN7cutlass13device_kernelIN5flash19enable_sm80_to_sm89INS1_16FlashAttnFwdSm80INS1_25CollectiveMainloopFwdSm80ILi4ELi1ELb0EN4cute5tupleIJNS5_1CILi128EEENS7_ILi48EEENS7_ILi96EEEEEELi96ENS_6half_tEfNS_4arch4Sm80ELb0ELb1ELb0ELb1ELb0ELb1ELb1ELb0EEENS1_21CollectiveEpilogueFwdINS6_IJS8_SA_S9_EEENS6_IJNS7_ILi1EEESI_SI_EEESC_SE_Li128ELb1ELb1ELb0ELb0EEENS1_19SingleTileSchedulerILb1ELb0ELb1ELi128EEEEEEEEEvNT_6ParamsE,"",@"SHT_CUDA_INFO"
	.sectionflags	@""
	.align	4


	//----- nvinfo : EIATTR_CUDA_API_VERSION
	.align		4
        /*0000*/ 	.byte	0x04, 0x37
        /*0002*/ 	.short	(.L_376 - .L_375)
.L_375:
        /*0004*/ 	.word	0x00000082


	//----- nvinfo : EIATTR_SW2861232_WAR
	.align		4
.L_376:
        /*0008*/ 	.byte	0x01, 0x35
	.zero		2


	//----- nvinfo : EIATTR_PARAM_CBANK
	.align		4
        /*000c*/ 	.byte	0x04, 0x0a
        /*000e*/ 	.short	(.L_378 - .L_377)
	.align		4
.L_377:
        /*0010*/ 	.word	index@(.nv.constant0._ZN7cutlass13device_kernelIN5flash19enable_sm80_to_sm89INS1_16FlashAttnFwdSm80INS1_25CollectiveMainloopFwdSm80ILi4ELi1ELb0EN4cute5tupleIJNS5_1CILi128EEENS7_ILi48EEENS7_ILi96EEEEEELi96ENS_6half_tEfNS_4arch4Sm80ELb0ELb1ELb0ELb1ELb0ELb1ELb1ELb0EEENS1_21CollectiveEpilogueFwdINS6_IJS8_SA_S9_EEENS6_IJNS7_ILi1EEESI_SI_EEESC_SE_Li128ELb1ELb1ELb0ELb0EEENS1_19SingleTileSchedulerILb1ELb0ELb1ELi128EEEEEEEEEvNT_6ParamsE)
        /*0014*/ 	.short	0x0160
        /*0016*/ 	.short	0x0418


	//----- nvinfo : EIATTR_CBANK_PARAM_SIZE
	.align		4
.L_378:
        /*0018*/ 	.byte	0x03, 0x19
        /*001a*/ 	.short	0x0418


	//----- nvinfo : EIATTR_KPARAM_INFO
	.align		4
        /*001c*/ 	.byte	0x04, 0x17
        /*001e*/ 	.short	(.L_380 - .L_379)
.L_379:
        /*0020*/ 	.word	0x00000000
        /*0024*/ 	.short	0x0000
        /*0026*/ 	.short	0x0000
        /*0028*/ 	.byte	0x00, 0xf0, 0x61, 0x10


	//----- nvinfo : EIATTR_MAXREG_COUNT
	.align		4
.L_380:
        /*002c*/ 	.byte	0x03, 0x1b
        /*002e*/ 	.short	0x00ff


	//----- nvinfo : EIATTR_NUM_BARRIERS
	.align		4
        /*0030*/ 	.byte	0x02, 0x4c
        /*0032*/ 	.byte	0x02
	.zero		1


	//----- nvinfo : EIATTR_MERCURY_ISA_VERSION
	.align		4
        /*0034*/ 	.byte	0x03, 0x5f
        /*0036*/ 	.short	0x0000


	//----- nvinfo : EIATTR_COOP_GROUP_MASK_REGIDS
	.align		4
        /*0038*/ 	.byte	0x04, 0x29
        /*003a*/ 	.short	(.L_382 - .L_381)


	//   ....[0]....
.L_381:
        /*003c*/ 	.word	0xffffffff


	//   ....[1]....
        /*0040*/ 	.word	0xffffffff


	//   ....[2]....
        /*0044*/ 	.word	0xffffffff


	//   ....[3]....
        /*0048*/ 	.word	0xffffffff


	//   ....[4]....
        /*004c*/ 	.word	0xffffffff


	//   ....[5]....
        /*0050*/ 	.word	0xffffffff


	//   ....[6]....
        /*0054*/ 	.word	0xffffffff


	//   ....[7]....
        /*0058*/ 	.word	0xffffffff


	//   ....[8]....
        /*005c*/ 	.word	0xffffffff


	//   ....[9]....
        /*0060*/ 	.word	0xffffffff


	//   ....[10]....
        /*0064*/ 	.word	0xffffffff


	//   ....[11]....
        /*0068*/ 	.word	0xffffffff


	//   ....[12]....
        /*006c*/ 	.word	0xffffffff


	//   ....[13]....
        /*0070*/ 	.word	0xffffffff


	//   ....[14]....
        /*0074*/ 	.word	0xffffffff


	//   ....[15]....
        /*0078*/ 	.word	0xffffffff


	//   ....[16]....
        /*007c*/ 	.word	0xffffffff


	//   ....[17]....
        /*0080*/ 	.word	0xffffffff


	//   ....[18]....
        /*0084*/ 	.word	0xffffffff


	//   ....[19]....
        /*0088*/ 	.word	0xffffffff


	//   ....[20]....
        /*008c*/ 	.word	0xffffffff


	//   ....[21]....
        /*0090*/ 	.word	0xffffffff


	//   ....[22]....
        /*0094*/ 	.word	0xffffffff


	//   ....[23]....
        /*0098*/ 	.word	0xffffffff


	//   ....[24]....
        /*009c*/ 	.word	0xffffffff


	//   ....[25]....
        /*00a0*/ 	.word	0xffffffff


	//   ....[26]....
        /*00a4*/ 	.word	0xffffffff


	//   ....[27]....
        /*00a8*/ 	.word	0xffffffff


	//   ....[28]....
        /*00ac*/ 	.word	0xffffffff


	//   ....[29]....
        /*00b0*/ 	.word	0xffffffff


	//   ....[30]....
        /*00b4*/ 	.word	0xffffffff


	//   ....[31]....
        /*00b8*/ 	.word	0xffffffff


	//   ....[32]....
        /*00bc*/ 	.word	0xffffffff


	//   ....[33]....
        /*00c0*/ 	.word	0xffffffff


	//   ....[34]....
        /*00c4*/ 	.word	0xffffffff


	//   ....[35]....
        /*00c8*/ 	.word	0xffffffff


	//   ....[36]....
        /*00cc*/ 	.word	0xffffffff


	//   ....[37]....
        /*00d0*/ 	.word	0xffffffff


	//   ....[38]....
        /*00d4*/ 	.word	0xffffffff


	//   ....[39]....
        /*00d8*/ 	.word	0xffffffff


	//   ....[40]....
        /*00dc*/ 	.word	0xffffffff


	//   ....[41]....
        /*00e0*/ 	.word	0xffffffff


	//   ....[42]....
        /*00e4*/ 	.word	0xffffffff


	//   ....[43]....
        /*00e8*/ 	.word	0xffffffff


	//   ....[44]....
        /*00ec*/ 	.word	0xffffffff


	//   ....[45]....
        /*00f0*/ 	.word	0xffffffff


	//   ....[46]....
        /*00f4*/ 	.word	0xffffffff


	//   ....[47]....
        /*00f8*/ 	.word	0xffffffff


	//   ....[48]....
        /*00fc*/ 	.word	0xffffffff


	//   ....[49]....
        /*0100*/ 	.word	0xffffffff


	//   ....[50]....
        /*0104*/ 	.word	0xffffffff


	//   ....[51]....
        /*0108*/ 	.word	0xffffffff


	//   ....[52]....
        /*010c*/ 	.word	0xffffffff


	//   ....[53]....
        /*0110*/ 	.word	0xffffffff


	//   ....[54]....
        /*0114*/ 	.word	0xffffffff


	//   ....[55]....
        /*0118*/ 	.word	0xffffffff


	//   ....[56]....
        /*011c*/ 	.word	0xffffffff


	//   ....[57]....
        /*0120*/ 	.word	0xffffffff


	//   ....[58]....
        /*0124*/ 	.word	0xffffffff


	//   ....[59]....
        /*0128*/ 	.word	0xffffffff


	//   ....[60]....
        /*012c*/ 	.word	0xffffffff


	//   ....[61]....
        /*0130*/ 	.word	0xffffffff


	//   ....[62]....
        /*0134*/ 	.word	0xffffffff


	//   ....[63]....
        /*0138*/ 	.word	0xffffffff


	//   ....[64]....
        /*013c*/ 	.word	0xffffffff


	//   ....[65]....
        /*0140*/ 	.word	0xffffffff


	//   ....[66]....
        /*0144*/ 	.word	0xffffffff


	//   ....[67]....
        /*0148*/ 	.word	0xffffffff


	//   ....[68]....
        /*014c*/ 	.word	0xffffffff


	//   ....[69]....
        /*0150*/ 	.word	0xffffffff


	//   ....[70]....
        /*0154*/ 	.word	0xffffffff


	//   ....[71]....
        /*0158*/ 	.word	0xffffffff


	//   ....[72]....
        /*015c*/ 	.word	0xffffffff


	//   ....[73]....
        /*0160*/ 	.word	0xffffffff


	//   ....[74]....
        /*0164*/ 	.word	0xffffffff


	//   ....[75]....
        /*0168*/ 	.word	0xffffffff


	//   ....[76]....
        /*016c*/ 	.word	0xffffffff


	//   ....[77]....
        /*0170*/ 	.word	0xffffffff


	//   ....[78]....
        /*0174*/ 	.word	0xffffffff


	//   ....[79]....
        /*0178*/ 	.word	0xffffffff


	//   ....[80]....
        /*017c*/ 	.word	0xffffffff


	//   ....[81]....
        /*0180*/ 	.word	0xffffffff


	//   ....[82]....
        /*0184*/ 	.word	0xffffffff


	//   ....[83]....
        /*0188*/ 	.word	0xffffffff


	//   ....[84]....
        /*018c*/ 	.word	0xffffffff


	//   ....[85]....
        /*0190*/ 	.word	0xffffffff


	//   ....[86]....
        /*0194*/ 	.word	0xffffffff


	//   ....[87]....
        /*0198*/ 	.word	0xffffffff


	//   ....[88]....
        /*019c*/ 	.word	0xffffffff


	//   ....[89]....
        /*01a0*/ 	.word	0xffffffff


	//   ....[90]....
        /*01a4*/ 	.word	0xffffffff


	//   ....[91]....
        /*01a8*/ 	.word	0xffffffff


	//   ....[92]....
        /*01ac*/ 	.word	0xffffffff


	//   ....[93]....
        /*01b0*/ 	.word	0xffffffff


	//   ....[94]....
        /*01b4*/ 	.word	0xffffffff


	//   ....[95]....
        /*01b8*/ 	.word	0xffffffff


	//   ....[96]....
        /*01bc*/ 	.word	0xffffffff


	//   ....[97]....
        /*01c0*/ 	.word	0xffffffff


	//   ....[98]....
        /*01c4*/ 	.word	0xffffffff


	//   ....[99]....
        /*01c8*/ 	.word	0xffffffff


	//   ....[100]....
        /*01cc*/ 	.word	0xffffffff


	//----- nvinfo : EIATTR_COOP_GROUP_INSTR_OFFSETS
	.align		4
.L_382:
        /*01d0*/ 	.byte	0x04, 0x28
        /*01d2*/ 	.short	(.L_384 - .L_383)


	//   ....[0]....
.L_383:
        /*01d4*/ 	.word	0x00000080


	//   ....[1]....
        /*01d8*/ 	.word	0x00006d20


	//   ....[2]....
        /*01dc*/ 	.word	0x00006de0


	//   ....[3]....
        /*01e0*/ 	.word	0x00006fc0


	//   ....[4]....
        /*01e4*/ 	.word	0x00006ff0


	//   ....[5]....
        /*01e8*/ 	.word	0x00007130


	//   ....[6]....
        /*01ec*/ 	.word	0x00007160


	//   ....[7]....
        /*01f0*/ 	.word	0x00007290


	//   ....[8]....
        /*01f4*/ 	.word	0x000072d0


	//   ....[9]....
        /*01f8*/ 	.word	0x00007a20


	//   ....[10]....
        /*01fc*/ 	.word	0x00007a60


	//   ....[11]....
        /*0200*/ 	.word	0x00007a80


	//   ....[12]....
        /*0204*/ 	.word	0x00007a90


	//   ....[13]....
        /*0208*/ 	.word	0x00007ec0


	//   ....[14]....
        /*020c*/ 	.word	0x00007f00


	//   ....[15]....
        /*0210*/ 	.word	0x00008120


	//   ....[16]....
        /*0214*/ 	.word	0x00008160


	//   ....[17]....
        /*0218*/ 	.word	0x0000af60


	//   ....[18]....
        /*021c*/ 	.word	0x0000afa0


	//   ....[19]....
        /*0220*/ 	.word	0x0000afd0


	//   ....[20]....
        /*0224*/ 	.word	0x0000afe0


	//   ....[21]....
        /*0228*/ 	.word	0x0000b260


	//   ....[22]....
        /*022c*/ 	.word	0x0000b2a0


	//   ....[23]....
        /*0230*/ 	.word	0x0000b4c0


	//   ....[24]....
        /*0234*/ 	.word	0x0000b510


	//   ....[25]....
        /*0238*/ 	.word	0x0000f750


	//   ....[26]....
        /*023c*/ 	.word	0x0000f900


	//   ....[27]....
        /*0240*/ 	.word	0x0000fde0


	//   ....[28]....
        /*0244*/ 	.word	0x0000ffa0


	//   ....[29]....
        /*0248*/ 	.word	0x00010ad0


	//   ....[30]....
        /*024c*/ 	.word	0x00010bc0


	//   ....[31]....
        /*0250*/ 	.word	0x00010be0


	//   ....[32]....
        /*0254*/ 	.word	0x00010d80


	//   ....[33]....
        /*0258*/ 	.word	0x00010e00


	//   ....[34]....
        /*025c*/ 	.word	0x00010ef0


	//   ....[35]....
        /*0260*/ 	.word	0x000110f0


	//   ....[36]....
        /*0264*/ 	.word	0x00011280


	//   ....[37]....
        /*0268*/ 	.word	0x00012dd0


	//   ....[38]....
        /*026c*/ 	.word	0x00012f90


	//   ....[39]....
        /*0270*/ 	.word	0x00013150


	//   ....[40]....
        /*0274*/ 	.word	0x00013800


	//   ....[41]....
        /*0278*/ 	.word	0x00013fc0


	//   ....[42]....
        /*027c*/ 	.word	0x000140f0


	//   ....[43]....
        /*0280*/ 	.word	0x00014140


	//   ....[44]....
        /*0284*/ 	.word	0x00014250


	//   ....[45]....
        /*0288*/ 	.word	0x000142b0


	//   ....[46]....
        /*028c*/ 	.word	0x00014400


	//   ....[47]....
        /*0290*/ 	.word	0x000145e0


	//   ....[48]....
        /*0294*/ 	.word	0x00014730


	//   ....[49]....
        /*0298*/ 	.word	0x00016fc0


	//   ....[50]....
        /*029c*/ 	.word	0x00017040


	//   ....[51]....
        /*02a0*/ 	.word	0x00017060


	//   ....[52]....
        /*02a4*/ 	.word	0x000170b0


	//   ....[53]....
        /*02a8*/ 	.word	0x000170e0


	//   ....[54]....
        /*02ac*/ 	.word	0x00017110


	//   ....[55]....
        /*02b0*/ 	.word	0x00017290


	//   ....[56]....
        /*02b4*/ 	.word	0x000173c0


	//   ....[57]....
        /*02b8*/ 	.word	0x000197b0


	//   ....[58]....
        /*02bc*/ 	.word	0x00019960


	//   ....[59]....
        /*02c0*/ 	.word	0x00019da0


	//   ....[60]....
        /*02c4*/ 	.word	0x0001a280


	//   ....[61]....
        /*02c8*/ 	.word	0x0001a9b0


	//   ....[62]....
        /*02cc*/ 	.word	0x0001aaf0


	//   ....[63]....
        /*02d0*/ 	.word	0x0001ab70


	//   ....[64]....
        /*02d4*/ 	.word	0x0001ace0


	//   ....[65]....
        /*02d8*/ 	.word	0x0001ad50


	//   ....[66]....
        /*02dc*/ 	.word	0x0001ae70


	//   ....[67]....
        /*02e0*/ 	.word	0x0001b010


	//   ....[68]....
        /*02e4*/ 	.word	0x0001b150


	//   ....[69]....
        /*02e8*/ 	.word	0x0001c650


	//   ....[70]....
        /*02ec*/ 	.word	0x0001c680


	//   ....[71]....
        /*02f0*/ 	.word	0x0001c6b0


	//   ....[72]....
        /*02f4*/ 	.word	0x0001c6c0


	//   ....[73]....
        /*02f8*/ 	.word	0x0001c6f0


	//   ....[74]....
        /*02fc*/ 	.word	0x0001c710


	//   ....[75]....
        /*0300*/ 	.word	0x0001c730


	//   ....[76]....
        /*0304*/ 	.word	0x0001c740


	//   ....[77]....
        /*0308*/ 	.word	0x0001ddf0


	//   ....[78]....
        /*030c*/ 	.word	0x0001de30


	//   ....[79]....
        /*0310*/ 	.word	0x0001de60


	//   ....[80]....
        /*0314*/ 	.word	0x0001dea0


	//   ....[81]....
        /*0318*/ 	.word	0x0001ded0


	//   ....[82]....
        /*031c*/ 	.word	0x0001df00


	//   ....[83]....
        /*0320*/ 	.word	0x0001df20


	//   ....[84]....
        /*0324*/ 	.word	0x0001df40


	//   ....[85]....
        /*0328*/ 	.word	0x0001e0e0


	//   ....[86]....
        /*032c*/ 	.word	0x0001e0f0


	//   ....[87]....
        /*0330*/ 	.word	0x0001e270


	//   ....[88]....
        /*0334*/ 	.word	0x0001e2a0


	//   ....[89]....
        /*0338*/ 	.word	0x0001e3f0


	//   ....[90]....
        /*033c*/ 	.word	0x0001e420


	//   ....[91]....
        /*0340*/ 	.word	0x0001e570


	//   ....[92]....
        /*0344*/ 	.word	0x0001e590


	//   ....[93]....
        /*0348*/ 	.word	0x0001eda0


	//   ....[94]....
        /*034c*/ 	.word	0x0001edb0


	//   ....[95]....
        /*0350*/ 	.word	0x0001eee0


	//   ....[96]....
        /*0354*/ 	.word	0x0001ef10


	//   ....[97]....
        /*0358*/ 	.word	0x0001f040


	//   ....[98]....
        /*035c*/ 	.word	0x0001f070


	//   ....[99]....
        /*0360*/ 	.word	0x0001f1a0


	//   ....[100]....
        /*0364*/ 	.word	0x0001f1c0


	//----- nvinfo : EIATTR_EXIT_INSTR_OFFSETS
	.align		4
.L_384:
        /*0368*/ 	.byte	0x04, 0x1c
        /*036a*/ 	.short	(.L_386 - .L_385)


	//   ....[0]....
.L_385:
        /*036c*/ 	.word	0x00000330


	//   ....[1]....
        /*0370*/ 	.word	0x0001e5a0


	//   ....[2]....
        /*0374*/ 	.word	0x0001e670


	//   ....[3]....
        /*0378*/ 	.word	0x0001e6d0


	//   ....[4]....
        /*037c*/ 	.word	0x0001f1d0


	//   ....[5]....
        /*0380*/ 	.word	0x0001f280


	//   ....[6]....
        /*0384*/ 	.word	0x0001f2e0


	//----- nvinfo : EIATTR_CTAIDZ_USED
	.align		4
.L_386:
        /*0388*/ 	.byte	0x01, 0x04
	.zero		2


	//----- nvinfo : EIATTR_MAX_THREADS
	.align		4
        /*038c*/ 	.byte	0x04, 0x05
        /*038e*/ 	.short	(.L_388 - .L_387)
.L_387:
        /*0390*/ 	.word	0x00000080
        /*0394*/ 	.word	0x00000001
        /*0398*/ 	.word	0x00000001


	//----- nvinfo : EIATTR_CRS_STACK_SIZE
	.align		4
.L_388:
        /*039c*/ 	.byte	0x04, 0x1e
        /*039e*/ 	.short	(.L_390 - .L_389)
.L_389:
        /*03a0*/ 	.word	0x00000000
.L_390:


//--------------------- .nv.info._ZN7cutlass13device_kernelIN5flash19enable_sm80_to_sm89INS1_16FlashAttnFwdSm80INS1_25CollectiveMainloopFwdSm80ILi4ELi1ELb0EN4cute5tupleIJNS5_1CILi128EEENS7_ILi64EEENS7_ILi96EEEEEELi96ENS_6half_tEfNS_4arch4Sm80ELb1ELb0ELb0ELb0ELb0ELb0ELb1ELb0EEENS1_21CollectiveEpilogueFwdINS6_IJS8_SA_S9_EEENS6_IJNS7_ILi1EEESI_SI_EEESC_SE_Li128ELb0ELb1ELb0ELb0EEENS1_30DynamicPersistentTileSchedulerILi128ELi128ELb0ELb1ELb0EEEEEEEEEvNT_6ParamsE --------------------------
	.section	.nv.info._ZN7cutlass13device_kernelIN5flash19enable_sm80_to_sm89INS1_16FlashAttnFwdSm80INS1_25CollectiveMainloopFwdSm80ILi4ELi1ELb0EN4cute5tupleIJNS5_1CILi128EEENS7_ILi64EEENS7_ILi96EEEEEELi96ENS_6half_tEfNS_4arch4Sm80ELb1ELb0ELb0ELb0ELb0ELb0ELb1ELb0EEENS1_21CollectiveEpilogueFwdINS6_IJS8_SA_S9_EEENS6_IJNS7_ILi1EEESI_SI_EEESC_SE_Li128ELb0ELb1ELb0ELb0EEENS1_30DynamicPersistentTileSchedulerILi128ELi128ELb0ELb1ELb0EEEEEEEEEvNT_6ParamsE,"",@"SHT_CUDA_INFO"
	.sectionflags	@""
	.align	4


	//----- nvinfo : EIATTR_CUDA_API_VERSION
	.align		4
        /*0000*/ 	.byte	0x04, 0x37
        /*0002*/ 	.short	(.L_392 - .L_391)
.L_391:
        /*0004*/ 	.word	0x00000082


	//----- nvinfo : EIATTR_SW2861232_WAR
	.align		4
.L_392:
        /*0008*/ 	.byte	0x01, 0x35
	.zero		2


	//----- nvinfo : EIATTR_PARAM_CBANK
	.align		4
        /*000c*/ 	.byte	0x04, 0x0a
        /*000e*/ 	.short	(.L_394 - .L_393)
	.align		4
.L_393:
        /*0010*/ 	.word	index@(.nv.constant0._ZN7cutlass13device_kernelIN5flash19enable_sm80_to_sm89INS1_16FlashAttnFwdSm80INS1_25CollectiveMainloopFwdSm80ILi4ELi1ELb0EN4cute5tupleIJNS5_1CILi128EEENS7_ILi64EEENS7_ILi96EEEEEELi96ENS_6half_tEfNS_4arch4Sm80ELb1ELb0ELb0ELb0ELb0ELb0ELb1ELb0EEENS1_21CollectiveEpilogueFwdINS6_IJS8_SA_S9_EEENS6_IJNS7_ILi1EEESI_SI_EEESC_SE_Li128ELb0ELb1ELb0ELb0EEENS1_30DynamicPersistentTileSchedulerILi128ELi128ELb0ELb1ELb0EEEEEEEEEvNT_6ParamsE)
        /*0014*/ 	.short	0x0160
        /*0016*/ 	.short	0x0428


	//----- nvinfo : EIATTR_CBANK_PARAM_SIZE
	.align		4
.L_394:
        /*0018*/ 	.byte	0x03, 0x19
        /*001a*/ 	.short	0x0428


	//----- nvinfo : EIATTR_KPARAM_INFO
	.align		4
        /*001c*/ 	.byte	0x04, 0x17
        /*001e*/ 	.short	(.L_396 - .L_395)
.L_395:
        /*0020*/ 	.word	0x00000000
        /*0024*/ 	.short	0x0000
        /*0026*/ 	.short	0x0000
        /*0028*/ 	.byte	0x00, 0xf0, 0xa1, 0x10


	//----- nvinfo : EIATTR_MAXREG_COUNT
	.align		4
.L_396:
        /*002c*/ 	.byte	0x03, 0x1b
        /*002e*/ 	.short	0x00ff


	//----- nvinfo : EIATTR_NUM_BARRIERS
	.align		4
        /*0030*/ 	.byte	0x02, 0x4c
        /*0032*/ 	.byte	0x06
	.zero		1


	//----- nvinfo : EIATTR_ANNOTATIONS
	.align		4
        /*0034*/ 	.byte	0x04, 0x55
        /*0036*/ 	.short	(.L_398 - .L_397)


	//   ....[0]....
.L_397:
        /* <DEDUP_REMOVED lines=77> */


	//----- nvinfo : EIATTR_MERCURY_ISA_VERSION
	.align		4
.L_398:
        /*04f8*/ 	.byte	0x03, 0x5f
        /*04fa*/ 	.short	0x0000


	//----- nvinfo : EIATTR_INT_WARP_WIDE_INSTR_OFFSETS
	.align		4
        /*04fc*/ 	.byte	0x04, 0x31
        /*04fe*/ 	.short	(.L_400 - .L_399)


	//   ....[0]....
.L_399:
        /*0500*/ 	.word	0x0000d1a0


	//   ....[1]....
        /*0504*/ 	.word	0x0000d220


	//----- nvinfo : EIATTR_COOP_GROUP_MASK_REGIDS
	.align		4
.L_400:
        /*0508*/ 	.byte	0x04, 0x29
        /*050a*/ 	.short	(.L_402 - .L_401)


	//   ....[0]....
.L_401:
        /*050c*/ 	.word	0xffffffff


	//   ....[1]....
        /*0510*/ 	.word	0xffffffff


	//   ....[2]....
        /*0514*/ 	.word	0xffffffff


	//   ....[3]....
        /*0518*/ 	.word	0xffffffff


	//   ....[4]....
        /*051c*/ 	.word	0xffffffff


	//   ....[5]....
        /*0520*/ 	.word	0xffffffff


	//   ....[6]....
        /*0524*/ 	.word	0xffffffff


	//   ....[7]....
        /*0528*/ 	.word	0xffffffff


	//   ....[8]....
        /*052c*/ 	.word	0xffffffff


	//   ....[9]....
        /*0530*/ 	.word	0xffffffff


	//   ....[10]....
        /*0534*/ 	.word	0xffffffff


	//   ....[11]....
        /*0538*/ 	.word	0xffffffff


	//   ....[12]....
        /*053c*/ 	.word	0xffffffff


	//   ....[13]....
        /*0540*/ 	.word	0xffffffff


	//   ....[14]....
        /*0544*/ 	.word	0xffffffff


	//   ....[15]....
        /*0548*/ 	.word	0xffffffff


	//   ....[16]....
        /*054c*/ 	.word	0xffffffff


	//   ....[17]....
        /*0550*/ 	.word	0xffffffff


	//   ....[18]....
        /*0554*/ 	.word	0xffffffff


	//   ....[19]....
        /*0558*/ 	.word	0xffffffff


	//   ....[20]....
        /*055c*/ 	.word	0xffffffff


	//   ....[21]....
        /*0560*/ 	.word	0xffffffff


	//   ....[22]....
        /*0564*/ 	.word	0xffffffff


	//   ....[23]....
        /*0568*/ 	.word	0xffffffff


	//   ....[24]....
        /*056c*/ 	.word	0xffffffff


	//   ....[25]....
        /*0570*/ 	.word	0xffffffff


	//   ....[26]....
        /*0574*/ 	.word	0xffffffff


	//   ....[27]....
        /*0578*/ 	.word	0xffffffff


	//   ....[28]....
        /*057c*/ 	.word	0xffffffff


	//   ....[29]....
        /*0580*/ 	.word	0xffffffff


	//   ....[30]....
        /*0584*/ 	.word	0xffffffff


	//   ....[31]....
        /*0588*/ 	.word	0xffffffff


	//   ....[32]....
        /*058c*/ 	.word	0xffffffff


	//   ....[33]....
        /*0590*/ 	.word	0xffffffff


	//   ....[34]....
        /*0594*/ 	.word	0xffffffff


	//   ....[35]....
        /*0598*/ 	.word	0xffffffff


	//   ....[36]....
        /*059c*/ 	.word	0xffffffff


	//   ....[37]....
        /*05a0*/ 	.word	0xffffffff


	//   ....[38]....
        /*05a4*/ 	.word	0xffffffff


	//   ....[39]....
        /*05a8*/ 	.word	0xffffffff


	//   ....[40]....
        /*05ac*/ 	.word	0xffffffff


	//   ....[41]....
        /*05b0*/ 	.word	0xffffffff


	//   ....[42]....
        /*05b4*/ 	.word	0xffffffff


	//   ....[43]....
        /*05b8*/ 	.word	0xffffffff


	//   ....[44]....
        /*05bc*/ 	.word	0xffffffff


	//   ....[45]....
        /*05c0*/ 	.word	0xffffffff


	//   ....[46]....
        /*05c4*/ 	.word	0xffffffff


	//   ....[47]....
        /*05c8*/ 	.word	0xffffffff


	//   ....[48]....
        /*05cc*/ 	.word	0xffffffff


	//   ....[49]....
        /*05d0*/ 	.word	0xffffffff


	//   ....[50]....
        /*05d4*/ 	.word	0xffffffff


	//   ....[51]....
        /*05d8*/ 	.word	0xffffffff


	//   ....[52]....
        /*05dc*/ 	.word	0xffffffff


	//   ....[53]....
        /*05e0*/ 	.word	0xffffffff


	//   ....[54]....
        /*05e4*/ 	.word	0xffffffff


	//   ....[55]....
        /*05e8*/ 	.word	0xffffffff


	//   ....[56]....
        /*05ec*/ 	.word	0xffffffff


	//   ....[57]....
        /*05f0*/ 	.word	0xffffffff


	//   ....[58]....
        /*05f4*/ 	.word	0xffffffff


	//   ....[59]....
        /*05f8*/ 	.word	0xffffffff


	//   ....[60]....
        /*05fc*/ 	.word	0xffffffff


	//   ....[61]....
        /*0600*/ 	.word	0xffffffff


	//   ....[62]....
        /*0604*/ 	.word	0xffffffff


	//   ....[63]....
        /*0608*/ 	.word	0xffffffff


	//   ....[64]....
        /*060c*/ 	.word	0xffffffff


	//   ....[65]....
        /*0610*/ 	.word	0xffffffff


	//   ....[66]....
        /*0614*/ 	.word	0xffffffff


	//   ....[67]....
        /*0618*/ 	.word	0xffffffff


	//   ....[68]....
        /*061c*/ 	.word	0xffffffff


	//   ....[69]....
        /*0620*/ 	.word	0xffffffff


	//   ....[70]....
        /*0624*/ 	.word	0xffffffff


	//   ....[71]....
        /*0628*/ 	.word	0xffffffff


	//   ....[72]....
        /*062c*/ 	.word	0xffffffff


	//   ....[73]....
        /*0630*/ 	.word	0xffffffff


	//   ....[74]....
        /*0634*/ 	.word	0xffffffff


	//   ....[75]....
        /*0638*/ 	.word	0xffffffff


	//   ....[76]....
        /*063c*/ 	.word	0xffffffff


	//   ....[77]....
        /*0640*/ 	.word	0xffffffff


	//   ....[78]....
        /*0644*/ 	.word	0xffffffff


	//   ....[79]....
        /*0648*/ 	.word	0xffffffff


	//   ....[80]....
        /*064c*/ 	.word	0xffffffff


	//   ....[81]....
        /*0650*/ 	.word	0xffffffff


	//   ....[82]....
        /*0654*/ 	.word	0xffffffff


	//   ....[83]....
        /*0658*/ 	.word	0xffffffff


	//   ....[84]....
        /*065c*/ 	.word	0xffffffff


	//   ....[85]....
        /*0660*/ 	.word	0xffffffff


	//   ....[86]....
        /*0664*/ 	.word	0xffffffff


	//   ....[87]....
        /*0668*/ 	.word	0xffffffff


	//   ....[88]....
        /*066c*/ 	.word	0xffffffff


	//   ....[89]....
        /*0670*/ 	.word	0xffffffff


	//   ....[90]....
        /*0674*/ 	.word	0xffffffff


	//   ....[91]....
        /*0678*/ 	.word	0xffffffff


	//   ....[92]....
        /*067c*/ 	.word	0xffffffff


	//   ....[93]....
        /*0680*/ 	.word	0xffffffff


	//   ....[94]....
        /*0684*/ 	.word	0xffffffff


	//   ....[95]....
        /*0688*/ 	.word	0xffffffff


	//   ....[96]....
        /*068c*/ 	.word	0xffffffff


	//   ....[97]....
        /*0690*/ 	.word	0xffffffff


	//   ....[98]....
        /*0694*/ 	.word	0xffffffff


	//   ....[99]....
        /*0698*/ 	.word	0xffffffff


	//----- nvinfo : EIATTR_COOP_GROUP_INSTR_OFFSETS
	.align		4
.L_402:
        /*069c*/ 	.byte	0x04, 0x28
        /*069e*/ 	.short	(.L_404 - .L_403)


	//   ....[0]....
.L_403:
        /*06a0*/ 	.word	0x00000050


	//   ....[1]....
        /*06a4*/ 	.word	0x000017f0


	//   ....[2]....
        /*06a8*/ 	.word	0x00001810


	//   ....[3]....
        /*06ac*/ 	.word	0x000019e0


	//   ....[4]....
        /*06b0*/ 	.word	0x000019f0


	//   ....[5]....
        /*06b4*/ 	.word	0x00001bb0


	//   ....[6]....
        /*06b8*/ 	.word	0x00001bd0


	//   ....[7]....
        /*06bc*/ 	.word	0x00001d90


	//   ....[8]....
        /*06c0*/ 	.word	0x00001da0


	//   ....[9]....
        /*06c4*/ 	.word	0x00002f20


	//   ....[10]....
        /*06c8*/ 	.word	0x00002f30


	//   ....[11]....
        /*06cc*/ 	.word	0x00003060


	//   ....[12]....
        /*06d0*/ 	.word	0x00003480


	//   ....[13]....
        /*06d4*/ 	.word	0x00003530


	//   ....[14]....
        /*06d8*/ 	.word	0x00003670


	//   ....[15]....
        /*06dc*/ 	.word	0x00003690


	//   ....[16]....
        /*06e0*/ 	.word	0x00003790


	//   ....[17]....
        /*06e4*/ 	.word	0x00003da0


	//   ....[18]....
        /*06e8*/ 	.word	0x00003e90


	//   ....[19]....
        /*06ec*/ 	.word	0x00003ea0


	//   ....[20]....
        /*06f0*/ 	.word	0x00003f10


	//   ....[21]....
        /*06f4*/ 	.word	0x00006150


	//   ....[22]....
        /*06f8*/ 	.word	0x000061a0


	//   ....[23]....
        /*06fc*/ 	.word	0x00006200


	//   ....[24]....
        /*0700*/ 	.word	0x00006240


	//   ....[25]....
        /*0704*/ 	.word	0x00006ab0


	//   ....[26]....
        /*0708*/ 	.word	0x00006bc0


	//   ....[27]....
        /*070c*/ 	.word	0x00006f50


	//   ....[28]....
        /*0710*/ 	.word	0x00007090


	//   ....[29]....
        /*0714*/ 	.word	0x000070e0


	//   ....[30]....
        /*0718*/ 	.word	0x00007200


	//   ....[31]....
        /*071c*/ 	.word	0x00007260


	//   ....[32]....
        /*0720*/ 	.word	0x00007320


	//   ....[33]....
        /*0724*/ 	.word	0x0000a530


	//   ....[34]....
        /*0728*/ 	.word	0x0000a590


	//   ....[35]....
        /*072c*/ 	.word	0x0000a5e0


	//   ....[36]....
        /*0730*/ 	.word	0x0000a620


	//   ....[37]....
        /*0734*/ 	.word	0x0000a640


	//   ....[38]....
        /*0738*/ 	.word	0x0000a670


	//   ....[39]....
        /*073c*/ 	.word	0x0000ac60


	//   ....[40]....
        /*0740*/ 	.word	0x0000ad90


	//   ....[41]....
        /*0744*/ 	.word	0x0000c7a0


	//   ....[42]....
        /*0748*/ 	.word	0x0000c810


	//   ....[43]....
        /*074c*/ 	.word	0x0000c820


	//   ....[44]....
        /*0750*/ 	.word	0x0000c830


	//   ....[45]....
        /*0754*/ 	.word	0x0000c860


	//   ....[46]....
        /*0758*/ 	.word	0x0000c880


	//   ....[47]....
        /*075c*/ 	.word	0x0000c890


	//   ....[48]....
        /*0760*/ 	.word	0x0000c8a0


	//   ....[49]....
        /*0764*/ 	.word	0x0000d9b0


	//   ....[50]....
        /*0768*/ 	.word	0x0000dda0


	//   ....[51]....
        /*076c*/ 	.word	0x0000ddd0


	//   ....[52]....
        /*0770*/ 	.word	0x0000de00


	//   ....[53]....
        /*0774*/ 	.word	0x0000de20


	//   ....[54]....
        /*0778*/ 	.word	0x0000de30


	//   ....[55]....
        /*077c*/ 	.word	0x0000de40


	//   ....[56]....
        /*0780*/ 	.word	0x0000de50


	//   ....[57]....
        /*0784*/ 	.word	0x0000de60


	//   ....[58]....
        /*0788*/ 	.word	0x0000e0e0


	//   ....[59]....
        /*078c*/ 	.word	0x0000e0f0


	//   ....[60]....
        /*0790*/ 	.word	0x0000e220


	//   ....[61]....
        /*0794*/ 	.word	0x0000e250


	//   ....[62]....
        /*0798*/ 	.word	0x0000e350


	//   ....[63]....
        /*079c*/ 	.word	0x0000e380


	//   ....[64]....
        /*07a0*/ 	.word	0x0000e470


	//   ....[65]....
        /*07a4*/ 	.word	0x0000e480


	//   ....[66]....
        /*07a8*/ 	.word	0x0000ea50


	//   ....[67]....
        /*07ac*/ 	.word	0x0000ea70


	//   ....[68]....
        /*07b0*/ 	.word	0x0000ec00


	//   ....[69]....
        /*07b4*/ 	.word	0x0000ec10


	//   ....[70]....
        /*07b8*/ 	.word	0x0000ed90


	//   ....[71]....
        /*07bc*/ 	.word	0x0000edb0


	//   ....[72]....
        /*07c0*/ 	.word	0x0000ef30


	//   ....[73]....
        /*07c4*/ 	.word	0x0000ef40


	//   ....[74]....
        /*07c8*/ 	.word	0x0000f130


	//   ....[75]....
        /*07cc*/ 	.word	0x0000f220


	//   ....[76]....
        /*07d0*/ 	.word	0x0000f290


	//   ....[77]....
        /*07d4*/ 	.word	0x0000f2f0


	//   ....[78]....
        /*07d8*/ 	.word	0x0000f350


	//   ....[79]....
        /*07dc*/ 	.word	0x0000f3b0


	//   ....[80]....
        /*07e0*/ 	.word	0x0000f420


	//   ....[81]....
        /*07e4*/ 	.word	0x0000f480


	//   ....[82]....
        /*07e8*/ 	.word	0x0000f4e0


	//   ....[83]....
        /*07ec*/ 	.word	0x0000f530


	//   ....[84]....
        /*07f0*/ 	.word	0x0000f590


	//   ....[85]....
        /*07f4*/ 	.word	0x0000f5e0


	//   ....[86]....
        /*07f8*/ 	.word	0x0000f640


	//   ....[87]....
        /*07fc*/ 	.word	0x0000f690


	//   ....[88]....
        /*0800*/ 	.word	0x0000f6f0


	//   ....[89]....
        /*0804*/ 	.word	0x0000f740


	//   ....[90]....
        /*0808*/ 	.word	0x0000f7a0


	//   ....[91]....
        /*080c*/ 	.word	0x0000f800


	//   ....[92]....
        /*0810*/ 	.word	0x0000f870


	//   ....[93]....
        /*0814*/ 	.word	0x0000f8d0


	//   ....[94]....
        /*0818*/ 	.word	0x0000f930


	//   ....[95]....
        /*081c*/ 	.word	0x0000f990


	//   ....[96]....
        /*0820*/ 	.word	0x0000fa00


	//   ....[97]....
        /*0824*/ 	.word	0x0000fa60


	//   ....[98]....
        /*0828*/ 	.word	0x0000fac0


	//   ....[99]....
        /*082c*/ 	.word	0x0000fb20


	//----- nvinfo : EIATTR_EXIT_INSTR_OFFSETS
	.align		4
.L_404:
        /*0830*/ 	.byte	0x04, 0x1c
        /*0832*/ 	.short	(.L_406 - .L_405)


	//   ....[0]....
.L_405:
        /*0834*/ 	.word	0x000000a0


	//   ....[1]....
        /*0838*/ 	.word	0x0000f1d0


	//----- nvinfo : EIATTR_MAX_THREADS
	.align		4
.L_406:
        /*083c*/ 	.byte	0x04, 0x05
        /*083e*/ 	.short	(.L_408 - .L_407)
.L_407:
        /*0840*/ 	.word	0x00000080
        /*0844*/ 	.word	0x00000001
        /*0848*/ 	.word	0x00000001


	//----- nvinfo : EIATTR_CRS_STACK_SIZE
	.align		4
.L_408:
        /*084c*/ 	.byte	0x04, 0x1e
        /*084e*/ 	.short	(.L_410 - .L_409)
.L_409:
        /*0850*/ 	.word	0x00000000
.L_410:


//--------------------- .nv.info._ZN7cutlass13device_kernelIN5flash19enable_sm80_to_sm89INS1_16FlashAttnFwdSm80INS1_25CollectiveMainloopFwdSm80ILi4ELi1ELb0EN4cute5tupleIJNS5_1CILi128EEENS7_ILi64EEENS7_ILi96EEEEEELi96ENS_6half_tEfNS_4arch4Sm80ELb1ELb0ELb0ELb1ELb0ELb0ELb1ELb0EEENS1_21CollectiveEpilogueFwdINS6_IJS8_SA_S9_EEENS6_IJNS7_ILi1EEESI_SI_EEESC_SE_Li128ELb1ELb1ELb0ELb0EEENS1_19SingleTileSchedulerILb1ELb0ELb1ELi128EEEEEEEEEvNT_6ParamsE --------------------------
	.section	.nv.info._ZN7cutlass13device_kernelIN5flash19enable_sm80_to_sm89INS1_16FlashAttnFwdSm80INS1_25CollectiveMainloopFwdSm80ILi4ELi1ELb0EN4cute5tupleIJNS5_1CILi128EEENS7_ILi64EEENS7_ILi96EEEEEELi96ENS_6half_tEfNS_4arch4Sm80ELb1ELb0ELb0ELb1ELb0ELb0ELb1ELb0EEENS1_21CollectiveEpilogueFwdINS6_IJS8_SA_S9_EEENS6_IJNS7_ILi1EEESI_SI_EEESC_SE_Li128ELb1ELb1ELb0ELb0EEENS1_19SingleTileSchedulerILb1ELb0ELb1ELi128EEEEEEEEEvNT_6ParamsE,"",@"SHT_CUDA_INFO"
	.sectionflags	@""
	.align	4


	//----- nvinfo : EIATTR_CUDA_API_VERSION
	.align		4
        /*0000*/ 	.byte	0x04, 0x37
        /*0002*/ 	.short	(.L_412 - .L_411)
.L_411:
        /*0004*/ 	.word	0x00000082


	//----- nvinfo : EIATTR_SW2861232_WAR
	.align		4
.L_412:
        /*0008*/ 	.byte	0x01, 0x35
	.zero		2


	//----- nvinfo : EIATTR_PARAM_CBANK
	.align		4
        /*000c*/ 	.byte	0x04, 0x0a
        /*000e*/ 	.short	(.L_414 - .L_413)
	.align		4
.L_413:
        /*0010*/ 	.word	index@(.nv.constant0._ZN7cutlass13device_kernelIN5flash19enable_sm80_to_sm89INS1_16FlashAttnFwdSm80INS1_25CollectiveMainloopFwdSm80ILi4ELi1ELb0EN4cute5tupleIJNS5_1CILi128EEENS7_ILi64EEENS7_ILi96EEEEEELi96ENS_6half_tEfNS_4arch4Sm80ELb1ELb0ELb0ELb1ELb0ELb0ELb1ELb0EEENS1_21CollectiveEpilogueFwdINS6_IJS8_SA_S9_EEENS6_IJNS7_ILi1EEESI_SI_EEESC_SE_Li128ELb1ELb1ELb0ELb0EEENS1_19SingleTileSchedulerILb1ELb0ELb1ELi128EEEEEEEEEvNT_6ParamsE)
        /*0014*/ 	.short	0x0160
        /*0016*/ 	.short	0x0418


	//----- nvinfo : EIATTR_CBANK_PARAM_SIZE
	.align		4
.L_414:
        /*0018*/ 	.byte	0x03, 0x19
        /*001a*/ 	.short	0x0418


	//----- nvinfo : EIATTR_KPARAM_INFO
	.align		4
        /*001c*/ 	.byte	0x04, 0x17
        /*001e*/ 	.short	(.L_416 - .L_415)
.L_415:
        /*0020*/ 	.word	0x00000000
        /*0024*/ 	.short	0x0000
        /*0026*/ 	.short	0x0000
        /*0028*/ 	.byte	0x00, 0xf0, 0x61, 0x10


	//----- nvinfo : EIATTR_MAXREG_COUNT
	.align		4
.L_416:
        /*002c*/ 	.byte	0x03, 0x1b
        /*002e*/ 	.short	0x00ff


	//----- nvinfo : EIATTR_NUM_BARRIERS
	.align		4
        /*0030*/ 	.byte	0x02, 0x4c
        /*0032*/ 	.byte	0x02
	.zero		1


	//----- nvinfo : EIATTR_ANNOTATIONS
	.align		4
        /*0034*/ 	.byte	0x04, 0x55
        /*0036*/ 	.short	(.L_418 - .L_417)


	//   ....[0]....
.L_417:
        /* <DEDUP_REMOVED lines=44> */


	//----- nvinfo : EIATTR_MERCURY_ISA_VERSION
	.align		4
.L_418:
        /*02e0*/ 	.byte	0x03, 0x5f
        /*02e2*/ 	.short	0x0000


	//----- nvinfo : EIATTR_COOP_GROUP_MASK_REGIDS
	.align		4
        /*02e4*/ 	.byte	0x04, 0x29
        /*02e6*/ 	.short	(.L_420 - .L_419)


	//   ....[0]....
.L_419:
        /*02e8*/ 	.word	0xffffffff


	//   ....[1]....
        /*02ec*/ 	.word	0xffffffff


	//   ....[2]....
        /*02f0*/ 	.word	0xffffffff


	//   ....[3]....
        /*02f4*/ 	.word	0xffffffff


	//   ....[4]....
        /*02f8*/ 	.word	0xffffffff


	//   ....[5]....
        /*02fc*/ 	.word	0xffffffff


	//   ....[6]....
        /*0300*/ 	.word	0xffffffff


	//   ....[7]....
        /*0304*/ 	.word	0xffffffff


	//   ....[8]....
        /*0308*/ 	.word	0xffffffff


	//   ....[9]....
        /*030c*/ 	.word	0xffffffff


	//   ....[10]....
        /*0310*/ 	.word	0xffffffff


	//   ....[11]....
        /*0314*/ 	.word	0xffffffff


	//   ....[12]....
        /*0318*/ 	.word	0xffffffff


	//   ....[13]....
        /*031c*/ 	.word	0xffffffff


	//   ....[14]....
        /*0320*/ 	.word	0xffffffff


	//   ....[15]....
        /*0324*/ 	.word	0xffffffff


	//   ....[16]....
        /*0328*/ 	.word	0xffffffff


	//   ....[17]....
        /*032c*/ 	.word	0xffffffff


	//   ....[18]....
        /*0330*/ 	.word	0xffffffff


	//   ....[19]....
        /*0334*/ 	.word	0xffffffff


	//   ....[20]....
        /*0338*/ 	.word	0xffffffff


	//   ....[21]....
        /*033c*/ 	.word	0xffffffff


	//   ....[22]....
        /*0340*/ 	.word	0xffffffff


	//   ....[23]....
        /*0344*/ 	.word	0xffffffff


	//   ....[24]....
        /*0348*/ 	.word	0xffffffff


	//   ....[25]....
        /*034c*/ 	.word	0xffffffff


	//   ....[26]....
        /*0350*/ 	.word	0xffffffff


	//   ....[27]....
        /*0354*/ 	.word	0xffffffff


	//   ....[28]....
        /*0358*/ 	.word	0xffffffff


	//   ....[29]....
        /*035c*/ 	.word	0xffffffff


	//   ....[30]....
        /*0360*/ 	.word	0xffffffff


	//   ....[31]....
        /*0364*/ 	.word	0xffffffff


	//   ....[32]....
        /*0368*/ 	.word	0xffffffff


	//   ....[33]....
        /*036c*/ 	.word	0xffffffff


	//   ....[34]....
        /*0370*/ 	.word	0xffffffff


	//   ....[35]....
        /*0374*/ 	.word	0xffffffff


	//   ....[36]....
        /*0378*/ 	.word	0xffffffff


	//   ....[37]....
        /*037c*/ 	.word	0xffffffff


	//   ....[38]....
        /*0380*/ 	.word	0xffffffff


	//   ....[39]....
        /*0384*/ 	.word	0xffffffff


	//   ....[40]....
        /*0388*/ 	.word	0xffffffff


	//   ....[41]....
        /*038c*/ 	.word	0xffffffff


	//   ....[42]....
        /*0390*/ 	.word	0xffffffff


	//   ....[43]....
        /*0394*/ 	.word	0xffffffff


	//   ....[44]....
        /*0398*/ 	.word	0xffffffff


	//   ....[45]....
        /*039c*/ 	.word	0xffffffff


	//   ....[46]....
        /*03a0*/ 	.word	0xffffffff


	//   ....[47]....
        /*03a4*/ 	.word	0xffffffff


	//   ....[48]....
        /*03a8*/ 	.word	0xffffffff


	//   ....[49]....
        /*03ac*/ 	.word	0xffffffff


	//   ....[50]....
        /*03b0*/ 	.word	0xffffffff


	//   ....[51]....
        /*03b4*/ 	.word	0xffffffff


	//   ....[52]....
        /*03b8*/ 	.word	0xffffffff


	//   ....[53]....
        /*03bc*/ 	.word	0xffffffff


	//   ....[54]....
        /*03c0*/ 	.word	0xffffffff


	//   ....[55]....
        /*03c4*/ 	.word	0xffffffff


	//   ....[56]....
        /*03c8*/ 	.word	0xffffffff


	//   ....[57]....
        /*03cc*/ 	.word	0xffffffff


	//   ....[58]....
        /*03d0*/ 	.word	0xffffffff


	//   ....[59]....
        /*03d4*/ 	.word	0xffffffff


	//   ....[60]....
        /*03d8*/ 	.word	0xffffffff


	//   ....[61]....
        /*03dc*/ 	.word	0xffffffff


	//   ....[62]....
        /*03e0*/ 	.word	0xffffffff


	//   ....[63]....
        /*03e4*/ 	.word	0xffffffff


	//   ....[64]....
        /*03e8*/ 	.word	0xffffffff


	//   ....[65]....
        /*03ec*/ 	.word	0xffffffff


	//   ....[66]....
        /*03f0*/ 	.word	0xffffffff


	//   ....[67]....
        /*03f4*/ 	.word	0xffffffff


	//   ....[68]....
        /*03f8*/ 	.word	0xffffffff


	//   ....[69]....
        /*03fc*/ 	.word	0xffffffff


	//   ....[70]....
        /*0400*/ 	.word	0xffffffff


	//   ....[71]....
        /*0404*/ 	.word	0xffffffff


	//   ....[72]....
        /*0408*/ 	.word	0xffffffff


	//----- nvinfo : EIATTR_COOP_GROUP_INSTR_OFFSETS
	.align		4
.L_420:
        /*040c*/ 	.byte	0x04, 0x28
        /*040e*/ 	.short	(.L_422 - .L_421)


	//   ....[0]....
.L_421:
        /*0410*/ 	.word	0x00000090


	//   ....[1]....
        /*0414*/ 	.word	0x000012a0


	//   ....[2]....
        /*0418*/ 	.word	0x00001390


	//   ....[3]....
        /*041c*/ 	.word	0x000014e0


	//   ....[4]....
        /*0420*/ 	.word	0x00001510


	//   ....[5]....
        /*0424*/ 	.word	0x00001660


	//   ....[6]....
        /*0428*/ 	.word	0x00001690


	//   ....[7]....
        /*042c*/ 	.word	0x000017d0


	//   ....[8]....
        /*0430*/ 	.word	0x00001810


	//   ....[9]....
        /*0434*/ 	.word	0x000029f0


	//   ....[10]....
        /*0438*/ 	.word	0x00002a00


	//   ....[11]....
        /*043c*/ 	.word	0x00002ba0


	//   ....[12]....
        /*0440*/ 	.word	0x00002c10


	//   ....[13]....
        /*0444*/ 	.word	0x000033b0


	//   ....[14]....
        /*0448*/ 	.word	0x00003570


	//   ....[15]....
        /*044c*/ 	.word	0x000035a0


	//   ....[16]....
        /*0450*/ 	.word	0x000037d0


	//   ....[17]....
        /*0454*/ 	.word	0x00003800


	//   ....[18]....
        /*0458*/ 	.word	0x000039a0


	//   ....[19]....
        /*045c*/ 	.word	0x000039c0


	//   ....[20]....
        /*0460*/ 	.word	0x00003bc0


	//   ....[21]....
        /*0464*/ 	.word	0x00005d00


	//   ....[22]....
        /*0468*/ 	.word	0x00005f60


	//   ....[23]....
        /*046c*/ 	.word	0x00005f80


	//   ....[24]....
        /*0470*/ 	.word	0x00005fa0


	//   ....[25]....
        /*0474*/ 	.word	0x00006a20


	//   ....[26]....
        /*0478*/ 	.word	0x00006ba0


	//   ....[27]....
        /*047c*/ 	.word	0x00006f10


	//   ....[28]....
        /*0480*/ 	.word	0x00007050


	//   ....[29]....
        /*0484*/ 	.word	0x000070d0


	//   ....[30]....
        /*0488*/ 	.word	0x00007210


	//   ....[31]....
        /*048c*/ 	.word	0x00007250


	//   ....[32]....
        /*0490*/ 	.word	0x00007350


	//   ....[33]....
        /*0494*/ 	.word	0x0000a6e0


	//   ....[34]....
        /*0498*/ 	.word	0x0000a750


	//   ....[35]....
        /*049c*/ 	.word	0x0000a800


	//   ....[36]....
        /*04a0*/ 	.word	0x0000a860


	//   ....[37]....
        /*04a4*/ 	.word	0x0000a890


	//   ....[38]....
        /*04a8*/ 	.word	0x0000a990


	//   ....[39]....
        /*04ac*/ 	.word	0x0000ac80


	//   ....[40]....
        /*04b0*/ 	.word	0x0000adc0


	//   ....[41]....
        /*04b4*/ 	.word	0x0000c9e0


	//   ....[42]....
        /*04b8*/ 	.word	0x0000c9f0


	//   ....[43]....
        /*04bc*/ 	.word	0x0000ca00


	//   ....[44]....
        /*04c0*/ 	.word	0x0000ca20


	//   ....[45]....
        /*04c4*/ 	.word	0x0000ca40


	//   ....[46]....
        /*04c8*/ 	.word	0x0000ca60


	//   ....[47]....
        /*04cc*/ 	.word	0x0000ca70


	//   ....[48]....
        /*04d0*/ 	.word	0x0000caa0


	//   ....[49]....
        /*04d4*/ 	.word	0x0000e170


	//   ....[50]....
        /*04d8*/ 	.word	0x0000e1b0


	//   ....[51]....
        /*04dc*/ 	.word	0x0000e1e0


	//   ....[52]....
        /*04e0*/ 	.word	0x0000e200


	//   ....[53]....
        /*04e4*/ 	.word	0x0000e210


	//   ....[54]....
        /*04e8*/ 	.word	0x0000e220


	//   ....[55]....
        /*04ec*/ 	.word	0x0000e230


	//   ....[56]....
        /*04f0*/ 	.word	0x0000e240


	//   ....[57]....
        /*04f4*/ 	.word	0x0000e450


	//   ....[58]....
        /*04f8*/ 	.word	0x0000e460


	//   ....[59]....
        /*04fc*/ 	.word	0x0000e5e0


	//   ....[60]....
        /*0500*/ 	.word	0x0000e610


	//   ....[61]....
        /*0504*/ 	.word	0x0000e760


	//   ....[62]....
        /*0508*/ 	.word	0x0000e790


	//   ....[63]....
        /*050c*/ 	.word	0x0000e8e0


	//   ....[64]....
        /*0510*/ 	.word	0x0000e900


	//   ....[65]....
        /*0514*/ 	.word	0x0000f100


	//   ....[66]....
        /*0518*/ 	.word	0x0000f120


	//   ....[67]....
        /*051c*/ 	.word	0x0000f270


	//   ....[68]....
        /*0520*/ 	.word	0x0000f2a0


	//   ....[69]....
        /*0524*/ 	.word	0x0000f3d0


	//   ....[70]....
        /*0528*/ 	.word	0x0000f400


	//   ....[71]....
        /*052c*/ 	.word	0x0000f530


	//   ....[72]....
        /*0530*/ 	.word	0x0000f550


	//----- nvinfo : EIATTR_EXIT_INSTR_OFFSETS
	.align		4
.L_422:
        /*0534*/ 	.byte	0x04, 0x1c
        /*0536*/ 	.short	(.L_424 - .L_423)


	//   ....[0]....
.L_423:
        /*0538*/ 	.word	0x00000370


	//   ....[1]....
        /*053c*/ 	.word	0x0000e910


	//   ....[2]....
        /*0540*/ 	.word	0x0000e9e0


	//   ....[3]....
        /*0544*/ 	.word	0x0000ea40


	//   ....[4]....
        /*0548*/ 	.word	0x0000f560


	//   ....[5]....
        /*054c*/ 	.word	0x0000f610


	//   ....[6]....
        /*0550*/ 	.word	0x0000f670


	//----- nvinfo : EIATTR_CTAIDZ_USED
	.align		4
.L_424:
        /*0554*/ 	.byte	0x01, 0x04
	.zero		2


	//----- nvinfo : EIATTR_MAX_THREADS
	.align		4
        /*0558*/ 	.byte	0x04, 0x05
        /*055a*/ 	.short	(.L_426 - .L_425)
.L_425:
        /*055c*/ 	.word	0x00000080
        /*0560*/ 	.word	0x00000001
        /*0564*/ 	.word	0x00000001


	//----- nvinfo : EIATTR_CRS_STACK_SIZE
	.align		4
.L_426:
        /*0568*/ 	.byte	0x04, 0x1e
        /*056a*/ 	.short	(.L_428 - .L_427)
.L_427:
        /*056c*/ 	.word	0x00000000
.L_428:


//--------------------- .nv.info._ZN7cutlass13device_kernelIN5flash19enable_sm80_to_sm89INS1_16FlashAttnFwdSm80INS1_25CollectiveMainloopFwdSm80ILi4ELi1ELb0EN4cute5tupleIJNS5_1CILi128EEENS7_ILi64EEENS7_ILi96EEEEEELi96ENS_6half_tEfNS_4arch4Sm80ELb1ELb0ELb0ELb1ELb0ELb1ELb1ELb0EEENS1_21CollectiveEpilogueFwdINS6_IJS8_SA_S9_EEENS6_IJNS7_ILi1EEESI_SI_EEESC_SE_Li128ELb1ELb1ELb0ELb0EEENS1_19SingleTileSchedulerILb1ELb0ELb1ELi128EEEEEEEEEvNT_6ParamsE --------------------------
	.section	.nv.info._ZN7cutlass13device_kernelIN5flash19enable_sm80_to_sm89INS1_16FlashAttnFwdSm80INS1_25CollectiveMainloopFwdSm80ILi4ELi1ELb0EN4cute5tupleIJNS5_1CILi128EEENS7_ILi64EEENS7_ILi96EEEEEELi96ENS_6half_tEfNS_4arch4Sm80ELb1ELb0ELb0ELb1ELb0ELb1ELb1ELb0EEENS1_21CollectiveEpilogueFwdINS6_IJS8_SA_S9_EEENS6_IJNS7_ILi1EEESI_SI_EEESC_SE_Li128ELb1ELb1ELb0ELb0EEENS1_19SingleTileSchedulerILb1ELb0ELb1ELi128EEEEEEEEEvNT_6ParamsE,"",@"SHT_CUDA_INFO"
	.sectionflags	@""
	.align	4


	//----- nvinfo : EIATTR_CUDA_API_VERSION
	.align		4
        /*0000*/ 	.byte	0x04, 0x37
        /*0002*/ 	.short	(.L_430 - .L_429)
.L_429:
        /*0004*/ 	.word	0x00000082


	//----- nvinfo : EIATTR_SW2861232_WAR
	.align		4
.L_430:
        /*0008*/ 	.byte	0x01, 0x35
	.zero		2


	//----- nvinfo : EIATTR_PARAM_CBANK
	.align		4
        /*000c*/ 	.byte	0x04, 0x0a
        /*000e*/ 	.short	(.L_432 - .L_431)
	.align		4
.L_431:
        /*0010*/ 	.word	index@(.nv.constant0._ZN7cutlass13device_kernelIN5flash19enable_sm80_to_sm89INS1_16FlashAttnFwdSm80INS1_25CollectiveMainloopFwdSm80ILi4ELi1ELb0EN4cute5tupleIJNS5_1CILi128EEENS7_ILi64EEENS7_ILi96EEEEEELi96ENS_6half_tEfNS_4arch4Sm80ELb1ELb0ELb0ELb1ELb0ELb1ELb1ELb0EEENS1_21CollectiveEpilogueFwdINS6_IJS8_SA_S9_EEENS6_IJNS7_ILi1EEESI_SI_EEESC_SE_Li128ELb1ELb1ELb0ELb0EEENS1_19SingleTileSchedulerILb1ELb0ELb1ELi128EEEEEEEEEvNT_6ParamsE)
        /*0014*/ 	.short	0x0160
        /*0016*/ 	.short	0x0418


	//----- nvinfo : EIATTR_CBANK_PARAM_SIZE
	.align		4
.L_432:
        /*0018*/ 	.byte	0x03, 0x19
        /*001a*/ 	.short	0x0418


	//----- nvinfo : EIATTR_KPARAM_INFO
	.align		4
        /*001c*/ 	.byte	0x04, 0x17
        /*001e*/ 	.short	(.L_434 - .L_433)
.L_433:
        /*0020*/ 	.word	0x00000000
        /*0024*/ 	.short	0x0000
        /*0026*/ 	.short	0x0000
        /*0028*/ 	.byte	0x00, 0xf0, 0x61, 0x10


	//----- nvinfo : EIATTR_MAXREG_COUNT
	.align		4
.L_434:
        /*002c*/ 	.byte	0x03, 0x1b
        /*002e*/ 	.short	0x00ff


	//----- nvinfo : EIATTR_NUM_BARRIERS
	.align		4
        /*0030*/ 	.byte	0x02, 0x4c
        /*0032*/ 	.byte	0x02
	.zero		1


	//----- nvinfo : EIATTR_ANNOTATIONS
	.align		4
        /*0034*/ 	.byte	0x04, 0x55
        /*0036*/ 	.short	(.L_436 - .L_435)


	//   ....[0]....
.L_435:
        /* <DEDUP_REMOVED lines=48> */


	//----- nvinfo : EIATTR_MERCURY_ISA_VERSION
	.align		4
.L_436:
        /*0320*/ 	.byte	0x03, 0x5f
        /*0322*/ 	.short	0x0000


	//----- nvinfo : EIATTR_COOP_GROUP_MASK_REGIDS
	.align		4
        /*0324*/ 	.byte	0x04, 0x29
        /*0326*/ 	.short	(.L_438 - .L_437)


	//   ....[0]....
.L_437:
        /*0328*/ 	.word	0xffffffff


	//   ....[1]....
        /*032c*/ 	.word	0xffffffff


	//   ....[2]....
        /*0330*/ 	.word	0xffffffff


	//   ....[3]....
        /*0334*/ 	.word	0xffffffff


	//   ....[4]....
        /*0338*/ 	.word	0xffffffff


	//   ....[5]....
        /*033c*/ 	.word	0xffffffff


	//   ....[6]....
        /*0340*/ 	.word	0xffffffff


	//   ....[7]....
        /*0344*/ 	.word	0xffffffff


	//   ....[8]....
        /*0348*/ 	.word	0xffffffff


	//   ....[9]....
        /*034c*/ 	.word	0xffffffff


	//   ....[10]....
        /*0350*/ 	.word	0xffffffff


	//   ....[11]....
        /*0354*/ 	.word	0xffffffff


	//   ....[12]....
        /*0358*/ 	.word	0xffffffff


	//   ....[13]....
        /*035c*/ 	.word	0xffffffff


	//   ....[14]....
        /*0360*/ 	.word	0xffffffff


	//   ....[15]....
        /*0364*/ 	.word	0xffffffff


	//   ....[16]....
        /*0368*/ 	.word	0xffffffff


	//   ....[17]....
        /*036c*/ 	.word	0xffffffff


	//   ....[18]....
        /*0370*/ 	.word	0xffffffff


	//   ....[19]....
        /*0374*/ 	.word	0xffffffff


	//   ....[20]....
        /*0378*/ 	.word	0xffffffff


	//   ....[21]....
        /*037c*/ 	.word	0xffffffff


	//   ....[22]....
        /*0380*/ 	.word	0xffffffff


	//   ....[23]....
        /*0384*/ 	.word	0xffffffff


	//   ....[24]....
        /*0388*/ 	.word	0xffffffff


	//   ....[25]....
        /*038c*/ 	.word	0xffffffff


	//   ....[26]....
        /*0390*/ 	.word	0xffffffff


	//   ....[27]....
        /*0394*/ 	.word	0xffffffff


	//   ....[28]....
        /*0398*/ 	.word	0xffffffff


	//   ....[29]....
        /*039c*/ 	.word	0xffffffff


	//   ....[30]....
        /*03a0*/ 	.word	0xffffffff


	//   ....[31]....
        /*03a4*/ 	.word	0xffffffff


	//   ....[32]....
        /*03a8*/ 	.word	0xffffffff


	//   ....[33]....
        /*03ac*/ 	.word	0xffffffff


	//   ....[34]....
        /*03b0*/ 	.word	0xffffffff


	//   ....[35]....
        /*03b4*/ 	.word	0xffffffff


	//   ....[36]....
        /*03b8*/ 	.word	0xffffffff


	//   ....[37]....
        /*03bc*/ 	.word	0xffffffff


	//   ....[38]....
        /*03c0*/ 	.word	0xffffffff


	//   ....[39]....
        /*03c4*/ 	.word	0xffffffff


	//   ....[40]....
        /*03c8*/ 	.word	0xffffffff


	//   ....[41]....
        /*03cc*/ 	.word	0xffffffff


	//   ....[42]....
        /*03d0*/ 	.word	0xffffffff


	//   ....[43]....
        /*03d4*/ 	.word	0xffffffff


	//   ....[44]....
        /*03d8*/ 	.word	0xffffffff


	//   ....[45]....
        /*03dc*/ 	.word	0xffffffff


	//   ....[46]....
        /*03e0*/ 	.word	0xffffffff


	//   ....[47]....
        /*03e4*/ 	.word	0xffffffff


	//   ....[48]....
        /*03e8*/ 	.word	0xffffffff


	//   ....[49]....
        /*03ec*/ 	.word	0xffffffff


	//   ....[50]....
        /*03f0*/ 	.word	0xffffffff


	//   ....[51]....
        /*03f4*/ 	.word	0xffffffff


	//   ....[52]....
        /*03f8*/ 	.word	0xffffffff


	//   ....[53]....
        /*03fc*/ 	.word	0xffffffff


	//   ....[54]....
        /*0400*/ 	.word	0xffffffff


	//   ....[55]....
        /*0404*/ 	.word	0xffffffff


	//   ....[56]....
        /*0408*/ 	.word	0xffffffff


	//   ....[57]....
        /*040c*/ 	.word	0xffffffff


	//   ....[58]....
        /*0410*/ 	.word	0xffffffff


	//   ....[59]....
        /*0414*/ 	.word	0xffffffff


	//   ....[60]....
        /*0418*/ 	.word	0xffffffff


	//   ....[61]....
        /*041c*/ 	.word	0xffffffff


	//   ....[62]....
        /*0420*/ 	.word	0xffffffff


	//   ....[63]....
        /*0424*/ 	.word	0xffffffff


	//   ....[64]....
        /*0428*/ 	.word	0xffffffff


	//   ....[65]....
        /*042c*/ 	.word	0xffffffff


	//   ....[66]....
        /*0430*/ 	.word	0xffffffff


	//   ....[67]....
        /*0434*/ 	.word	0xffffffff


	//   ....[68]....
        /*0438*/ 	.word	0xffffffff


	//   ....[69]....
        /*043c*/ 	.word	0xffffffff


	//   ....[70]....
        /*0440*/ 	.word	0xffffffff


	//   ....[71]....
        /*0444*/ 	.word	0xffffffff


	//   ....[72]....
        /*0448*/ 	.word	0xffffffff


	//   ....[73]....
        /*044c*/ 	.word	0xffffffff


	//   ....[74]....
        /*0450*/ 	.word	0xffffffff


	//   ....[75]....
        /*0454*/ 	.word	0xffffffff


	//   ....[76]....
        /*0458*/ 	.word	0xffffffff


	//   ....[77]....
        /*045c*/ 	.word	0xffffffff


	//   ....[78]....
        /*0460*/ 	.word	0xffffffff


	//   ....[79]....
        /*0464*/ 	.word	0xffffffff


	//   ....[80]....
        /*0468*/ 	.word	0xffffffff


	//   ....[81]....
        /*046c*/ 	.word	0xffffffff


	//   ....[82]....
        /*0470*/ 	.word	0xffffffff


	//   ....[83]....
        /*0474*/ 	.word	0xffffffff


	//   ....[84]....
        /*0478*/ 	.word	0xffffffff


	//   ....[85]....
        /*047c*/ 	.word	0xffffffff


	//   ....[86]....
        /*0480*/ 	.word	0xffffffff


	//   ....[87]....
        /*0484*/ 	.word	0xffffffff


	//   ....[88]....
        /*0488*/ 	.word	0xffffffff


	//----- nvinfo : EIATTR_COOP_GROUP_INSTR_OFFSETS
	.align		4
.L_438:
        /*048c*/ 	.byte	0x04, 0x28
        /*048e*/ 	.short	(.L_440 - .L_439)


	//   ....[0]....
.L_439:
        /*0490*/ 	.word	0x00000090


	//   ....[1]....
        /*0494*/ 	.word	0x00006730


	//   ....[2]....
        /*0498*/ 	.word	0x00006740


	//   ....[3]....
        /*049c*/ 	.word	0x00006870


	//   ....[4]....
        /*04a0*/ 	.word	0x000068a0


	//   ....[5]....
        /*04a4*/ 	.word	0x000069e0


	//   ....[6]....
        /*04a8*/ 	.word	0x00006a10


	//   ....[7]....
        /*04ac*/ 	.word	0x00006b70


	//   ....[8]....
        /*04b0*/ 	.word	0x00006b90


	//   ....[9]....
        /*04b4*/ 	.word	0x00007300


	//   ....[10]....
        /*04b8*/ 	.word	0x00007320


	//   ....[11]....
        /*04bc*/ 	.word	0x00007330


	//   ....[12]....
        /*04c0*/ 	.word	0x00007340


	//   ....[13]....
        /*04c4*/ 	.word	0x000078b0


	//   ....[14]....
        /*04c8*/ 	.word	0x00007940


	//   ....[15]....
        /*04cc*/ 	.word	0x00007a10


	//   ....[16]....
        /*04d0*/ 	.word	0x00007a50


	//   ....[17]....
        /*04d4*/ 	.word	0x0000a870


	//   ....[18]....
        /*04d8*/ 	.word	0x0000a890


	//   ....[19]....
        /*04dc*/ 	.word	0x0000a8a0


	//   ....[20]....
        /*04e0*/ 	.word	0x0000a8b0


	//   ....[21]....
        /*04e4*/ 	.word	0x0000ab30


	//   ....[22]....
        /*04e8*/ 	.word	0x0000ad80


	//   ....[23]....
        /*04ec*/ 	.word	0x0000adf0


	//   ....[24]....
        /*04f0*/ 	.word	0x0000ae30


	//   ....[25]....
        /*04f4*/ 	.word	0x0000eea0


	//   ....[26]....
        /*04f8*/ 	.word	0x0000eeb0


	//   ....[27]....
        /*04fc*/ 	.word	0x0000f050


	//   ....[28]....
        /*0500*/ 	.word	0x0000f0c0


	//   ....[29]....
        /*0504*/ 	.word	0x0000f860


	//   ....[30]....
        /*0508*/ 	.word	0x0000fa30


	//   ....[31]....
        /*050c*/ 	.word	0x0000fa60


	//   ....[32]....
        /*0510*/ 	.word	0x0000fc80


	//   ....[33]....
        /*0514*/ 	.word	0x0000fcb0


	//   ....[34]....
        /*0518*/ 	.word	0x0000fe50


	//   ....[35]....
        /*051c*/ 	.word	0x0000fe70


	//   ....[36]....
        /*0520*/ 	.word	0x00010070


	//   ....[37]....
        /*0524*/ 	.word	0x00012200


	//   ....[38]....
        /*0528*/ 	.word	0x00012460


	//   ....[39]....
        /*052c*/ 	.word	0x00012480


	//   ....[40]....
        /*0530*/ 	.word	0x000124a0


	//   ....[41]....
        /*0534*/ 	.word	0x00012f40


	//   ....[42]....
        /*0538*/ 	.word	0x00013050


	//   ....[43]....
        /*053c*/ 	.word	0x00013460


	//   ....[44]....
        /*0540*/ 	.word	0x00013560


	//   ....[45]....
        /*0544*/ 	.word	0x000136b0


	//   ....[46]....
        /*0548*/ 	.word	0x000136e0


	//   ....[47]....
        /*054c*/ 	.word	0x00013740


	//   ....[48]....
        /*0550*/ 	.word	0x00013790


	//   ....[49]....
        /*0554*/ 	.word	0x00016c80


	//   ....[50]....
        /*0558*/ 	.word	0x00016ce0


	//   ....[51]....
        /*055c*/ 	.word	0x00016d90


	//   ....[52]....
        /*0560*/ 	.word	0x00016df0


	//   ....[53]....
        /*0564*/ 	.word	0x00016e20


	//   ....[54]....
        /*0568*/ 	.word	0x00016f10


	//   ....[55]....
        /*056c*/ 	.word	0x00017200


	//   ....[56]....
        /*0570*/ 	.word	0x00017330


	//   ....[57]....
        /*0574*/ 	.word	0x00018f70


	//   ....[58]....
        /*0578*/ 	.word	0x00018f80


	//   ....[59]....
        /*057c*/ 	.word	0x00018f90


	//   ....[60]....
        /*0580*/ 	.word	0x00018fb0


	//   ....[61]....
        /*0584*/ 	.word	0x00018fd0


	//   ....[62]....
        /*0588*/ 	.word	0x00018ff0


	//   ....[63]....
        /*058c*/ 	.word	0x00019000


	//   ....[64]....
        /*0590*/ 	.word	0x00019030


	//   ....[65]....
        /*0594*/ 	.word	0x0001a6f0


	//   ....[66]....
        /*0598*/ 	.word	0x0001a720


	//   ....[67]....
        /*059c*/ 	.word	0x0001a750


	//   ....[68]....
        /*05a0*/ 	.word	0x0001a770


	//   ....[69]....
        /*05a4*/ 	.word	0x0001a780


	//   ....[70]....
        /*05a8*/ 	.word	0x0001a790


	//   ....[71]....
        /*05ac*/ 	.word	0x0001a7a0


	//   ....[72]....
        /*05b0*/ 	.word	0x0001a7b0


	//   ....[73]....
        /*05b4*/ 	.word	0x0001a9d0


	//   ....[74]....
        /*05b8*/ 	.word	0x0001a9e0


	//   ....[75]....
        /*05bc*/ 	.word	0x0001ab60


	//   ....[76]....
        /*05c0*/ 	.word	0x0001ab90


	//   ....[77]....
        /*05c4*/ 	.word	0x0001ace0


	//   ....[78]....
        /*05c8*/ 	.word	0x0001ad10


	//   ....[79]....
        /*05cc*/ 	.word	0x0001ae60


	//   ....[80]....
        /*05d0*/ 	.word	0x0001ae80


	//   ....[81]....
        /*05d4*/ 	.word	0x0001b640


	//   ....[82]....
        /*05d8*/ 	.word	0x0001b660


	//   ....[83]....
        /*05dc*/ 	.word	0x0001b7b0


	//   ....[84]....
        /*05e0*/ 	.word	0x0001b7e0


	//   ....[85]....
        /*05e4*/ 	.word	0x0001b910


	//   ....[86]....
        /*05e8*/ 	.word	0x0001b940


	//   ....[87]....
        /*05ec*/ 	.word	0x0001ba70


	//   ....[88]....
        /*05f0*/ 	.word	0x0001ba90


	//----- nvinfo : EIATTR_EXIT_INSTR_OFFSETS
	.align		4
.L_440:
        /*05f4*/ 	.byte	0x04, 0x1c
        /*05f6*/ 	.short	(.L_442 - .L_441)


	//   ....[0]....
.L_441:
        /*05f8*/ 	.word	0x00000370


	//   ....[1]....
        /*05fc*/ 	.word	0x0001ae90


	//   ....[2]....
        /*0600*/ 	.word	0x0001af60


	//   ....[3]....
        /*0604*/ 	.word	0x0001afc0


	//   ....[4]....
        /*0608*/ 	.word	0x0001baa0


	//   ....[5]....
        /*060c*/ 	.word	0x0001bb50


	//   ....[6]....
        /*0610*/ 	.word	0x0001bbb0


	//----- nvinfo : EIATTR_CTAIDZ_USED
	.align		4
.L_442:
        /*0614*/ 	.byte	0x01, 0x04
	.zero		2


	//----- nvinfo : EIATTR_MAX_THREADS
	.align		4
        /*0618*/ 	.byte	0x04, 0x05
        /*061a*/ 	.short	(.L_444 - .L_443)
.L_443:
        /*061c*/ 	.word	0x00000080
        /*0620*/ 	.word	0x00000001
        /*0624*/ 	.word	0x00000001


	//----- nvinfo : EIATTR_CRS_STACK_SIZE
	.align		4
.L_444:
        /*0628*/ 	.byte	0x04, 0x1e
        /*062a*/ 	.short	(.L_446 - .L_445)
.L_445:
        /*062c*/ 	.word	0x00000000
.L_446:


//--------------------- .nv.callgraph             --------------------------
	.section	.nv.callgraph,"",@"SHT_CUDA_CALLGRAPH"
	.align	4
	.sectionentsize	8
	.align		4
        /*0000*/ 	.word	0x00000000
	.align		4
        /*0004*/ 	.word	0xffffffff
	.align		4
        /*0008*/ 	.word	0x00000000
	.align		4
        /*000c*/ 	.word	0xfffffffe
	.align		4
        /*0010*/ 	.word	0x00000000
	.align		4
        /*0014*/ 	.word	0xfffffffd
	.align		4
        /*0018*/ 	.word	0x00000000
	.align		4
        /*001c*/ 	.word	0xfffffffc


//--------------------- .nv.rel.action            --------------------------
	.section	.nv.rel.action,"",@"SHT_CUDA_RELOCINFO"
	.align	8
	.sectionentsize	8
        /*0000*/ 	.byte	0x73, 0x00, 0x00, 0x00, 0x00, 0x00, 0x00, 0x00, 0x00, 0x00, 0x00, 0x11, 0x25, 0x00, 0x05, 0x36


//--------------------- .nv.constant4             --------------------------
	.section	.nv.constant4,"a",@progbits
	.align	8
	.align		8
.nv.constant4:
        /*0000*/ 	.dword	_ZN76_INTERNAL_5b947126_40_flash_fwd_hdim96_fp16_softcapall_sm80_cu_e763cb1e_33794cuda3std3__45__cpo5beginE
	.align		8
        /*0008*/ 	.dword	_ZN76_INTERNAL_5b947126_40_flash_fwd_hdim96_fp16_softcapall_sm80_cu_e763cb1e_33794cuda3std3__45__cpo3endE
	.align		8
        /*0010*/ 	.dword	_ZN76_INTERNAL_5b947126_40_flash_fwd_hdim96_fp16_softcapall_sm80_cu_e763cb1e_33794cuda3std3__45__cpo6cbeginE
	.align		8
        /*0018*/ 	.dword	_ZN76_INTERNAL_5b947126_40_flash_fwd_hdim96_fp16_softcapall_sm80_cu_e763cb1e_33794cuda3std3__45__cpo4cendE
	.align		8
        /*0020*/ 	.dword	_ZN76_INTERNAL_5b947126_40_flash_fwd_hdim96_fp16_softcapall_sm80_cu_e763cb1e_33794cuda3std3__478_GLOBAL__N__5b947126_40_flash_fwd_hdim96_fp16_softcapall_sm80_cu_e763cb1e_33796ignoreE
	.align		8
        /*0028*/ 	.dword	_ZN76_INTERNAL_5b947126_40_flash_fwd_hdim96_fp16_softcapall_sm80_cu_e763cb1e_33794cuda3std3__419piecewise_constructE
	.align		8
        /*0030*/ 	.dword	_ZN76_INTERNAL_5b947126_40_flash_fwd_hdim96_fp16_softcapall_sm80_cu_e763cb1e_33794cuda3std3__48in_placeE
	.align		8
        /*0038*/ 	.dword	_ZN76_INTERNAL_5b947126_40_flash_fwd_hdim96_fp16_softcapall_sm80_cu_e763cb1e_33794cuda3std6ranges3__45__cpo4swapE
	.align		8
        /*0040*/ 	.dword	_ZN76_INTERNAL_5b947126_40_flash_fwd_hdim96_fp16_softcapall_sm80_cu_e763cb1e_33794cuda3std6ranges3__45__cpo9iter_moveE
	.align		8
        /*0048*/ 	.dword	_ZN76_INTERNAL_5b947126_40_flash_fwd_hdim96_fp16_softcapall_sm80_cu_e763cb1e_33794cute7productE
	.align		8
        /*0050*/ 	.dword	_ZN76_INTERNAL_5b947126_40_flash_fwd_hdim96_fp16_softcapall_sm80_cu_e763cb1e_33794cute1_E


//--------------------- .nv.constant0._ZN7cutlass13device_kernelIN5flash19enable_sm80_to_sm89INS1_16FlashAttnFwdSm80INS1_25CollectiveMainloopFwdSm80ILi4ELi1ELb0EN4cute5tupleIJNS5_1CILi128EEENS7_ILi64EEENS7_ILi96EEEEEELi96ENS_6half_tEfNS_4arch4Sm80ELb0ELb0ELb1ELb0ELb0ELb0ELb1ELb0EEENS1_21CollectiveEpilogueFwdINS6_IJS8_SA_S9_EEENS6_IJNS7_ILi1EEESI_SI_EEESC_SE_Li128ELb0ELb1ELb0ELb0EEENS1_19SingleTileSchedulerILb0ELb0ELb1ELi128EEEEEEEEEvNT_6ParamsE --------------------------
	.section	.nv.constant0._ZN7cutlass13device_kernelIN5flash19enable_sm80_to_sm89INS1_16FlashAttnFwdSm80INS1_25CollectiveMainloopFwdSm80ILi4ELi1ELb0EN4cute5tupleIJNS5_1CILi128EEENS7_ILi64EEENS7_ILi96EEEEEELi96ENS_6half_tEfNS_4arch4Sm80ELb0ELb0ELb1ELb0ELb0ELb0ELb1ELb0EEENS1_21CollectiveEpilogueFwdINS6_IJS8_SA_S9_EEENS6_IJNS7_ILi1EEESI_SI_EEESC_SE_Li128ELb0ELb1ELb0ELb0EEENS1_19SingleTileSchedulerILb0ELb0ELb1ELi128EEEEEEEEEvNT_6ParamsE,"a",@progbits
	.sectionflags	@""
	.align	4
.nv.constant0._ZN7cutlass13device_kernelIN5flash19enable_sm80_to_sm89INS1_16FlashAttnFwdSm80INS1_25CollectiveMainloopFwdSm80ILi4ELi1ELb0EN4cute5tupleIJNS5_1CILi128EEENS7_ILi64EEENS7_ILi96EEEEEELi96ENS_6half_tEfNS_4arch4Sm80ELb0ELb0ELb1ELb0ELb0ELb0ELb1ELb0EEENS1_21CollectiveEpilogueFwdINS6_IJS8_SA_S9_EEENS6_IJNS7_ILi1EEESI_SI_EEESC_SE_Li128ELb0ELb1ELb0ELb0EEENS1_19SingleTileSchedulerILb0ELb0ELb1ELi128EEEEEEEEEvNT_6ParamsE:
	.zero		1400


//--------------------- .nv.constant0._ZN7cutlass13device_kernelIN5flash19enable_sm80_to_sm89INS1_16FlashAttnFwdSm80INS1_25CollectiveMainloopFwdSm80ILi4ELi1ELb0EN4cute5tupleIJNS5_1CILi128EEENS7_ILi64EEENS7_ILi96EEEEEELi96ENS_6half_tEfNS_4arch4Sm80ELb0ELb0ELb1ELb1ELb0ELb0ELb1ELb0EEENS1_21CollectiveEpilogueFwdINS6_IJS8_SA_S9_EEENS6_IJNS7_ILi1EEESI_SI_EEESC_SE_Li128ELb1ELb1ELb0ELb0EEENS1_19SingleTileSchedulerILb1ELb0ELb1ELi128EEEEEEEEEvNT_6ParamsE --------------------------
	.section	.nv.constant0._ZN7cutlass13device_kernelIN5flash19enable_sm80_to_sm89INS1_16FlashAttnFwdSm80INS1_25CollectiveMainloopFwdSm80ILi4ELi1ELb0EN4cute5tupleIJNS5_1CILi128EEENS7_ILi64EEENS7_ILi96EEEEEELi96ENS_6half_tEfNS_4arch4Sm80ELb0ELb0ELb1ELb1ELb0ELb0ELb1ELb0EEENS1_21CollectiveEpilogueFwdINS6_IJS8_SA_S9_EEENS6_IJNS7_ILi1EEESI_SI_EEESC_SE_Li128ELb1ELb1ELb0ELb0EEENS1_19SingleTileSchedulerILb1ELb0ELb1ELi128EEEEEEEEEvNT_6ParamsE,"a",@progbits
	.sectionflags	@""
	.align	4
.nv.constant0._ZN7cutlass13device_kernelIN5flash19enable_sm80_to_sm89INS1_16FlashAttnFwdSm80INS1_25CollectiveMainloopFwdSm80ILi4ELi1ELb0EN4cute5tupleIJNS5_1CILi128EEENS7_ILi64EEENS7_ILi96EEEEEELi96ENS_6half_tEfNS_4arch4Sm80ELb0ELb0ELb1ELb1ELb0ELb0ELb1ELb0EEENS1_21CollectiveEpilogueFwdINS6_IJS8_SA_S9_EEENS6_IJNS7_ILi1EEESI_SI_EEESC_SE_Li128ELb1ELb1ELb0ELb0EEENS1_19SingleTileSchedulerILb1ELb0ELb1ELi128EEEEEEEEEvNT_6ParamsE:
	.zero		1400


//--------------------- .nv.constant0._ZN7cutlass13device_kernelIN5flash19enable_sm80_to_sm89INS1_16FlashAttnFwdSm80INS1_25CollectiveMainloopFwdSm80ILi4ELi1ELb0EN4cute5tupleIJNS5_1CILi128EEENS7_ILi64EEENS7_ILi96EEEEEELi96ENS_6half_tEfNS_4arch4Sm80ELb0ELb0ELb1ELb1ELb0ELb1ELb1ELb0EEENS1_21CollectiveEpilogueFwdINS6_IJS8_SA_S9_EEENS6_IJNS7_ILi1EEESI_SI_EEESC_SE_Li128ELb1ELb1ELb0ELb0EEENS1_19SingleTileSchedulerILb1ELb0ELb1ELi128EEEEEEEEEvNT_6ParamsE --------------------------
	.section	.nv.constant0._ZN7cutlass13device_kernelIN5flash19enable_sm80_to_sm89INS1_16FlashAttnFwdSm80INS1_25CollectiveMainloopFwdSm80ILi4ELi1ELb0EN4cute5tupleIJNS5_1CILi128EEENS7_ILi64EEENS7_ILi96EEEEEELi96ENS_6half_tEfNS_4arch4Sm80ELb0ELb0ELb1ELb1ELb0ELb1ELb1ELb0EEENS1_21CollectiveEpilogueFwdINS6_IJS8_SA_S9_EEENS6_IJNS7_ILi1EEESI_SI_EEESC_SE_Li128ELb1ELb1ELb0ELb0EEENS1_19SingleTileSchedulerILb1ELb0ELb1ELi128EEEEEEEEEvNT_6ParamsE,"a",@progbits
	.sectionflags	@""
	.align	4
.nv.constant0._ZN7cutlass13device_kernelIN5flash19enable_sm80_to_sm89INS1_16FlashAttnFwdSm80INS1_25CollectiveMainloopFwdSm80ILi4ELi1ELb0EN4cute5tupleIJNS5_1CILi128EEENS7_ILi64EEENS7_ILi96EEEEEELi96ENS_6half_tEfNS_4arch4Sm80ELb0ELb0ELb1ELb1ELb0ELb1ELb1ELb0EEENS1_21CollectiveEpilogueFwdINS6_IJS8_SA_S9_EEENS6_IJNS7_ILi1EEESI_SI_EEESC_SE_Li128ELb1ELb1ELb0ELb0EEENS1_19SingleTileSchedulerILb1ELb0ELb1ELi128EEEEEEEEEvNT_6ParamsE:
	.zero		1400


//--------------------- .nv.constant0._ZN7cutlass13device_kernelIN5flash19enable_sm80_to_sm89INS1_16FlashAttnFwdSm80INS1_25CollectiveMainloopFwdSm80ILi4ELi1ELb0EN4cute5tupleIJNS5_1CILi128EEENS7_ILi48EEENS7_ILi96EEEEEELi96ENS_6half_tEfNS_4arch4Sm80ELb0ELb1ELb1ELb0ELb0ELb0ELb1ELb0EEENS1_21CollectiveEpilogueFwdINS6_IJS8_SA_S9_EEENS6_IJNS7_ILi1EEESI_SI_EEESC_SE_Li128ELb0ELb1ELb0ELb0EEENS1_19SingleTileSchedulerILb0ELb0ELb1ELi128EEEEEEEEEvNT_6ParamsE --------------------------
	.section	.nv.constant0._ZN7cutlass13device_kernelIN5flash19enable_sm80_to_sm89INS1_16FlashAttnFwdSm80INS1_25CollectiveMainloopFwdSm80ILi4ELi1ELb0EN4cute5tupleIJNS5_1CILi128EEENS7_ILi48EEENS7_ILi96EEEEEELi96ENS_6half_tEfNS_4arch4Sm80ELb0ELb1ELb1ELb0ELb0ELb0ELb1ELb0EEENS1_21CollectiveEpilogueFwdINS6_IJS8_SA_S9_EEENS6_IJNS7_ILi1EEESI_SI_EEESC_SE_Li128ELb0ELb1ELb0ELb0EEENS1_19SingleTileSchedulerILb0ELb0ELb1ELi128EEEEEEEEEvNT_6ParamsE,"a",@progbits
	.sectionflags	@""
	.align	4
.nv.constant0._ZN7cutlass13device_kernelIN5flash19enable_sm80_to_sm89INS1_16FlashAttnFwdSm80INS1_25CollectiveMainloopFwdSm80ILi4ELi1ELb0EN4cute5tupleIJNS5_1CILi128EEENS7_ILi48EEENS7_ILi96EEEEEELi96ENS_6half_tEfNS_4arch4Sm80ELb0ELb1ELb1ELb0ELb0ELb0ELb1ELb0EEENS1_21CollectiveEpilogueFwdINS6_IJS8_SA_S9_EEENS6_IJNS7_ILi1EEESI_SI_EEESC_SE_Li128ELb0ELb1ELb0ELb0EEENS1_19SingleTileSchedulerILb0ELb0ELb1ELi128EEEEEEEEEvNT_6ParamsE:
	.zero		1400


//--------------------- .nv.constant0._ZN7cutlass13device_kernelIN5flash19enable_sm80_to_sm89INS1_16FlashAttnFwdSm80INS1_25CollectiveMainloopFwdSm80ILi4ELi1ELb0EN4cute5tupleIJNS5_1CILi128EEENS7_ILi48EEENS7_ILi96EEEEEELi96ENS_6half_tEfNS_4arch4Sm80ELb0ELb1ELb1ELb1ELb0ELb0ELb1ELb0EEENS1_21CollectiveEpilogueFwdINS6_IJS8_SA_S9_EEENS6_IJNS7_ILi1EEESI_SI_EEESC_SE_Li128ELb1ELb1ELb0ELb0EEENS1_19SingleTileSchedulerILb1ELb0ELb1ELi128EEEEEEEEEvNT_6ParamsE --------------------------
	.section	.nv.constant0._ZN7cutlass13device_kernelIN5flash19enable_sm80_to_sm89INS1_16FlashAttnFwdSm80INS1_25CollectiveMainloopFwdSm80ILi4ELi1ELb0EN4cute5tupleIJNS5_1CILi128EEENS7_ILi48EEENS7_ILi96EEEEEELi96ENS_6half_tEfNS_4arch4Sm80ELb0ELb1ELb1ELb1ELb0ELb0ELb1ELb0EEENS1_21CollectiveEpilogueFwdINS6_IJS8_SA_S9_EEENS6_IJNS7_ILi1EEESI_SI_EEESC_SE_Li128ELb1ELb1ELb0ELb0EEENS1_19SingleTileSchedulerILb1ELb0ELb1ELi128EEEEEEEEEvNT_6ParamsE,"a",@progbits
	.sectionflags	@""
	.align	4
.nv.constant0._ZN7cutlass13device_kernelIN5flash19enable_sm80_to_sm89INS1_16FlashAttnFwdSm80INS1_25CollectiveMainloopFwdSm80ILi4ELi1ELb0EN4cute5tupleIJNS5_1CILi128EEENS7_ILi48EEENS7_ILi96EEEEEELi96ENS_6half_tEfNS_4arch4Sm80ELb0ELb1ELb1ELb1ELb0ELb0ELb1ELb0EEENS1_21CollectiveEpilogueFwdINS6_IJS8_SA_S9_EEENS6_IJNS7_ILi1EEESI_SI_EEESC_SE_Li128ELb1ELb1ELb0ELb0EEENS1_19SingleTileSchedulerILb1ELb0ELb1ELi128EEEEEEEEEvNT_6ParamsE:
	.zero		1400


//--------------------- .nv.constant0._ZN7cutlass13device_kernelIN5flash19enable_sm80_to_sm89INS1_16FlashAttnFwdSm80INS1_25CollectiveMainloopFwdSm80ILi4ELi1ELb0EN4cute5tupleIJNS5_1CILi128EEENS7_ILi48EEENS7_ILi96EEEEEELi96ENS_6half_tEfNS_4arch4Sm80ELb0ELb1ELb1ELb1ELb0ELb1ELb1ELb0EEENS1_21CollectiveEpilogueFwdINS6_IJS8_SA_S9_EEENS6_IJNS7_ILi1EEESI_SI_EEESC_SE_Li128ELb1ELb1ELb0ELb0EEENS1_19SingleTileSchedulerILb1ELb0ELb1ELi128EEEEEEEEEvNT_6ParamsE --------------------------
	.section	.nv.constant0._ZN7cutlass13device_kernelIN5flash19enable_sm80_to_sm89INS1_16FlashAttnFwdSm80INS1_25CollectiveMainloopFwdSm80ILi4ELi1ELb0EN4cute5tupleIJNS5_1CILi128EEENS7_ILi48EEENS7_ILi96EEEEEELi96ENS_6half_tEfNS_4arch4Sm80ELb0ELb1ELb1ELb1ELb0ELb1ELb1ELb0EEENS1_21CollectiveEpilogueFwdINS6_IJS8_SA_S9_EEENS6_IJNS7_ILi1EEESI_SI_EEESC_SE_Li128ELb1ELb1ELb0ELb0EEENS1_19SingleTileSchedulerILb1ELb0ELb1ELi128EEEEEEEEEvNT_6ParamsE,"a",@progbits
	.sectionflags	@""
	.align	4
.nv.constant0._ZN7cutlass13device_kernelIN5flash19enable_sm80_to_sm89INS1_16FlashAttnFwdSm80INS1_25CollectiveMainloopFwdSm80ILi4ELi1ELb0EN4cute5tupleIJNS5_1CILi128EEENS7_ILi48EEENS7_ILi96EEEEEELi96ENS_6half_tEfNS_4arch4Sm80ELb0ELb1ELb1ELb1ELb0ELb1ELb1ELb0EEENS1_21CollectiveEpilogueFwdINS6_IJS8_SA_S9_EEENS6_IJNS7_ILi1EEESI_SI_EEESC_SE_Li128ELb1ELb1ELb0ELb0EEENS1_19SingleTileSchedulerILb1ELb0ELb1ELi128EEEEEEEEEvNT_6ParamsE:
	.zero		1400


//--------------------- .nv.constant0._ZN7cutlass13device_kernelIN5flash19enable_sm80_to_sm89INS1_16FlashAttnFwdSm80INS1_25CollectiveMainloopFwdSm80ILi4ELi1ELb0EN4cute5tupleIJNS5_1CILi128EEENS7_ILi64EEENS7_ILi96EEEEEELi96ENS_6half_tEfNS_4arch4Sm80ELb1ELb0ELb1ELb0ELb0ELb0ELb1ELb0EEENS1_21CollectiveEpilogueFwdINS6_IJS8_SA_S9_EEENS6_IJNS7_ILi1EEESI_SI_EEESC_SE_Li128ELb0ELb1ELb0ELb0EEENS1_30DynamicPersistentTileSchedulerILi128ELi128ELb0ELb1ELb0EEEEEEEEEvNT_6ParamsE --------------------------
	.section	.nv.constant0._ZN7cutlass13device_kernelIN5flash19enable_sm80_to_sm89INS1_16FlashAttnFwdSm80INS1_25CollectiveMainloopFwdSm80ILi4ELi1ELb0EN4cute5tupleIJNS5_1CILi128EEENS7_ILi64EEENS7_ILi96EEEEEELi96ENS_6half_tEfNS_4arch4Sm80ELb1ELb0ELb1ELb0ELb0ELb0ELb1ELb0EEENS1_21CollectiveEpilogueFwdINS6_IJS8_SA_S9_EEENS6_IJNS7_ILi1EEESI_SI_EEESC_SE_Li128ELb0ELb1ELb0ELb0EEENS1_30DynamicPersistentTileSchedulerILi128ELi128ELb0ELb1ELb0EEEEEEEEEvNT_6ParamsE,"a",@progbits
	.sectionflags	@""
	.align	4
.nv.constant0._ZN7cutlass13device_kernelIN5flash19enable_sm80_to_sm89INS1_16FlashAttnFwdSm80INS1_25CollectiveMainloopFwdSm80ILi4ELi1ELb0EN4cute5tupleIJNS5_1CILi128EEENS7_ILi64EEENS7_ILi96EEEEEELi96ENS_6half_tEfNS_4arch4Sm80ELb1ELb0ELb1ELb0ELb0ELb0ELb1ELb0EEENS1_21CollectiveEpilogueFwdINS6_IJS8_SA_S9_EEENS6_IJNS7_ILi1EEESI_SI_EEESC_SE_Li128ELb0ELb1ELb0ELb0EEENS1_30DynamicPersistentTileSchedulerILi128ELi128ELb0ELb1ELb0EEEEEEEEEvNT_6ParamsE:
	.zero		1416


//--------------------- .nv.constant0._ZN7cutlass13device_kernelIN5flash19enable_sm80_to_sm89INS1_16FlashAttnFwdSm80INS1_25CollectiveMainloopFwdSm80ILi4ELi1ELb0EN4cute5tupleIJNS5_1CILi128EEENS7_ILi64EEENS7_ILi96EEEEEELi96ENS_6half_tEfNS_4arch4Sm80ELb1ELb0ELb1ELb1ELb0ELb0ELb1ELb0EEENS1_21CollectiveEpilogueFwdINS6_IJS8_SA_S9_EEENS6_IJNS7_ILi1EEESI_SI_EEESC_SE_Li128ELb1ELb1ELb0ELb0EEENS1_19SingleTileSchedulerILb1ELb0ELb1ELi128EEEEEEEEEvNT_6ParamsE --------------------------
	.section	.nv.constant0._ZN7cutlass13device_kernelIN5flash19enable_sm80_to_sm89INS1_16FlashAttnFwdSm80INS1_25CollectiveMainloopFwdSm80ILi4ELi1ELb0EN4cute5tupleIJNS5_1CILi128EEENS7_ILi64EEENS7_ILi96EEEEEELi96ENS_6half_tEfNS_4arch4Sm80ELb1ELb0ELb1ELb1ELb0ELb0ELb1ELb0EEENS1_21CollectiveEpilogueFwdINS6_IJS8_SA_S9_EEENS6_IJNS7_ILi1EEESI_SI_EEESC_SE_Li128ELb1ELb1ELb0ELb0EEENS1_19SingleTileSchedulerILb1ELb0ELb1ELi128EEEEEEEEEvNT_6ParamsE,"a",@progbits
	.sectionflags	@""
	.align	4
.nv.constant0._ZN7cutlass13device_kernelIN5flash19enable_sm80_to_sm89INS1_16FlashAttnFwdSm80INS1_25CollectiveMainloopFwdSm80ILi4ELi1ELb0EN4cute5tupleIJNS5_1CILi128EEENS7_ILi64EEENS7_ILi96EEEEEELi96ENS_6half_tEfNS_4arch4Sm80ELb1ELb0ELb1ELb1ELb0ELb0ELb1ELb0EEENS1_21CollectiveEpilogueFwdINS6_IJS8_SA_S9_EEENS6_IJNS7_ILi1EEESI_SI_EEESC_SE_Li128ELb1ELb1ELb0ELb0EEENS1_19SingleTileSchedulerILb1ELb0ELb1ELi128EEEEEEEEEvNT_6ParamsE:
	.zero		1400


//--------------------- .nv.constant0._ZN7cutlass13device_kernelIN5flash19enable_sm80_to_sm89INS1_16FlashAttnFwdSm80INS1_25CollectiveMainloopFwdSm80ILi4ELi1ELb0EN4cute5tupleIJNS5_1CILi128EEENS7_ILi64EEENS7_ILi96EEEEEELi96ENS_6half_tEfNS_4arch4Sm80ELb1ELb0ELb1ELb1ELb0ELb1ELb1ELb0EEENS1_21CollectiveEpilogueFwdINS6_IJS8_SA_S9_EEENS6_IJNS7_ILi1EEESI_SI_EEESC_SE_Li128ELb1ELb1ELb0ELb0EEENS1_19SingleTileSchedulerILb1ELb0ELb1ELi128EEEEEEEEEvNT_6ParamsE --------------------------
	.section	.nv.constant0._ZN7cutlass13device_kernelIN5flash19enable_sm80_to_sm89INS1_16FlashAttnFwdSm80INS1_25CollectiveMainloopFwdSm80ILi4ELi1ELb0EN4cute5tupleIJNS5_1CILi128EEENS7_ILi64EEENS7_ILi96EEEEEELi96ENS_6half_tEfNS_4arch4Sm80ELb1ELb0ELb1ELb1ELb0ELb1ELb1ELb0EEENS1_21CollectiveEpilogueFwdINS6_IJS8_SA_S9_EEENS6_IJNS7_ILi1EEESI_SI_EEESC_SE_Li128ELb1ELb1ELb0ELb0EEENS1_19SingleTileSchedulerILb1ELb0ELb1ELi128EEEEEEEEEvNT_6ParamsE,"a",@progbits
	.sectionflags	@""
	.align	4
.nv.constant0._ZN7cutlass13device_kernelIN5flash19enable_sm80_to_sm89INS1_16FlashAttnFwdSm80INS1_25CollectiveMainloopFwdSm80ILi4ELi1ELb0EN4cute5tupleIJNS5_1CILi128EEENS7_ILi64EEENS7_ILi96EEEEEELi96ENS_6half_tEfNS_4arch4Sm80ELb1ELb0ELb1ELb1ELb0ELb1ELb1ELb0EEENS1_21CollectiveEpilogueFwdINS6_IJS8_SA_S9_EEENS6_IJNS7_ILi1EEESI_SI_EEESC_SE_Li128ELb1ELb1ELb0ELb0EEENS1_19SingleTileSchedulerILb1ELb0ELb1ELi128EEEEEEEEEvNT_6ParamsE:
	.zero		1400


//--------------------- .nv.constant0._ZN7cutlass13device_kernelIN5flash19enable_sm80_to_sm89INS1_16FlashAttnFwdSm80INS1_25CollectiveMainloopFwdSm80ILi4ELi1ELb0EN4cute5tupleIJNS5_1CILi128EEENS7_ILi64EEENS7_ILi96EEEEEELi96ENS_6half_tEfNS_4arch4Sm80ELb0ELb0ELb0ELb0ELb0ELb0ELb1ELb0EEENS1_21CollectiveEpilogueFwdINS6_IJS8_SA_S9_EEENS6_IJNS7_ILi1EEESI_SI_EEESC_SE_Li128ELb0ELb1ELb0ELb0EEENS1_19SingleTileSchedulerILb0ELb0ELb1ELi128EEEEEEEEEvNT_6ParamsE --------------------------
	.section	.nv.constant0._ZN7cutlass13device_kernelIN5flash19enable_sm80_to_sm89INS1_16FlashAttnFwdSm80INS1_25CollectiveMainloopFwdSm80ILi4ELi1ELb0EN4cute5tupleIJNS5_1CILi128EEENS7_ILi64EEENS7_ILi96EEEEEELi96ENS_6half_tEfNS_4arch4Sm80ELb0ELb0ELb0ELb0ELb0ELb0ELb1ELb0EEENS1_21CollectiveEpilogueFwdINS6_IJS8_SA_S9_EEENS6_IJNS7_ILi1EEESI_SI_EEESC_SE_Li128ELb0ELb1ELb0ELb0EEENS1_19SingleTileSchedulerILb0ELb0ELb1ELi128EEEEEEEEEvNT_6ParamsE,"a",@progbits
	.sectionflags	@""
	.align	4
.nv.constant0._ZN7cutlass13device_kernelIN5flash19enable_sm80_to_sm89INS1_16FlashAttnFwdSm80INS1_25CollectiveMainloopFwdSm80ILi4ELi1ELb0EN4cute5tupleIJNS5_1CILi128EEENS7_ILi64EEENS7_ILi96EEEEEELi96ENS_6half_tEfNS_4arch4Sm80ELb0ELb0ELb0ELb0ELb0ELb0ELb1ELb0EEENS1_21CollectiveEpilogueFwdINS6_IJS8_SA_S9_EEENS6_IJNS7_ILi1EEESI_SI_EEESC_SE_Li128ELb0ELb1ELb0ELb0EEENS1_19SingleTileSchedulerILb0ELb0ELb1ELi128EEEEEEEEEvNT_6ParamsE:
	.zero		1400


//--------------------- .nv.constant0._ZN7cutlass13device_kernelIN5flash19enable_sm80_to_sm89INS1_16FlashAttnFwdSm80INS1_25CollectiveMainloopFwdSm80ILi4ELi1ELb0EN4cute5tupleIJNS5_1CILi128EEENS7_ILi64EEENS7_ILi96EEEEEELi96ENS_6half_tEfNS_4arch4Sm80ELb0ELb0ELb0ELb1ELb0ELb0ELb1ELb0EEENS1_21CollectiveEpilogueFwdINS6_IJS8_SA_S9_EEENS6_IJNS7_ILi1EEESI_SI_EEESC_SE_Li128ELb1ELb1ELb0ELb0EEENS1_19SingleTileSchedulerILb1ELb0ELb1ELi128EEEEEEEEEvNT_6ParamsE --------------------------
	.section	.nv.constant0._ZN7cutlass13device_kernelIN5flash19enable_sm80_to_sm89INS1_16FlashAttnFwdSm80INS1_25CollectiveMainloopFwdSm80ILi4ELi1ELb0EN4cute5tupleIJNS5_1CILi128EEENS7_ILi64EEENS7_ILi96EEEEEELi96ENS_6half_tEfNS_4arch4Sm80ELb0ELb0ELb0ELb1ELb0ELb0ELb1ELb0EEENS1_21CollectiveEpilogueFwdINS6_IJS8_SA_S9_EEENS6_IJNS7_ILi1EEESI_SI_EEESC_SE_Li128ELb1ELb1ELb0ELb0EEENS1_19SingleTileSchedulerILb1ELb0ELb1ELi128EEEEEEEEEvNT_6ParamsE,"a",@progbits
	.sectionflags	@""
	.align	4
.nv.constant0._ZN7cutlass13device_kernelIN5flash19enable_sm80_to_sm89INS1_16FlashAttnFwdSm80INS1_25CollectiveMainloopFwdSm80ILi4ELi1ELb0EN4cute5tupleIJNS5_1CILi128EEENS7_ILi64EEENS7_ILi96EEEEEELi96ENS_6half_tEfNS_4arch4Sm80ELb0ELb0ELb0ELb1ELb0ELb0ELb1ELb0EEENS1_21CollectiveEpilogueFwdINS6_IJS8_SA_S9_EEENS6_IJNS7_ILi1EEESI_SI_EEESC_SE_Li128ELb1ELb1ELb0ELb0EEENS1_19SingleTileSchedulerILb1ELb0ELb1ELi128EEEEEEEEEvNT_6ParamsE:
	.zero		1400


//--------------------- .nv.constant0._ZN7cutlass13device_kernelIN5flash19enable_sm80_to_sm89INS1_16FlashAttnFwdSm80INS1_25CollectiveMainloopFwdSm80ILi4ELi1ELb0EN4cute5tupleIJNS5_1CILi128EEENS7_ILi64EEENS7_ILi96EEEEEELi96ENS_6half_tEfNS_4arch4Sm80ELb0ELb0ELb0ELb1ELb0ELb1ELb1ELb0EEENS1_21CollectiveEpilogueFwdINS6_IJS8_SA_S9_EEENS6_IJNS7_ILi1EEESI_SI_EEESC_SE_Li128ELb1ELb1ELb0ELb0EEENS1_19SingleTileSchedulerILb1ELb0ELb1ELi128EEEEEEEEEvNT_6ParamsE --------------------------
	.section	.nv.constant0._ZN7cutlass13device_kernelIN5flash19enable_sm80_to_sm89INS1_16FlashAttnFwdSm80INS1_25CollectiveMainloopFwdSm80ILi4ELi1ELb0EN4cute5tupleIJNS5_1CILi128EEENS7_ILi64EEENS7_ILi96EEEEEELi96ENS_6half_tEfNS_4arch4Sm80ELb0ELb0ELb0ELb1ELb0ELb1ELb1ELb0EEENS1_21CollectiveEpilogueFwdINS6_IJS8_SA_S9_EEENS6_IJNS7_ILi1EEESI_SI_EEESC_SE_Li128ELb1ELb1ELb0ELb0EEENS1_19SingleTileSchedulerILb1ELb0ELb1ELi128EEEEEEEEEvNT_6ParamsE,"a",@progbits
	.sectionflags	@""
	.align	4
.nv.constant0._ZN7cutlass13device_kernelIN5flash19enable_sm80_to_sm89INS1_16FlashAttnFwdSm80INS1_25CollectiveMainloopFwdSm80ILi4ELi1ELb0EN4cute5tupleIJNS5_1CILi128EEENS7_ILi64EEENS7_ILi96EEEEEELi96ENS_6half_tEfNS_4arch4Sm80ELb0ELb0ELb0ELb1ELb0ELb1ELb1ELb0EEENS1_21CollectiveEpilogueFwdINS6_IJS8_SA_S9_EEENS6_IJNS7_ILi1EEESI_SI_EEESC_SE_Li128ELb1ELb1ELb0ELb0EEENS1_19SingleTileSchedulerILb1ELb0ELb1ELi128EEEEEEEEEvNT_6ParamsE:
	.zero		1400


//--------------------- .nv.constant0._ZN7cutlass13device_kernelIN5flash19enable_sm80_to_sm89INS1_16FlashAttnFwdSm80INS1_25CollectiveMainloopFwdSm80ILi4ELi1ELb0EN4cute5tupleIJNS5_1CILi128EEENS7_ILi48EEENS7_ILi96EEEEEELi96ENS_6half_tEfNS_4arch4Sm80ELb0ELb1ELb0ELb0ELb0ELb0ELb1ELb0EEENS1_21CollectiveEpilogueFwdINS6_IJS8_SA_S9_EEENS6_IJNS7_ILi1EEESI_SI_EEESC_SE_Li128ELb0ELb1ELb0ELb0EEENS1_19SingleTileSchedulerILb0ELb0ELb1ELi128EEEEEEEEEvNT_6ParamsE --------------------------
	.section	.nv.constant0._ZN7cutlass13device_kernelIN5flash19enable_sm80_to_sm89INS1_16FlashAttnFwdSm80INS1_25CollectiveMainloopFwdSm80ILi4ELi1ELb0EN4cute5tupleIJNS5_1CILi128EEENS7_ILi48EEENS7_ILi96EEEEEELi96ENS_6half_tEfNS_4arch4Sm80ELb0ELb1ELb0ELb0ELb0ELb0ELb1ELb0EEENS1_21CollectiveEpilogueFwdINS6_IJS8_SA_S9_EEENS6_IJNS7_ILi1EEESI_SI_EEESC_SE_Li128ELb0ELb1ELb0ELb0EEENS1_19SingleTileSchedulerILb0ELb0ELb1ELi128EEEEEEEEEvNT_6ParamsE,"a",@progbits
	.sectionflags	@""
	.align	4
.nv.constant0._ZN7cutlass13device_kernelIN5flash19enable_sm80_to_sm89INS1_16FlashAttnFwdSm80INS1_25CollectiveMainloopFwdSm80ILi4ELi1ELb0EN4cute5tupleIJNS5_1CILi128EEENS7_ILi48EEENS7_ILi96EEEEEELi96ENS_6half_tEfNS_4arch4Sm80ELb0ELb1ELb0ELb0ELb0ELb0ELb1ELb0EEENS1_21CollectiveEpilogueFwdINS6_IJS8_SA_S9_EEENS6_IJNS7_ILi1EEESI_SI_EEESC_SE_Li128ELb0ELb1ELb0ELb0EEENS1_19SingleTileSchedulerILb0ELb0ELb1ELi128EEEEEEEEEvNT_6ParamsE:
	.zero		1400


//--------------------- .nv.constant0._ZN7cutlass13device_kernelIN5flash19enable_sm80_to_sm89INS1_16FlashAttnFwdSm80INS1_25CollectiveMainloopFwdSm80ILi4ELi1ELb0EN4cute5tupleIJNS5_1CILi128EEENS7_ILi48EEENS7_ILi96EEEEEELi96ENS_6half_tEfNS_4arch4Sm80ELb0ELb1ELb0ELb1ELb0ELb0ELb1ELb0EEENS1_21CollectiveEpilogueFwdINS6_IJS8_SA_S9_EEENS6_IJNS7_ILi1EEESI_SI_EEESC_SE_Li128ELb1ELb1ELb0ELb0EEENS1_19SingleTileSchedulerILb1ELb0ELb1ELi128EEEEEEEEEvNT_6ParamsE --------------------------
	.section	.nv.constant0._ZN7cutlass13device_kernelIN5flash19enable_sm80_to_sm89INS1_16FlashAttnFwdSm80INS1_25CollectiveMainloopFwdSm80ILi4ELi1ELb0EN4cute5tupleIJNS5_1CILi128EEENS7_ILi48EEENS7_ILi96EEEEEELi96ENS_6half_tEfNS_4arch4Sm80ELb0ELb1ELb0ELb1ELb0ELb0ELb1ELb0EEENS1_21CollectiveEpilogueFwdINS6_IJS8_SA_S9_EEENS6_IJNS7_ILi1EEESI_SI_EEESC_SE_Li128ELb1ELb1ELb0ELb0EEENS1_19SingleTileSchedulerILb1ELb0ELb1ELi128EEEEEEEEEvNT_6ParamsE,"a",@progbits
	.sectionflags	@""
	.align	4
.nv.constant0._ZN7cutlass13device_kernelIN5flash19enable_sm80_to_sm89INS1_16FlashAttnFwdSm80INS1_25CollectiveMainloopFwdSm80ILi4ELi1ELb0EN4cute5tupleIJNS5_1CILi128EEENS7_ILi48EEENS7_ILi96EEEEEELi96ENS_6half_tEfNS_4arch4Sm80ELb0ELb1ELb0ELb1ELb0ELb0ELb1ELb0EEENS1_21CollectiveEpilogueFwdINS6_IJS8_SA_S9_EEENS6_IJNS7_ILi1EEESI_SI_EEESC_SE_Li128ELb1ELb1ELb0ELb0EEENS1_19SingleTileSchedulerILb1ELb0ELb1ELi128EEEEEEEEEvNT_6ParamsE:
	.zero		1400


//--------------------- .nv.constant0._ZN7cutlass13device_kernelIN5flash19enable_sm80_to_sm89INS1_16FlashAttnFwdSm80INS1_25CollectiveMainloopFwdSm80ILi4ELi1ELb0EN4cute5tupleIJNS5_1CILi128EEENS7_ILi48EEENS7_ILi96EEEEEELi96ENS_6half_tEfNS_4arch4Sm80ELb0ELb1ELb0ELb1ELb0ELb1ELb1ELb0EEENS1_21CollectiveEpilogueFwdINS6_IJS8_SA_S9_EEENS6_IJNS7_ILi1EEESI_SI_EEESC_SE_Li128ELb1ELb1ELb0ELb0EEENS1_19SingleTileSchedulerILb1ELb0ELb1ELi128EEEEEEEEEvNT_6ParamsE --------------------------
	.section	.nv.constant0._ZN7cutlass13device_kernelIN5flash19enable_sm80_to_sm89INS1_16FlashAttnFwdSm80INS1_25CollectiveMainloopFwdSm80ILi4ELi1ELb0EN4cute5tupleIJNS5_1CILi128EEENS7_ILi48EEENS7_ILi96EEEEEELi96ENS_6half_tEfNS_4arch4Sm80ELb0ELb1ELb0ELb1ELb0ELb1ELb1ELb0EEENS1_21CollectiveEpilogueFwdINS6_IJS8_SA_S9_EEENS6_IJNS7_ILi1EEESI_SI_EEESC_SE_Li128ELb1ELb1ELb0ELb0EEENS1_19SingleTileSchedulerILb1ELb0ELb1ELi128EEEEEEEEEvNT_6ParamsE,"a",@progbits
	.sectionflags	@""
	.align	4
.nv.constant0._ZN7cutlass13device_kernelIN5flash19enable_sm80_to_sm89INS1_16FlashAttnFwdSm80INS1_25CollectiveMainloopFwdSm80ILi4ELi1ELb0EN4cute5tupleIJNS5_1CILi128EEENS7_ILi48EEENS7_ILi96EEEEEELi96ENS_6half_tEfNS_4arch4Sm80ELb0ELb1ELb0ELb1ELb0ELb1ELb1ELb0EEENS1_21CollectiveEpilogueFwdINS6_IJS8_SA_S9_EEENS6_IJNS7_ILi1EEESI_SI_EEESC_SE_Li128ELb1ELb1ELb0ELb0EEENS1_19SingleTileSchedulerILb1ELb0ELb1ELi128EEEEEEEEEvNT_6ParamsE:
	.zero		1400


//--------------------- .nv.constant0._ZN7cutlass13device_kernelIN5flash19enable_sm80_to_sm89INS1_16FlashAttnFwdSm80INS1_25CollectiveMainloopFwdSm80ILi4ELi1ELb0EN4cute5tupleIJNS5_1CILi128EEENS7_ILi64EEENS7_ILi96EEEEEELi96ENS_6half_tEfNS_4arch4Sm80ELb1ELb0ELb0ELb0ELb0ELb0ELb1ELb0EEENS1_21CollectiveEpilogueFwdINS6_IJS8_SA_S9_EEENS6_IJNS7_ILi1EEESI_SI_EEESC_SE_Li128ELb0ELb1ELb0ELb0EEENS1_30DynamicPersistentTileSchedulerILi128ELi128ELb0ELb1ELb0EEEEEEEEEvNT_6ParamsE --------------------------
	.section	.nv.constant0._ZN7cutlass13device_kernelIN5flash19enable_sm80_to_sm89INS1_16FlashAttnFwdSm80INS1_25CollectiveMainloopFwdSm80ILi4ELi1ELb0EN4cute5tupleIJNS5_1CILi128EEENS7_ILi64EEENS7_ILi96EEEEEELi96ENS_6half_tEfNS_4arch4Sm80ELb1ELb0ELb0ELb0ELb0ELb0ELb1ELb0EEENS1_21CollectiveEpilogueFwdINS6_IJS8_SA_S9_EEENS6_IJNS7_ILi1EEESI_SI_EEESC_SE_Li128ELb0ELb1ELb0ELb0EEENS1_30DynamicPersistentTileSchedulerILi128ELi128ELb0ELb1ELb0EEEEEEEEEvNT_6ParamsE,"a",@progbits
	.sectionflags	@""
	.align	4
.nv.constant0._ZN7cutlass13device_kernelIN5flash19enable_sm80_to_sm89INS1_16FlashAttnFwdSm80INS1_25CollectiveMainloopFwdSm80ILi4ELi1ELb0EN4cute5tupleIJNS5_1CILi128EEENS7_ILi64EEENS7_ILi96EEEEEELi96ENS_6half_tEfNS_4arch4Sm80ELb1ELb0ELb0ELb0ELb0ELb0ELb1ELb0EEENS1_21CollectiveEpilogueFwdINS6_IJS8_SA_S9_EEENS6_IJNS7_ILi1EEESI_SI_EEESC_SE_Li128ELb0ELb1ELb0ELb0EEENS1_30DynamicPersistentTileSchedulerILi128ELi128ELb0ELb1ELb0EEEEEEEEEvNT_6ParamsE:
	.zero		1416


//--------------------- .nv.constant0._ZN7cutlass13device_kernelIN5flash19enable_sm80_to_sm89INS1_16FlashAttnFwdSm80INS1_25CollectiveMainloopFwdSm80ILi4ELi1ELb0EN4cute5tupleIJNS5_1CILi128EEENS7_ILi64EEENS7_ILi96EEEEEELi96ENS_6half_tEfNS_4arch4Sm80ELb1ELb0ELb0ELb1ELb0ELb0ELb1ELb0EEENS1_21CollectiveEpilogueFwdINS6_IJS8_SA_S9_EEENS6_IJNS7_ILi1EEESI_SI_EEESC_SE_Li128ELb1ELb1ELb0ELb0EEENS1_19SingleTileSchedulerILb1ELb0ELb1ELi128EEEEEEEEEvNT_6ParamsE --------------------------
	.section	.nv.constant0._ZN7cutlass13device_kernelIN5flash19enable_sm80_to_sm89INS1_16FlashAttnFwdSm80INS1_25CollectiveMainloopFwdSm80ILi4ELi1ELb0EN4cute5tupleIJNS5_1CILi128EEENS7_ILi64EEENS7_ILi96EEEEEELi96ENS_6half_tEfNS_4arch4Sm80ELb1ELb0ELb0ELb1ELb0ELb0ELb1ELb0EEENS1_21CollectiveEpilogueFwdINS6_IJS8_SA_S9_EEENS6_IJNS7_ILi1EEESI_SI_EEESC_SE_Li128ELb1ELb1ELb0ELb0EEENS1_19SingleTileSchedulerILb1ELb0ELb1ELi128EEEEEEEEEvNT_6ParamsE,"a",@progbits
	.sectionflags	@""
	.align	4
.nv.constant0._ZN7cutlass13device_kernelIN5flash19enable_sm80_to_sm89INS1_16FlashAttnFwdSm80INS1_25CollectiveMainloopFwdSm80ILi4ELi1ELb0EN4cute5tupleIJNS5_1CILi128EEENS7_ILi64EEENS7_ILi96EEEEEELi96ENS_6half_tEfNS_4arch4Sm80ELb1ELb0ELb0ELb1ELb0ELb0ELb1ELb0EEENS1_21CollectiveEpilogueFwdINS6_IJS8_SA_S9_EEENS6_IJNS7_ILi1EEESI_SI_EEESC_SE_Li128ELb1ELb1ELb0ELb0EEENS1_19SingleTileSchedulerILb1ELb0ELb1ELi128EEEEEEEEEvNT_6ParamsE:
	.zero		1400


//--------------------- .nv.constant0._ZN7cutlass13device_kernelIN5flash19enable_sm80_to_sm89INS1_16FlashAttnFwdSm80INS1_25CollectiveMainloopFwdSm80ILi4ELi1ELb0EN4cute5tupleIJNS5_1CILi128EEENS7_ILi64EEENS7_ILi96EEEEEELi96ENS_6half_tEfNS_4arch4Sm80ELb1ELb0ELb0ELb1ELb0ELb1ELb1ELb0EEENS1_21CollectiveEpilogueFwdINS6_IJS8_SA_S9_EEENS6_IJNS7_ILi1EEESI_SI_EEESC_SE_Li128ELb1ELb1ELb0ELb0EEENS1_19SingleTileSchedulerILb1ELb0ELb1ELi128EEEEEEEEEvNT_6ParamsE --------------------------
	.section	.nv.constant0._ZN7cutlass13device_kernelIN5flash19enable_sm80_to_sm89INS1_16FlashAttnFwdSm80INS1_25CollectiveMainloopFwdSm80ILi4ELi1ELb0EN4cute5tupleIJNS5_1CILi128EEENS7_ILi64EEENS7_ILi96EEEEEELi96ENS_6half_tEfNS_4arch4Sm80ELb1ELb0ELb0ELb1ELb0ELb1ELb1ELb0EEENS1_21CollectiveEpilogueFwdINS6_IJS8_SA_S9_EEENS6_IJNS7_ILi1EEESI_SI_EEESC_SE_Li128ELb1ELb1ELb0ELb0EEENS1_19SingleTileSchedulerILb1ELb0ELb1ELi128EEEEEEEEEvNT_6ParamsE,"a",@progbits
	.sectionflags	@""
	.align	4
.nv.constant0._ZN7cutlass13device_kernelIN5flash19enable_sm80_to_sm89INS1_16FlashAttnFwdSm80INS1_25CollectiveMainloopFwdSm80ILi4ELi1ELb0EN4cute5tupleIJNS5_1CILi128EEENS7_ILi64EEENS7_ILi96EEEEEELi96ENS_6half_tEfNS_4arch4Sm80ELb1ELb0ELb0ELb1ELb0ELb1ELb1ELb0EEENS1_21CollectiveEpilogueFwdINS6_IJS8_SA_S9_EEENS6_IJNS7_ILi1EEESI_SI_EEESC_SE_Li128ELb1ELb1ELb0ELb0EEENS1_19SingleTileSchedulerILb1ELb0ELb1ELi128EEEEEEEEEvNT_6ParamsE:
	.zero		1400


//--------------------- .text._ZN7cutlass13device_kernelIN5flash19enable_sm80_to_sm89INS1_16FlashAttnFwdSm80INS1_25CollectiveMainloopFwdSm80ILi4ELi1ELb0EN4cute5tupleIJNS5_1CILi128EEENS7_ILi64EEENS7_ILi96EEEEEELi96ENS_6half_tEfNS_4arch4Sm80ELb0ELb0ELb1ELb0ELb0ELb0ELb1ELb0EEENS1_21CollectiveEpilogueFwdINS6_IJS8_SA_S9_EEENS6_IJNS7_ILi1EEESI_SI_EEESC_SE_Li128ELb0ELb1ELb0ELb0EEENS1_19SingleTileSchedulerILb0ELb0ELb1ELi128EEEEEEEEEvNT_6ParamsE --------------------------
	.section	.text._ZN7cutlass13device_kernelIN5flash19enable_sm80_to_sm89INS1_16FlashAttnFwdSm80INS1_25CollectiveMainloopFwdSm80ILi4ELi1ELb0EN4cute5tupleIJNS5_1CILi128EEENS7_ILi64EEENS7_ILi96EEEEEELi96ENS_6half_tEfNS_4arch4Sm80ELb0ELb0ELb1ELb0ELb0ELb0ELb1ELb0EEENS1_21CollectiveEpilogueFwdINS6_IJS8_SA_S9_EEENS6_IJNS7_ILi1EEESI_SI_EEESC_SE_Li128ELb0ELb1ELb0ELb0EEENS1_19SingleTileSchedulerILb0ELb0ELb1ELi128EEEEEEEEEvNT_6ParamsE,"ax",@progbits
	.sectioninfo	@"SHI_REGISTERS=255"
	.align	128
.text._ZN7cutlass13device_kernelIN5flash19enable_sm80_to_sm89INS1_16FlashAttnFwdSm80INS1_25CollectiveMainloopFwdSm80ILi4ELi1ELb0EN4cute5tupleIJNS5_1CILi128EEENS7_ILi64EEENS7_ILi96EEEEEELi96ENS_6half_tEfNS_4arch4Sm80ELb0ELb0ELb1ELb0ELb0ELb0ELb1ELb0EEENS1_21CollectiveEpilogueFwdINS6_IJS8_SA_S9_EEENS6_IJNS7_ILi1EEESI_SI_EEESC_SE_Li128ELb0ELb1ELb0ELb0EEENS1_19SingleTileSchedulerILb0ELb0ELb1ELi128EEEEEEEEEvNT_6ParamsE:
        .type           _ZN7cutlass13device_kernelIN5flash19enable_sm80_to_sm89INS1_16FlashAttnFwdSm80INS1_25CollectiveMainloopFwdSm80ILi4ELi1ELb0EN4cute5tupleIJNS5_1CILi128EEENS7_ILi64EEENS7_ILi96EEEEEELi96ENS_6half_tEfNS_4arch4Sm80ELb0ELb0ELb1ELb0ELb0ELb0ELb1ELb0EEENS1_21CollectiveEpilogueFwdINS6_IJS8_SA_S9_EEENS6_IJNS7_ILi1EEESI_SI_EEESC_SE_Li128ELb0ELb1ELb0ELb0EEENS1_19SingleTileSchedulerILb0ELb0ELb1ELi128EEEEEEEEEvNT_6ParamsE,@function
        .size           _ZN7cutlass13device_kernelIN5flash19enable_sm80_to_sm89INS1_16FlashAttnFwdSm80INS1_25CollectiveMainloopFwdSm80ILi4ELi1ELb0EN4cute5tupleIJNS5_1CILi128EEENS7_ILi64EEENS7_ILi96EEEEEELi96ENS_6half_tEfNS_4arch4Sm80ELb0ELb0ELb1ELb0ELb0ELb0ELb1ELb0EEENS1_21CollectiveEpilogueFwdINS6_IJS8_SA_S9_EEENS6_IJNS7_ILi1EEESI_SI_EEESC_SE_Li128ELb0ELb1ELb0ELb0EEENS1_19SingleTileSchedulerILb0ELb0ELb1ELi128EEEEEEEEEvNT_6ParamsE,(.L_x_1508 - _ZN7cutlass13device_kernelIN5flash19enable_sm80_to_sm89INS1_16FlashAttnFwdSm80INS1_25CollectiveMainloopFwdSm80ILi4ELi1ELb0EN4cute5tupleIJNS5_1CILi128EEENS7_ILi64EEENS7_ILi96EEEEEELi96ENS_6half_tEfNS_4arch4Sm80ELb0ELb0ELb1ELb0ELb0ELb0ELb1ELb0EEENS1_21CollectiveEpilogueFwdINS6_IJS8_SA_S9_EEENS6_IJNS7_ILi1EEESI_SI_EEESC_SE_Li128ELb0ELb1ELb0ELb0EEENS1_19SingleTileSchedulerILb0ELb0ELb1ELi128EEEEEEEEEvNT_6ParamsE)
        .other          _ZN7cutlass13device_kernelIN5flash19enable_sm80_to_sm89INS1_16FlashAttnFwdSm80INS1_25CollectiveMainloopFwdSm80ILi4ELi1ELb0EN4cute5tupleIJNS5_1CILi128EEENS7_ILi64EEENS7_ILi96EEEEEELi96ENS_6half_tEfNS_4arch4Sm80ELb0ELb0ELb1ELb0ELb0ELb0ELb1ELb0EEENS1_21CollectiveEpilogueFwdINS6_IJS8_SA_S9_EEENS6_IJNS7_ILi1EEESI_SI_EEESC_SE_Li128ELb0ELb1ELb0ELb0EEENS1_19SingleTileSchedulerILb0ELb0ELb1ELi128EEEEEEEEEvNT_6ParamsE,@"STO_CUDA_ENTRY STV_DEFAULT"
_ZN7cutlass13device_kernelIN5flash19enable_sm80_to_sm89INS1_16FlashAttnFwdSm80INS1_25CollectiveMainloopFwdSm80ILi4ELi1ELb0EN4cute5tupleIJNS5_1CILi128EEENS7_ILi64EEENS7_ILi96EEEEEELi96ENS_6half_tEfNS_4arch4Sm80ELb0ELb0ELb1ELb0ELb0ELb0ELb1ELb0EEENS1_21CollectiveEpilogueFwdINS6_IJS8_SA_S9_EEENS6_IJNS7_ILi1EEESI_SI_EEESC_SE_Li128ELb0ELb1ELb0ELb0EEENS1_19SingleTileSchedulerILb0ELb0ELb1ELi128EEEEEEEEEvNT_6ParamsE:
[----:B------:R-:W-:-:S03]  /*0000*/  MOV R1, c[0x0][0x28] ;  /* 0x00000a0000017a02 */ /* 0x000fc60000000f00 */
[----:B------:R-:W1:Y:S01]  /*0010*/  S2UR UR8, SR_CTAID.Z ;  /* 0x00000000000879c3 */ /* 0x000e620000002700 */
[----:B------:R-:W-:Y:S02]  /*0020*/  IADD3 R1, R1, -0x50, RZ ;  /* 0xffffffb001017810 */ /* 0x000fe40007ffe0ff */
[----:B-1----:R-:W-:-:S13]  /*0030*/  ISETP.LE.AND P0, PT, RZ, UR8, PT ;  /* 0x00000008ff007c0c */ /* 0x002fda000bf03270 */
[----:B------:R-:W-:Y:S05]  /*0040*/  @!P0 EXIT ;  /* 0x000000000000894d */ /* 0x000fea0003800000 */
[----:B------:R-:W-:Y:S02]  /*0050*/  ULDC.64 UR4, c[0x0][0x340] ;  /* 0x0000d00000047ab9 */ /* 0x000fe40000000a00 */
[----:B------:R-:W-:Y:S02]  /*0060*/  UISETP.NE.U32.AND UP0, UPT, URZ, UR4, UPT ;  /* 0x000000043f00728c */ /* 0x000fe4000bf05070 */
[----:B------:R-:W-:Y:S02]  /*0070*/  ULDC.64 UR6, c[0x0][0x340] ;  /* 0x0000d00000067ab9 */ /* 0x000fe40000000a00 */
[----:B------:R-:W-:Y:S02]  /*0080*/  UISETP.NE.AND.EX UP0, UPT, URZ, UR5, UPT, UP0 ;  /* 0x000000053f00728c */ /* 0x000fe4000bf05300 */
[----:B------:R-:W-:-:S04]  /*0090*/  ULDC.64 UR16, c[0x0][0x118] ;  /* 0x0000460000107ab9 */ /* 0x000fc80000000a00 */
[----:B------:R-:W-:-:S05]  /*00a0*/  PLOP3.LUT P0, PT, PT, PT, UP0, 0x80, 0x0 ;  /* 0x000000000000781c */ /* 0x000fca0003f0f008 */
[----:B------:R-:W-:Y:S02]  /*00b0*/  @UP0 UMOV UR4, 0x4 ;  /* 0x0000000400040882 */ /* 0x000fe40000000000 */
[----:B------:R-:W-:-:S06]  /*00c0*/  @UP0 UIMAD.WIDE UR4, UR8, UR4, UR6 ;  /* 0x00000004080402a5 */ /* 0x000fcc000f8e0206 */
[----:B------:R-:W-:Y:S02]  /*00d0*/  IMAD.U32 R2, RZ, RZ, UR4 ;  /* 0x00000004ff027e24 */ /* 0x000fe4000f8e00ff */
[----:B------:R-:W-:Y:S01]  /*00e0*/  IMAD.U32 R3, RZ, RZ, UR5 ;  /* 0x00000005ff037e24 */ /* 0x000fe2000f8e00ff */
[----:B------:R-:W1:Y:S01]  /*00f0*/  S2R R23, SR_TID.X ;  /* 0x0000000000177919 */ /* 0x000e620000002100 */
[----:B------:R-:W2:Y:S03]  /*0100*/  S2UR UR23, SR_CTAID.Y ;  /* 0x00000000001779c3 */ /* 0x000ea60000002600 */
[----:B------:R-:W3:Y:S01]  /*0110*/  S2R R9, SR_CTAID.X ;  /* 0x0000000000097919 */ /* 0x000ee20000002500 */
[----:B------:R-:W-:Y:S01]  /*0120*/  IMAD.MOV.U32 R12, RZ, RZ, c[0x0][0x2c4] ;  /* 0x0000b100ff0c7624 */ /* 0x000fe200078e00ff */
[----:B------:R-:W-:Y:S02]  /*0130*/  ULDC.64 UR4, c[0x0][0x1b8] ;  /* 0x00006e0000047ab9 */ /* 0x000fe40000000a00 */
[----:B------:R4:W5:Y:S01]  /*0140*/  @P0 LDG.E R16, [R2.64] ;  /* 0x0000001002100981 */ /* 0x000962000c1e1900 */
[----:B------:R-:W-:Y:S01]  /*0150*/  USHF.R.S32.HI UR7, URZ, 0x1f, UR8 ;  /* 0x0000001f3f077899 */ /* 0x000fe20008011408 */
[C---:B------:R-:W-:Y:S01]  /*0160*/  ISETP.NE.AND P1, PT, R12.reuse, 0x1, PT ;  /* 0x000000010c00780c */ /* 0x040fe20003f25270 */
[----:B------:R-:W-:Y:S01]  /*0170*/  IMAD R12, R12, c[0x0][0x168], RZ ;  /* 0x00005a000c0c7a24 */ /* 0x000fe200078e02ff */
[----:B-1----:R-:W-:Y:S01]  /*0180*/  SHF.R.S32.HI R18, RZ, 0x1f, R23 ;  /* 0x0000001fff127819 */ /* 0x002fe20000011417 */
[----:B--2---:R-:W-:-:S02]  /*0190*/  USHF.R.S32.HI UR26, URZ, 0x1f, UR23 ;  /* 0x0000001f3f1a7899 */ /* 0x004fc40008011417 */
[----:B------:R-:W-:Y:S01]  /*01a0*/  UIMAD.WIDE.U32 UR10, UR23, UR4, URZ ;  /* 0x00000004170a72a5 */ /* 0x000fe2000f8e003f */
[CC--:B------:R-:W-:Y:S01]  /*01b0*/  LEA.HI R8, R18.reuse, R23.reuse, RZ, 0x2 ;  /* 0x0000001712087211 */ /* 0x0c0fe200078f10ff */
[----:B------:R-:W-:Y:S01]  /*01c0*/  UIMAD UR6, UR26, UR4, URZ ;  /* 0x000000041a0672a4 */ /* 0x000fe2000f8e023f */
[-C--:B------:R-:W-:Y:S02]  /*01d0*/  LEA.HI R20, R18, R23.reuse, RZ, 0x3 ;  /* 0x0000001712147211 */ /* 0x080fe400078f18ff */
[----:B------:R-:W-:Y:S01]  /*01e0*/  LOP3.LUT R0, R8, 0xfffffffc, RZ, 0xc0, !PT ;  /* 0xfffffffc08007812 */ /* 0x000fe200078ec0ff */
[----:B------:R-:W-:Y:S01]  /*01f0*/  UIMAD UR6, UR23, UR5, UR6 ;  /* 0x00000005170672a4 */ /* 0x000fe2000f8e0206 */
[----:B------:R-:W-:Y:S02]  /*0200*/  SHF.R.S32.HI R22, RZ, 0x2, R8 ;  /* 0x00000002ff167819 */ /* 0x000fe40000011408 */
[----:B------:R-:W-:Y:S01]  /*0210*/  ULDC.64 UR4, c[0x0][0x1c0] ;  /* 0x0000700000047ab9 */ /* 0x000fe20000000a00 */
[----:B------:R-:W-:Y:S01]  /*0220*/  IMAD.IADD R7, R23, 0x1, -R0 ;  /* 0x0000000117077824 */ /* 0x000fe200078e0a00 */
[----:B------:R-:W-:Y:S01]  /*0230*/  UIADD3 UR11, UR11, UR6, URZ ;  /* 0x000000060b0b7290 */ /* 0x000fe2000fffe03f */
[--C-:B---3--:R-:W-:Y:S01]  /*0240*/  IMAD R19, R9, 0x80, R22.reuse ;  /* 0x0000008009137824 */ /* 0x108fe200078e0216 */
[----:B------:R-:W-:Y:S01]  /*0250*/  UIMAD UR6, UR7, UR4, URZ ;  /* 0x00000004070672a4 */ /* 0x000fe2000f8e023f */
[C---:B------:R-:W-:Y:S01]  /*0260*/  IMAD R0, R7.reuse, 0x20, R22 ;  /* 0x0000002007007824 */ /* 0x040fe200078e0216 */
[----:B------:R-:W-:Y:S01]  /*0270*/  UIMAD.WIDE.U32 UR10, UR8, UR4, UR10 ;  /* 0x00000004080a72a5 */ /* 0x000fe2000f8e000a */
[----:B------:R-:W-:Y:S01]  /*0280*/  IMAD.SHL.U32 R234, R7, 0x8, RZ ;  /* 0x0000000807ea7824 */ /* 0x000fe200078e00ff */
[----:B------:R-:W-:Y:S01]  /*0290*/  UIMAD UR5, UR8, UR5, UR6 ;  /* 0x00000005080572a4 */ /* 0x000fe2000f8e0206 */
[----:B------:R-:W-:Y:S01]  /*02a0*/  IMAD R6, R9, 0x80, R0 ;  /* 0x0000008009067824 */ /* 0x000fe200078e0200 */
[-C--:B------:R-:W-:Y:S01]  /*02b0*/  LEA.HI R28, R18, R23.reuse, RZ, 0x5 ;  /* 0x00000017121c7211 */ /* 0x080fe200078f28ff */
[----:B------:R-:W-:Y:S01]  /*02c0*/  ULDC UR6, c[0x0][0x1d0] ;  /* 0x0000740000067ab9 */ /* 0x000fe20000000800 */
[----:B----4-:R-:W-:Y:S01]  /*02d0*/  IMAD.U32 R3, RZ, RZ, UR11 ;  /* 0x0000000bff037e24 */ /* 0x010fe2000f8e00ff */
[----:B------:R-:W-:Y:S01]  /*02e0*/  UIADD3 UR5, UR11, UR5, URZ ;  /* 0x000000050b057290 */ /* 0x000fe2000fffe03f */
[----:B------:R-:W-:Y:S01]  /*02f0*/  @P1 IMAD.HI.U32 R0, R6, c[0x0][0x2c8], RZ ;  /* 0x0000b20006001a27 */ /* 0x000fe200078e00ff */
[----:B------:R1:W-:Y:S01]  /*0300*/  STL [R1+0x48], R6 ;  /* 0x0000480601007387 */ /* 0x0003e20000100800 */
[----:B------:R-:W-:Y:S01]  /*0310*/  UIADD3 UR4, UR6, 0x3f, URZ ;  /* 0x0000003f06047890 */ /* 0x000fe2000fffe03f */
[----:B------:R-:W-:Y:S01]  /*0320*/  SHF.R.S32.HI R24, RZ, 0x5, R28 ;  /* 0x00000005ff187819 */ /* 0x000fe2000001141c */
[----:B------:R-:W-:Y:S01]  /*0330*/  IMAD.MOV.U32 R4, RZ, RZ, R6 ;  /* 0x000000ffff047224 */ /* 0x000fe200078e0006 */
[----:B------:R-:W-:Y:S01]  /*0340*/  @P1 SHF.R.U32.HI R4, RZ, c[0x0][0x2cc], R0 ;  /* 0x0000b300ff041a19 */ /* 0x000fe20000011600 */
[----:B------:R-:W-:Y:S01]  /*0350*/  IMAD.U32 R2, RZ, RZ, UR10 ;  /* 0x0000000aff027e24 */ /* 0x000fe2000f8e00ff */
[----:B------:R-:W-:Y:S01]  /*0360*/  USHF.R.S32.HI UR21, URZ, 0x1f, UR4 ;  /* 0x0000001f3f157899 */ /* 0x000fe20008011404 */
[----:B------:R-:W-:Y:S01]  /*0370*/  IMAD.U32 R3, RZ, RZ, UR5 ;  /* 0x00000005ff037e24 */ /* 0x000fe2000f8e00ff */
[--C-:B------:R-:W-:Y:S01]  /*0380*/  SHF.R.S32.HI R0, RZ, 0x1f, R4.reuse ;  /* 0x0000001fff007819 */ /* 0x100fe20000011404 */
[----:B------:R-:W-:Y:S01]  /*0390*/  IMAD.MOV R5, RZ, RZ, -R4 ;  /* 0x000000ffff057224 */ /* 0x000fe200078e0a04 */
[----:B------:R-:W-:Y:S01]  /*03a0*/  IADD3 R26, R234, 0x20, RZ ;  /* 0x00000020ea1a7810 */ /* 0x000fe20007ffe0ff */
[----:B------:R-:W-:Y:S01]  /*03b0*/  IMAD.WIDE.U32 R2, R4, c[0x0][0x1b0], R2 ;  /* 0x00006c0004027a25 */ /* 0x000fe200078e0002 */
[----:B------:R-:W-:Y:S01]  /*03c0*/  IADD3 R25, R234, 0x40, RZ ;  /* 0x00000040ea197810 */ /* 0x000fe20007ffe0ff */
[----:B------:R-:W-:Y:S01]  /*03d0*/  ULEA.HI UR21, UR21, UR4, URZ, 0x6 ;  /* 0x0000000415157291 */ /* 0x000fe2000f8f303f */
[----:B------:R-:W-:Y:S01]  /*03e0*/  SHF.R.S32.HI R29, RZ, 0x1f, R234 ;  /* 0x0000001fff1d7819 */ /* 0x000fe200000114ea */
[----:B------:R-:W-:Y:S01]  /*03f0*/  IMAD R0, R0, c[0x0][0x1b0], RZ ;  /* 0x00006c0000007a24 */ /* 0x000fe200078e02ff */
[----:B------:R-:W-:Y:S01]  /*0400*/  ISETP.GE.AND P6, PT, R234, c[0x0][0x198], PT ;  /* 0x00006600ea007a0c */ /* 0x000fe20003fc6270 */
[----:B------:R-:W-:Y:S01]  /*0410*/  IMAD R5, R5, c[0x0][0x2c4], R6 ;  /* 0x0000b10005057a24 */ /* 0x000fe200078e0206 */
[----:B------:R-:W-:Y:S01]  /*0420*/  ULEA.HI.SX32 UR22, UR21, 0xffffffff, 0x1a ;  /* 0xffffffff15167891 */ /* 0x000fe2000f8fd23f */
[----:B------:R-:W-:Y:S01]  /*0430*/  IMAD R0, R4, c[0x0][0x1b4], R0 ;  /* 0x00006d0004007a24 */ /* 0x000fe200078e0200 */
[----:B------:R-:W-:Y:S01]  /*0440*/  ISETP.GE.AND P5, PT, R26, c[0x0][0x198], PT ;  /* 0x000066001a007a0c */ /* 0x000fe20003fa6270 */
[----:B------:R-:W-:Y:S01]  /*0450*/  ULDC.64 UR4, c[0x0][0x1e8] ;  /* 0x00007a0000047ab9 */ /* 0x000fe20000000a00 */
[----:B------:R-:W-:Y:S01]  /*0460*/  SHF.R.S32.HI R4, RZ, 0x1f, R5 ;  /* 0x0000001fff047819 */ /* 0x000fe20000011405 */
[----:B------:R-:W-:Y:S01]  /*0470*/  IMAD.IADD R3, R3, 0x1, R0 ;  /* 0x0000000103037824 */ /* 0x000fe200078e0200 */
[----:B------:R-:W-:Y:S01]  /*0480*/  IADD3 R9, -R22, c[0x0][0x1d0], RZ ;  /* 0x0000740016097a10 */ /* 0x000fe20007ffe1ff */
[----:B------:R-:W-:Y:S01]  /*0490*/  IMAD.U32 R15, RZ, RZ, UR22 ;  /* 0x00000016ff0f7e24 */ /* 0x000fe2000f8e00ff */
[----:B-1----:R-:W-:Y:S01]  /*04a0*/  SHF.R.S32.HI R6, RZ, 0x3, R20 ;  /* 0x00000003ff067819 */ /* 0x002fe20000011414 */
[----:B------:R-:W-:Y:S01]  /*04b0*/  IMAD R0, R4, c[0x0][0x1a8], RZ ;  /* 0x00006a0004007a24 */ /* 0x000fe200078e02ff */
[----:B------:R-:W-:Y:S01]  /*04c0*/  SHF.R.S32.HI R21, RZ, 0x1f, R22 ;  /* 0x0000001fff157819 */ /* 0x000fe20000011416 */
[C---:B------:R-:W-:Y:S01]  /*04d0*/  IMAD.WIDE.U32 R2, R5.reuse, c[0x0][0x1a8], R2 ;  /* 0x00006a0005027a25 */ /* 0x040fe200078e0002 */
[----:B------:R-:W-:Y:S01]  /*04e0*/  UIMAD UR9, UR26, UR4, URZ ;  /* 0x000000041a0972a4 */ /* 0x000fe2000f8e023f */
[----:B------:R-:W-:Y:S01]  /*04f0*/  LEA.HI R18, R18, R23, RZ, 0x4 ;  /* 0x0000001712127211 */ /* 0x000fe200078f20ff */
[----:B------:R-:W-:Y:S01]  /*0500*/  UIMAD.WIDE.U32 UR14, UR23, UR4, URZ ;  /* 0x00000004170e72a5 */ /* 0x000fe2000f8e003f */
[----:B------:R-:W-:Y:S01]  /*0510*/  IMAD.SHL.U32 R4, R6, 0x40, RZ ;  /* 0x0000004006047824 */ /* 0x000fe200078e00ff */
[----:B------:R-:W-:Y:S01]  /*0520*/  LEA R14, P1, R2, c[0x0][0x160], 0x1 ;  /* 0x00005800020e7a11 */ /* 0x000fe200078208ff */
[----:B------:R-:W-:Y:S01]  /*0530*/  IMAD R6, R5, c[0x0][0x1ac], R0 ;  /* 0x00006b0005067a24 */ /* 0x000fe200078e0200 */
[----:B------:R-:W-:Y:S01]  /*0540*/  UIMAD UR9, UR23, UR5, UR9 ;  /* 0x00000005170972a4 */ /* 0x000fe2000f8e0209 */
[----:B------:R-:W-:Y:S01]  /*0550*/  IMAD R15, R15, -0x40, R9 ;  /* 0xffffffc00f0f7824 */ /* 0x000fe200078e0209 */
[----:B------:R-:W-:Y:S01]  /*0560*/  LOP3.LUT R0, R4, 0xc0, RZ, 0xc0, !PT ;  /* 0x000000c004007812 */ /* 0x000fe200078ec0ff */
[----:B------:R-:W-:Y:S01]  /*0570*/  IMAD.WIDE.U32 R30, R22, c[0x0][0x1e0], RZ ;  /* 0x00007800161e7a25 */ /* 0x000fe200078e00ff */
[----:B------:R-:W-:Y:S01]  /*0580*/  UIADD3 UR9, UR15, UR9, URZ ;  /* 0x000000090f097290 */ /* 0x000fe2000fffe03f */
[----:B------:R-:W-:Y:S01]  /*0590*/  STL [R1+0x40], R19 ;  /* 0x0000401301007387 */ /* 0x000fe20000100800 */
[----:B------:R-:W-:Y:S01]  /*05a0*/  SHF.R.U32.HI R5, RZ, 0x3, R0 ;  /* 0x00000003ff057819 */ /* 0x000fe20000011600 */
[----:B------:R-:W-:Y:S01]  /*05b0*/  ULDC.64 UR4, c[0x0][0x1f0] ;  /* 0x00007c0000047ab9 */ /* 0x000fe20000000a00 */
[----:B------:R-:W-:Y:S01]  /*05c0*/  LOP3.LUT R4, R0, 0x18, R234, 0xf8, !PT ;  /* 0x0000001800047812 */ /* 0x000fe200078ef8ea */
[----:B------:R-:W-:Y:S01]  /*05d0*/  IMAD.IADD R0, R3, 0x1, R6 ;  /* 0x0000000103007824 */ /* 0x000fe200078e0206 */
[----:B------:R-:W-:Y:S01]  /*05e0*/  IADD3 R6, R19, 0x20, RZ ;  /* 0x0000002013067810 */ /* 0x000fe20007ffe0ff */
[----:B------:R-:W-:Y:S01]  /*05f0*/  USHF.R.S32.HI UR20, URZ, 0x1f, UR22 ;  /* 0x0000001f3f147899 */ /* 0x000fe20008011416 */
[----:B------:R-:W-:-:S02]  /*0600*/  LOP3.LUT R3, R4, R5, RZ, 0x3c, !PT ;  /* 0x0000000504037212 */ /* 0x000fc400078e3cff */
[----:B------:R-:W-:Y:S01]  /*0610*/  LEA.HI.X R13, R2, c[0x0][0x164], R0, 0x1, P1 ;  /* 0x00005900020d7a11 */ /* 0x000fe200008f0c00 */
[----:B------:R-:W1:Y:S01]  /*0620*/  SHFL.IDX PT, R4, R14, RZ, 0x1c1f ;  /* 0x001c1fff0e047589 */ /* 0x000e6200000e0000 */
[----:B------:R-:W-:Y:S02]  /*0630*/  LEA.HI R0, R8, R22, RZ, 0x1 ;  /* 0x0000001608007211 */ /* 0x000fe400078f08ff */
[CC--:B------:R-:W-:Y:S01]  /*0640*/  ISETP.GE.AND P1, PT, R19.reuse, R12.reuse, PT ;  /* 0x0000000c1300720c */ /* 0x0c0fe20003f26270 */
[----:B------:R-:W2:Y:S01]  /*0650*/  SHFL.IDX PT, R5, R13, RZ, 0x1c1f ;  /* 0x001c1fff0d057589 */ /* 0x000ea200000e0000 */
[----:B------:R-:W-:Y:S02]  /*0660*/  LOP3.LUT R0, R0, 0x7fffffe, RZ, 0xc0, !PT ;  /* 0x07fffffe00007812 */ /* 0x000fe400078ec0ff */
[----:B------:R-:W-:Y:S02]  /*0670*/  IADD3 R2, R19, 0x40, RZ ;  /* 0x0000004013027810 */ /* 0x000fe40007ffe0ff */
[-C--:B------:R-:W-:Y:S01]  /*0680*/  ISETP.GE.AND P3, PT, R6, R12.reuse, PT ;  /* 0x0000000c0600720c */ /* 0x080fe20003f66270 */
[----:B------:R-:W-:Y:S01]  /*0690*/  IMAD.IADD R0, R22, 0x1, -R0 ;  /* 0x0000000116007824 */ /* 0x000fe200078e0a00 */
[----:B------:R-:W-:-:S02]  /*06a0*/  ISETP.GE.AND P2, PT, R2, R12, PT ;  /* 0x0000000c0200720c */ /* 0x000fc40003f46270 */
[----:B------:R-:W3:Y:S01]  /*06b0*/  SHFL.IDX PT, R2, R14, 0x1, 0x1c1f ;  /* 0x003c1f000e027f89 */ /* 0x000ee200000e0000 */
[----:B------:R-:W-:Y:S02]  /*06c0*/  IMAD R0, R24, 0x8, R0 ;  /* 0x0000000818007824 */ /* 0x000fe400078e0200 */
[----:B------:R-:W-:Y:S02]  /*06d0*/  @!P1 SHF.R.S32.HI R7, RZ, 0x1f, R26 ;  /* 0x0000001fff079819 */ /* 0x000fe4000001141a */
[----:B------:R-:W-:Y:S01]  /*06e0*/  IMAD.U32 R151, R0, 0x20, R3 ;  /* 0x0000002000977824 */ /* 0x000fe200078e0003 */
[----:B------:R-:W-:Y:S01]  /*06f0*/  @!P1 SHF.R.S32.HI R0, RZ, 0x1f, R25 ;  /* 0x0000001fff009819 */ /* 0x000fe20000011419 */
[----:B------:R-:W4:Y:S01]  /*0700*/  SHFL.IDX PT, R3, R13, 0x1, 0x1c1f ;  /* 0x003c1f000d037f89 */ /* 0x000f2200000e0000 */
[----:B------:R-:W-:Y:S02]  /*0710*/  @!P1 LEA.HI R8, R7, R26, RZ, 0x3 ;  /* 0x0000001a07089211 */ /* 0x000fe400078f18ff */
[----:B------:R-:W-:Y:S01]  /*0720*/  @!P1 LEA.HI R0, R0, R25, RZ, 0x3 ;  /* 0x0000001900009211 */ /* 0x000fe200078f18ff */
[----:B------:R-:W-:Y:S01]  /*0730*/  STL [R1+0x44], R151 ;  /* 0x0000449701007387 */ /* 0x000fe20000100800 */
[----:B-1----:R-:W-:-:S02]  /*0740*/  @!P1 LEA R6, P4, R234, R4, 0x1 ;  /* 0x00000004ea069211 */ /* 0x002fc400078808ff */
[----:B------:R-:W-:Y:S01]  /*0750*/  @!P1 LOP3.LUT R8, R8, 0xfffffff8, RZ, 0xc0, !PT ;  /* 0xfffffff808089812 */ /* 0x000fe200078ec0ff */
[----:B------:R1:W-:Y:S01]  /*0760*/  STL.64 [R1+0x38], R30 ;  /* 0x0000381e01007387 */ /* 0x0003e20000100a00 */
[----:B--2---:R-:W-:Y:S02]  /*0770*/  @!P1 LEA.HI.X R7, R234, R5, R29, 0x1, P4 ;  /* 0x00000005ea079211 */ /* 0x004fe400020f0c1d */
[----:B------:R-:W-:Y:S01]  /*0780*/  ISETP.GE.AND P4, PT, R25, c[0x0][0x198], PT ;  /* 0x0000660019007a0c */ /* 0x000fe20003f86270 */
[----:B------:R-:W-:Y:S01]  /*0790*/  @!P1 IMAD.WIDE R8, R8, 0x2, R4 ;  /* 0x0000000208089825 */ /* 0x000fe200078e0204 */
[----:B------:R-:W-:Y:S02]  /*07a0*/  @!P1 LOP3.LUT R10, R0, 0xfffffff8, RZ, 0xc0, !PT ;  /* 0xfffffff8000a9812 */ /* 0x000fe400078ec0ff */
[----:B------:R-:W-:Y:S01]  /*07b0*/  @!P3 SHF.R.S32.HI R11, RZ, 0x1f, R25 ;  /* 0x0000001fff0bb819 */ /* 0x000fe20000011419 */
[----:B------:R-:W-:Y:S02]  /*07c0*/  @!P1 IMAD.SHL.U32 R0, R151, 0x2, RZ ;  /* 0x0000000297009824 */ /* 0x000fe400078e00ff */
[----:B------:R-:W-:Y:S01]  /*07d0*/  @!P1 IMAD.WIDE R4, R10, 0x2, R4 ;  /* 0x000000020a049825 */ /* 0x000fe200078e0204 */
[----:B------:R-:W-:-:S02]  /*07e0*/  @!P3 SHF.R.S32.HI R10, RZ, 0x1f, R26 ;  /* 0x0000001fff0ab819 */ /* 0x000fc4000001141a */
[----:B------:R2:W-:Y:S04]  /*07f0*/  @!P1 LDGSTS.E.BYPASS.LTC128B.128 [R0+0x6100], [R6.64], !P6 ;  /* 0x0610000006009fae */ /* 0x0005e8000f101d50 */
[----:B------:R1:W-:Y:S04]  /*0800*/  @!P1 LDGSTS.E.BYPASS.LTC128B.128 [R0+0x8100], [R8.64], !P5 ;  /* 0x0810000008009fae */ /* 0x0003e8000e901d50 */
[----:B------:R3:W-:Y:S01]  /*0810*/  @!P1 LDGSTS.E.BYPASS.LTC128B.128 [R0+0xa100], [R4.64], !P4 ;  /* 0x0a10000004009fae */ /* 0x0007e2000e101d50 */
[----:B--2---:R-:W-:Y:S02]  /*0820*/  @!P3 LEA.HI R6, R10, R26, RZ, 0x3 ;  /* 0x0000001a0a06b211 */ /* 0x004fe400078f18ff */
[----:B-1----:R-:W-:-:S02]  /*0830*/  @!P3 LEA.HI R8, R11, R25, RZ, 0x3 ;  /* 0x000000190b08b211 */ /* 0x002fc400078f18ff */
[----:B------:R-:W-:Y:S02]  /*0840*/  @!P3 LOP3.LUT R6, R6, 0xfffffff8, RZ, 0xc0, !PT ;  /* 0xfffffff80606b812 */ /* 0x000fe400078ec0ff */
[----:B---3--:R-:W-:Y:S01]  /*0850*/  @!P3 LEA R4, P1, R234, R2, 0x1 ;  /* 0x00000002ea04b211 */ /* 0x008fe200078208ff */
[----:B------:R-:W-:Y:S01]  /*0860*/  @!P3 IMAD.SHL.U32 R0, R151, 0x2, RZ ;  /* 0x000000029700b824 */ /* 0x000fe200078e00ff */
[----:B------:R-:W-:Y:S01]  /*0870*/  @!P3 LOP3.LUT R8, R8, 0xfffffff8, RZ, 0xc0, !PT ;  /* 0xfffffff80808b812 */ /* 0x000fe200078ec0ff */
[----:B----4-:R-:W-:Y:S01]  /*0880*/  @!P3 IMAD.WIDE R6, R6, 0x2, R2 ;  /* 0x000000020606b825 */ /* 0x010fe200078e0202 */
[----:B------:R-:W-:-:S03]  /*0890*/  @!P3 LEA.HI.X R5, R234, R3, R29, 0x1, P1 ;  /* 0x00000003ea05b211 */ /* 0x000fc600008f0c1d */
[----:B------:R-:W-:Y:S01]  /*08a0*/  @!P3 IMAD.WIDE R2, R8, 0x2, R2 ;  /* 0x000000020802b825 */ /* 0x000fe200078e0202 */
[----:B------:R-:W-:Y:S01]  /*08b0*/  SHF.R.S32.HI R8, RZ, 0x4, R18 ;  /* 0x00000004ff087819 */ /* 0x000fe20000011412 */
[----:B------:R1:W-:Y:S04]  /*08c0*/  @!P3 LDGSTS.E.BYPASS.LTC128B.128 [R0+0x6900], [R4.64], !P6 ;  /* 0x069000000400bfae */ /* 0x0003e8000f101d50 */
[----:B------:R2:W-:Y:S04]  /*08d0*/  @!P3 LDGSTS.E.BYPASS.LTC128B.128 [R0+0x8900], [R6.64], !P5 ;  /* 0x089000000600bfae */ /* 0x0005e8000e901d50 */
[----:B------:R3:W-:Y:S04]  /*08e0*/  @!P3 LDGSTS.E.BYPASS.LTC128B.128 [R0+0xa900], [R2.64], !P4 ;  /* 0x0a9000000200bfae */ /* 0x0007e8000e101d50 */
[----:B-1----:R-:W1:Y:S01]  /*08f0*/  SHFL.IDX PT, R4, R14, 0x2, 0x1c1f ;  /* 0x005c1f000e047f89 */ /* 0x002e6200000e0000 */
[----:B--2---:R-:W-:-:S03]  /*0900*/  LOP3.LUT R6, R20, 0xfffffff8, RZ, 0xc0, !PT ;  /* 0xfffffff814067812 */ /* 0x004fc600078ec0ff */
[----:B------:R-:W2:Y:S01]  /*0910*/  SHFL.IDX PT, R5, R13, 0x2, 0x1c1f ;  /* 0x005c1f000d057f89 */ /* 0x000ea200000e0000 */
[----:B------:R-:W-:Y:S01]  /*0920*/  LEA.HI R7, R18, R8, RZ, 0x1 ;  /* 0x0000000812077211 */ /* 0x000fe200078f08ff */
[----:B---3--:R-:W-:Y:S01]  /*0930*/  IMAD R2, R21, c[0x0][0x1e0], RZ ;  /* 0x0000780015027a24 */ /* 0x008fe200078e02ff */
[----:B------:R-:W-:Y:S01]  /*0940*/  IADD3 R3, R19, 0x60, RZ ;  /* 0x0000006013037810 */ /* 0x000fe20007ffe0ff */
[----:B------:R-:W-:Y:S01]  /*0950*/  IMAD.IADD R0, R23, 0x1, -R6 ;  /* 0x0000000117007824 */ /* 0x000fe200078e0a06 */
[----:B------:R-:W-:Y:S01]  /*0960*/  LOP3.LUT R7, R7, 0xfffffffe, RZ, 0xc0, !PT ;  /* 0xfffffffe07077812 */ /* 0x000fe200078ec0ff */
[----:B------:R-:W-:Y:S01]  /*0970*/  IMAD R2, R22, c[0x0][0x1e4], R2 ;  /* 0x0000790016027a24 */ /* 0x000fe200078e0202 */
[----:B------:R-:W-:Y:S02]  /*0980*/  ISETP.GE.AND P3, PT, R3, R12, PT ;  /* 0x0000000c0300720c */ /* 0x000fe40003f66270 */
[----:B------:R-:W-:Y:S01]  /*0990*/  LEA.HI R17, R0, R0, RZ, 0x1 ;  /* 0x0000000000117211 */ /* 0x000fe200078f08ff */
[----:B------:R-:W-:Y:S01]  /*09a0*/  IMAD.IADD R2, R31, 0x1, R2 ;  /* 0x000000011f027824 */ /* 0x000fe200078e0202 */
[----:B------:R-:W-:Y:S01]  /*09b0*/  SHFL.IDX PT, R3, R13, 0x3, 0x1c1f ;  /* 0x007c1f000d037f89 */ /* 0x000fe200000e0000 */
[----:B------:R-:W-:Y:S01]  /*09c0*/  IMAD.IADD R12, R8, 0x1, -R7 ;  /* 0x00000001080c7824 */ /* 0x000fe200078e0a07 */
[----:B------:R-:W-:-:S02]  /*09d0*/  LOP3.LUT R6, R17, 0x7fffffe, RZ, 0xc0, !PT ;  /* 0x07fffffe11067812 */ /* 0x000fc400078ec0ff */
[----:B------:R3:W-:Y:S03]  /*09e0*/  STL [R1+0x30], R2 ;  /* 0x0000300201007387 */ /* 0x0007e60000100800 */
[----:B------:R-:W-:Y:S01]  /*09f0*/  IMAD.IADD R19, R0, 0x1, -R6 ;  /* 0x0000000100137824 */ /* 0x000fe200078e0a06 */
[----:B------:R-:W-:-:S04]  /*0a00*/  @!P2 SHF.R.S32.HI R0, RZ, 0x1f, R25 ;  /* 0x0000001fff00a819 */ /* 0x000fc80000011419 */
[----:B------:R-:W-:-:S04]  /*0a10*/  @!P2 LEA.HI R0, R0, R25, RZ, 0x3 ;  /* 0x000000190000a211 */ /* 0x000fc800078f18ff */
[----:B------:R-:W-:Y:S01]  /*0a20*/  @!P2 LOP3.LUT R10, R0, 0xfffffff8, RZ, 0xc0, !PT ;  /* 0xfffffff8000aa812 */ /* 0x000fe200078ec0ff */
[----:B------:R-:W-:Y:S01]  /*0a30*/  @!P2 IMAD.SHL.U32 R0, R151, 0x2, RZ ;  /* 0x000000029700a824 */ /* 0x000fe200078e00ff */
[----:B-----5:R4:W5:Y:S02]  /*0a40*/  @P0 R2UR UR24, R16 ;  /* 0x00000000101803c2 */ /* 0x02096400000e0000 */
[----:B----4-:R-:W-:Y:S01]  /*0a50*/  IADD3 R16, P1, P0, R30, UR14, R234 ;  /* 0x0000000e1e107c10 */ /* 0x010fe2000f83e0ea */
[----:B-----5:R-:W-:Y:S01]  /*0a60*/  @UP0 USHF.R.S32.HI UR25, URZ, 0x1f, UR24 ;  /* 0x0000001f3f190899 */ /* 0x020fe20008011418 */
[----:B------:R-:W-:Y:S02]  /*0a70*/  IMAD.WIDE.U32 R30, R22, c[0x0][0x208], RZ ;  /* 0x00008200161e7a25 */ /* 0x000fe400078e00ff */
[--C-:B------:R-:W-:Y:S01]  /*0a80*/  IADD3.X R11, R2, UR9, R29.reuse, P1, P0 ;  /* 0x00000009020b7c10 */ /* 0x100fe20008fe041d */
[----:B------:R-:W-:Y:S01]  /*0a90*/  @!UP0 UMOV UR24, UR8 ;  /* 0x0000000800188c82 */ /* 0x000fe20008000000 */
[----:B---3--:R-:W-:Y:S01]  /*0aa0*/  @!P2 SHF.R.S32.HI R2, RZ, 0x1f, R26 ;  /* 0x0000001fff02a819 */ /* 0x008fe2000001141a */
[----:B------:R-:W-:Y:S01]  /*0ab0*/  UIMAD.WIDE.U32 UR12, UR24, UR4, URZ ;  /* 0x00000004180c72a5 */ /* 0x000fe2000f8e003f */
[----:B-1----:R-:W-:Y:S01]  /*0ac0*/  @!P2 LEA R6, P0, R234, R4, 0x1 ;  /* 0x00000004ea06a211 */ /* 0x002fe200078008ff */
[----:B------:R-:W-:Y:S01]  /*0ad0*/  @!UP0 UMOV UR25, UR7 ;  /* 0x0000000700198c82 */ /* 0x000fe20008000000 */
[----:B------:R-:W-:Y:S01]  /*0ae0*/  @!P2 LEA.HI R8, R2, R26, RZ, 0x3 ;  /* 0x0000001a0208a211 */ /* 0x000fe200078f18ff */
[----:B------:R-:W-:Y:S01]  /*0af0*/  UIMAD UR8, UR25, UR4, URZ ;  /* 0x00000004190872a4 */ /* 0x000fe2000f8e023f */
[----:B------:R-:W1:Y:S01]  /*0b00*/  SHFL.IDX PT, R2, R14, 0x3, 0x1c1f ;  /* 0x007c1f000e027f89 */ /* 0x000e6200000e0000 */
[----:B--2---:R-:W-:Y:S01]  /*0b10*/  @!P2 LEA.HI.X R7, R234, R5, R29, 0x1, P0 ;  /* 0x00000005ea07a211 */ /* 0x004fe200000f0c1d */
[----:B------:R-:W-:Y:S01]  /*0b20*/  UMOV UR7, 0x6 ;  /* 0x0000000600077882 */ /* 0x000fe20000000000 */
[----:B------:R-:W-:Y:S01]  /*0b30*/  @!P2 LOP3.LUT R8, R8, 0xfffffff8, RZ, 0xc0, !PT ;  /* 0xfffffff80808a812 */ /* 0x000fe200078ec0ff */
[----:B------:R-:W-:Y:S01]  /*0b40*/  UIMAD UR8, UR24, UR5, UR8 ;  /* 0x00000005180872a4 */ /* 0x000fe2000f8e0208 */
[C---:B------:R-:W-:Y:S01]  /*0b50*/  ISETP.GE.AND P1, PT, R15.reuse, 0x1, PT ;  /* 0x000000010f00780c */ /* 0x040fe20003f26270 */
[----:B------:R2:W-:Y:S01]  /*0b60*/  @!P2 LDGSTS.E.BYPASS.LTC128B.128 [R0+0x7100], [R6.64], !P6 ;  /* 0x071000000600afae */ /* 0x0005e2000f101d50 */
[----:B------:R-:W-:Y:S01]  /*0b70*/  ULDC.64 UR4, c[0x0][0x1e0] ;  /* 0x0000780000047ab9 */ /* 0x000fe20000000a00 */
[--C-:B------:R-:W-:Y:S01]  /*0b80*/  @!P2 IMAD.WIDE R8, R8, 0x2, R4.reuse ;  /* 0x000000020808a825 */ /* 0x100fe200078e0204 */
[----:B------:R-:W-:Y:S01]  /*0b90*/  UIADD3 UR8, UR13, UR8, URZ ;  /* 0x000000080d087290 */ /* 0x000fe2000fffe03f */
[----:B------:R-:W-:Y:S01]  /*0ba0*/  ISETP.GE.AND P0, PT, R15, 0x21, PT ;  /* 0x000000210f00780c */ /* 0x000fe20003f06270 */
[----:B------:R-:W-:Y:S01]  /*0bb0*/  USHF.L.U32 UR19, UR4, 0x6, URZ ;  /* 0x0000000604137899 */ /* 0x000fe2000800063f */
[----:B------:R-:W-:Y:S01]  /*0bc0*/  @!P2 IMAD.WIDE R4, R10, 0x2, R4 ;  /* 0x000000020a04a825 */ /* 0x000fe200078e0204 */
[----:B------:R3:W-:Y:S01]  /*0bd0*/  @!P2 LDGSTS.E.BYPASS.LTC128B.128 [R0+0x9100], [R8.64], !P5 ;  /* 0x091000000800afae */ /* 0x0007e2000e901d50 */
[----:B------:R-:W-:Y:S01]  /*0be0*/  USHF.L.U64.HI UR18, UR4, UR7, UR5 ;  /* 0x0000000704127299 */ /* 0x000fe20008010205 */
[----:B------:R-:W-:Y:S01]  /*0bf0*/  LOP3.LUT R10, R18, 0xfffffff0, RZ, 0xc0, !PT ;  /* 0xfffffff0120a7812 */ /* 0x000fe200078ec0ff */
[----:B------:R-:W-:Y:S01]  /*0c00*/  USHF.L.U32 UR11, UR4, 0x5, URZ ;  /* 0x00000005040b7899 */ /* 0x000fe2000800063f */
[----:B------:R3:W-:Y:S01]  /*0c10*/  @!P2 LDGSTS.E.BYPASS.LTC128B.128 [R0+0xb100], [R4.64], !P4 ;  /* 0x0b1000000400afae */ /* 0x0007e2000e101d50 */
[----:B------:R-:W-:Y:S01]  /*0c20*/  UIMAD UR10, UR18, UR22, URZ ;  /* 0x00000016120a72a4 */ /* 0x000fe2000f8e023f */
[----:B------:R-:W-:Y:S01]  /*0c30*/  IMAD.U32 R141, RZ, RZ, UR19 ;  /* 0x00000013ff8d7e24 */ /* 0x000fe2000f8e00ff */
[----:B------:R-:W-:-:S02]  /*0c40*/  UISETP.GE.AND UP0, UPT, UR6, 0x1, UPT ;  /* 0x000000010600788c */ /* 0x000fc4000bf06270 */
[----:B------:R-:W-:Y:S01]  /*0c50*/  UIMAD UR10, UR20, UR19, UR10 ;  /* 0x00000013140a72a4 */ /* 0x000fe2000f8e020a */
[----:B--2---:R-:W-:Y:S02]  /*0c60*/  @!P3 SHF.R.S32.HI R6, RZ, 0x1f, R26 ;  /* 0x0000001fff06b819 */ /* 0x004fe4000001141a */
[----:B------:R-:W-:Y:S02]  /*0c70*/  @!P3 SHF.R.S32.HI R7, RZ, 0x1f, R25 ;  /* 0x0000001fff07b819 */ /* 0x000fe40000011419 */
[----:B---3--:R-:W-:Y:S02]  /*0c80*/  @!P3 LEA.HI R0, R6, R26, RZ, 0x3 ;  /* 0x0000001a0600b211 */ /* 0x008fe400078f18ff */
[----:B------:R-:W-:Y:S02]  /*0c90*/  @!P3 LEA.HI R5, R7, R25, RZ, 0x3 ;  /* 0x000000190705b211 */ /* 0x000fe400078f18ff */
[----:B-1----:R-:W-:Y:S02]  /*0ca0*/  @!P3 LEA R4, P2, R234, R2, 0x1 ;  /* 0x00000002ea04b211 */ /* 0x002fe400078408ff */
[----:B------:R-:W-:-:S02]  /*0cb0*/  @!P3 LOP3.LUT R0, R0, 0xfffffff8, RZ, 0xc0, !PT ;  /* 0xfffffff80000b812 */ /* 0x000fc400078ec0ff */
[----:B------:R-:W-:Y:S02]  /*0cc0*/  @!P3 LOP3.LUT R8, R5, 0xfffffff8, RZ, 0xc0, !PT ;  /* 0xfffffff80508b812 */ /* 0x000fe400078ec0ff */
[----:B------:R-:W-:Y:S01]  /*0cd0*/  @!P3 LEA.HI.X R5, R234, R3, R29, 0x1, P2 ;  /* 0x00000003ea05b211 */ /* 0x000fe200010f0c1d */
[----:B------:R-:W-:Y:S01]  /*0ce0*/  @!P3 IMAD.WIDE R6, R0, 0x2, R2 ;  /* 0x000000020006b825 */ /* 0x000fe200078e0202 */
[----:B------:R-:W-:-:S03]  /*0cf0*/  IADD3 R152, P2, R16, UR12, RZ ;  /* 0x0000000c10987c10 */ /* 0x000fc6000ff5e0ff */
[----:B------:R-:W-:Y:S01]  /*0d00*/  @!P3 IMAD.SHL.U32 R0, R151, 0x2, RZ ;  /* 0x000000029700b824 */ /* 0x000fe200078e00ff */
[----:B------:R-:W-:Y:S01]  /*0d10*/  IADD3.X R153, R11, UR8, RZ, P2, !PT ;  /* 0x000000080b997c10 */ /* 0x000fe200097fe4ff */
[----:B------:R-:W-:-:S03]  /*0d20*/  @!P3 IMAD.WIDE R8, R8, 0x2, R2 ;  /* 0x000000020808b825 */ /* 0x000fc600078e0202 */
[----:B------:R1:W-:Y:S01]  /*0d30*/  @!P3 LDGSTS.E.BYPASS.LTC128B.128 [R0+0x7900], [R4.64], !P6 ;  /* 0x079000000400bfae */ /* 0x0003e2000f101d50 */
[----:B------:R-:W-:Y:S01]  /*0d40*/  IMAD.WIDE.U32 R2, R141, UR22, R152 ;  /* 0x000000168d027c25 */ /* 0x000fe2000f8e0098 */
[----:B------:R-:W-:Y:S02]  /*0d50*/  ISETP.GE.AND P6, PT, R234, c[0x0][0x1d4], PT ;  /* 0x00007500ea007a0c */ /* 0x000fe40003fc6270 */
[----:B------:R2:W-:Y:S04]  /*0d60*/  @!P3 LDGSTS.E.BYPASS.LTC128B.128 [R0+0x9900], [R6.64], !P5 ;  /* 0x099000000600bfae */ /* 0x0005e8000e901d50 */
[----:B------:R3:W-:Y:S01]  /*0d70*/  @!P3 LDGSTS.E.BYPASS.LTC128B.128 [R0+0xb900], [R8.64], !P4 ;  /* 0x0b9000000800bfae */ /* 0x0007e2000e101d50 */
[----:B------:R-:W-:-:S03]  /*0d80*/  ISETP.GE.AND P4, PT, R25, c[0x0][0x1d4], PT ;  /* 0x0000750019007a0c */ /* 0x000fc60003f86270 */
[----:B------:R-:W0:Y:S04]  /*0d90*/  LDGDEPBAR ;  /* 0x00000000000079af */ /* 0x000e280000000000 */
[----:B------:R-:W-:Y:S04]  /*0da0*/  STL.64 [R1+0x8], R152 ;  /* 0x0000089801007387 */ /* 0x000fe80000100a00 */
[----:B------:R-:W-:Y:S04]  /*0db0*/  STL.64 [R1+0x28], R30 ;  /* 0x0000281e01007387 */ /* 0x000fe80000100a00 */
[----:B------:R-:W-:Y:S01]  /*0dc0*/  BAR.SYNC.DEFER_BLOCKING 0x0 ;  /* 0x0000000000007b1d */ /* 0x000fe20000010000 */
[----:B-1----:R-:W-:Y:S01]  /*0dd0*/  @P1 LEA R4, P5, R2, c[0x0][0x1c8], 0x1 ;  /* 0x0000720002041a11 */ /* 0x002fe200078a08ff */
[----:B--2---:R-:W-:Y:S01]  /*0de0*/  IMAD.IADD R6, R23, 0x1, -R10 ;  /* 0x0000000117067824 */ /* 0x004fe200078e0a0a */
[----:B------:R-:W-:-:S03]  /*0df0*/  IADD3 R7, R3, UR10, RZ ;  /* 0x0000000a03077c10 */ /* 0x000fc6000fffe0ff */
[----:B------:R-:W-:Y:S01]  /*0e00*/  UMOV UR10, 0x5 ;  /* 0x00000005000a7882 */ /* 0x000fe20000000000 */
[----:B---3--:R-:W-:Y:S01]  /*0e10*/  @P0 IADD3 R8, P2, R2, UR11, RZ ;  /* 0x0000000b02080c10 */ /* 0x008fe2000ff5e0ff */
[----:B------:R-:W-:Y:S01]  /*0e20*/  USHF.L.U64.HI UR10, UR4, UR10, UR5 ;  /* 0x0000000a040a7299 */ /* 0x000fe20008010205 */
[----:B------:R-:W-:Y:S02]  /*0e30*/  LEA.HI R0, R6, R6, RZ, 0x1 ;  /* 0x0000000606007211 */ /* 0x000fe400078f08ff */
[----:B------:R-:W-:Y:S01]  /*0e40*/  @P1 LEA.HI.X R5, R2, c[0x0][0x1cc], R7, 0x1, P5 ;  /* 0x0000730002051a11 */ /* 0x000fe200028f0c07 */
[----:B------:R-:W-:Y:S01]  /*0e50*/  ULDC.64 UR4, c[0x0][0x210] ;  /* 0x0000840000047ab9 */ /* 0x000fe20000000a00 */
[--C-:B------:R-:W-:Y:S01]  /*0e60*/  SHF.R.S32.HI R3, RZ, 0x1, R0.reuse ;  /* 0x00000001ff037819 */ /* 0x100fe20000011400 */
[----:B------:R-:W-:Y:S01]  /*0e70*/  UIMAD UR30, UR26, UR4, URZ ;  /* 0x000000041a1e72a4 */ /* 0x000fe2000f8e023f */
[----:B------:R-:W-:Y:S01]  /*0e80*/  SHF.R.S32.HI R2, RZ, 0x1f, R0 ;  /* 0x0000001fff027819 */ /* 0x000fe20000011400 */
[----:B------:R-:W-:Y:S01]  /*0e90*/  UIMAD.WIDE.U32 UR26, UR23, UR4, URZ ;  /* 0x00000004171a72a5 */ /* 0x000fe2000f8e003f */
[----:B------:R-:W-:Y:S01]  /*0ea0*/  LOP3.LUT R10, R0, 0x7fffffe, RZ, 0xc0, !PT ;  /* 0x07fffffe000a7812 */ /* 0x000fe200078ec0ff */
[----:B------:R-:W-:Y:S01]  /*0eb0*/  UIMAD UR30, UR23, UR5, UR30 ;  /* 0x00000005171e72a4 */ /* 0x000fe2000f8e021e */
[----:B------:R-:W-:-:S02]  /*0ec0*/  ISETP.GE.AND P5, PT, R26, c[0x0][0x1d4], PT ;  /* 0x000075001a007a0c */ /* 0x000fc40003fa6270 */
[----:B------:R-:W-:Y:S01]  /*0ed0*/  LEA.HI R0, R2, R3, RZ, 0x2 ;  /* 0x0000000302007211 */ /* 0x000fe200078f10ff */
[----:B------:R-:W-:Y:S01]  /*0ee0*/  IMAD.IADD R18, R6, 0x1, -R10 ;  /* 0x0000000106127824 */ /* 0x000fe200078e0a0a */
[----:B------:R-:W-:Y:S01]  /*0ef0*/  SHF.R.S32.HI R11, RZ, 0x1f, R6 ;  /* 0x0000001fff0b7819 */ /* 0x000fe20000011406 */
[----:B------:R-:W-:Y:S01]  /*0f00*/  ULDC.64 UR4, c[0x0][0x218] ;  /* 0x0000860000047ab9 */ /* 0x000fe20000000a00 */
[----:B------:R-:W-:Y:S01]  /*0f10*/  LOP3.LUT R9, R0, 0xfffffffc, RZ, 0xc0, !PT ;  /* 0xfffffffc00097812 */ /* 0x000fe200078ec0ff */
[----:B------:R-:W-:Y:S01]  /*0f20*/  UIMAD UR23, UR25, UR4, URZ ;  /* 0x00000004191772a4 */ /* 0x000fe2000f8e023f */
[----:B------:R-:W-:Y:S01]  /*0f30*/  @P0 IADD3.X R0, R7, UR10, RZ, P2, !PT ;  /* 0x0000000a07000c10 */ /* 0x000fe200097fe4ff */
[----:B------:R-:W-:Y:S01]  /*0f40*/  UIMAD.WIDE.U32 UR28, UR24, UR4, URZ ;  /* 0x00000004181c72a5 */ /* 0x000fe2000f8e003f */
[----:B------:R-:W-:Y:S01]  /*0f50*/  LEA.HI R11, R11, R6, RZ, 0x3 ;  /* 0x000000060b0b7211 */ /* 0x000fe200078f18ff */
[----:B------:R-:W-:Y:S01]  /*0f60*/  @P1 IMAD.SHL.U32 R6, R151, 0x2, RZ ;  /* 0x0000000297061824 */ /* 0x000fe200078e00ff */
[C---:B------:R-:W-:Y:S01]  /*0f70*/  @P0 LEA R2, P2, R8.reuse, c[0x0][0x1c8], 0x1 ;  /* 0x0000720008020a11 */ /* 0x040fe200078408ff */
[----:B------:R-:W-:Y:S01]  /*0f80*/  IMAD.IADD R9, R3, 0x1, -R9 ;  /* 0x0000000103097824 */ /* 0x000fe200078e0a09 */
[----:B------:R-:W-:Y:S01]  /*0f90*/  SHF.R.S32.HI R7, RZ, 0x1, R17 ;  /* 0x00000001ff077819 */ /* 0x000fe20000011411 */
[----:B------:R-:W-:Y:S01]  /*0fa0*/  UIMAD UR23, UR24, UR5, UR23 ;  /* 0x00000005181772a4 */ /* 0x000fe2000f8e0217 */
[----:B------:R-:W-:Y:S01]  /*0fb0*/  @P0 LEA.HI.X R3, R8, c[0x0][0x1cc], R0, 0x1, P2 ;  /* 0x0000730008030a11 */ /* 0x000fe200010f0c00 */
[----:B------:R-:W-:Y:S01]  /*0fc0*/  @P0 IMAD.SHL.U32 R0, R151, 0x2, RZ ;  /* 0x0000000297000824 */ /* 0x000fe200078e00ff */
[----:B------:R-:W-:Y:S01]  /*0fd0*/  @!PT LDS RZ, [RZ] ;  /* 0x00000000fffff984 */ /* 0x000fe20000000800 */
[----:B------:R-:W-:Y:S01]  /*0fe0*/  @!PT LDS RZ, [RZ] ;  /* 0x00000000fffff984 */ /* 0x000fe20000000800 */
[----:B------:R-:W-:Y:S01]  /*0ff0*/  @!PT LDS RZ, [RZ] ;  /* 0x00000000fffff984 */ /* 0x000fe20000000800 */
[----:B------:R1:W-:Y:S01]  /*1000*/  @P1 LDGSTS.E.BYPASS.LTC128B.128 [R6+0x3100], [R4.64], !P6 ;  /* 0x0310000004061fae */ /* 0x0003e2000f101d50 */
[----:B------:R-:W-:-:S02]  /*1010*/  UIADD3 UR24, UR27, UR30, URZ ;  /* 0x0000001e1b187290 */ /* 0x000fc4000fffe03f */
[----:B------:R-:W-:Y:S01]  /*1020*/  UIADD3 UR23, UR29, UR23, URZ ;  /* 0x000000171d177290 */ /* 0x000fe2000fffe03f */
[----:B------:R1:W-:Y:S04]  /*1030*/  @P1 LDGSTS.E.BYPASS.LTC128B.128 [R6+0x4100], [R4.64+0x40], !P5 ;  /* 0x0410004004061fae */ /* 0x0003e8000e901d50 */
[----:B------:R1:W-:Y:S01]  /*1040*/  @P1 LDGSTS.E.BYPASS.LTC128B.128 [R6+0x5100], [R4.64+0x80], !P4 ;  /* 0x0510008004061fae */ /* 0x0003e2000e101d50 */
[----:B------:R-:W-:-:S03]  /*1050*/  LOP3.LUT P1, RZ, R7, 0x2, RZ, 0xc0, !PT ;  /* 0x0000000207ff7812 */ /* 0x000fc6000782c0ff */
[----:B------:R2:W-:Y:S04]  /*1060*/  @P0 LDGSTS.E.BYPASS.LTC128B.128 [R0+0x3900], [R2.64], !P6 ;  /* 0x0390000002000fae */ /* 0x0005e8000f101d50 */
[----:B------:R2:W-:Y:S04]  /*1070*/  @P0 LDGSTS.E.BYPASS.LTC128B.128 [R0+0x4900], [R2.64+0x40], !P5 ;  /* 0x0490004002000fae */ /* 0x0005e8000e901d50 */
[----:B------:R2:W-:Y:S01]  /*1080*/  @P0 LDGSTS.E.BYPASS.LTC128B.128 [R0+0x5900], [R2.64+0x80], !P4 ;  /* 0x0590008002000fae */ /* 0x0005e2000e101d50 */
[----:B------:R-:W-:-:S03]  /*1090*/  LOP3.LUT P0, RZ, R9, 0x2, RZ, 0xc0, !PT ;  /* 0x0000000209ff7812 */ /* 0x000fc6000780c0ff */
[----:B------:R-:W0:Y:S01]  /*10a0*/  LDGDEPBAR ;  /* 0x00000000000079af */ /* 0x000e220000000000 */
[----:B-1----:R-:W-:Y:S02]  /*10b0*/  IMAD.SHL.U32 R4, R7, 0x40, RZ ;  /* 0x0000004007047824 */ /* 0x002fe400078e00ff */
[C---:B------:R-:W-:Y:S02]  /*10c0*/  IMAD.SHL.U32 R5, R12.reuse, 0x8, RZ ;  /* 0x000000080c057824 */ /* 0x040fe400078e00ff */
[----:B------:R-:W-:Y:S01]  /*10d0*/  IMAD R6, R12, 0x8, R19 ;  /* 0x000000080c067824 */ /* 0x000fe200078e0213 */
[----:B--2---:R-:W-:Y:S01]  /*10e0*/  LOP3.LUT R0, R4, 0xc0, RZ, 0xc0, !PT ;  /* 0x000000c004007812 */ /* 0x004fe200078ec0ff */
[----:B------:R-:W-:Y:S01]  /*10f0*/  IMAD.SHL.U32 R2, R9, 0x40, RZ ;  /* 0x0000004009027824 */ /* 0x000fe200078e00ff */
[----:B------:R-:W-:-:S04]  /*1100*/  DEPBAR.LE SB0, 0x1 ;  /* 0x000080400000791a */ /* 0x000fc80000000000 */
[----:B------:R-:W-:Y:S01]  /*1110*/  IMAD.SHL.U32 R4, R11, 0x20, RZ ;  /* 0x000000200b047824 */ /* 0x000fe200078e00ff */
[----:B------:R-:W-:Y:S01]  /*1120*/  LOP3.LUT R3, R0, 0x8, R20, 0xf8, !PT ;  /* 0x0000000800037812 */ /* 0x000fe200078ef814 */
[----:B------:R-:W-:-:S04]  /*1130*/  DEPBAR.LE SB0, 0x0 ;  /* 0x000080000000791a */ /* 0x000fc80000000000 */
[----:B------:R-:W-:Y:S02]  /*1140*/  SHF.R.U32.HI R0, RZ, 0x3, R0 ;  /* 0x00000003ff007819 */ /* 0x000fe40000011600 */
[----:B------:R-:W-:Y:S02]  /*1150*/  LOP3.LUT R2, R2, 0xc0, RZ, 0xc0, !PT ;  /* 0x000000c002027812 */ /* 0x000fe400078ec0ff */
[----:B------:R-:W-:Y:S02]  /*1160*/  LOP3.LUT R17, R4, 0xffffff00, RZ, 0xc0, !PT ;  /* 0xffffff0004117812 */ /* 0x000fe400078ec0ff */
[----:B------:R-:W-:Y:S02]  /*1170*/  LOP3.LUT R0, R3, R0, RZ, 0x3c, !PT ;  /* 0x0000000003007212 */ /* 0x000fe400078e3cff */
[----:B------:R-:W-:Y:S01]  /*1180*/  LOP3.LUT R4, R2, 0x8, R5, 0xf8, !PT ;  /* 0x0000000802047812 */ /* 0x000fe200078ef805 */
[--C-:B------:R-:W-:Y:S01]  /*1190*/  IMAD R20, R18, 0x20, R17.reuse ;  /* 0x0000002012147824 */ /* 0x100fe200078e0211 */
[----:B------:R-:W-:Y:S01]  /*11a0*/  SHF.R.U32.HI R3, RZ, 0x3, R2 ;  /* 0x00000003ff037819 */ /* 0x000fe20000011602 */
[----:B------:R-:W-:Y:S01]  /*11b0*/  IMAD R2, R24, 0x200, R17 ;  /* 0x0000020018027824 */ /* 0x000fe200078e0211 */
[----:B------:R-:W-:Y:S01]  /*11c0*/  SEL R17, RZ, 0xffffffff, P5 ;  /* 0xffffffffff117807 */ /* 0x000fe20002800000 */
[----:B------:R-:W-:Y:S01]  /*11d0*/  IMAD.U32 R0, R6, 0x20, R0 ;  /* 0x0000002006007824 */ /* 0x000fe200078e0000 */
[----:B------:R-:W-:Y:S01]  /*11e0*/  LOP3.LUT R16, R4, R3, RZ, 0x3c, !PT ;  /* 0x0000000304107212 */ /* 0x000fe200078e3cff */
[----:B------:R-:W-:Y:S01]  /*11f0*/  IMAD R2, R18, 0x20, R2 ;  /* 0x0000002012027824 */ /* 0x000fe200078e0202 */
[----:B------:R-:W-:Y:S01]  /*1200*/  SEL R18, RZ, 0x1, P6 ;  /* 0x00000001ff127807 */ /* 0x000fe20003000000 */
[----:B------:R-:W-:Y:S01]  /*1210*/  IMAD.SHL.U32 R216, R0, 0x2, RZ ;  /* 0x0000000200d87824 */ /* 0x000fe200078e00ff */
[----:B------:R-:W-:Y:S01]  /*1220*/  BAR.SYNC.DEFER_BLOCKING 0x0 ;  /* 0x0000000000007b1d */ /* 0x000fe20000010000 */
[----:B------:R-:W-:-:S02]  /*1230*/  IMAD.IADD R2, R16, 0x1, R2 ;  /* 0x0000000110027824 */ /* 0x000fc400078e0202 */
[----:B------:R-:W-:Y:S01]  /*1240*/  IMAD.MOV.U32 R0, RZ, RZ, 0x10 ;  /* 0x00000010ff007424 */ /* 0x000fe200078e00ff */
[----:B------:R-:W-:Y:S01]  /*1250*/  IADD3 R3, R216, 0x3100, RZ ;  /* 0x00003100d8037810 */ /* 0x000fe20007ffe0ff */
[----:B------:R-:W-:Y:S01]  /*1260*/  IMAD.SHL.U32 R219, R2, 0x2, RZ ;  /* 0x0000000202db7824 */ /* 0x000fe200078e00ff */
[----:B------:R-:W-:Y:S02]  /*1270*/  LOP3.LUT R2, R28, 0xffffffe0, RZ, 0xc0, !PT ;  /* 0xffffffe01c027812 */ /* 0x000fe400078ec0ff */
[----:B------:R-:W-:Y:S02]  /*1280*/  IADD3 R221, R216, 0x3120, RZ ;  /* 0x00003120d8dd7810 */ /* 0x000fe40007ffe0ff */
[----:B------:R-:W-:Y:S01]  /*1290*/  @P1 IADD3 R221, R3, -0x20, RZ ;  /* 0xffffffe003dd1810 */ /* 0x000fe20007ffe0ff */
[----:B------:R-:W-:Y:S01]  /*12a0*/  IMAD.IADD R140, R23, 0x1, -R2 ;  /* 0x00000001178c7824 */ /* 0x000fe200078e0a02 */
[----:B------:R-:W-:Y:S01]  /*12b0*/  SEL R0, R0, 0xfffffff0, !P0 ;  /* 0xfffffff000007807 */ /* 0x000fe20004000000 */
[----:B------:R-:W-:Y:S01]  /*12c0*/  IMAD R2, R21, c[0x0][0x208], RZ ;  /* 0x0000820015027a24 */ /* 0x000fe200078e02ff */
[----:B------:R-:W-:-:S02]  /*12d0*/  IADD3 R19, P1, P0, R30, UR26, R234 ;  /* 0x0000001a1e137c10 */ /* 0x000fc4000f83e0ea */
[C---:B------:R-:W-:Y:S01]  /*12e0*/  IADD3 R232, R221.reuse, 0x400, RZ ;  /* 0x00000400dde87810 */ /* 0x040fe20007ffe0ff */
[----:B------:R-:W-:Y:S01]  /*12f0*/  IMAD R3, R22, c[0x0][0x20c], R2 ;  /* 0x0000830016037a24 */ /* 0x000fe200078e0202 */
[----:B------:R-:W-:Y:S01]  /*1300*/  IADD3 R231, R221, 0x800, RZ ;  /* 0x00000800dde77810 */ /* 0x000fe20007ffe0ff */
[----:B------:R-:W-:Y:S01]  /*1310*/  IMAD.SHL.U32 R2, R17, 0x2, RZ ;  /* 0x0000000211027824 */ /* 0x000fe200078e00ff */
[----:B------:R-:W-:Y:S01]  /*1320*/  IADD3 R230, R221, 0xc00, RZ ;  /* 0x00000c00dde67810 */ /* 0x000fe20007ffe0ff */
[----:B------:R-:W-:Y:S02]  /*1330*/  IMAD.IADD R17, R31, 0x1, R3 ;  /* 0x000000011f117824 */ /* 0x000fe400078e0203 */
[----:B------:R-:W-:Y:S01]  /*1340*/  IMAD R220, R0, 0x2, R219 ;  /* 0x0000000200dc7824 */ /* 0x000fe200078e02db */
[----:B------:R-:W-:Y:S01]  /*1350*/  LOP3.LUT R3, R2, 0x2, R18, 0xe2, !PT ;  /* 0x0000000202037812 */ /* 0x000fe200078ee212 */
[----:B------:R-:W1:Y:S01]  /*1360*/  LDSM.16.M88.4 R12, [R219+0x6100] ;  /* 0x00610000db0c783b */ /* 0x000e620000000200 */
[----:B------:R-:W-:-:S03]  /*1370*/  SEL R2, RZ, 0x4, P4 ;  /* 0x00000004ff027807 */ /* 0x000fc60002000000 */
[----:B------:R2:W-:Y:S04]  /*1380*/  STL [R1+0x20], R17 ;  /* 0x0000201101007387 */ /* 0x0005e80000100800 */
[----:B------:R3:W4:Y:S04]  /*1390*/  LDSM.16.M88.4 R8, [R219+0x7100] ;  /* 0x00710000db08783b */ /* 0x0007280000000200 */
[----:B------:R3:W1:Y:S04]  /*13a0*/  LDSM.16.M88.4 R24, [R216+0x3100] ;  /* 0x00310000d818783b */ /* 0x0006680000000200 */
[----:B------:R3:W1:Y:S04]  /*13b0*/  LDSM.16.M88.4 R44, [R216+0x3500] ;  /* 0x00350000d82c783b */ /* 0x0006680000000200 */
[----:B------:R3:W1:Y:S04]  /*13c0*/  LDSM.16.M88.4 R40, [R216+0x3900] ;  /* 0x00390000d828783b */ /* 0x0006680000000200 */
[----:B------:R3:W1:Y:S04]  /*13d0*/  LDSM.16.M88.4 R48, [R216+0x3d00] ;  /* 0x003d0000d830783b */ /* 0x0006680000000200 */
[----:B------:R3:W1:Y:S01]  /*13e0*/  LDSM.16.M88.4 R36, [R220+0x6100] ;  /* 0x00610000dc24783b */ /* 0x0006620000000200 */
[----:B--2---:R-:W-:-:S02]  /*13f0*/  IADD3.X R17, R17, UR24, R29, P1, P0 ;  /* 0x0000001811117c10 */ /* 0x004fc40008fe041d */
[----:B------:R-:W-:Y:S01]  /*1400*/  IADD3 R28, P1, R19, UR28, RZ ;  /* 0x0000001c131c7c10 */ /* 0x000fe2000ff3e0ff */
[----:B------:R3:W2:Y:S01]  /*1410*/  LDSM.16.M88.4 R4, [R220+0x7100] ;  /* 0x00710000dc04783b */ /* 0x0006a20000000200 */
[----:B------:R-:W-:Y:S02]  /*1420*/  PLOP3.LUT P0, PT, PT, PT, UP0, 0x80, 0x0 ;  /* 0x000000000000781c */ /* 0x000fe40003f0f008 */
[----:B------:R-:W-:Y:S01]  /*1430*/  IADD3.X R29, R17, UR23, RZ, P1, !PT ;  /* 0x00000017111d7c10 */ /* 0x000fe20008ffe4ff */
[----:B------:R3:W1:Y:S01]  /*1440*/  LDSM.16.M88.4 R60, [R221] ;  /* 0x00000000dd3c783b */ /* 0x0006620000000200 */
[----:B------:R-:W-:Y:S01]  /*1450*/  LOP3.LUT R19, R3, R2, RZ, 0xfc, !PT ;  /* 0x0000000203137212 */ /* 0x000fe200078efcff */
[----:B------:R-:W-:Y:S02]  /*1460*/  IMAD.IADD R3, R16, 0x1, R20 ;  /* 0x0000000110037824 */ /* 0x000fe400078e0214 */
[----:B------:R3:W-:Y:S04]  /*1470*/  STL.64 [R1], R28 ;  /* 0x0000001c01007387 */ /* 0x0007e80000100a00 */
[----:B------:R3:W1:Y:S04]  /*1480*/  LDSM.16.M88.4 R76, [R221+0x400] ;  /* 0x00040000dd4c783b */ /* 0x0006680000000200 */
[----:B------:R3:W1:Y:S04]  /*1490*/  LDSM.16.M88.4 R72, [R221+0x800] ;  /* 0x00080000dd48783b */ /* 0x0006680000000200 */
[----:B------:R3:W1:Y:S01]  /*14a0*/  LDSM.16.M88.4 R108, [R221+0xc00] ;  /* 0x000c0000dd6c783b */ /* 0x0006620000000200 */
[----:B------:R-:W-:Y:S05]  /*14b0*/  @!P0 BRA `(.L_x_0) ;  /* 0x0000022000008947 */ /* 0x000fea0003800000 */
[----:B----4-:R-:W-:Y:S01]  /*14c0*/  ULDC.64 UR4, c[0x0][0x208] ;  /* 0x0000820000047ab9 */ /* 0x010fe20000000a00 */
[C---:B------:R-:W-:Y:S01]  /*14d0*/  LOP3.LUT R2, R19.reuse, 0x1, RZ, 0xc0, !PT ;  /* 0x0000000113027812 */ /* 0x040fe200078ec0ff */
[----:B------:R-:W-:Y:S01]  /*14e0*/  USHF.L.U32 UR25, UR4, 0x6, URZ ;  /* 0x0000000604197899 */ /* 0x000fe2000800063f */
[----:B------:R-:W-:Y:S01]  /*14f0*/  LOP3.LUT P2, RZ, R19, 0x2, RZ, 0xc0, !PT ;  /* 0x0000000213ff7812 */ /* 0x000fe2000784c0ff */
[----:B------:R-:W-:Y:S01]  /*1500*/  USHF.L.U64.HI UR5, UR4, UR7, UR5 ;  /* 0x0000000704057299 */ /* 0x000fe20008010205 */
[----:B------:R-:W-:Y:S01]  /*1510*/  ISETP.NE.U32.AND P3, PT, R2, 0x1, PT ;  /* 0x000000010200780c */ /* 0x000fe20003f65070 */
[----:B------:R-:W-:-:S02]  /*1520*/  UIMAD UR7, UR22, -0x40, UR6 ;  /* 0xffffffc0160778a4 */ /* 0x000fc4000f8e0206 */
[----:B------:R-:W-:Y:S01]  /*1530*/  UIMAD UR4, UR5, UR22, URZ ;  /* 0x00000016050472a4 */ /* 0x000fe2000f8e023f */
[----:B------:R-:W-:-:S03]  /*1540*/  IMAD.U32 R16, RZ, RZ, UR25 ;  /* 0x00000019ff107e24 */ /* 0x000fc6000f8e00ff */
[----:B------:R-:W-:Y:S01]  /*1550*/  UIMAD UR4, UR20, UR25, UR4 ;  /* 0x00000019140472a4 */ /* 0x000fe2000f8e0204 */
[----:B------:R-:W-:Y:S01]  /*1560*/  IMAD.WIDE.U32 R20, R16, UR22, R28 ;  /* 0x0000001610147c25 */ /* 0x000fe2000f8e001c */
[----:B------:R-:W-:-:S04]  /*1570*/  IADD3 R18, -R22, UR7, RZ ;  /* 0x0000000716127c10 */ /* 0x000fc8000fffe1ff */
[----:B------:R-:W-:Y:S02]  /*1580*/  IADD3 R2, R21, UR4, RZ ;  /* 0x0000000415027c10 */ /* 0x000fe4000fffe0ff */
[----:B------:R-:W-:Y:S02]  /*1590*/  LEA R16, P0, R20, c[0x0][0x1f8], 0x1 ;  /* 0x00007e0014107a11 */ /* 0x000fe400078008ff */
[----:B------:R-:W-:Y:S02]  /*15a0*/  ISETP.LT.OR P1, PT, R18, 0x1, P3 ;  /* 0x000000011200780c */ /* 0x000fe40001f21670 */
[----:B------:R-:W-:Y:S01]  /*15b0*/  LEA.HI.X R17, R20, c[0x0][0x1fc], R2, 0x1, P0 ;  /* 0x00007f0014117a11 */ /* 0x000fe200000f0c02 */
[----:B------:R-:W-:Y:S01]  /*15c0*/  IMAD.SHL.U32 R2, R151, 0x2, RZ ;  /* 0x0000000297027824 */ /* 0x000fe200078e00ff */
[C---:B------:R-:W-:Y:S02]  /*15d0*/  ISETP.LT.OR P0, PT, R18.reuse, 0x1, !P2 ;  /* 0x000000011200780c */ /* 0x040fe40005701670 */
[----:B------:R-:W-:-:S02]  /*15e0*/  ISETP.LT.OR P3, PT, R18, 0x21, P3 ;  /* 0x000000211200780c */ /* 0x000fc40001f61670 */
[----:B------:R-:W-:-:S05]  /*15f0*/  ISETP.LT.OR P2, PT, R18, 0x21, !P2 ;  /* 0x000000211200780c */ /* 0x000fca0005741670 */
[----:B------:R-:W-:Y:S01]  /*1600*/  @!PT LDS RZ, [RZ] ;  /* 0x00000000fffff984 */ /* 0x000fe20000000800 */
[----:B------:R-:W-:Y:S01]  /*1610*/  @!PT LDS RZ, [RZ] ;  /* 0x00000000fffff984 */ /* 0x000fe20000000800 */
[----:B------:R-:W-:Y:S01]  /*1620*/  @!PT LDS RZ, [RZ] ;  /* 0x00000000fffff984 */ /* 0x000fe20000000800 */
[----:B------:R4:W-:Y:S01]  /*1630*/  LDGSTS.E.BYPASS.LTC128B.128 [R2+0x100], [R16.64], !P1 ;  /* 0x0010000010027fae */ /* 0x0009e2000c901d50 */
[----:B------:R-:W-:-:S03]  /*1640*/  LOP3.LUT P1, RZ, R19, 0x4, RZ, 0xc0, !PT ;  /* 0x0000000413ff7812 */ /* 0x000fc6000782c0ff */
[----:B------:R4:W-:Y:S01]  /*1650*/  LDGSTS.E.BYPASS.LTC128B.128 [R2+0x1100], [R16.64+0x40], !P0 ;  /* 0x0110004010027fae */ /* 0x0009e2000c101d50 */
[C---:B------:R-:W-:Y:S02]  /*1660*/  ISETP.LT.OR P0, PT, R18.reuse, 0x1, !P1 ;  /* 0x000000011200780c */ /* 0x040fe40004f01670 */
[----:B------:R-:W-:-:S11]  /*1670*/  ISETP.LT.OR P1, PT, R18, 0x21, !P1 ;  /* 0x000000211200780c */ /* 0x000fd60004f21670 */
[----:B------:R4:W-:Y:S02]  /*1680*/  LDGSTS.E.BYPASS.LTC128B.128 [R2+0x2100], [R16.64+0x80], !P0 ;  /* 0x0210008010027fae */ /* 0x0009e4000c101d50 */
[----:B----4-:R-:W-:-:S04]  /*1690*/  IADD3 R16, P0, R16, UR25, RZ ;  /* 0x0000001910107c10 */ /* 0x010fc8000ff1e0ff */
[----:B------:R-:W-:-:S05]  /*16a0*/  IADD3.X R17, R17, UR5, RZ, P0, !PT ;  /* 0x0000000511117c10 */ /* 0x000fca00087fe4ff */
[----:B------:R4:W-:Y:S04]  /*16b0*/  LDGSTS.E.BYPASS.LTC128B.128 [R2+0x900], [R16.64], !P3 ;  /* 0x0090000010027fae */ /* 0x0009e8000d901d50 */
[----:B------:R4:W-:Y:S04]  /*16c0*/  LDGSTS.E.BYPASS.LTC128B.128 [R2+0x1900], [R16.64+0x40], !P2 ;  /* 0x0190004010027fae */ /* 0x0009e8000d101d50 */
[----:B------:R4:W-:Y:S02]  /*16d0*/  LDGSTS.E.BYPASS.LTC128B.128 [R2+0x2900], [R16.64+0x80], !P1 ;  /* 0x0290008010027fae */ /* 0x0009e4000c901d50 */
.L_x_0:
[-C--:B-1--4-:R-:W-:Y:S01]  /*16e0*/  HMMA.16816.F32 R20, R12, R24.reuse, RZ ;  /* 0x000000180c14723c */ /* 0x092fe200000018ff */
[----:B------:R-:W-:Y:S01]  /*16f0*/  LDSM.16.M88.4 R56, [R216+0x4100] ;  /* 0x00410000d838783b */ /* 0x000fe20000000200 */
[----:B------:R-:W-:Y:S01]  /*1700*/  UISETP.GE.AND UP0, UPT, UR6, 0x41, UPT ;  /* 0x000000410600788c */ /* 0x000fe2000bf06270 */
[----:B------:R-:W-:Y:S01]  /*1710*/  SHF.L.U32 R217, R3, 0x1, RZ ;  /* 0x0000000103d97819 */ /* 0x000fe200000006ff */
[----:B------:R-:W-:Y:S01]  /*1720*/  UIMAD UR6, UR22, -0x40, UR6 ;  /* 0xffffffc0160678a4 */ /* 0x000fe2000f8e0206 */
[----:B------:R-:W1:Y:S03]  /*1730*/  LDSM.16.M88.4 R32, [R219+0x8100] ;  /* 0x00810000db20783b */ /* 0x000e660000000200 */
[----:B------:R-:W-:Y:S01]  /*1740*/  HMMA.16816.F32 R16, R8, R24, RZ ;  /* 0x000000180810723c */ /* 0x000fe200000018ff */
[----:B---3--:R-:W3:Y:S01]  /*1750*/  LDSM.16.M88.4 R28, [R219+0x9100] ;  /* 0x00910000db1c783b */ /* 0x008ee20000000200 */
[----:B------:R-:W-:Y:S01]  /*1760*/  PLOP3.LUT P0, PT, PT, PT, UP0, 0x80, 0x0 ;  /* 0x000000000000781c */ /* 0x000fe20003f0f008 */
[----:B------:R-:W-:-:S02]  /*1770*/  IMAD R218, R0, 0x2, R217 ;  /* 0x0000000200da7824 */ /* 0x000fc400078e02d9 */
[----:B------:R-:W-:Y:S01]  /*1780*/  LDSM.16.M88.4 R52, [R221+0x1000] ;  /* 0x00100000dd34783b */ /* 0x000fe20000000200 */
[----:B------:R-:W-:Y:S02]  /*1790*/  @UP0 ULEA.HI.SX32 UR5, UR21, 0xfffffffe, 0x1a ;  /* 0xfffffffe15050891 */ /* 0x000fe4000f8fd23f */
[----:B------:R-:W-:Y:S01]  /*17a0*/  HMMA.16816.F32 R104, R8, R26, RZ ;  /* 0x0000001a0868723c */ /* 0x000fe200000018ff */
[----:B------:R-:W0:Y:S01]  /*17b0*/  LDGDEPBAR ;  /* 0x00000000000079af */ /* 0x000e220000000000 */
[----:B------:R-:W-:-:S06]  /*17c0*/  @UP0 USHF.R.S32.HI UR4, URZ, 0x1f, UR5 ;  /* 0x0000001f3f040899 */ /* 0x000fcc0008011405 */
[----:B------:R-:W-:Y:S01]  /*17d0*/  HMMA.16816.F32 R112, R36, R60, R20 ;  /* 0x0000003c2470723c */ /* 0x000fe20000001814 */
[----:B------:R-:W-:Y:S07]  /*17e0*/  LDSM.16.M88.4 R20, [R220+0x9100] ;  /* 0x00910000dc14783b */ /* 0x000fee0000000200 */
[----:B------:R-:W-:Y:S01]  /*17f0*/  HMMA.16816.F32 R120, R12, R26, RZ ;  /* 0x0000001a0c78723c */ /* 0x000fe200000018ff */
[----:B------:R-:W4:Y:S07]  /*1800*/  LDSM.16.M88.4 R24, [R220+0x8100] ;  /* 0x00810000dc18783b */ /* 0x000f2e0000000200 */
[C---:B------:R-:W-:Y:S08]  /*1810*/  HMMA.16816.F32 R100, R8.reuse, R44, RZ ;  /* 0x0000002c0864723c */ /* 0x040ff000000018ff */
[----:B------:R-:W-:Y:S08]  /*1820*/  HMMA.16816.F32 R80, R8, R48, RZ ;  /* 0x000000300850723c */ /* 0x000ff000000018ff */
[----:B--2---:R-:W-:Y:S08]  /*1830*/  HMMA.16816.F32 R64, R4, R60, R16 ;  /* 0x0000003c0440723c */ /* 0x004ff00000001810 */
[C---:B------:R-:W-:Y:S08]  /*1840*/  HMMA.16816.F32 R96, R8.reuse, R46, RZ ;  /* 0x0000002e0860723c */ /* 0x040ff000000018ff */
[C---:B------:R-:W-:Y:S08]  /*1850*/  HMMA.16816.F32 R88, R8.reuse, R40, RZ ;  /* 0x000000280858723c */ /* 0x040ff000000018ff */
[C---:B------:R-:W-:Y:S08]  /*1860*/  HMMA.16816.F32 R84, R8.reuse, R42, RZ ;  /* 0x0000002a0854723c */ /* 0x040ff000000018ff */
[----:B------:R-:W-:Y:S08]  /*1870*/  HMMA.16816.F32 R68, R8, R50, RZ ;  /* 0x000000320844723c */ /* 0x000ff000000018ff */
[----:B-1----:R-:W-:Y:S08]  /*1880*/  HMMA.16816.F32 R8, R32, R56, R112 ;  /* 0x000000382008723c */ /* 0x002ff00000001870 */
[C---:B------:R-:W-:Y:S08]  /*1890*/  HMMA.16816.F32 R92, R12.reuse, R40, RZ ;  /* 0x000000280c5c723c */ /* 0x040ff000000018ff */
[C---:B------:R-:W-:Y:S08]  /*18a0*/  HMMA.16816.F32 R124, R12.reuse, R44, RZ ;  /* 0x0000002c0c7c723c */ /* 0x040ff000000018ff */
[C---:B------:R-:W-:Y:S01]  /*18b0*/  HMMA.16816.F32 R116, R12.reuse, R46, RZ ;  /* 0x0000002e0c74723c */ /* 0x040fe200000018ff */
[----:B------:R-:W-:Y:S07]  /*18c0*/  LDSM.16.M88.4 R44, [R216+0x5100] ;  /* 0x00510000d82c783b */ /* 0x000fee0000000200 */
[C---:B------:R-:W-:Y:S08]  /*18d0*/  HMMA.16816.F32 R40, R12.reuse, R42, RZ ;  /* 0x0000002a0c28723c */ /* 0x040ff000000018ff */
[C---:B------:R-:W-:Y:S08]  /*18e0*/  HMMA.16816.F32 R16, R12.reuse, R48, RZ ;  /* 0x000000300c10723c */ /* 0x040ff000000018ff */
[----:B------:R-:W-:Y:S01]  /*18f0*/  HMMA.16816.F32 R132, R12, R50, RZ ;  /* 0x000000320c84723c */ /* 0x000fe200000018ff */
[----:B------:R-:W1:Y:S04]  /*1900*/  LDSM.16.M88.4 R12, [R219+0xa100] ;  /* 0x00a10000db0c783b */ /* 0x000e680000000200 */
[----:B------:R-:W-:Y:S03]  /*1910*/  LDSM.16.M88.4 R48, [R221+0x2000] ;  /* 0x00200000dd30783b */ /* 0x000fe60000000200 */
[C---:B------:R-:W-:Y:S08]  /*1920*/  HMMA.16816.F32 R128, R4.reuse, R76, R100 ;  /* 0x0000004c0480723c */ /* 0x040ff00000001864 */
[----:B------:R-:W-:Y:S08]  /*1930*/  HMMA.16816.F32 R100, R4, R108, R80 ;  /* 0x0000006c0464723c */ /* 0x000ff00000001850 */
[----:B------:R-:W-:Y:S08]  /*1940*/  HMMA.16816.F32 R80, R36, R62, R120 ;  /* 0x0000003e2450723c */ /* 0x000ff00000001878 */
[----:B---3--:R-:W-:Y:S08]  /*1950*/  HMMA.16816.F32 R64, R28, R56, R64 ;  /* 0x000000381c40723c */ /* 0x008ff00000001840 */
[C---:B------:R-:W-:Y:S08]  /*1960*/  HMMA.16816.F32 R112, R4.reuse, R78, R96 ;  /* 0x0000004e0470723c */ /* 0x040ff00000001860 */
[C---:B------:R-:W-:Y:S08]  /*1970*/  HMMA.16816.F32 R96, R4.reuse, R72, R88 ;  /* 0x000000480460723c */ /* 0x040ff00000001858 */
[C---:B------:R-:W-:Y:S01]  /*1980*/  HMMA.16816.F32 R104, R4.reuse, R62, R104 ;  /* 0x0000003e0468723c */ /* 0x040fe20000001868 */
[----:B------:R-:W-:Y:S07]  /*1990*/  LDSM.16.M88.4 R60, [R216+0x4900] ;  /* 0x00490000d83c783b */ /* 0x000fee0000000200 */
[C---:B------:R-:W-:Y:S08]  /*19a0*/  HMMA.16816.F32 R136, R4.reuse, R74, R84 ;  /* 0x0000004a0488723c */ /* 0x040ff00000001854 */
[----:B------:R-:W-:Y:S08]  /*19b0*/  HMMA.16816.F32 R88, R4, R110, R68 ;  /* 0x0000006e0458723c */ /* 0x000ff00000001844 */
[----:B----4-:R-:W-:Y:S01]  /*19c0*/  HMMA.16816.F32 R4, R24, R52, R8 ;  /* 0x000000341804723c */ /* 0x010fe20000001808 */
[----:B------:R-:W2:Y:S07]  /*19d0*/  LDSM.16.M88.4 R8, [R219+0xb100] ;  /* 0x00b10000db08783b */ /* 0x000eae0000000200 */
[C---:B------:R-:W-:Y:S01]  /*19e0*/  HMMA.16816.F32 R144, R36.reuse, R108, R16 ;  /* 0x0000006c2490723c */ /* 0x040fe20000001810 */
[----:B------:R-:W3:Y:S07]  /*19f0*/  LDSM.16.M88.4 R16, [R220+0xa100] ;  /* 0x00a10000dc10783b */ /* 0x000eee0000000200 */
[C---:B------:R-:W-:Y:S08]  /*1a00*/  HMMA.16816.F32 R92, R36.reuse, R72, R92 ;  /* 0x00000048245c723c */ /* 0x040ff0000000185c */
[----:B------:R-:W-:Y:S01]  /*1a10*/  HMMA.16816.F32 R120, R36, R74, R40 ;  /* 0x0000004a2478723c */ /* 0x000fe20000001828 */
[----:B------:R-:W4:Y:S07]  /*1a20*/  LDSM.16.M88.4 R40, [R216+0x4500] ;  /* 0x00450000d828783b */ /* 0x000f2e0000000200 */
[----:B------:R-:W-:Y:S01]  /*1a30*/  HMMA.16816.F32 R72, R32, R58, R80 ;  /* 0x0000003a2048723c */ /* 0x000fe20000001850 */
[----:B------:R-:W5:Y:S07]  /*1a40*/  LDSM.16.M88.4 R80, [R216+0x4d00] ;  /* 0x004d0000d850783b */ /* 0x000f6e0000000200 */
[----:B------:R-:W-:Y:S08]  /*1a50*/  HMMA.16816.F32 R68, R20, R52, R64 ;  /* 0x000000341444723c */ /* 0x000ff00000001840 */
[----:B-1----:R-:W-:Y:S01]  /*1a60*/  HMMA.16816.F32 R64, R12, R44, R4 ;  /* 0x0000002c0c40723c */ /* 0x002fe20000001804 */
[----:B------:R-:W1:Y:S07]  /*1a70*/  LDSM.16.M88.4 R4, [R220+0xb100] ;  /* 0x00b10000dc04783b */ /* 0x000e6e0000000200 */
[C---:B------:R-:W-:Y:S08]  /*1a80*/  HMMA.16816.F32 R124, R36.reuse, R76, R124 ;  /* 0x0000004c247c723c */ /* 0x040ff0000000187c */
[C---:B------:R-:W-:Y:S08]  /*1a90*/  HMMA.16816.F32 R116, R36.reuse, R78, R116 ;  /* 0x0000004e2474723c */ /* 0x040ff00000001874 */
[----:B------:R-:W-:Y:S08]  /*1aa0*/  HMMA.16816.F32 R132, R36, R110, R132 ;  /* 0x0000006e2484723c */ /* 0x000ff00000001884 */
[----:B------:R-:W-:Y:S01]  /*1ab0*/  HMMA.16816.F32 R36, R28, R58, R104 ;  /* 0x0000003a1c24723c */ /* 0x000fe20000001868 */
[----:B------:R-:W1:Y:S07]  /*1ac0*/  LDSM.16.M88.4 R56, [R221+0x1400] ;  /* 0x00140000dd38783b */ /* 0x000e6e0000000200 */
[----:B------:R-:W-:Y:S08]  /*1ad0*/  HMMA.16816.F32 R72, R24, R54, R72 ;  /* 0x000000361848723c */ /* 0x000ff00000001848 */
[----:B--2---:R-:W-:Y:S08]  /*1ae0*/  HMMA.16816.F32 R68, R8, R44, R68 ;  /* 0x0000002c0844723c */ /* 0x004ff00000001844 */
[----:B---3--:R-:W-:Y:S08]  /*1af0*/  HMMA.16816.F32 R76, R16, R48, R64 ;  /* 0x00000030104c723c */ /* 0x008ff00000001840 */
[----:B------:R-:W-:Y:S08]  /*1b00*/  HMMA.16816.F32 R64, R20, R54, R36 ;  /* 0x000000361440723c */ /* 0x000ff00000001824 */
[-C--:B----4-:R-:W-:Y:S08]  /*1b10*/  HMMA.16816.F32 R52, R32, R40.reuse, R124 ;  /* 0x000000282034723c */ /* 0x090ff0000000187c */
[----:B------:R-:W-:Y:S01]  /*1b20*/  HMMA.16816.F32 R84, R28, R40, R128 ;  /* 0x000000281c54723c */ /* 0x000fe20000001880 */
[----:B------:R-:W-:-:S04]  /*1b30*/  FMUL.FTZ R2, R76, c[0x0][0x320] ;  /* 0x0000c8004c027a20 */ /* 0x000fc80000410000 */
[----:B------:R2:W-:Y:S03]  /*1b40*/  MUFU.TANH R150, R2 ;  /* 0x0000000200967308 */ /* 0x0005e60000002400 */
[C---:B------:R-:W-:Y:S08]  /*1b50*/  HMMA.16816.F32 R112, R28.reuse, R42, R112 ;  /* 0x0000002a1c70723c */ /* 0x040ff00000001870 */
[----:B------:R-:W-:Y:S01]  /*1b60*/  HMMA.16816.F32 R96, R28, R60, R96 ;  /* 0x0000003c1c60723c */ /* 0x000fe20000001860 */
[----:B--2---:R-:W-:-:S07]  /*1b70*/  FMUL.FTZ R2, R77, c[0x0][0x320] ;  /* 0x0000c8004d027a20 */ /* 0x004fce0000410000 */
[C---:B------:R-:W-:Y:S01]  /*1b80*/  HMMA.16816.F32 R136, R28.reuse, R62, R136 ;  /* 0x0000003e1c88723c */ /* 0x040fe20000001888 */
[----:B------:R2:W-:Y:S07]  /*1b90*/  MUFU.TANH R149, R2 ;  /* 0x0000000200957308 */ /* 0x0005ee0000002400 */
[C---:B-----5:R-:W-:Y:S08]  /*1ba0*/  HMMA.16816.F32 R100, R28.reuse, R80, R100 ;  /* 0x000000501c64723c */ /* 0x060ff00000001864 */
[----:B------:R-:W-:Y:S01]  /*1bb0*/  HMMA.16816.F32 R104, R28, R82, R88 ;  /* 0x000000521c68723c */ /* 0x000fe20000001858 */
[----:B------:R-:W3:Y:S01]  /*1bc0*/  LDSM.16.M88.4 R28, [R216+0x5500] ;  /* 0x00550000d81c783b */ /* 0x000ee20000000200 */
[----:B--2---:R-:W-:-:S04]  /*1bd0*/  FMUL.FTZ R2, R78, c[0x0][0x320] ;  /* 0x0000c8004e027a20 */ /* 0x004fc80000410000 */
[----:B------:R2:W-:Y:S02]  /*1be0*/  MUFU.TANH R148, R2 ;  /* 0x0000000200947308 */ /* 0x0005e40000002400 */
[----:B------:R-:W-:Y:S08]  /*1bf0*/  HMMA.16816.F32 R36, R12, R46, R72 ;  /* 0x0000002e0c24723c */ /* 0x000ff00000001848 */
[----:B-1----:R-:W-:Y:S01]  /*1c00*/  HMMA.16816.F32 R68, R4, R48, R68 ;  /* 0x000000300444723c */ /* 0x002fe20000001844 */
[----:B--2---:R-:W-:-:S07]  /*1c10*/  FMUL.FTZ R2, R79, c[0x0][0x320] ;  /* 0x0000c8004f027a20 */ /* 0x004fce0000410000 */
[----:B------:R-:W-:Y:S01]  /*1c20*/  HMMA.16816.F32 R64, R8, R46, R64 ;  /* 0x0000002e0840723c */ /* 0x000fe20000001840 */
[----:B------:R1:W-:Y:S07]  /*1c30*/  MUFU.TANH R143, R2 ;  /* 0x00000002008f7308 */ /* 0x0003ee0000002400 */
[----:B------:R-:W-:Y:S08]  /*1c40*/  HMMA.16816.F32 R44, R24, R56, R52 ;  /* 0x00000038182c723c */ /* 0x000ff00000001834 */
[----:B------:R-:W-:Y:S01]  /*1c50*/  HMMA.16816.F32 R52, R16, R50, R36 ;  /* 0x000000321034723c */ /* 0x000fe20000001824 */
[----:B------:R-:W2:Y:S01]  /*1c60*/  LDSM.16.M88.4 R36, [R221+0x2400] ;  /* 0x00240000dd24783b */ /* 0x000ea20000000200 */
[----:B-1----:R-:W-:-:S04]  /*1c70*/  FMUL.FTZ R2, R68, c[0x0][0x320] ;  /* 0x0000c80044027a20 */ /* 0x002fc80000410000 */
[----:B------:R1:W4:Y:S02]  /*1c80*/  MUFU.TANH R142, R2 ;  /* 0x00000002008e7308 */ /* 0x0003240000002400 */
[----:B------:R-:W-:Y:S08]  /*1c90*/  HMMA.16816.F32 R72, R32, R42, R116 ;  /* 0x0000002a2048723c */ /* 0x000ff00000001874 */
[----:B------:R-:W-:Y:S01]  /*1ca0*/  HMMA.16816.F32 R40, R20, R56, R84 ;  /* 0x000000381428723c */ /* 0x000fe20000001854 */
[----:B-1----:R-:W-:-:S07]  /*1cb0*/  FMUL.FTZ R2, R69, c[0x0][0x320] ;  /* 0x0000c80045027a20 */ /* 0x002fce0000410000 */
[----:B---3--:R-:W-:Y:S01]  /*1cc0*/  HMMA.16816.F32 R44, R12, R28, R44 ;  /* 0x0000001c0c2c723c */ /* 0x008fe2000000182c */
[----:B------:R1:W3:Y:S07]  /*1cd0*/  MUFU.TANH R119, R2 ;  /* 0x0000000200777308 */ /* 0x0002ee0000002400 */
[----:B------:R-:W-:Y:S08]  /*1ce0*/  HMMA.16816.F32 R64, R4, R50, R64 ;  /* 0x000000320440723c */ /* 0x000ff00000001840 */
[----:B------:R-:W-:Y:S01]  /*1cf0*/  HMMA.16816.F32 R40, R8, R28, R40 ;  /* 0x0000001c0828723c */ /* 0x000fe20000001828 */
[----:B-1----:R-:W-:-:S04]  /*1d00*/  FMUL.FTZ R2, R70, c[0x0][0x320] ;  /* 0x0000c80046027a20 */ /* 0x002fc80000410000 */
[----:B------:R1:W5:Y:S03]  /*1d10*/  MUFU.TANH R118, R2 ;  /* 0x0000000200767308 */ /* 0x0003660000002400 */
[----:B------:R-:W-:Y:S08]  /*1d20*/  HMMA.16816.F32 R48, R24, R58, R72 ;  /* 0x0000003a1830723c */ /* 0x000ff00000001848 */
[----:B------:R-:W-:Y:S01]  /*1d30*/  HMMA.16816.F32 R76, R32, R60, R92 ;  /* 0x0000003c204c723c */ /* 0x000fe2000000185c */
[----:B-1----:R-:W-:-:S07]  /*1d40*/  FMUL.FTZ R2, R71, c[0x0][0x320] ;  /* 0x0000c80047027a20 */ /* 0x002fce0000410000 */
[----:B------:R-:W-:Y:S01]  /*1d50*/  HMMA.16816.F32 R84, R32, R62, R120 ;  /* 0x0000003e2054723c */ /* 0x000fe20000001878 */
[----:B------:R1:W-:Y:S07]  /*1d60*/  MUFU.TANH R116, R2 ;  /* 0x0000000200747308 */ /* 0x0003ee0000002400 */
[-C--:B--2---:R-:W-:Y:S01]  /*1d70*/  HMMA.16816.F32 R60, R16, R36.reuse, R44 ;  /* 0x00000024103c723c */ /* 0x084fe2000000182c */
[----:B------:R-:W2:Y:S07]  /*1d80*/  LDSM.16.M88.4 R44, [R221+0x1800] ;  /* 0x00180000dd2c783b */ /* 0x000eae0000000200 */
[----:B------:R-:W-:Y:S01]  /*1d90*/  HMMA.16816.F32 R68, R4, R36, R40 ;  /* 0x000000240444723c */ /* 0x000fe20000001828 */
[----:B-1----:R-:W-:-:S04]  /*1da0*/  FMUL.FTZ R2, R52, c[0x0][0x320] ;  /* 0x0000c80034027a20 */ /* 0x002fc80000410000 */
[----:B------:R1:W-:Y:S03]  /*1db0*/  MUFU.TANH R117, R2 ;  /* 0x0000000200757308 */ /* 0x0003e60000002400 */
[----:B------:R-:W-:Y:S08]  /*1dc0*/  HMMA.16816.F32 R40, R12, R30, R48 ;  /* 0x0000001e0c28723c */ /* 0x000ff00000001830 */
[----:B------:R-:W-:Y:S01]  /*1dd0*/  HMMA.16816.F32 R56, R20, R58, R112 ;  /* 0x0000003a1438723c */ /* 0x000fe20000001870 */
[----:B-1----:R-:W-:-:S07]  /*1de0*/  FMUL.FTZ R2, R53, c[0x0][0x320] ;  /* 0x0000c80035027a20 */ /* 0x002fce0000410000 */
[C---:B------:R-:W-:Y:S01]  /*1df0*/  HMMA.16816.F32 R88, R32.reuse, R80, R144 ;  /* 0x000000502058723c */ /* 0x040fe20000001890 */
[----:B------:R1:W-:Y:S07]  /*1e00*/  MUFU.TANH R111, R2 ;  /* 0x00000002006f7308 */ /* 0x0003ee0000002400 */
[----:B------:R-:W-:Y:S01]  /*1e10*/  HMMA.16816.F32 R80, R32, R82, R132 ;  /* 0x000000522050723c */ /* 0x000fe20000001884 */
[----:B------:R-:W3:Y:S07]  /*1e20*/  LDSM.16.M88.4 R32, [R216+0x5900] ;  /* 0x00590000d820783b */ /* 0x000eee0000000200 */
[----:B------:R-:W-:Y:S01]  /*1e30*/  HMMA.16816.F32 R48, R8, R30, R56 ;  /* 0x0000001e0830723c */ /* 0x000fe20000001838 */
[----:B------:R-:W3:Y:S01]  /*1e40*/  LDSM.16.M88.4 R28, [R221+0x2800] ;  /* 0x00280000dd1c783b */ /* 0x000ee20000000200 */
[----:B-1----:R-:W-:-:S04]  /*1e50*/  FMUL.FTZ R2, R54, c[0x0][0x320] ;  /* 0x0000c80036027a20 */ /* 0x002fc80000410000 */
[----:B------:R1:W-:Y:S02]  /*1e60*/  MUFU.TANH R110, R2 ;  /* 0x00000002006e7308 */ /* 0x0003e40000002400 */
[C---:B--2---:R-:W-:Y:S08]  /*1e70*/  HMMA.16816.F32 R56, R20.reuse, R44, R96 ;  /* 0x0000002c1438723c */ /* 0x044ff00000001860 */
[----:B------:R-:W-:Y:S01]  /*1e80*/  HMMA.16816.F32 R72, R20, R46, R136 ;  /* 0x0000002e1448723c */ /* 0x000fe20000001888 */
[----:B-1----:R-:W-:-:S07]  /*1e90*/  FMUL.FTZ R2, R55, c[0x0][0x320] ;  /* 0x0000c80037027a20 */ /* 0x002fce0000410000 */
[C---:B------:R-:W-:Y:S01]  /*1ea0*/  HMMA.16816.F32 R52, R24.reuse, R44, R76 ;  /* 0x0000002c1834723c */ /* 0x040fe2000000184c */
[----:B------:R1:W-:Y:S07]  /*1eb0*/  MUFU.TANH R109, R2 ;  /* 0x00000002006d7308 */ /* 0x0003ee0000002400 */
[----:B------:R-:W-:Y:S01]  /*1ec0*/  HMMA.16816.F32 R44, R24, R46, R84 ;  /* 0x0000002e182c723c */ /* 0x000fe20000001854 */
[----:B-1----:R-:W-:-:S04]  /*1ed0*/  FMUL.FTZ R2, R64, c[0x0][0x320] ;  /* 0x0000c80040027a20 */ /* 0x002fc80000410000 */
[----:B------:R1:W2:Y:S02]  /*1ee0*/  MUFU.TANH R108, R2 ;  /* 0x00000002006c7308 */ /* 0x0002a40000002400 */
[----:B-1----:R-:W-:-:S06]  /*1ef0*/  FMUL.FTZ R2, R65, c[0x0][0x320] ;  /* 0x0000c80041027a20 */ /* 0x002fcc0000410000 */
[----:B------:R1:W1:Y:S02]  /*1f00*/  MUFU.TANH R95, R2 ;  /* 0x00000002005f7308 */ /* 0x0002640000002400 */
[----:B-1----:R-:W-:-:S06]  /*1f10*/  FMUL.FTZ R2, R66, c[0x0][0x320] ;  /* 0x0000c80042027a20 */ /* 0x002fcc0000410000 */
[----:B------:R1:W1:Y:S02]  /*1f20*/  MUFU.TANH R94, R2 ;  /* 0x00000002005e7308 */ /* 0x0002640000002400 */
[----:B-1----:R-:W-:Y:S02]  /*1f30*/  FMUL.FTZ R2, R67, c[0x0][0x320] ;  /* 0x0000c80043027a20 */ /* 0x002fe40000410000 */
[----:B------:R-:W-:Y:S04]  /*1f40*/  HMMA.16816.F32 R64, R4, R38, R48 ;  /* 0x000000260440723c */ /* 0x000fe80000001830 */
[----:B------:R1:W-:Y:S04]  /*1f50*/  MUFU.TANH R93, R2 ;  /* 0x00000002005d7308 */ /* 0x0003e80000002400 */
[----:B---3--:R-:W-:Y:S01]  /*1f60*/  HMMA.16816.F32 R48, R12, R32, R52 ;  /* 0x000000200c30723c */ /* 0x008fe20000001834 */
[----:B-1----:R-:W-:-:S04]  /*1f70*/  FMUL.FTZ R2, R60, c[0x0][0x320] ;  /* 0x0000c8003c027a20 */ /* 0x002fc80000410000 */
[----:B------:R1:W-:Y:S11]  /*1f80*/  MUFU.TANH R124, R2 ;  /* 0x00000002007c7308 */ /* 0x0003f60000002400 */
[----:B------:R-:W-:Y:S08]  /*1f90*/  @!UPT UIADD3 URZ, URZ, URZ, URZ ;  /* 0x0000003f3f3ff290 */ /* 0x000ff0000fffe03f */
[----:B------:R-:W-:Y:S01]  /*1fa0*/  HMMA.16816.F32 R48, R16, R28, R48 ;  /* 0x0000001c1030723c */ /* 0x000fe20000001830 */
[----:B-1----:R-:W-:-:S04]  /*1fb0*/  FMUL.FTZ R2, R61, c[0x0][0x320] ;  /* 0x0000c8003d027a20 */ /* 0x002fc80000410000 */
[----:B------:R1:W-:Y:S11]  /*1fc0*/  MUFU.TANH R125, R2 ;  /* 0x00000002007d7308 */ /* 0x0003f60000002400 */
[----:B------:R-:W-:Y:S08]  /*1fd0*/  @!UPT UIADD3 URZ, URZ, URZ, URZ ;  /* 0x0000003f3f3ff290 */ /* 0x000ff0000fffe03f */
[----:B------:R-:W-:Y:S02]  /*1fe0*/  FMUL.FTZ R50, R50, c[0x0][0x320] ;  /* 0x0000c80032327a20 */ /* 0x000fe40000410000 */
[----:B-1----:R-:W-:Y:S02]  /*1ff0*/  FMUL.FTZ R2, R62, c[0x0][0x320] ;  /* 0x0000c8003e027a20 */ /* 0x002fe40000410000 */
[----:B------:R-:W-:Y:S02]  /*2000*/  FMUL.FTZ R51, R51, c[0x0][0x320] ;  /* 0x0000c80033337a20 */ /* 0x000fe40000410000 */
[----:B------:R1:W-:Y:S02]  /*2010*/  MUFU.TANH R129, R2 ;  /* 0x0000000200817308 */ /* 0x0003e40000002400 */
[----:B-1----:R-:W-:Y:S02]  /*2020*/  FMUL.FTZ R2, R63, c[0x0][0x320] ;  /* 0x0000c8003f027a20 */ /* 0x002fe40000410000 */
[----:B------:R-:W-:Y:S01]  /*2030*/  HMMA.16816.F32 R60, R16, R38, R40 ;  /* 0x00000026103c723c */ /* 0x000fe20000001828 */
[----:B------:R-:W1:Y:S03]  /*2040*/  LDSM.16.M88.4 R40, [R221+0x1c00] ;  /* 0x001c0000dd28783b */ /* 0x000e660000000200 */
[----:B------:R3:W-:Y:S04]  /*2050*/  MUFU.TANH R128, R2 ;  /* 0x0000000200807308 */ /* 0x0007e80000002400 */
[----:B------:R-:W-:Y:S01]  /*2060*/  HMMA.16816.F32 R36, R8, R32, R56 ;  /* 0x000000200824723c */ /* 0x000fe20000001838 */
[----:B---3--:R-:W-:-:S04]  /*2070*/  FMUL.FTZ R2, R68, c[0x0][0x320] ;  /* 0x0000c80044027a20 */ /* 0x008fc80000410000 */
[----:B------:R3:W1:Y:S11]  /*2080*/  MUFU.TANH R92, R2 ;  /* 0x00000002005c7308 */ /* 0x0006760000002400 */
[----:B------:R-:W-:Y:S08]  /*2090*/  @!UPT UIADD3 URZ, URZ, URZ, URZ ;  /* 0x0000003f3f3ff290 */ /* 0x000ff0000fffe03f */
[----:B------:R-:W-:Y:S01]  /*20a0*/  HMMA.16816.F32 R56, R4, R28, R36 ;  /* 0x0000001c0438723c */ /* 0x000fe20000001824 */
[----:B---3--:R-:W-:-:S07]  /*20b0*/  FMUL.FTZ R2, R69, c[0x0][0x320] ;  /* 0x0000c80045027a20 */ /* 0x008fce0000410000 */
[----:B------:R-:W-:Y:S01]  /*20c0*/  HMMA.16816.F32 R36, R12, R34, R44 ;  /* 0x000000220c24723c */ /* 0x000fe2000000182c */
[----:B------:R3:W2:Y:S07]  /*20d0*/  MUFU.TANH R79, R2 ;  /* 0x00000002004f7308 */ /* 0x0006ae0000002400 */
[----:B-1----:R-:W-:Y:S08]  /*20e0*/  HMMA.16816.F32 R52, R24, R40, R88 ;  /* 0x000000281834723c */ /* 0x002ff00000001858 */
[----:B------:R-:W-:Y:S01]  /*20f0*/  HMMA.16816.F32 R44, R8, R34, R72 ;  /* 0x00000022082c723c */ /* 0x000fe20000001848 */
[----:B------:R-:W-:-:S02]  /*2100*/  FMUL.FTZ R56, R56, c[0x0][0x320] ;  /* 0x0000c80038387a20 */ /* 0x000fc40000410000 */
[----:B---3--:R-:W-:Y:S02]  /*2110*/  FMUL.FTZ R2, R70, c[0x0][0x320] ;  /* 0x0000c80046027a20 */ /* 0x008fe40000410000 */
[----:B------:R-:W-:Y:S01]  /*2120*/  MUFU.TANH R166, R56 ;  /* 0x0000003800a67308 */ /* 0x000fe20000002400 */
[----:B------:R-:W-:Y:S02]  /*2130*/  FMUL.FTZ R57, R57, c[0x0][0x320] ;  /* 0x0000c80039397a20 */ /* 0x000fe40000410000 */
[-C--:B------:R-:W-:Y:S01]  /*2140*/  HMMA.16816.F32 R36, R16, R30.reuse, R36 ;  /* 0x0000001e1024723c */ /* 0x080fe20000001824 */
[----:B------:R-:W-:Y:S02]  /*2150*/  FMUL.FTZ R58, R58, c[0x0][0x320] ;  /* 0x0000c8003a3a7a20 */ /* 0x000fe40000410000 */
[----:B------:R-:W-:Y:S02]  /*2160*/  FMUL.FTZ R59, R59, c[0x0][0x320] ;  /* 0x0000c8003b3b7a20 */ /* 0x000fe40000410000 */
[----:B------:R1:W3:Y:S08]  /*2170*/  MUFU.TANH R78, R2 ;  /* 0x00000002004e7308 */ /* 0x0002f00000002400 */
[----:B------:R-:W-:Y:S03]  /*2180*/  MUFU.TANH R57, R57 ;  /* 0x0000003900397308 */ /* 0x000fe60000002400 */
[----:B------:R-:W-:Y:S01]  /*2190*/  HMMA.16816.F32 R28, R4, R30, R44 ;  /* 0x0000001e041c723c */ /* 0x000fe2000000182c */
[----:B-1----:R-:W-:-:S04]  /*21a0*/  FMUL.FTZ R2, R71, c[0x0][0x320] ;  /* 0x0000c80047027a20 */ /* 0x002fc80000410000 */
[----:B------:R-:W-:Y:S03]  /*21b0*/  MUFU.TANH R58, R58 ;  /* 0x0000003a003a7308 */ /* 0x000fe60000002400 */
[----:B------:R-:W-:Y:S01]  /*21c0*/  HMMA.16816.F32 R68, R20, R40, R100 ;  /* 0x000000281444723c */ /* 0x000fe20000001864 */
[----:B------:R-:W-:Y:S02]  /*21d0*/  FMUL.FTZ R36, R36, c[0x0][0x320] ;  /* 0x0000c80024247a20 */ /* 0x000fe40000410000 */
[----:B------:R-:W-:Y:S02]  /*21e0*/  FMUL.FTZ R37, R37, c[0x0][0x320] ;  /* 0x0000c80025257a20 */ /* 0x000fe40000410000 */
[----:B------:R-:W-:Y:S01]  /*21f0*/  FMUL.FTZ R38, R38, c[0x0][0x320] ;  /* 0x0000c80026267a20 */ /* 0x000fe20000410000 */
[----:B------:R1:W-:Y:S08]  /*2200*/  MUFU.TANH R77, R2 ;  /* 0x00000002004d7308 */ /* 0x0003f00000002400 */
[----:B------:R-:W-:Y:S02]  /*2210*/  MUFU.TANH R56, R36 ;  /* 0x0000002400387308 */ /* 0x000fe40000002400 */
[----:B------:R-:W-:-:S02]  /*2220*/  FMUL.FTZ R28, R28, c[0x0][0x320] ;  /* 0x0000c8001c1c7a20 */ /* 0x000fc40000410000 */
[----:B-1----:R-:W-:-:S04]  /*2230*/  FMUL.FTZ R2, R60, c[0x0][0x320] ;  /* 0x0000c8003c027a20 */ /* 0x002fc80000410000 */
[----:B------:R-:W-:Y:S08]  /*2240*/  MUFU.TANH R59, R59 ;  /* 0x0000003b003b7308 */ /* 0x000ff00000002400 */
[----:B------:R1:W-:Y:S02]  /*2250*/  MUFU.TANH R127, R2 ;  /* 0x00000002007f7308 */ /* 0x0003e40000002400 */
[----:B-1----:R-:W-:-:S06]  /*2260*/  FMUL.FTZ R2, R61, c[0x0][0x320] ;  /* 0x0000c8003d027a20 */ /* 0x002fcc0000410000 */
[----:B------:R1:W-:Y:S02]  /*2270*/  MUFU.TANH R126, R2 ;  /* 0x00000002007e7308 */ /* 0x0003e40000002400 */
[----:B-1----:R-:W-:-:S06]  /*2280*/  FMUL.FTZ R2, R62, c[0x0][0x320] ;  /* 0x0000c8003e027a20 */ /* 0x002fcc0000410000 */
[----:B------:R1:W-:Y:S02]  /*2290*/  MUFU.TANH R130, R2 ;  /* 0x0000000200827308 */ /* 0x0003e40000002400 */
[----:B-1----:R-:W-:Y:S02]  /*22a0*/  FMUL.FTZ R2, R63, c[0x0][0x320] ;  /* 0x0000c8003f027a20 */ /* 0x002fe40000410000 */
[-C--:B------:R-:W-:Y:S01]  /*22b0*/  HMMA.16816.F32 R60, R20, R42.reuse, R104 ;  /* 0x0000002a143c723c */ /* 0x080fe20000001868 */
[----:B------:R-:W1:Y:S03]  /*22c0*/  LDSM.16.M88.4 R20, [R216+0x5d00] ;  /* 0x005d0000d814783b */ /* 0x000e660000000200 */
[----:B------:R2:W-:Y:S04]  /*22d0*/  MUFU.TANH R131, R2 ;  /* 0x0000000200837308 */ /* 0x0005e80000002400 */
[----:B------:R-:W-:Y:S01]  /*22e0*/  HMMA.16816.F32 R40, R24, R42, R80 ;  /* 0x0000002a1828723c */ /* 0x000fe20000001850 */
[----:B------:R-:W3:Y:S01]  /*22f0*/  LDSM.16.M88.4 R24, [R221+0x2c00] ;  /* 0x002c0000dd18783b */ /* 0x000ee20000000200 */
[----:B------:R-:W-:-:S04]  /*2300*/  DEPBAR.LE SB0, 0x0 ;  /* 0x000080000000791a */ /* 0x000fc80000000000 */
[----:B--2---:R-:W-:Y:S02]  /*2310*/  FMUL.FTZ R2, R64, c[0x0][0x320] ;  /* 0x0000c80040027a20 */ /* 0x004fe40000410000 */
[----:B------:R-:W-:Y:S08]  /*2320*/  MUFU.TANH R64, R51 ;  /* 0x0000003300407308 */ /* 0x000ff00000002400 */
[----:B------:R2:W2:Y:S01]  /*2330*/  MUFU.TANH R76, R2 ;  /* 0x00000002004c7308 */ /* 0x0004a20000002400 */
[----:B-1----:R-:W-:Y:S01]  /*2340*/  HMMA.16816.F32 R52, R12, R20, R52 ;  /* 0x000000140c34723c */ /* 0x002fe20000001834 */
[----:B--2---:R-:W-:-:S06]  /*2350*/  FMUL.FTZ R2, R65, c[0x0][0x320] ;  /* 0x0000c80041027a20 */ /* 0x004fcc0000410000 */
[----:B------:R-:W-:Y:S01]  /*2360*/  MUFU.TANH R65, R50 ;  /* 0x0000003200417308 */ /* 0x000fe20000002400 */
[----:B------:R-:W-:Y:S07]  /*2370*/  HMMA.16816.F32 R32, R8, R20, R68 ;  /* 0x000000140820723c */ /* 0x000fee0000001844 */
[----:B------:R1:W-:Y:S09]  /*2380*/  MUFU.TANH R100, R2 ;  /* 0x0000000200647308 */ /* 0x0003f20000002400 */
[----:B---3--:R-:W-:Y:S01]  /*2390*/  HMMA.16816.F32 R52, R16, R24, R52 ;  /* 0x000000181034723c */ /* 0x008fe20000001834 */
[----:B-1----:R-:W-:-:S07]  /*23a0*/  FMUL.FTZ R2, R66, c[0x0][0x320] ;  /* 0x0000c80042027a20 */ /* 0x002fce0000410000 */
[----:B------:R-:W-:Y:S01]  /*23b0*/  HMMA.16816.F32 R32, R4, R24, R32 ;  /* 0x000000180420723c */ /* 0x000fe20000001820 */
[----:B------:R1:W-:Y:S02]  /*23c0*/  MUFU.TANH R106, R2 ;  /* 0x00000002006a7308 */ /* 0x0003e40000002400 */
[----:B-1----:R-:W-:-:S06]  /*23d0*/  FMUL.FTZ R2, R67, c[0x0][0x320] ;  /* 0x0000c80043027a20 */ /* 0x002fcc0000410000 */
[----:B------:R1:W2:Y:S11]  /*23e0*/  MUFU.TANH R107, R2 ;  /* 0x00000002006b7308 */ /* 0x0002b60000002400 */
[----:B------:R-:W-:Y:S04]  /*23f0*/  @!UPT UIADD3 URZ, URZ, URZ, URZ ;  /* 0x0000003f3f3ff290 */ /* 0x000fe8000fffe03f */
[----:B------:R-:W-:Y:S02]  /*2400*/  FMUL.FTZ R35, R35, c[0x0][0x320] ;  /* 0x0000c80023237a20 */ /* 0x000fe40000410000 */
[----:B-1----:R-:W-:-:S04]  /*2410*/  FMUL.FTZ R2, R48, c[0x0][0x320] ;  /* 0x0000c80030027a20 */ /* 0x002fc80000410000 */
[----:B------:R1:W-:Y:S02]  /*2420*/  MUFU.TANH R177, R2 ;  /* 0x0000000200b17308 */ /* 0x0003e40000002400 */
[----:B-1----:R-:W-:Y:S02]  /*2430*/  FMUL.FTZ R2, R49, c[0x0][0x320] ;  /* 0x0000c80031027a20 */ /* 0x002fe40000410000 */
[-C--:B------:R-:W-:Y:S04]  /*2440*/  HMMA.16816.F32 R48, R8, R22.reuse, R60 ;  /* 0x000000160830723c */ /* 0x080fe8000000183c */
[----:B------:R1:W-:Y:S03]  /*2450*/  MUFU.TANH R179, R2 ;  /* 0x0000000200b37308 */ /* 0x0003e60000002400 */
[----:B------:R-:W-:Y:S01]  /*2460*/  SHF.R.S32.HI R10, RZ, 0x1f, R140 ;  /* 0x0000001fff0a7819 */ /* 0x000fe2000001148c */
[----:B------:R-:W-:Y:S01]  /*2470*/  HMMA.16816.F32 R20, R12, R22, R40 ;  /* 0x000000160c14723c */ /* 0x000fe20000001828 */
[----:B------:R-:W-:Y:S01]  /*2480*/  @P0 IMAD.WIDE.U32 R8, R141, UR5, R152 ;  /* 0x000000058d080c25 */ /* 0x000fe2000f8e0098 */
[----:B------:R-:W-:Y:S01]  /*2490*/  @UP0 UIMAD UR5, UR18, UR5, URZ ;  /* 0x00000005120502a4 */ /* 0x000fe2000f8e023f */
[----:B------:R-:W-:Y:S01]  /*24a0*/  LEA.HI R11, R10, R140, RZ, 0x2 ;  /* 0x0000008c0a0b7211 */ /* 0x000fe200078f10ff */
[----:B------:R-:W-:Y:S02]  /*24b0*/  MUFU.TANH R43, R37 ;  /* 0x00000025002b7308 */ /* 0x000fe40000002400 */
[----:B------:R-:W-:Y:S01]  /*24c0*/  @UP0 UIMAD UR4, UR4, UR19, UR5 ;  /* 0x00000013040402a4 */ /* 0x000fe2000f8e0205 */
[----:B------:R-:W-:Y:S01]  /*24d0*/  BAR.SYNC.DEFER_BLOCKING 0x0 ;  /* 0x0000000000007b1d */ /* 0x000fe20000010000 */
[----:B------:R-:W-:Y:S01]  /*24e0*/  @P0 LEA R14, P1, R8, c[0x0][0x1c8], 0x1 ;  /* 0x00007200080e0a11 */ /* 0x000fe200078208ff */
[----:B-1----:R-:W-:-:S04]  /*24f0*/  FMUL.FTZ R2, R39, c[0x0][0x320] ;  /* 0x0000c80027027a20 */ /* 0x002fc80000410000 */
[----:B------:R-:W-:Y:S01]  /*2500*/  MUFU.TANH R40, R28 ;  /* 0x0000001c00287308 */ /* 0x000fe20000002400 */
[----:B------:R1:W-:Y:S02]  /*2510*/  STL [R1+0x4c], R11 ;  /* 0x00004c0b01007387 */ /* 0x0003e40000100800 */
[-C--:B------:R-:W-:Y:S05]  /*2520*/  HMMA.16816.F32 R48, R4, R26.reuse, R48 ;  /* 0x0000001a0430723c */ /* 0x080fea0000001830 */
[----:B------:R3:W-:Y:S02]  /*2530*/  MUFU.TANH R41, R2 ;  /* 0x0000000200297308 */ /* 0x0007e40000002400 */
[----:B------:R-:W-:Y:S01]  /*2540*/  @P0 IADD3 R5, R9, UR4, RZ ;  /* 0x0000000409050c10 */ /* 0x000fe2000fffe0ff */
[----:B------:R-:W-:Y:S01]  /*2550*/  FMUL.FTZ R6, R29, c[0x0][0x320] ;  /* 0x0000c8001d067a20 */ /* 0x000fe20000410000 */
[----:B------:R-:W-:Y:S01]  /*2560*/  HMMA.16816.F32 R24, R16, R26, R20 ;  /* 0x0000001a1018723c */ /* 0x000fe20000001814 */
[----:B------:R-:W-:Y:S01]  /*2570*/  FMUL.FTZ R7, R33, c[0x0][0x320] ;  /* 0x0000c80021077a20 */ /* 0x000fe20000410000 */
[----:B------:R-:W-:Y:S01]  /*2580*/  @P0 LEA.HI.X R15, R8, c[0x0][0x1cc], R5, 0x1, P1 ;  /* 0x00007300080f0a11 */ /* 0x000fe200008f0c05 */
[----:B------:R-:W-:Y:S01]  /*2590*/  FMUL.FTZ R5, R30, c[0x0][0x320] ;  /* 0x0000c8001e057a20 */ /* 0x000fe20000410000 */
[----:B------:R1:W-:Y:S01]  /*25a0*/  MUFU.TANH R21, R6 ;  /* 0x0000000600157308 */ /* 0x0003e20000002400 */
[----:B------:R-:W-:Y:S01]  /*25b0*/  FMUL.FTZ R9, R34, c[0x0][0x320] ;  /* 0x0000c80022097a20 */ /* 0x000fe20000410000 */
[----:B---3--:R-:W-:-:S06]  /*25c0*/  LOP3.LUT R2, R11, 0x7ffffffc, RZ, 0xc0, !PT ;  /* 0x7ffffffc0b027812 */ /* 0x008fcc00078ec0ff */
[----:B------:R3:W2:Y:S01]  /*25d0*/  MUFU.TANH R8, R5 ;  /* 0x0000000500087308 */ /* 0x0006a20000002400 */
[----:B------:R-:W-:Y:S02]  /*25e0*/  IMAD.IADD R4, R140, 0x1, -R2 ;  /* 0x000000018c047824 */ /* 0x000fe400078e0a02 */
[----:B------:R-:W-:Y:S02]  /*25f0*/  IMAD.U32 R2, RZ, RZ, UR6 ;  /* 0x00000006ff027e24 */ /* 0x000fe4000f8e00ff */
[----:B-1----:R-:W-:-:S03]  /*2600*/  FMUL.FTZ R6, R32, c[0x0][0x320] ;  /* 0x0000c80020067a20 */ /* 0x002fc60000410000 */
[----:B------:R-:W1:Y:S01]  /*2610*/  MUFU.TANH R42, R38 ;  /* 0x00000026002a7308 */ /* 0x000e620000002400 */
[----:B------:R-:W-:Y:S02]  /*2620*/  IMAD R2, R4, -0x2, R2 ;  /* 0xfffffffe04027824 */ /* 0x000fe400078e0202 */
[----:B------:R-:W-:-:S03]  /*2630*/  FMUL.FTZ R4, R31, c[0x0][0x320] ;  /* 0x0000c8001f047a20 */ /* 0x000fc60000410000 */
[----:B------:R-:W-:Y:S01]  /*2640*/  ISETP.GT.AND P2, PT, R2, RZ, PT ;  /* 0x000000ff0200720c */ /* 0x000fe20003f44270 */
[----:B---3--:R-:W-:Y:S01]  /*2650*/  FMUL.FTZ R5, R48, c[0x0][0x320] ;  /* 0x0000c80030057a20 */ /* 0x008fe20000410000 */
[----:B------:R3:W1:Y:S01]  /*2660*/  MUFU.TANH R10, R4 ;  /* 0x00000004000a7308 */ /* 0x0006620000002400 */
[C---:B------:R-:W-:Y:S02]  /*2670*/  ISETP.GT.AND P1, PT, R2.reuse, 0x1, PT ;  /* 0x000000010200780c */ /* 0x040fe40003f24270 */
[----:B------:R-:W-:Y:S02]  /*2680*/  ISETP.GT.AND P3, PT, R2, 0x8, PT ;  /* 0x000000080200780c */ /* 0x000fe40003f64270 */
[----:B----4-:R-:W-:Y:S02]  /*2690*/  FSEL R17, R142, -INF , P2 ;  /* 0xff8000008e117808 */ /* 0x010fe40001000000 */
[----:B------:R-:W-:Y:S01]  /*26a0*/  FSEL R18, R119, -INF , P1 ;  /* 0xff80000077127808 */ /* 0x000fe20000800000 */
[----:B------:R-:W-:Y:S01]  /*26b0*/  MUFU.TANH R13, R7 ;  /* 0x00000007000d7308 */ /* 0x000fe20000002400 */
[----:B-----5:R-:W-:-:S02]  /*26c0*/  FSEL R22, R118, -INF , P2 ;  /* 0xff80000076167808 */ /* 0x020fc40001000000 */
[----:B------:R-:W-:Y:S02]  /*26d0*/  FSEL R46, R148, -INF , P2 ;  /* 0xff800000942e7808 */ /* 0x000fe40001000000 */
[----:B------:R-:W-:Y:S02]  /*26e0*/  FSEL R32, R150, -INF , P2 ;  /* 0xff80000096207808 */ /* 0x000fe40001000000 */
[----:B------:R-:W-:Y:S01]  /*26f0*/  ISETP.GT.AND P2, PT, R2, 0x9, PT ;  /* 0x000000090200780c */ /* 0x000fe20003f44270 */
[----:B---3--:R-:W-:Y:S01]  /*2700*/  FMUL.FTZ R4, R52, c[0x0][0x320] ;  /* 0x0000c80034047a20 */ /* 0x008fe20000410000 */
[----:B------:R-:W-:Y:S01]  /*2710*/  FSEL R19, R108, -INF , P3 ;  /* 0xff8000006c137808 */ /* 0x000fe20001800000 */
[----:B------:R3:W-:Y:S01]  /*2720*/  MUFU.TANH R11, R6 ;  /* 0x00000006000b7308 */ /* 0x0007e20000002400 */
[----:B------:R-:W-:Y:S02]  /*2730*/  FSEL R23, R116, -INF , P1 ;  /* 0xff80000074177808 */ /* 0x000fe40000800000 */
[----:B------:R-:W-:-:S02]  /*2740*/  FSEL R45, R143, -INF , P1 ;  /* 0xff8000008f2d7808 */ /* 0x000fc40000800000 */
[----:B------:R-:W-:Y:S02]  /*2750*/  FSEL R36, R149, -INF , P1 ;  /* 0xff80000095247808 */ /* 0x000fe40000800000 */
[----:B------:R-:W-:Y:S01]  /*2760*/  ISETP.GT.AND P1, PT, R2, 0x10, PT ;  /* 0x000000100200780c */ /* 0x000fe20003f24270 */
[----:B------:R4:W-:Y:S01]  /*2770*/  MUFU.TANH R16, R4 ;  /* 0x0000000400107308 */ /* 0x0009e20000002400 */
[----:B------:R-:W-:Y:S02]  /*2780*/  FSEL R20, R95, -INF , P2 ;  /* 0xff8000005f147808 */ /* 0x000fe40001000000 */
[----:B------:R-:W-:Y:S02]  /*2790*/  FSEL R28, R94, -INF , P3 ;  /* 0xff8000005e1c7808 */ /* 0x000fe40001800000 */
[----:B------:R-:W-:Y:S02]  /*27a0*/  FSEL R44, R110, -INF , P3 ;  /* 0xff8000006e2c7808 */ /* 0x000fe40001800000 */
[----:B------:R-:W-:Y:S01]  /*27b0*/  FSEL R37, R117, -INF , P3 ;  /* 0xff80000075257808 */ /* 0x000fe20001800000 */
[----:B------:R-:W5:Y:S01]  /*27c0*/  MUFU.TANH R7, R9 ;  /* 0x0000000900077308 */ /* 0x000f620000002400 */
[----:B------:R-:W-:Y:S01]  /*27d0*/  ISETP.GT.AND P3, PT, R2, 0x11, PT ;  /* 0x000000110200780c */ /* 0x000fe20003f64270 */
[----:B---3--:R-:W-:Y:S01]  /*27e0*/  FMUL.FTZ R6, R49, c[0x0][0x320] ;  /* 0x0000c80031067a20 */ /* 0x008fe20000410000 */
[----:B------:R-:W-:-:S02]  /*27f0*/  FSEL R47, R92, -INF , P1 ;  /* 0xff8000005c2f7808 */ /* 0x000fc40000800000 */
[----:B------:R-:W-:Y:S02]  /*2800*/  FSEL R29, R93, -INF , P2 ;  /* 0xff8000005d1d7808 */ /* 0x000fe40001000000 */
[----:B------:R-:W-:Y:S01]  /*2810*/  FSEL R39, R109, -INF , P2 ;  /* 0xff8000006d277808 */ /* 0x000fe20001000000 */
[----:B----4-:R-:W-:Y:S01]  /*2820*/  FMUL.FTZ R4, R54, c[0x0][0x320] ;  /* 0x0000c80036047a20 */ /* 0x010fe20000410000 */
[----:B------:R-:W-:Y:S01]  /*2830*/  FSEL R38, R111, -INF , P2 ;  /* 0xff8000006f267808 */ /* 0x000fe20001000000 */
[----:B------:R-:W-:Y:S01]  /*2840*/  MUFU.TANH R6, R6 ;  /* 0x0000000600067308 */ /* 0x000fe20000002400 */
[----:B------:R-:W-:Y:S02]  /*2850*/  ISETP.GT.AND P2, PT, R2, 0x18, PT ;  /* 0x000000180200780c */ /* 0x000fe40003f44270 */
[----:B------:R-:W-:Y:S02]  /*2860*/  FSEL R52, R79, -INF , P3 ;  /* 0xff8000004f347808 */ /* 0x000fe40001800000 */
[----:B------:R-:W-:-:S02]  /*2870*/  FSEL R101, R78, -INF , P1 ;  /* 0xff8000004e657808 */ /* 0x000fc40000800000 */
[----:B------:R-:W-:Y:S01]  /*2880*/  FSEL R129, R129, -INF , P1 ;  /* 0xff80000081817808 */ /* 0x000fe20000800000 */
[----:B------:R3:W4:Y:S01]  /*2890*/  MUFU.TANH R12, R4 ;  /* 0x00000004000c7308 */ /* 0x0007220000002400 */
[----:B------:R-:W-:Y:S02]  /*28a0*/  FSEL R124, R124, -INF , P1 ;  /* 0xff8000007c7c7808 */ /* 0x000fe40000800000 */
[----:B------:R-:W-:Y:S02]  /*28b0*/  ISETP.GT.AND P1, PT, R2, 0x19, PT ;  /* 0x000000190200780c */ /* 0x000fe40003f24270 */
[----:B------:R-:W-:Y:S02]  /*28c0*/  FSEL R54, R76, -INF , P2 ;  /* 0xff8000004c367808 */ /* 0x000fe40001000000 */
[----:B--2---:R-:W-:Y:S02]  /*28d0*/  FSEL R107, R107, -INF , P1 ;  /* 0xff8000006b6b7808 */ /* 0x004fe40000800000 */
[----:B------:R-:W-:-:S02]  /*28e0*/  FSEL R100, R100, -INF , P1 ;  /* 0xff80000064647808 */ /* 0x000fc40000800000 */
[----:B------:R-:W-:Y:S02]  /*28f0*/  FSEL R131, R131, -INF , P1 ;  /* 0xff80000083837808 */ /* 0x000fe40000800000 */
[----:B------:R-:W-:Y:S02]  /*2900*/  FSEL R126, R126, -INF , P1 ;  /* 0xff8000007e7e7808 */ /* 0x000fe40000800000 */
[----:B------:R-:W-:Y:S02]  /*2910*/  FSEL R102, R77, -INF , P3 ;  /* 0xff8000004d667808 */ /* 0x000fe40001800000 */
[----:B---3--:R-:W-:Y:S02]  /*2920*/  FMNMX.FTZ R4, R17, R18, !PT ;  /* 0x0000001211047209 */ /* 0x008fe40007810000 */
[----:B------:R-:W-:Y:S02]  /*2930*/  FSEL R128, R128, -INF , P3 ;  /* 0xff80000080807808 */ /* 0x000fe40001800000 */
[----:B------:R-:W-:-:S02]  /*2940*/  FMNMX.FTZ R4, R19, R4, !PT ;  /* 0x0000000413047209 */ /* 0x000fc40007810000 */
[----:B------:R-:W-:Y:S02]  /*2950*/  FSEL R125, R125, -INF , P3 ;  /* 0xff8000007d7d7808 */ /* 0x000fe40001800000 */
[----:B------:R-:W-:Y:S02]  /*2960*/  FMNMX.FTZ R4, R20, R4, !PT ;  /* 0x0000000414047209 */ /* 0x000fe40007810000 */
[C---:B------:R-:W-:Y:S02]  /*2970*/  ISETP.GT.AND P1, PT, R2.reuse, 0x28, PT ;  /* 0x000000280200780c */ /* 0x040fe40003f24270 */
[----:B------:R-:W-:Y:S02]  /*2980*/  FMNMX.FTZ R4, R47, R4, !PT ;  /* 0x000000042f047209 */ /* 0x000fe40007810000 */
[----:B------:R-:W-:Y:S02]  /*2990*/  ISETP.GT.AND P3, PT, R2, 0x20, PT ;  /* 0x000000200200780c */ /* 0x000fe40003f64270 */
[----:B------:R-:W-:-:S02]  /*29a0*/  FMNMX.FTZ R4, R52, R4, !PT ;  /* 0x0000000434047209 */ /* 0x000fc40007810000 */
[----:B------:R-:W-:Y:S02]  /*29b0*/  FSEL R106, R106, -INF , P2 ;  /* 0xff8000006a6a7808 */ /* 0x000fe40001000000 */
[----:B------:R-:W-:Y:S02]  /*29c0*/  FMNMX.FTZ R4, R54, R4, !PT ;  /* 0x0000000436047209 */ /* 0x000fe40007810000 */
[----:B------:R-:W-:Y:S02]  /*29d0*/  FSEL R130, R130, -INF , P2 ;  /* 0xff80000082827808 */ /* 0x000fe40001000000 */
[----:B------:R-:W-:Y:S02]  /*29e0*/  FSEL R127, R127, -INF , P2 ;  /* 0xff8000007f7f7808 */ /* 0x000fe40001000000 */
[----:B------:R-:W-:Y:S02]  /*29f0*/  FSEL R174, R8, -INF , P1 ;  /* 0xff80000008ae7808 */ /* 0x000fe40000800000 */
[----:B------:R-:W-:Y:S01]  /*2a00*/  ISETP.GT.AND P2, PT, R2, 0x21, PT ;  /* 0x000000210200780c */ /* 0x000fe20003f44270 */
[----:B------:R2:W3:Y:S01]  /*2a10*/  MUFU.TANH R8, R5 ;  /* 0x0000000500087308 */ /* 0x0004e20000002400 */
[----:B------:R-:W-:-:S02]  /*2a20*/  FSEL R166, R166, -INF , P3 ;  /* 0xff800000a6a67808 */ /* 0x000fc40001800000 */
[----:B------:R-:W-:Y:S02]  /*2a30*/  FMNMX.FTZ R4, R100, R4, !PT ;  /* 0x0000000464047209 */ /* 0x000fe40007810000 */
[----:B------:R-:W-:Y:S02]  /*2a40*/  FSEL R167, R57, -INF , P2 ;  /* 0xff80000039a77808 */ /* 0x000fe40001000000 */
[----:B------:R-:W-:Y:S02]  /*2a50*/  FMNMX.FTZ R4, R166, R4, !PT ;  /* 0x00000004a6047209 */ /* 0x000fe40007810000 */
[----:B------:R-:W-:Y:S02]  /*2a60*/  FSEL R172, R58, -INF , P3 ;  /* 0xff8000003aac7808 */ /* 0x000fe40001800000 */
[----:B------:R-:W-:Y:S02]  /*2a70*/  FSEL R186, R65, -INF , P3 ;  /* 0xff80000041ba7808 */ /* 0x000fe40001800000 */
[----:B------:R-:W-:-:S02]  /*2a80*/  FSEL R177, R177, -INF , P3 ;  /* 0xff800000b1b17808 */ /* 0x000fc40001800000 */
[----:B------:R-:W-:Y:S02]  /*2a90*/  ISETP.GT.AND P3, PT, R2, 0x29, PT ;  /* 0x000000290200780c */ /* 0x000fe40003f64270 */
[----:B--2---:R-:W-:Y:S02]  /*2aa0*/  FMNMX.FTZ R5, R22, R23, !PT ;  /* 0x0000001716057209 */ /* 0x004fe40007810000 */
[----:B------:R-:W-:Y:S02]  /*2ab0*/  FSEL R165, R40, -INF , P1 ;  /* 0xff80000028a57808 */ /* 0x000fe40000800000 */
[----:B------:R-:W-:Y:S02]  /*2ac0*/  FMNMX.FTZ R5, R28, R5, !PT ;  /* 0x000000051c057209 */ /* 0x000fe40007810000 */
[----:B------:R-:W-:Y:S02]  /*2ad0*/  FMNMX.FTZ R4, R167, R4, !PT ;  /* 0x00000004a7047209 */ /* 0x000fe40007810000 */
[----:B------:R-:W-:-:S02]  /*2ae0*/  FSEL R173, R59, -INF , P2 ;  /* 0xff8000003bad7808 */ /* 0x000fc40001000000 */
[----:B------:R-:W-:Y:S02]  /*2af0*/  FSEL R187, R64, -INF , P2 ;  /* 0xff80000040bb7808 */ /* 0x000fe40001000000 */
[----:B------:R-:W-:Y:S02]  /*2b00*/  FSEL R179, R179, -INF , P2 ;  /* 0xff800000b3b37808 */ /* 0x000fe40001000000 */
[----:B------:R-:W-:Y:S02]  /*2b10*/  FMNMX.FTZ R5, R29, R5, !PT ;  /* 0x000000051d057209 */ /* 0x000fe40007810000 */
[----:B------:R-:W-:Y:S02]  /*2b20*/  ISETP.GT.AND P2, PT, R2, 0x30, PT ;  /* 0x000000300200780c */ /* 0x000fe40003f44270 */
[----:B------:R-:W-:Y:S02]  /*2b30*/  FSEL R164, R21, -INF , P3 ;  /* 0xff80000015a47808 */ /* 0x000fe40001800000 */
[----:B------:R-:W-:-:S02]  /*2b40*/  FMNMX.FTZ R4, R165, R4, !PT ;  /* 0x00000004a5047209 */ /* 0x000fc40007810000 */
[----:B------:R-:W-:Y:S02]  /*2b50*/  FMNMX.FTZ R5, R101, R5, !PT ;  /* 0x0000000565057209 */ /* 0x000fe40007810000 */
[----:B-1----:R-:W-:Y:S02]  /*2b60*/  FSEL R185, R42, -INF , P1 ;  /* 0xff8000002ab97808 */ /* 0x002fe40000800000 */
[----:B------:R-:W-:Y:S02]  /*2b70*/  FSEL R184, R56, -INF , P1 ;  /* 0xff80000038b87808 */ /* 0x000fe40000800000 */
[----:B------:R-:W-:Y:S02]  /*2b80*/  FSEL R176, R10, -INF , P3 ;  /* 0xff8000000ab07808 */ /* 0x000fe40001800000 */
[----:B------:R-:W-:Y:S01]  /*2b90*/  FSEL R188, R41, -INF , P3 ;  /* 0xff80000029bc7808 */ /* 0x000fe20001800000 */
[----:B------:R-:W1:Y:S01]  /*2ba0*/  MUFU.TANH R10, R35 ;  /* 0x00000023000a7308 */ /* 0x000e620000002400 */
[----:B------:R-:W-:-:S02]  /*2bb0*/  FSEL R178, R43, -INF , P3 ;  /* 0xff8000002bb27808 */ /* 0x000fc40001800000 */
[----:B-----5:R-:W-:Y:S01]  /*2bc0*/  FSEL R222, R7, -INF , P2 ;  /* 0xff80000007de7808 */ /* 0x020fe20001000000 */
[----:B------:R-:W-:Y:S01]  /*2bd0*/  FMUL.FTZ R7, R51, c[0x0][0x320] ;  /* 0x0000c80033077a20 */ /* 0x000fe20000410000 */
[----:B------:R-:W-:Y:S02]  /*2be0*/  FSEL R203, R11, -INF , P2 ;  /* 0xff8000000bcb7808 */ /* 0x000fe40001000000 */
[----:B----4-:R-:W-:Y:S02]  /*2bf0*/  FSEL R250, R12, -INF , P2 ;  /* 0xff8000000cfa7808 */ /* 0x010fe40001000000 */
[----:B------:R-:W-:Y:S01]  /*2c00*/  FSEL R236, R16, -INF , P2 ;  /* 0xff80000010ec7808 */ /* 0x000fe20001000000 */
[----:B------:R-:W-:Y:S01]  /*2c10*/  IMAD.U32 R16, RZ, RZ, UR11 ;  /* 0x0000000bff107e24 */ /* 0x000fe2000f8e00ff */
[C---:B------:R-:W-:Y:S02]  /*2c20*/  ISETP.GT.AND P1, PT, R2.reuse, 0x31, PT ;  /* 0x000000310200780c */ /* 0x040fe40003f24270 */
[----:B------:R-:W-:-:S02]  /*2c30*/  ISETP.GT.AND P3, PT, R2, 0x38, PT ;  /* 0x000000380200780c */ /* 0x000fc40003f64270 */
[----:B------:R-:W-:Y:S02]  /*2c40*/  ISETP.GT.AND P2, PT, R2, 0x39, PT ;  /* 0x000000390200780c */ /* 0x000fe40003f44270 */
[----:B------:R-:W-:Y:S02]  /*2c50*/  FMNMX.FTZ R2, R164, R4, !PT ;  /* 0x00000004a4027209 */ /* 0x000fe40007810000 */
[----:B------:R-:W-:Y:S01]  /*2c60*/  FMNMX.FTZ R4, R102, R5, !PT ;  /* 0x0000000566047209 */ /* 0x000fe20007810000 */
[----:B------:R-:W-:Y:S01]  /*2c70*/  FMUL.FTZ R5, R50, c[0x0][0x320] ;  /* 0x0000c80032057a20 */ /* 0x000fe20000410000 */
[----:B------:R-:W-:Y:S02]  /*2c80*/  FSEL R199, R13, -INF , P1 ;  /* 0xff8000000dc77808 */ /* 0x000fe40000800000 */
[----:B------:R-:W-:Y:S01]  /*2c90*/  FMNMX.FTZ R2, R203, R2, !PT ;  /* 0x00000002cb027209 */ /* 0x000fe20007810000 */
[----:B------:R2:W4:Y:S01]  /*2ca0*/  MUFU.TANH R9, R5 ;  /* 0x0000000500097308 */ /* 0x0005220000002400 */
[----:B------:R-:W-:-:S02]  /*2cb0*/  FMNMX.FTZ R4, R106, R4, !PT ;  /* 0x000000046a047209 */ /* 0x000fc40007810000 */
[----:B---3--:R-:W-:Y:S02]  /*2cc0*/  FSEL R200, R8, -INF , P3 ;  /* 0xff80000008c87808 */ /* 0x008fe40001800000 */
[----:B------:R-:W-:Y:S02]  /*2cd0*/  FMNMX.FTZ R2, R199, R2, !PT ;  /* 0x00000002c7027209 */ /* 0x000fe40007810000 */
[----:B------:R-:W-:Y:S01]  /*2ce0*/  FMNMX.FTZ R4, R107, R4, !PT ;  /* 0x000000046b047209 */ /* 0x000fe20007810000 */
[----:B------:R3:W5:Y:S01]  /*2cf0*/  MUFU.TANH R8, R7 ;  /* 0x0000000700087308 */ /* 0x0007620000002400 */
[----:B------:R-:W-:Y:S02]  /*2d00*/  FSEL R204, R6, -INF , P2 ;  /* 0xff80000006cc7808 */ /* 0x000fe40001000000 */
[----:B------:R-:W-:Y:S02]  /*2d10*/  FMNMX.FTZ R2, R200, R2, !PT ;  /* 0x00000002c8027209 */ /* 0x000fe40007810000 */
[----:B------:R-:W-:-:S02]  /*2d20*/  FMNMX.FTZ R4, R172, R4, !PT ;  /* 0x00000004ac047209 */ /* 0x000fc40007810000 */
[----:B------:R-:W-:Y:S02]  /*2d30*/  FMNMX.FTZ R6, R204, R2, !PT ;  /* 0x00000002cc067209 */ /* 0x000fe40007810000 */
[----:B--2---:R-:W-:Y:S02]  /*2d40*/  FMNMX.FTZ R5, R32, R36, !PT ;  /* 0x0000002420057209 */ /* 0x004fe40007810000 */
[----:B------:R-:W-:Y:S02]  /*2d50*/  FMNMX.FTZ R2, R173, R4, !PT ;  /* 0x00000004ad027209 */ /* 0x000fe40007810000 */
[----:B------:R-:W-:Y:S01]  /*2d60*/  FMNMX.FTZ R4, R37, R5, !PT ;  /* 0x0000000525047209 */ /* 0x000fe20007810000 */
[----:B------:R-:W-:Y:S01]  /*2d70*/  FMUL.FTZ R5, R53, c[0x0][0x320] ;  /* 0x0000c80035057a20 */ /* 0x000fe20000410000 */
[----:B------:R-:W-:Y:S01]  /*2d80*/  FMNMX.FTZ R2, R174, R2, !PT ;  /* 0x00000002ae027209 */ /* 0x000fe20007810000 */
[----:B---3--:R-:W2:Y:S01]  /*2d90*/  SHFL.BFLY PT, R7, R6, 0x2, 0x1f ;  /* 0x0c401f0006077f89 */ /* 0x008ea200000e0000 */
[----:B------:R-:W-:Y:S01]  /*2da0*/  FMNMX.FTZ R4, R38, R4, !PT ;  /* 0x0000000426047209 */ /* 0x000fe20007810000 */
[----:B------:R3:W2:Y:S01]  /*2db0*/  MUFU.TANH R12, R5 ;  /* 0x00000005000c7308 */ /* 0x0006a20000002400 */
[----:B------:R-:W-:-:S02]  /*2dc0*/  FMNMX.FTZ R2, R176, R2, !PT ;  /* 0x00000002b0027209 */ /* 0x000fc40007810000 */
[----:B------:R-:W-:Y:S02]  /*2dd0*/  FMNMX.FTZ R4, R124, R4, !PT ;  /* 0x000000047c047209 */ /* 0x000fe40007810000 */
[----:B-1----:R-:W-:Y:S02]  /*2de0*/  FSEL R205, R10, -INF , P1 ;  /* 0xff8000000acd7808 */ /* 0x002fe40000800000 */
[----:B------:R-:W-:Y:S02]  /*2df0*/  FMNMX.FTZ R2, R222, R2, !PT ;  /* 0x00000002de027209 */ /* 0x000fe40007810000 */
[----:B------:R-:W-:Y:S02]  /*2e00*/  FMNMX.FTZ R4, R125, R4, !PT ;  /* 0x000000047d047209 */ /* 0x000fe40007810000 */
[----:B----4-:R-:W-:Y:S02]  /*2e10*/  FSEL R201, R9, -INF , P3 ;  /* 0xff80000009c97808 */ /* 0x010fe40001800000 */
[----:B------:R-:W-:-:S02]  /*2e20*/  FMNMX.FTZ R2, R205, R2, !PT ;  /* 0x00000002cd027209 */ /* 0x000fc40007810000 */
[----:B------:R-:W-:Y:S01]  /*2e30*/  FMNMX.FTZ R4, R127, R4, !PT ;  /* 0x000000047f047209 */ /* 0x000fe20007810000 */
[----:B---3--:R-:W-:Y:S01]  /*2e40*/  FMUL.FTZ R5, R24, c[0x0][0x320] ;  /* 0x0000c80018057a20 */ /* 0x008fe20000410000 */
[----:B-----5:R-:W-:Y:S01]  /*2e50*/  FSEL R206, R8, -INF , P2 ;  /* 0xff80000008ce7808 */ /* 0x020fe20001000000 */
[----:B------:R-:W-:Y:S01]  /*2e60*/  FMUL.FTZ R8, R25, c[0x0][0x320] ;  /* 0x0000c80019087a20 */ /* 0x000fe20000410000 */
[----:B------:R-:W-:Y:S01]  /*2e70*/  FMNMX.FTZ R2, R201, R2, !PT ;  /* 0x00000002c9027209 */ /* 0x000fe20007810000 */
[----:B------:R1:W3:Y:S01]  /*2e80*/  MUFU.TANH R11, R5 ;  /* 0x00000005000b7308 */ /* 0x0002e20000002400 */
[----:B------:R-:W-:Y:S02]  /*2e90*/  FMNMX.FTZ R4, R126, R4, !PT ;  /* 0x000000047e047209 */ /* 0x000fe40007810000 */
[----:B------:R-:W-:Y:S02]  /*2ea0*/  FMNMX.FTZ R9, R206, R2, !PT ;  /* 0x00000002ce097209 */ /* 0x000fe40007810000 */
[----:B------:R-:W-:-:S02]  /*2eb0*/  FMNMX.FTZ R2, R177, R4, !PT ;  /* 0x00000004b1027209 */ /* 0x000fc40007810000 */
[----:B--2---:R-:W-:Y:S01]  /*2ec0*/  FMNMX.FTZ R6, R6, R7, !PT ;  /* 0x0000000706067209 */ /* 0x004fe20007810000 */
[----:B------:R-:W2:Y:S01]  /*2ed0*/  MUFU.TANH R8, R8 ;  /* 0x0000000800087308 */ /* 0x000ea20000002400 */
[----:B------:R-:W-:Y:S01]  /*2ee0*/  FMNMX.FTZ R2, R179, R2, !PT ;  /* 0x00000002b3027209 */ /* 0x000fe20007810000 */
[----:B------:R-:W-:Y:S01]  /*2ef0*/  FMUL.FTZ R7, R55, c[0x0][0x320] ;  /* 0x0000c80037077a20 */ /* 0x000fe20000410000 */
[----:B------:R-:W-:Y:S01]  /*2f00*/  FSEL R202, R12, -INF , P1 ;  /* 0xff8000000cca7808 */ /* 0x000fe20000800000 */
[----:B------:R-:W-:Y:S01]  /*2f10*/  SHFL.BFLY PT, R103, R6, 0x1, 0x1f ;  /* 0x0c201f0006677f89 */ /* 0x000fe200000e0000 */
[----:B------:R-:W-:Y:S02]  /*2f20*/  FMNMX.FTZ R2, R184, R2, !PT ;  /* 0x00000002b8027209 */ /* 0x000fe40007810000 */
[----:B-1----:R-:W-:Y:S01]  /*2f30*/  FMNMX.FTZ R5, R46, R45, !PT ;  /* 0x0000002d2e057209 */ /* 0x002fe20007810000 */
[----:B------:R1:W4:Y:S01]  /*2f40*/  MUFU.TANH R10, R7 ;  /* 0x00000007000a7308 */ /* 0x0003220000002400 */
[----:B------:R-:W-:-:S02]  /*2f50*/  FMNMX.FTZ R2, R178, R2, !PT ;  /* 0x00000002b2027209 */ /* 0x000fc40007810000 */
[----:B------:R-:W-:Y:S02]  /*2f60*/  FMNMX.FTZ R4, R44, R5, !PT ;  /* 0x000000052c047209 */ /* 0x000fe40007810000 */
[----:B------:R-:W5:Y:S01]  /*2f70*/  SHFL.BFLY PT, R5, R9, 0x2, 0x1f ;  /* 0x0c401f0009057f89 */ /* 0x000f6200000e0000 */
[----:B------:R-:W-:Y:S02]  /*2f80*/  FMNMX.FTZ R2, R236, R2, !PT ;  /* 0x00000002ec027209 */ /* 0x000fe40007810000 */
[----:B------:R-:W-:Y:S02]  /*2f90*/  FMNMX.FTZ R4, R39, R4, !PT ;  /* 0x0000000427047209 */ /* 0x000fe40007810000 */
[----:B---3--:R-:W-:Y:S02]  /*2fa0*/  FSEL R211, R11, -INF , P3 ;  /* 0xff8000000bd37808 */ /* 0x008fe40001800000 */
[----:B------:R-:W-:Y:S02]  /*2fb0*/  FMNMX.FTZ R4, R129, R4, !PT ;  /* 0x0000000481047209 */ /* 0x000fe40007810000 */
[----:B------:R-:W-:-:S02]  /*2fc0*/  FMNMX.FTZ R2, R202, R2, !PT ;  /* 0x00000002ca027209 */ /* 0x000fc40007810000 */
[----:B------:R-:W-:Y:S01]  /*2fd0*/  FMNMX.FTZ R4, R128, R4, !PT ;  /* 0x0000000480047209 */ /* 0x000fe20007810000 */
[----:B-1----:R-:W-:Y:S01]  /*2fe0*/  FMUL.FTZ R7, R26, c[0x0][0x320] ;  /* 0x0000c8001a077a20 */ /* 0x002fe20000410000 */
[----:B--2---:R-:W-:Y:S02]  /*2ff0*/  FSEL R212, R8, -INF , P2 ;  /* 0xff80000008d47808 */ /* 0x004fe40001000000 */
[----:B------:R-:W-:Y:S01]  /*3000*/  FMNMX.FTZ R4, R130, R4, !PT ;  /* 0x0000000482047209 */ /* 0x000fe20007810000 */
[----:B------:R1:W2:Y:S01]  /*3010*/  MUFU.TANH R12, R7 ;  /* 0x00000007000c7308 */ /* 0x0002a20000002400 */
[----:B------:R-:W-:Y:S02]  /*3020*/  FMNMX.FTZ R2, R211, R2, !PT ;  /* 0x00000002d3027209 */ /* 0x000fe40007810000 */
[----:B------:R-:W-:Y:S02]  /*3030*/  FMNMX.FTZ R4, R131, R4, !PT ;  /* 0x0000000483047209 */ /* 0x000fe40007810000 */
[----:B------:R-:W-:-:S02]  /*3040*/  FMNMX.FTZ R8, R212, R2, !PT ;  /* 0x00000002d4087209 */ /* 0x000fc40007810000 */
[----:B------:R-:W-:Y:S02]  /*3050*/  FMNMX.FTZ R4, R186, R4, !PT ;  /* 0x00000004ba047209 */ /* 0x000fe40007810000 */
[----:B-----5:R-:W-:Y:S01]  /*3060*/  FMNMX.FTZ R9, R9, R5, !PT ;  /* 0x0000000509097209 */ /* 0x020fe20007810000 */
[----:B------:R-:W3:Y:S01]  /*3070*/  SHFL.BFLY PT, R11, R8, 0x2, 0x1f ;  /* 0x0c401f00080b7f89 */ /* 0x000ee200000e0000 */
[----:B------:R-:W-:Y:S02]  /*3080*/  FMNMX.FTZ R2, R187, R4, !PT ;  /* 0x00000004bb027209 */ /* 0x000fe40007810000 */
[----:B----4-:R-:W-:Y:S02]  /*3090*/  FSEL R213, R10, -INF , P1 ;  /* 0xff8000000ad57808 */ /* 0x010fe40000800000 */
[----:B------:R-:W-:Y:S01]  /*30a0*/  FMNMX.FTZ R2, R185, R2, !PT ;  /* 0x00000002b9027209 */ /* 0x000fe20007810000 */
[----:B-1----:R-:W-:Y:S01]  /*30b0*/  FMUL.FTZ R7, R27, c[0x0][0x320] ;  /* 0x0000c8001b077a20 */ /* 0x002fe20000410000 */
[----:B------:R-:W1:Y:S01]  /*30c0*/  SHFL.BFLY PT, R10, R9, 0x1, 0x1f ;  /* 0x0c201f00090a7f89 */ /* 0x000e6200000e0000 */
[----:B--2---:R-:W-:-:S02]  /*30d0*/  FSEL R214, R12, -INF , P3 ;  /* 0xff8000000cd67808 */ /* 0x004fc40001800000 */
[----:B------:R-:W-:Y:S02]  /*30e0*/  FMNMX.FTZ R2, R188, R2, !PT ;  /* 0x00000002bc027209 */ /* 0x000fe40007810000 */
[----:B------:R-:W2:Y:S01]  /*30f0*/  MUFU.TANH R7, R7 ;  /* 0x0000000700077308 */ /* 0x000ea20000002400 */
[----:B------:R-:W-:Y:S02]  /*3100*/  FMNMX.FTZ R103, R6, R103, !PT ;  /* 0x0000006706677209 */ /* 0x000fe40007810000 */
[----:B------:R-:W-:Y:S02]  /*3110*/  FMNMX.FTZ R2, R250, R2, !PT ;  /* 0x00000002fa027209 */ /* 0x000fe40007810000 */
[C---:B------:R-:W-:Y:S01]  /*3120*/  FSETP.NEU.FTZ.AND P1, PT, R103.reuse, -INF , PT ;  /* 0xff8000006700780b */ /* 0x040fe20003f3d000 */
[----:B------:R-:W-:Y:S01]  /*3130*/  FMUL.FTZ R13, R103, c[0x0][0x2d0] ;  /* 0x0000b400670d7a20 */ /* 0x000fe20000410000 */
[----:B------:R-:W-:Y:S02]  /*3140*/  FMNMX.FTZ R2, R213, R2, !PT ;  /* 0x00000002d5027209 */ /* 0x000fe40007810000 */
[----:B------:R-:W-:-:S02]  /*3150*/  MOV R6, UR11 ;  /* 0x0000000b00067c02 */ /* 0x000fc40008000f00 */
[----:B------:R-:W-:Y:S02]  /*3160*/  FMNMX.FTZ R2, R214, R2, !PT ;  /* 0x00000002d6027209 */ /* 0x000fe40007810000 */
[----:B---3--:R-:W-:Y:S02]  /*3170*/  FMNMX.FTZ R8, R8, R11, !PT ;  /* 0x0000000b08087209 */ /* 0x008fe40007810000 */
[----:B------:R-:W-:Y:S02]  /*3180*/  FSEL R13, R13, RZ, P1 ;  /* 0x000000ff0d0d7208 */ /* 0x000fe40000800000 */
[----:B--2---:R-:W-:Y:S01]  /*3190*/  FSEL R215, R7, -INF , P2 ;  /* 0xff80000007d77808 */ /* 0x004fe20001000000 */
[----:B------:R-:W2:Y:S01]  /*31a0*/  SHFL.BFLY PT, R11, R8, 0x1, 0x1f ;  /* 0x0c201f00080b7f89 */ /* 0x000ea200000e0000 */
[----:B------:R-:W-:Y:S01]  /*31b0*/  MOV R12, UR10 ;  /* 0x0000000a000c7c02 */ /* 0x000fe20008000f00 */
[----:B------:R-:W-:Y:S01]  /*31c0*/  FFMA.FTZ R4, R17, c[0x0][0x2d0], -R13 ;  /* 0x0000b40011047a23 */ /* 0x000fe2000001080d */
[----:B------:R-:W-:-:S02]  /*31d0*/  FMNMX.FTZ R5, R215, R2, !PT ;  /* 0x00000002d7057209 */ /* 0x000fc40007810000 */
[----:B-1----:R-:W-:Y:S01]  /*31e0*/  FMNMX.FTZ R2, R9, R10, !PT ;  /* 0x0000000a09027209 */ /* 0x002fe20007810000 */
[----:B------:R1:W-:Y:S01]  /*31f0*/  MUFU.EX2 R252, R4 ;  /* 0x0000000400fc7308 */ /* 0x0003e20000000800 */
[----:B------:R-:W-:Y:S01]  /*3200*/  @P0 LEA R6, P1, R6, R14, 0x1 ;  /* 0x0000000e06060211 */ /* 0x000fe200078208ff */
[----:B------:R-:W3:Y:S01]  /*3210*/  SHFL.BFLY PT, R10, R5, 0x2, 0x1f ;  /* 0x0c401f00050a7f89 */ /* 0x000ee200000e0000 */
[--C-:B------:R-:W-:Y:S02]  /*3220*/  FFMA.FTZ R9, R20, c[0x0][0x2d0], -R13.reuse ;  /* 0x0000b40014097a23 */ /* 0x100fe4000001080d */
[----:B------:R-:W-:Y:S01]  /*3230*/  @P0 LEA.HI.X R7, R16, R15, R12, 0x1, P1 ;  /* 0x0000000f10070211 */ /* 0x000fe200008f0c0c */
[C---:B------:R-:W-:Y:S01]  /*3240*/  FMUL.FTZ R12, R2.reuse, c[0x0][0x2d0] ;  /* 0x0000b400020c7a20 */ /* 0x040fe20000410000 */
[----:B------:R-:W-:Y:S01]  /*3250*/  FSETP.NEU.FTZ.AND P1, PT, R2, -INF , PT ;  /* 0xff8000000200780b */ /* 0x000fe20003f3d000 */
[----:B------:R4:W-:Y:S03]  /*3260*/  MUFU.EX2 R251, R9 ;  /* 0x0000000900fb7308 */ /* 0x0009e60000000800 */
[----:B------:R-:W-:Y:S01]  /*3270*/  FSEL R12, R12, RZ, P1 ;  /* 0x000000ff0c0c7208 */ /* 0x000fe20000800000 */
[----:B-1----:R-:W-:Y:S01]  /*3280*/  FFMA.FTZ R4, R18, c[0x0][0x2d0], -R13 ;  /* 0x0000b40012047a23 */ /* 0x002fe2000001080d */
[----:B--2---:R-:W-:-:S03]  /*3290*/  FMNMX.FTZ R105, R8, R11, !PT ;  /* 0x0000000b08697209 */ /* 0x004fc60007810000 */
[--C-:B------:R-:W-:Y:S01]  /*32a0*/  FFMA.FTZ R0, R28, c[0x0][0x2d0], -R12.reuse ;  /* 0x0000b4001c007a23 */ /* 0x100fe2000001080c */
[----:B------:R1:W-:Y:S01]  /*32b0*/  MUFU.EX2 R249, R4 ;  /* 0x0000000400f97308 */ /* 0x0003e20000000800 */
[----:B------:R-:W-:Y:S01]  /*32c0*/  FSETP.NEU.FTZ.AND P1, PT, R105, -INF , PT ;  /* 0xff8000006900780b */ /* 0x000fe20003f3d000 */
[----:B----4-:R-:W-:Y:S01]  /*32d0*/  FFMA.FTZ R9, R22, c[0x0][0x2d0], -R12 ;  /* 0x0000b40016097a23 */ /* 0x010fe2000001080c */
[----:B---3--:R-:W-:-:S05]  /*32e0*/  FMNMX.FTZ R3, R5, R10, !PT ;  /* 0x0000000a05037209 */ /* 0x008fca0007810000 */
[----:B------:R2:W-:Y:S01]  /*32f0*/  MUFU.EX2 R244, R0 ;  /* 0x0000000000f47308 */ /* 0x0005e20000000800 */
[----:B------:R-:W3:Y:S01]  /*3300*/  SHFL.BFLY PT, R5, R3, 0x1, 0x1f ;  /* 0x0c201f0003057f89 */ /* 0x000ee200000e0000 */
[----:B-1----:R-:W-:-:S06]  /*3310*/  FFMA.FTZ R4, R19, c[0x0][0x2d0], -R13 ;  /* 0x0000b40013047a23 */ /* 0x002fcc000001080d */
[----:B------:R-:W-:Y:S01]  /*3320*/  MUFU.EX2 R247, R9 ;  /* 0x0000000900f77308 */ /* 0x000fe20000000800 */
[----:B--2---:R-:W-:-:S07]  /*3330*/  FMUL.FTZ R0, R105, c[0x0][0x2d0] ;  /* 0x0000b40069007a20 */ /* 0x004fce0000410000 */
[----:B------:R1:W-:Y:S01]  /*3340*/  MUFU.EX2 R248, R4 ;  /* 0x0000000400f87308 */ /* 0x0003e20000000800 */
[----:B------:R-:W-:-:S05]  /*3350*/  FSEL R0, R0, RZ, P1 ;  /* 0x000000ff00007208 */ /* 0x000fca0000800000 */
[----:B------:R-:W-:Y:S01]  /*3360*/  FFMA.FTZ R8, R37, c[0x0][0x2d0], -R0 ;  /* 0x0000b40025087a23 */ /* 0x000fe20000010800 */
[----:B---3--:R-:W-:-:S03]  /*3370*/  FMNMX.FTZ R104, R3, R5, !PT ;  /* 0x0000000503687209 */ /* 0x008fc60007810000 */
[----:B------:R2:W-:Y:S01]  /*3380*/  MUFU.EX2 R242, R8 ;  /* 0x0000000800f27308 */ /* 0x0005e20000000800 */
[C---:B------:R-:W-:Y:S01]  /*3390*/  FSETP.NEU.FTZ.AND P1, PT, R104.reuse, -INF , PT ;  /* 0xff8000006800780b */ /* 0x040fe20003f3d000 */
[----:B------:R-:W-:Y:S02]  /*33a0*/  FMUL.FTZ R3, R104, c[0x0][0x2d0] ;  /* 0x0000b40068037a20 */ /* 0x000fe40000410000 */
[----:B-1----:R-:W-:-:S03]  /*33b0*/  @P0 IMAD.SHL.U32 R4, R151, 0x2, RZ ;  /* 0x0000000297040824 */ /* 0x002fc600078e00ff */
[----:B------:R-:W-:Y:S02]  /*33c0*/  FSEL R3, R3, RZ, P1 ;  /* 0x000000ff03037208 */ /* 0x000fe40000800000 */
[----:B------:R1:W-:Y:S04]  /*33d0*/  @P0 LDGSTS.E.BYPASS.LTC128B.128 [R4+0x3100], [R14.64], !P6 ;  /* 0x031000000e040fae */ /* 0x0003e8000f101d50 */
[----:B------:R1:W-:Y:S01]  /*33e0*/  @P0 LDGSTS.E.BYPASS.LTC128B.128 [R4+0x4100], [R14.64+0x40], !P5 ;  /* 0x041000400e040fae */ /* 0x0003e2000e901d50 */
[----:B--2---:R-:W-:-:S03]  /*33f0*/  FFMA.FTZ R8, R38, c[0x0][0x2d0], -R0 ;  /* 0x0000b40026087a23 */ /* 0x004fc60000010800 */
[----:B------:R1:W-:Y:S01]  /*3400*/  @P0 LDGSTS.E.BYPASS.LTC128B.128 [R4+0x5100], [R14.64+0x80], !P4 ;  /* 0x051000800e040fae */ /* 0x0003e2000e101d50 */
[----:B------:R2:W3:Y:S03]  /*3410*/  MUFU.EX2 R243, R8 ;  /* 0x0000000800f37308 */ /* 0x0004e60000000800 */
[----:B------:R4:W-:Y:S04]  /*3420*/  @P0 LDGSTS.E.BYPASS.LTC128B.128 [R4+0x3900], [R6.64], !P6 ;  /* 0x0390000006040fae */ /* 0x0009e8000f101d50 */
[----:B------:R4:W-:Y:S04]  /*3430*/  @P0 LDGSTS.E.BYPASS.LTC128B.128 [R4+0x4900], [R6.64+0x40], !P5 ;  /* 0x0490004006040fae */ /* 0x0009e8000e901d50 */
[----:B------:R4:W-:Y:S04]  /*3440*/  @P0 LDGSTS.E.BYPASS.LTC128B.128 [R4+0x5900], [R6.64+0x80], !P4 ;  /* 0x0590008006040fae */ /* 0x0009e8000e101d50 */
[----:B------:R-:W5:Y:S01]  /*3450*/  LDSM.16.MT88.4 R24, [R217+0x100] ;  /* 0x00010000d918783b */ /* 0x000f620000004200 */
[----:B--2---:R-:W-:-:S03]  /*3460*/  FFMA.FTZ R8, R46, c[0x0][0x2d0], -R3 ;  /* 0x0000b4002e087a23 */ /* 0x004fc60000010803 */
[----:B------:R-:W2:Y:S01]  /*3470*/  LDSM.16.MT88.4 R16, [R218+0x100] ;  /* 0x00010000da10783b */ /* 0x000ea20000004200 */
[----:B---3--:R-:W-:Y:S01]  /*3480*/  F2FP.PACK_AB R10, R243, R242 ;  /* 0x000000f2f30a723e */ /* 0x008fe200000000ff */
[----:B------:R3:W-:Y:S02]  /*3490*/  MUFU.EX2 R228, R8 ;  /* 0x0000000800e47308 */ /* 0x0007e40000000800 */
[----:B------:R-:W-:Y:S01]  /*34a0*/  LDSM.16.MT88.4 R40, [R218+0x2100] ;  /* 0x00210000da28783b */ /* 0x000fe20000004200 */
[----:B-1----:R-:W-:-:S03]  /*34b0*/  FFMA.FTZ R14, R174, c[0x0][0x2d0], -R12 ;  /* 0x0000b400ae0e7a23 */ /* 0x002fc6000001080c */
[----:B------:R-:W0:Y:S02]  /*34c0*/  LDGDEPBAR ;  /* 0x00000000000079af */ /* 0x000e240000000000 */
[----:B------:R1:W-:Y:S01]  /*34d0*/  MUFU.EX2 R175, R14 ;  /* 0x0000000e00af7308 */ /* 0x0003e20000000800 */
[----:B----4-:R-:W-:Y:S01]  /*34e0*/  FFMA.FTZ R4, R23, c[0x0][0x2d0], -R12 ;  /* 0x0000b40017047a23 */ /* 0x010fe2000001080c */
[----:B------:R-:W-:Y:S01]  /*34f0*/  F2FP.PACK_AB R6, R251, R248 ;  /* 0x000000f8fb06723e */ /* 0x000fe200000000ff */
[----:B------:R-:W4:Y:S01]  /*3500*/  LDSM.16.MT88.4 R20, [R217+0x1100] ;  /* 0x00110000d914783b */ /* 0x000f220000004200 */
[----:B---3--:R-:W-:-:S04]  /*3510*/  FFMA.FTZ R8, R45, c[0x0][0x2d0], -R3 ;  /* 0x0000b4002d087a23 */ /* 0x008fc80000010803 */
[----:B------:R3:W2:Y:S01]  /*3520*/  MUFU.EX2 R245, R4 ;  /* 0x0000000400f57308 */ /* 0x0006a20000000800 */
[----:B-1----:R-:W-:-:S07]  /*3530*/  FFMA.FTZ R14, R176, c[0x0][0x2d0], -R12 ;  /* 0x0000b400b00e7a23 */ /* 0x002fce000001080c */
[----:B------:R1:W1:Y:S01]  /*3540*/  MUFU.EX2 R227, R8 ;  /* 0x0000000800e37308 */ /* 0x0002620000000800 */
[----:B---3--:R-:W-:Y:S01]  /*3550*/  FFMA.FTZ R4, R29, c[0x0][0x2d0], -R12 ;  /* 0x0000b4001d047a23 */ /* 0x008fe2000001080c */
[----:B--2---:R-:W-:Y:S01]  /*3560*/  F2FP.PACK_AB R5, R245, R247 ;  /* 0x000000f7f505723e */ /* 0x004fe200000000ff */
[----:B------:R-:W2:Y:S05]  /*3570*/  LDSM.16.MT88.4 R28, [R218+0x1100] ;  /* 0x00110000da1c783b */ /* 0x000eaa0000004200 */
[----:B------:R3:W-:Y:S01]  /*3580*/  MUFU.EX2 R180, R14 ;  /* 0x0000000e00b47308 */ /* 0x0007e20000000800 */
[----:B-1----:R-:W-:Y:S01]  /*3590*/  FFMA.FTZ R8, R44, c[0x0][0x2d0], -R3 ;  /* 0x0000b4002c087a23 */ /* 0x002fe20000010803 */
[----:B------:R-:W-:-:S06]  /*35a0*/  F2FP.PACK_AB R9, R227, R228 ;  /* 0x000000e4e309723e */ /* 0x000fcc00000000ff */
[----:B------:R1:W1:Y:S08]  /*35b0*/  MUFU.EX2 R246, R4 ;  /* 0x0000000400f67308 */ /* 0x0002700000000800 */
[----:B------:R4:W-:Y:S01]  /*35c0*/  MUFU.EX2 R233, R8 ;  /* 0x0000000800e97308 */ /* 0x0009e20000000800 */
[--C-:B---3--:R-:W-:Y:S02]  /*35d0*/  FFMA.FTZ R14, R177, c[0x0][0x2d0], -R0.reuse ;  /* 0x0000b400b10e7a23 */ /* 0x108fe40000010800 */
[----:B-1----:R-:W-:Y:S01]  /*35e0*/  FFMA.FTZ R4, R32, c[0x0][0x2d0], -R0 ;  /* 0x0000b40020047a23 */ /* 0x002fe20000010800 */
[----:B------:R-:W-:Y:S01]  /*35f0*/  F2FP.PACK_AB R7, R246, R244 ;  /* 0x000000f4f607723e */ /* 0x000fe200000000ff */
[----:B------:R-:W1:Y:S03]  /*3600*/  LDSM.16.MT88.4 R32, [R217+0x2100] ;  /* 0x00210000d920783b */ /* 0x000e660000004200 */
[----:B------:R3:W-:Y:S01]  /*3610*/  MUFU.EX2 R174, R14 ;  /* 0x0000000e00ae7308 */ /* 0x0007e20000000800 */
[----:B----4-:R-:W-:-:S07]  /*3620*/  FFMA.FTZ R8, R39, c[0x0][0x2d0], -R3 ;  /* 0x0000b40027087a23 */ /* 0x010fce0000010803 */
[----:B------:R4:W-:Y:S08]  /*3630*/  MUFU.EX2 R241, R4 ;  /* 0x0000000400f17308 */ /* 0x0009f00000000800 */
[----:B------:R-:W2:Y:S01]  /*3640*/  MUFU.EX2 R240, R8 ;  /* 0x0000000800f07308 */ /* 0x000ea20000000800 */
[--C-:B---3--:R-:W-:Y:S02]  /*3650*/  FFMA.FTZ R14, R179, c[0x0][0x2d0], -R0.reuse ;  /* 0x0000b400b30e7a23 */ /* 0x108fe40000010800 */
[----:B----4-:R-:W-:-:S02]  /*3660*/  FFMA.FTZ R4, R36, c[0x0][0x2d0], -R0 ;  /* 0x0000b40024047a23 */ /* 0x010fc40000010800 */
[----:B------:R-:W-:Y:S03]  /*3670*/  LDSM.16.MT88.4 R36, [R218+0x2500] ;  /* 0x00250000da24783b */ /* 0x000fe60000004200 */
[----:B------:R3:W4:Y:S01]  /*3680*/  MUFU.EX2 R235, R4 ;  /* 0x0000000400eb7308 */ /* 0x0007220000000800 */
[----:B--2---:R-:W-:Y:S02]  /*3690*/  F2FP.PACK_AB R11, R240, R233 ;  /* 0x000000e9f00b723e */ /* 0x004fe400000000ff */
[----:B---3--:R-:W-:Y:S02]  /*36a0*/  F2FP.PACK_AB R4, R249, R252 ;  /* 0x000000fcf904723e */ /* 0x008fe400000000ff */
[----:B----4-:R-:W-:-:S05]  /*36b0*/  F2FP.PACK_AB R8, R235, R241 ;  /* 0x000000f1eb08723e */ /* 0x010fca00000000ff */
[C---:B-----5:R-:W-:Y:S08]  /*36c0*/  HMMA.16816.F32 R120, R4.reuse, R24, RZ ;  /* 0x000000180478723c */ /* 0x060ff000000018ff */
[C---:B------:R-:W-:Y:S08]  /*36d0*/  HMMA.16816.F32 R116, R4.reuse, R16, RZ ;  /* 0x000000100474723c */ /* 0x040ff000000018ff */
[C---:B------:R-:W-:Y:S08]  /*36e0*/  HMMA.16816.F32 R112, R4.reuse, R20, RZ ;  /* 0x000000140470723c */ /* 0x040ff000000018ff */
[C---:B------:R-:W-:Y:S08]  /*36f0*/  HMMA.16816.F32 R108, R4.reuse, R28, RZ ;  /* 0x0000001c046c723c */ /* 0x040ff000000018ff */
[C---:B-1----:R-:W-:Y:S08]  /*3700*/  HMMA.16816.F32 R96, R4.reuse, R32, RZ ;  /* 0x000000200460723c */ /* 0x042ff000000018ff */
[C---:B------:R-:W-:Y:S08]  /*3710*/  HMMA.16816.F32 R92, R4.reuse, R40, RZ ;  /* 0x00000028045c723c */ /* 0x040ff000000018ff */
[C---:B------:R-:W-:Y:S08]  /*3720*/  HMMA.16816.F32 R88, R4.reuse, R26, RZ ;  /* 0x0000001a0458723c */ /* 0x040ff000000018ff */
[C---:B------:R-:W-:Y:S08]  /*3730*/  HMMA.16816.F32 R84, R4.reuse, R18, RZ ;  /* 0x000000120454723c */ /* 0x040ff000000018ff */
[C---:B------:R-:W-:Y:S08]  /*3740*/  HMMA.16816.F32 R80, R4.reuse, R22, RZ ;  /* 0x000000160450723c */ /* 0x040ff000000018ff */
[C---:B------:R-:W-:Y:S08]  /*3750*/  HMMA.16816.F32 R76, R4.reuse, R30, RZ ;  /* 0x0000001e044c723c */ /* 0x040ff000000018ff */
[C---:B------:R-:W-:Y:S08]  /*3760*/  HMMA.16816.F32 R72, R4.reuse, R34, RZ ;  /* 0x000000220448723c */ /* 0x040ff000000018ff */
[----:B------:R-:W-:Y:S07]  /*3770*/  HMMA.16816.F32 R64, R4, R42, RZ ;  /* 0x0000002a0440723c */ /* 0x000fee00000018ff */
[--C-:B------:R-:W-:Y:S01]  /*3780*/  FFMA.FTZ R4, R47, c[0x0][0x2d0], -R13.reuse ;  /* 0x0000b4002f047a23 */ /* 0x100fe2000001080d */
[C---:B------:R-:W-:Y:S03]  /*3790*/  HMMA.16816.F32 R68, R8.reuse, R24, RZ ;  /* 0x000000180844723c */ /* 0x040fe600000018ff */
[----:B------:R1:W-:Y:S05]  /*37a0*/  MUFU.EX2 R229, R4 ;  /* 0x0000000400e57308 */ /* 0x0003ea0000000800 */
[C---:B------:R-:W-:Y:S01]  /*37b0*/  HMMA.16816.F32 R144, R8.reuse, R26, RZ ;  /* 0x0000001a0890723c */ /* 0x040fe200000018ff */
[----:B------:R-:W-:Y:S07]  /*37c0*/  LDSM.16.MT88.4 R24, [R217+0x500] ;  /* 0x00050000d918783b */ /* 0x000fee0000004200 */
[----:B------:R-:W-:Y:S01]  /*37d0*/  HMMA.16816.F32 R60, R8, R16, RZ ;  /* 0x00000010083c723c */ /* 0x000fe200000018ff */
[----:B-1----:R-:W-:-:S04]  /*37e0*/  FFMA.FTZ R4, R52, c[0x0][0x2d0], -R13 ;  /* 0x0000b40034047a23 */ /* 0x002fc8000001080d */
[----:B------:R1:W-:Y:S03]  /*37f0*/  MUFU.EX2 R239, R4 ;  /* 0x0000000400ef7308 */ /* 0x0003e60000000800 */
[C---:B------:R-:W-:Y:S01]  /*3800*/  HMMA.16816.F32 R140, R8.reuse, R18, RZ ;  /* 0x00000012088c723c */ /* 0x040fe200000018ff */
[----:B------:R-:W2:Y:S07]  /*3810*/  LDSM.16.MT88.4 R16, [R217+0x1500] ;  /* 0x00150000d910783b */ /* 0x000eae0000004200 */
[----:B------:R-:W-:Y:S01]  /*3820*/  HMMA.16816.F32 R56, R8, R20, RZ ;  /* 0x000000140838723c */ /* 0x000fe200000018ff */
[----:B-1----:R-:W-:-:S07]  /*3830*/  FFMA.FTZ R4, R54, c[0x0][0x2d0], -R13 ;  /* 0x0000b40036047a23 */ /* 0x002fce000001080d */
[C---:B------:R-:W-:Y:S01]  /*3840*/  HMMA.16816.F32 R136, R8.reuse, R22, RZ ;  /* 0x000000160888723c */ /* 0x040fe200000018ff */
[----:B------:R-:W-:Y:S01]  /*3850*/  LDSM.16.MT88.4 R20, [R218+0x500] ;  /* 0x00050000da14783b */ /* 0x000fe20000004200 */
[----:B------:R1:W-:Y:S06]  /*3860*/  MUFU.EX2 R238, R4 ;  /* 0x0000000400ee7308 */ /* 0x0003ec0000000800 */
[C---:B------:R-:W-:Y:S08]  /*3870*/  HMMA.16816.F32 R52, R8.reuse, R28, RZ ;  /* 0x0000001c0834723c */ /* 0x040ff000000018ff */
[----:B------:R-:W-:Y:S01]  /*3880*/  HMMA.16816.F32 R148, R8, R30, RZ ;  /* 0x0000001e0894723c */ /* 0x000fe200000018ff */
[----:B------:R-:W-:Y:S01]  /*3890*/  LDSM.16.MT88.4 R28, [R218+0x1500] ;  /* 0x00150000da1c783b */ /* 0x000fe20000004200 */
[----:B-1----:R-:W-:-:S04]  /*38a0*/  FFMA.FTZ R4, R100, c[0x0][0x2d0], -R13 ;  /* 0x0000b40064047a23 */ /* 0x002fc8000001080d */
[----:B------:R1:W3:Y:S02]  /*38b0*/  MUFU.EX2 R237, R4 ;  /* 0x0000000400ed7308 */ /* 0x0002e40000000800 */
[C---:B------:R-:W-:Y:S08]  /*38c0*/  HMMA.16816.F32 R48, R8.reuse, R32, RZ ;  /* 0x000000200830723c */ /* 0x040ff000000018ff */
[----:B------:R-:W-:Y:S01]  /*38d0*/  HMMA.16816.F32 R152, R8, R34, RZ ;  /* 0x000000220898723c */ /* 0x000fe200000018ff */
[----:B------:R-:W4:Y:S01]  /*38e0*/  LDSM.16.MT88.4 R32, [R217+0x2500] ;  /* 0x00250000d920783b */ /* 0x000f220000004200 */
[----:B-1----:R-:W-:-:S06]  /*38f0*/  FFMA.FTZ R4, R101, c[0x0][0x2d0], -R12 ;  /* 0x0000b40065047a23 */ /* 0x002fcc000001080c */
[C---:B------:R-:W-:Y:S01]  /*3900*/  HMMA.16816.F32 R44, R8.reuse, R40, RZ ;  /* 0x00000028082c723c */ /* 0x040fe200000018ff */
[----:B---3--:R-:W-:Y:S01]  /*3910*/  F2FP.PACK_AB R6, R237, R238 ;  /* 0x000000eeed06723e */ /* 0x008fe200000000ff */
[----:B------:R1:W-:Y:S06]  /*3920*/  MUFU.EX2 R223, R4 ;  /* 0x0000000400df7308 */ /* 0x0003ec0000000800 */
[----:B------:R-:W-:Y:S07]  /*3930*/  HMMA.16816.F32 R156, R8, R42, RZ ;  /* 0x0000002a089c723c */ /* 0x000fee00000018ff */
[----:B------:R-:W-:-:S04]  /*3940*/  FFMA.FTZ R8, R127, c[0x0][0x2d0], -R0 ;  /* 0x0000b4007f087a23 */ /* 0x000fc80000010800 */
[----:B------:R3:W-:Y:S01]  /*3950*/  MUFU.EX2 R208, R8 ;  /* 0x0000000800d07308 */ /* 0x0007e20000000800 */
[----:B-1----:R-:W-:-:S07]  /*3960*/  FFMA.FTZ R4, R102, c[0x0][0x2d0], -R12 ;  /* 0x0000b40066047a23 */ /* 0x002fce000001080c */
[----:B------:R1:W5:Y:S01]  /*3970*/  MUFU.EX2 R226, R4 ;  /* 0x0000000400e27308 */ /* 0x0003620000000800 */
[----:B---3--:R-:W-:-:S07]  /*3980*/  FFMA.FTZ R8, R126, c[0x0][0x2d0], -R0 ;  /* 0x0000b4007e087a23 */ /* 0x008fce0000010800 */
[----:B------:R3:W-:Y:S01]  /*3990*/  MUFU.EX2 R207, R8 ;  /* 0x0000000800cf7308 */ /* 0x0007e20000000800 */
[----:B-1----:R-:W-:Y:S01]  /*39a0*/  FFMA.FTZ R4, R106, c[0x0][0x2d0], -R12 ;  /* 0x0000b4006a047a23 */ /* 0x002fe2000001080c */
[----:B-----5:R-:W-:-:S06]  /*39b0*/  F2FP.PACK_AB R5, R226, R223 ;  /* 0x000000dfe205723e */ /* 0x020fcc00000000ff */
[----:B------:R1:W-:Y:S01]  /*39c0*/  MUFU.EX2 R225, R4 ;  /* 0x0000000400e17308 */ /* 0x0003e20000000800 */
[----:B---3--:R-:W-:-:S07]  /*39d0*/  FFMA.FTZ R8, R129, c[0x0][0x2d0], -R3 ;  /* 0x0000b40081087a23 */ /* 0x008fce0000010803 */
[----:B------:R3:W-:Y:S01]  /*39e0*/  MUFU.EX2 R197, R8 ;  /* 0x0000000800c57308 */ /* 0x0007e20000000800 */
[----:B-1----:R-:W-:-:S07]  /*39f0*/  FFMA.FTZ R4, R107, c[0x0][0x2d0], -R12 ;  /* 0x0000b4006b047a23 */ /* 0x002fce000001080c */
[----:B------:R1:W5:Y:S01]  /*3a00*/  MUFU.EX2 R224, R4 ;  /* 0x0000000400e07308 */ /* 0x0003620000000800 */
[----:B---3--:R-:W-:-:S07]  /*3a10*/  FFMA.FTZ R8, R128, c[0x0][0x2d0], -R3 ;  /* 0x0000b40080087a23 */ /* 0x008fce0000010803 */
[----:B------:R3:W-:Y:S01]  /*3a20*/  MUFU.EX2 R107, R14 ;  /* 0x0000000e006b7308 */ /* 0x0007e20000000800 */
[----:B-1----:R-:W-:-:S07]  /*3a30*/  FFMA.FTZ R4, R124, c[0x0][0x2d0], -R0 ;  /* 0x0000b4007c047a23 */ /* 0x002fce0000010800 */
[----:B------:R1:W-:Y:S01]  /*3a40*/  MUFU.EX2 R198, R8 ;  /* 0x0000000800c67308 */ /* 0x0003e20000000800 */
[----:B-----5:R-:W-:-:S07]  /*3a50*/  F2FP.PACK_AB R7, R224, R225 ;  /* 0x000000e1e007723e */ /* 0x020fce00000000ff */
[----:B------:R5:W-:Y:S01]  /*3a60*/  MUFU.EX2 R210, R4 ;  /* 0x0000000400d27308 */ /* 0x000be20000000800 */
[----:B---3--:R-:W-:Y:S02]  /*3a70*/  FFMA.FTZ R14, R184, c[0x0][0x2d0], -R0 ;  /* 0x0000b400b80e7a23 */ /* 0x008fe40000010800 */
[----:B-1----:R-:W-:-:S05]  /*3a80*/  FFMA.FTZ R8, R130, c[0x0][0x2d0], -R3 ;  /* 0x0000b40082087a23 */ /* 0x002fca0000010803 */
[----:B------:R1:W-:Y:S01]  /*3a90*/  MUFU.EX2 R196, R8 ;  /* 0x0000000800c47308 */ /* 0x0003e20000000800 */
[----:B-----5:R-:W-:-:S07]  /*3aa0*/  FFMA.FTZ R4, R125, c[0x0][0x2d0], -R0 ;  /* 0x0000b4007d047a23 */ /* 0x020fce0000010800 */
[----:B------:R3:W5:Y:S01]  /*3ab0*/  MUFU.EX2 R209, R4 ;  /* 0x0000000400d17308 */ /* 0x0007620000000800 */
[----:B-1----:R-:W-:-:S07]  /*3ac0*/  FFMA.FTZ R8, R131, c[0x0][0x2d0], -R3 ;  /* 0x0000b40083087a23 */ /* 0x002fce0000010803 */
[----:B------:R1:W1:Y:S01]  /*3ad0*/  MUFU.EX2 R195, R8 ;  /* 0x0000000800c37308 */ /* 0x0002620000000800 */
[----:B---3--:R-:W-:-:S07]  /*3ae0*/  F2FP.PACK_AB R4, R239, R229 ;  /* 0x000000e5ef04723e */ /* 0x008fce00000000ff */
[----:B--2---:R-:W-:Y:S01]  /*3af0*/  HMMA.16816.F32 R124, R4, R16, R112 ;  /* 0x00000010047c723c */ /* 0x004fe20000001870 */
[----:B-1----:R-:W-:-:S07]  /*3b00*/  FFMA.FTZ R8, R166, c[0x0][0x2d0], -R13 ;  /* 0x0000b400a6087a23 */ /* 0x002fce000001080d */
[C---:B----4-:R-:W-:Y:S01]  /*3b10*/  HMMA.16816.F32 R112, R4.reuse, R32, R96 ;  /* 0x000000200470723c */ /* 0x050fe20000001860 */
[----:B------:R1:W-:Y:S07]  /*3b20*/  MUFU.EX2 R194, R8 ;  /* 0x0000000800c27308 */ /* 0x0003ee0000000800 */
[C---:B------:R-:W-:Y:S08]  /*3b30*/  HMMA.16816.F32 R160, R4.reuse, R20, R116 ;  /* 0x0000001404a0723c */ /* 0x040ff00000001874 */
[----:B------:R-:W-:Y:S01]  /*3b40*/  HMMA.16816.F32 R96, R4, R36, R92 ;  /* 0x000000240460723c */ /* 0x000fe2000000185c */
[----:B-1----:R-:W-:-:S04]  /*3b50*/  FFMA.FTZ R8, R167, c[0x0][0x2d0], -R13 ;  /* 0x0000b400a7087a23 */ /* 0x002fc8000001080d */
[----:B------:R1:W2:Y:S03]  /*3b60*/  MUFU.EX2 R193, R8 ;  /* 0x0000000800c17308 */ /* 0x0002a60000000800 */
[C---:B------:R-:W-:Y:S08]  /*3b70*/  HMMA.16816.F32 R168, R4.reuse, R24, R120 ;  /* 0x0000001804a8723c */ /* 0x040ff00000001878 */
[----:B------:R-:W-:Y:S01]  /*3b80*/  HMMA.16816.F32 R116, R4, R26, R88 ;  /* 0x0000001a0474723c */ /* 0x000fe20000001858 */
[----:B-1----:R-:W-:-:S07]  /*3b90*/  FFMA.FTZ R8, R165, c[0x0][0x2d0], -R13 ;  /* 0x0000b400a5087a23 */ /* 0x002fce000001080d */
[C---:B------:R-:W-:Y:S01]  /*3ba0*/  HMMA.16816.F32 R132, R4.reuse, R22, R84 ;  /* 0x000000160484723c */ /* 0x040fe20000001854 */
[----:B------:R1:W-:Y:S07]  /*3bb0*/  MUFU.EX2 R192, R8 ;  /* 0x0000000800c07308 */ /* 0x0003ee0000000800 */
[C---:B------:R-:W-:Y:S08]  /*3bc0*/  HMMA.16816.F32 R92, R4.reuse, R18, R80 ;  /* 0x00000012045c723c */ /* 0x040ff00000001850 */
[----:B------:R-:W-:Y:S01]  /*3bd0*/  HMMA.16816.F32 R120, R4, R28, R108 ;  /* 0x0000001c0478723c */ /* 0x000fe2000000186c */
[----:B-1----:R-:W-:-:S04]  /*3be0*/  FFMA.FTZ R8, R164, c[0x0][0x2d0], -R13 ;  /* 0x0000b400a4087a23 */ /* 0x002fc8000001080d */
[----:B------:R1:W-:Y:S03]  /*3bf0*/  MUFU.EX2 R183, R8 ;  /* 0x0000000800b77308 */ /* 0x0003e60000000800 */
[C---:B------:R-:W-:Y:S08]  /*3c00*/  HMMA.16816.F32 R88, R4.reuse, R30, R76 ;  /* 0x0000001e0458723c */ /* 0x040ff0000000184c */
[----:B------:R-:W-:Y:S01]  /*3c10*/  HMMA.16816.F32 R84, R4, R34, R72 ;  /* 0x000000220454723c */ /* 0x000fe20000001848 */
[----:B-1----:R-:W-:-:S02]  /*3c20*/  FFMA.FTZ R8, R172, c[0x0][0x2d0], -R12 ;  /* 0x0000b400ac087a23 */ /* 0x002fc4000001080c */
[----:B------:R1:W-:Y:S05]  /*3c30*/  MUFU.EX2 R172, R14 ;  /* 0x0000000e00ac7308 */ /* 0x0003ea0000000800 */
[----:B------:R-:W-:Y:S07]  /*3c40*/  HMMA.16816.F32 R80, R4, R38, R64 ;  /* 0x000000260450723c */ /* 0x000fee0000001840 */
[----:B-----5:R-:W-:Y:S01]  /*3c50*/  F2FP.PACK_AB R4, R209, R210 ;  /* 0x000000d2d104723e */ /* 0x020fe200000000ff */
[----:B------:R3:W-:Y:S01]  /*3c60*/  MUFU.EX2 R182, R8 ;  /* 0x0000000800b67308 */ /* 0x0007e20000000800 */
[----:B------:R-:W-:-:S02]  /*3c70*/  F2FP.PACK_AB R5, R198, R197 ;  /* 0x000000c5c605723e */ /* 0x000fc400000000ff */
[----:B------:R-:W-:Y:S02]  /*3c80*/  F2FP.PACK_AB R6, R207, R208 ;  /* 0x000000d0cf06723e */ /* 0x000fe400000000ff */
[----:B------:R-:W-:Y:S01]  /*3c90*/  F2FP.PACK_AB R7, R195, R196 ;  /* 0x000000c4c307723e */ /* 0x000fe200000000ff */
[----:B-1----:R-:W-:-:S06]  /*3ca0*/  FFMA.FTZ R14, R178, c[0x0][0x2d0], -R0 ;  /* 0x0000b400b20e7a23 */ /* 0x002fcc0000010800 */
[C---:B------:R-:W-:Y:S01]  /*3cb0*/  HMMA.16816.F32 R76, R4.reuse, R24, R68 ;  /* 0x00000018044c723c */ /* 0x040fe20000001844 */
[----:B---3--:R-:W-:Y:S02]  /*3cc0*/  FFMA.FTZ R8, R173, c[0x0][0x2d0], -R12 ;  /* 0x0000b400ad087a23 */ /* 0x008fe4000001080c */
[----:B------:R1:W-:Y:S05]  /*3cd0*/  MUFU.EX2 R173, R14 ;  /* 0x0000000e00ad7308 */ /* 0x0003ea0000000800 */
[C---:B------:R-:W-:Y:S03]  /*3ce0*/  HMMA.16816.F32 R72, R4.reuse, R20, R60 ;  /* 0x000000140448723c */ /* 0x040fe6000000183c */
[----:B------:R3:W4:Y:S05]  /*3cf0*/  MUFU.EX2 R181, R8 ;  /* 0x0000000800b57308 */ /* 0x00072a0000000800 */
[----:B------:R-:W-:Y:S01]  /*3d00*/  HMMA.16816.F32 R64, R4, R28, R52 ;  /* 0x0000001c0440723c */ /* 0x000fe20000001834 */
[----:B-1----:R-:W-:-:S07]  /*3d10*/  FFMA.FTZ R14, R186, c[0x0][0x2d0], -R3 ;  /* 0x0000b400ba0e7a23 */ /* 0x002fce0000010803 */
[C---:B------:R-:W-:Y:S01]  /*3d20*/  HMMA.16816.F32 R68, R4.reuse, R16, R56 ;  /* 0x000000100444723c */ /* 0x040fe20000001838 */
[----:B------:R1:W-:Y:S01]  /*3d30*/  MUFU.EX2 R106, R14 ;  /* 0x0000000e006a7308 */ /* 0x0003e20000000800 */
[----:B---3--:R-:W-:Y:S06]  /*3d40*/  LDSM.16.MT88.4 R8, [R218+0x900] ;  /* 0x00090000da08783b */ /* 0x008fec0000004200 */
[C---:B------:R-:W-:Y:S08]  /*3d50*/  HMMA.16816.F32 R60, R4.reuse, R32, R48 ;  /* 0x00000020043c723c */ /* 0x040ff00000001830 */
[----:B------:R-:W-:Y:S01]  /*3d60*/  HMMA.16816.F32 R128, R4, R36, R44 ;  /* 0x000000240480723c */ /* 0x000fe2000000182c */
[----:B-1----:R-:W-:-:S04]  /*3d70*/  FFMA.FTZ R14, R187, c[0x0][0x2d0], -R3 ;  /* 0x0000b400bb0e7a23 */ /* 0x002fc80000010803 */
[----:B------:R1:W3:Y:S03]  /*3d80*/  MUFU.EX2 R102, R14 ;  /* 0x0000000e00667308 */ /* 0x0002e60000000800 */
[C---:B------:R-:W-:Y:S01]  /*3d90*/  HMMA.16816.F32 R40, R4.reuse, R30, R148 ;  /* 0x0000001e0428723c */ /* 0x040fe20000001894 */
[----:B------:R-:W5:Y:S07]  /*3da0*/  LDSM.16.MT88.4 R28, [R217+0x2900] ;  /* 0x00290000d91c783b */ /* 0x000f6e0000004200 */
[----:B------:R-:W-:Y:S01]  /*3db0*/  HMMA.16816.F32 R52, R4, R34, R152 ;  /* 0x000000220434723c */ /* 0x000fe20000001898 */
[----:B------:R-:W3:Y:S04]  /*3dc0*/  LDSM.16.MT88.4 R32, [R218+0x2900] ;  /* 0x00290000da20783b */ /* 0x000ee80000004200 */
[----:B------:R-:W-:Y:S01]  /*3dd0*/  LDSM.16.MT88.4 R152, [R217+0x1d00] ;  /* 0x001d0000d998783b */ /* 0x000fe20000004200 */
[----:B-1----:R-:W-:-:S02]  /*3de0*/  FFMA.FTZ R14, R185, c[0x0][0x2d0], -R3 ;  /* 0x0000b400b90e7a23 */ /* 0x002fc40000010803 */
[C---:B------:R-:W-:Y:S01]  /*3df0*/  HMMA.16816.F32 R56, R4.reuse, R26, R144 ;  /* 0x0000001a0438723c */ /* 0x040fe20000001890 */
[----:B------:R-:W-:Y:S01]  /*3e00*/  LDSM.16.MT88.4 R24, [R218+0x1900] ;  /* 0x00190000da18783b */ /* 0x000fe20000004200 */
[----:B------:R1:W-:Y:S06]  /*3e10*/  MUFU.EX2 R101, R14 ;  /* 0x0000000e00657308 */ /* 0x0003ec0000000800 */
[C---:B------:R-:W-:Y:S01]  /*3e20*/  HMMA.16816.F32 R48, R4.reuse, R22, R140 ;  /* 0x000000160430723c */ /* 0x040fe2000000188c */
[----:B------:R-:W-:Y:S07]  /*3e30*/  LDSM.16.MT88.4 R20, [R217+0x1900] ;  /* 0x00190000d914783b */ /* 0x000fee0000004200 */
[----:B------:R-:W-:Y:S01]  /*3e40*/  HMMA.16816.F32 R44, R4, R18, R136 ;  /* 0x00000012042c723c */ /* 0x000fe20000001888 */
[----:B------:R-:W3:Y:S01]  /*3e50*/  LDSM.16.MT88.4 R16, [R217+0x900] ;  /* 0x00090000d910783b */ /* 0x000ee20000004200 */
[----:B-1----:R-:W-:-:S03]  /*3e60*/  FFMA.FTZ R14, R188, c[0x0][0x2d0], -R3 ;  /* 0x0000b400bc0e7a23 */ /* 0x002fc60000010803 */
[----:B------:R-:W1:Y:S01]  /*3e70*/  LDSM.16.MT88.4 R136, [R218+0xd00] ;  /* 0x000d0000da88783b */ /* 0x000e620000004200 */
[----:B------:R-:W1:Y:S02]  /*3e80*/  MUFU.EX2 R100, R14 ;  /* 0x0000000e00647308 */ /* 0x000e640000000800 */
[----:B------:R-:W-:Y:S07]  /*3e90*/  HMMA.16816.F32 R36, R4, R38, R156 ;  /* 0x000000260424723c */ /* 0x000fee000000189c */
[----:B--2---:R-:W-:-:S02]  /*3ea0*/  F2FP.PACK_AB R4, R193, R194 ;  /* 0x000000c2c104723e */ /* 0x004fc400000000ff */
[----:B----4-:R-:W-:Y:S02]  /*3eb0*/  F2FP.PACK_AB R5, R181, R182 ;  /* 0x000000b6b505723e */ /* 0x010fe400000000ff */
[----:B------:R-:W-:Y:S02]  /*3ec0*/  F2FP.PACK_AB R6, R183, R192 ;  /* 0x000000c0b706723e */ /* 0x000fe400000000ff */
[----:B------:R-:W-:-:S07]  /*3ed0*/  F2FP.PACK_AB R7, R180, R175 ;  /* 0x000000afb407723e */ /* 0x000fce00000000ff */
[C---:B-----5:R-:W-:Y:S08]  /*3ee0*/  HMMA.16816.F32 R184, R4.reuse, R28, R112 ;  /* 0x0000001c04b8723c */ /* 0x060ff00000001870 */
[C---:B---3--:R-:W-:Y:S08]  /*3ef0*/  HMMA.16816.F32 R188, R4.reuse, R32, R96 ;  /* 0x0000002004bc723c */ /* 0x048ff00000001860 */
[C---:B------:R-:W-:Y:S01]  /*3f00*/  HMMA.16816.F32 R108, R4.reuse, R16, R168 ;  /* 0x00000010046c723c */ /* 0x040fe200000018a8 */
[----:B------:R-:W2:Y:S07]  /*3f10*/  LDSM.16.MT88.4 R168, [R218+0x1d00] ;  /* 0x001d0000daa8783b */ /* 0x000eae0000004200 */
[C---:B------:R-:W-:Y:S08]  /*3f20*/  HMMA.16816.F32 R160, R4.reuse, R8, R160 ;  /* 0x0000000804a0723c */ /* 0x040ff000000018a0 */
[C---:B------:R-:W-:Y:S08]  /*3f30*/  HMMA.16816.F32 R144, R4.reuse, R20, R124 ;  /* 0x000000140490723c */ /* 0x040ff0000000187c */
[C---:B------:R-:W-:Y:S01]  /*3f40*/  HMMA.16816.F32 R164, R4.reuse, R24, R120 ;  /* 0x0000001804a4723c */ /* 0x040fe20000001878 */
[----:B------:R-:W3:Y:S07]  /*3f50*/  LDSM.16.MT88.4 R120, [R217+0xd00] ;  /* 0x000d0000d978783b */ /* 0x000eee0000004200 */
[C---:B------:R-:W-:Y:S08]  /*3f60*/  HMMA.16816.F32 R116, R4.reuse, R18, R116 ;  /* 0x000000120474723c */ /* 0x040ff00000001874 */
[C---:B------:R-:W-:Y:S08]  /*3f70*/  HMMA.16816.F32 R132, R4.reuse, R10, R132 ;  /* 0x0000000a0484723c */ /* 0x040ff00000001884 */
[C---:B------:R-:W-:Y:S08]  /*3f80*/  HMMA.16816.F32 R148, R4.reuse, R22, R92 ;  /* 0x000000160494723c */ /* 0x040ff0000000185c */
[C---:B------:R-:W-:Y:S08]  /*3f90*/  HMMA.16816.F32 R88, R4.reuse, R26, R88 ;  /* 0x0000001a0458723c */ /* 0x040ff00000001858 */
[C---:B------:R-:W-:Y:S08]  /*3fa0*/  HMMA.16816.F32 R112, R4.reuse, R30, R84 ;  /* 0x0000001e0470723c */ /* 0x040ff00000001854 */
[----:B------:R-:W-:Y:S01]  /*3fb0*/  HMMA.16816.F32 R96, R4, R34, R80 ;  /* 0x000000220460723c */ /* 0x000fe20000001850 */
[----:B------:R-:W4:Y:S06]  /*3fc0*/  LDSM.16.MT88.4 R80, [R217+0x2d00] ;  /* 0x002d0000d950783b */ /* 0x000f2c0000004200 */
[----:B------:R-:W-:-:S02]  /*3fd0*/  F2FP.PACK_AB R4, R107, R174 ;  /* 0x000000ae6b04723e */ /* 0x000fc400000000ff */
[----:B------:R-:W-:Y:S02]  /*3fe0*/  F2FP.PACK_AB R5, R102, R106 ;  /* 0x0000006a6605723e */ /* 0x000fe400000000ff */
[----:B------:R-:W-:Y:S02]  /*3ff0*/  F2FP.PACK_AB R6, R173, R172 ;  /* 0x000000acad06723e */ /* 0x000fe400000000ff */
[----:B-1----:R-:W-:-:S07]  /*4000*/  F2FP.PACK_AB R7, R100, R101 ;  /* 0x000000656407723e */ /* 0x002fce00000000ff */
[C---:B------:R-:W-:Y:S07]  /*4010*/  HMMA.16816.F32 R124, R4.reuse, R8, R72 ;  /* 0x00000008047c723c */ /* 0x040fee0000001848 */
[--C-:B------:R-:W-:Y:S01]  /*4020*/  FFMA.FTZ R8, R203, c[0x0][0x2d0], -R13.reuse ;  /* 0x0000b400cb087a23 */ /* 0x100fe2000001080d */
[C---:B------:R-:W-:Y:S03]  /*4030*/  HMMA.16816.F32 R140, R4.reuse, R10, R48 ;  /* 0x0000000a048c723c */ /* 0x040fe60000001830 */
[----:B------:R1:W-:Y:S05]  /*4040*/  MUFU.EX2 R49, R8 ;  /* 0x0000000800317308 */ /* 0x0003ea0000000800 */
[C---:B------:R-:W-:Y:S08]  /*4050*/  HMMA.16816.F32 R156, R4.reuse, R18, R56 ;  /* 0x00000012049c723c */ /* 0x040ff00000001838 */
[----:B------:R-:W-:Y:S01]  /*4060*/  HMMA.16816.F32 R56, R4, R22, R44 ;  /* 0x000000160438723c */ /* 0x000fe2000000182c */
[----:B-1----:R-:W-:-:S04]  /*4070*/  FFMA.FTZ R8, R199, c[0x0][0x2d0], -R13 ;  /* 0x0000b400c7087a23 */ /* 0x002fc8000001080d */
[----:B------:R1:W5:Y:S03]  /*4080*/  MUFU.EX2 R48, R8 ;  /* 0x0000000800307308 */ /* 0x0003660000000800 */
[C---:B------:R-:W-:Y:S08]  /*4090*/  HMMA.16816.F32 R64, R4.reuse, R24, R64 ;  /* 0x000000180440723c */ /* 0x040ff00000001840 */
[----:B------:R-:W-:Y:S01]  /*40a0*/  HMMA.16816.F32 R68, R4, R20, R68 ;  /* 0x000000140444723c */ /* 0x000fe20000001844 */
[----:B-1----:R-:W-:-:S07]  /*40b0*/  FFMA.FTZ R8, R200, c[0x0][0x2d0], -R13 ;  /* 0x0000b400c8087a23 */ /* 0x002fce000001080d */
[C---:B------:R-:W-:Y:S01]  /*40c0*/  HMMA.16816.F32 R176, R4.reuse, R16, R76 ;  /* 0x0000001004b0723c */ /* 0x040fe2000000184c */
[----:B-----5:R-:W-:Y:S01]  /*40d0*/  F2FP.PACK_AB R92, R48, R49 ;  /* 0x00000031305c723e */ /* 0x020fe200000000ff */
[----:B------:R1:W-:Y:S06]  /*40e0*/  MUFU.EX2 R44, R8 ;  /* 0x00000008002c7308 */ /* 0x0003ec0000000800 */
[C---:B------:R-:W-:Y:S08]  /*40f0*/  HMMA.16816.F32 R40, R4.reuse, R26, R40 ;  /* 0x0000001a0428723c */ /* 0x040ff00000001828 */
[----:B------:R-:W-:Y:S01]  /*4100*/  HMMA.16816.F32 R60, R4, R28, R60 ;  /* 0x0000001c043c723c */ /* 0x000fe2000000183c */
[----:B-1----:R-:W-:-:S04]  /*4110*/  FFMA.FTZ R8, R204, c[0x0][0x2d0], -R13 ;  /* 0x0000b400cc087a23 */ /* 0x002fc8000001080d */
[----:B------:R1:W5:Y:S03]  /*4120*/  MUFU.EX2 R25, R8 ;  /* 0x0000000800197308 */ /* 0x0003660000000800 */
[C---:B------:R-:W-:Y:S08]  /*4130*/  HMMA.16816.F32 R52, R4.reuse, R30, R52 ;  /* 0x0000001e0434723c */ /* 0x040ff00000001834 */
[----:B------:R-:W-:Y:S01]  /*4140*/  HMMA.16816.F32 R84, R4, R32, R128 ;  /* 0x000000200454723c */ /* 0x000fe20000001880 */
[----:B-1----:R-:W-:-:S07]  /*4150*/  FFMA.FTZ R8, R222, c[0x0][0x2d0], -R12 ;  /* 0x0000b400de087a23 */ /* 0x002fce000001080c */
[----:B------:R-:W-:Y:S01]  /*4160*/  HMMA.16816.F32 R36, R4, R34, R36 ;  /* 0x000000220424723c */ /* 0x000fe20000001824 */
[----:B-----5:R-:W-:Y:S01]  /*4170*/  F2FP.PACK_AB R94, R25, R44 ;  /* 0x0000002c195e723e */ /* 0x020fe200000000ff */
[----:B------:R1:W-:Y:S05]  /*4180*/  MUFU.EX2 R24, R8 ;  /* 0x0000000800187308 */ /* 0x0003ea0000000800 */
[----:B------:R-:W-:Y:S02]  /*4190*/  FFMA.FTZ R4, R211, c[0x0][0x2d0], -R0 ;  /* 0x0000b400d3047a23 */ /* 0x000fe40000010800 */
[----:B------:R-:W-:Y:S02]  /*41a0*/  FADD.FTZ R5, R228, R227 ;  /* 0x000000e3e4057221 */ /* 0x000fe40000010000 */
[----:B------:R5:W-:Y:S01]  /*41b0*/  MUFU.EX2 R18, R4 ;  /* 0x0000000400127308 */ /* 0x000be20000000800 */
[----:B-1----:R-:W-:-:S07]  /*41c0*/  FFMA.FTZ R8, R205, c[0x0][0x2d0], -R12 ;  /* 0x0000b400cd087a23 */ /* 0x002fce000001080c */
[----:B------:R1:W1:Y:S01]  /*41d0*/  MUFU.EX2 R23, R8 ;  /* 0x0000000800177308 */ /* 0x0002620000000800 */
[----:B-----5:R-:W-:-:S04]  /*41e0*/  FADD.FTZ R4, R252, R249 ;  /* 0x000000f9fc047221 */ /* 0x020fc80000010000 */
[----:B------:R-:W-:Y:S02]  /*41f0*/  FADD.FTZ R7, R248, R4 ;  /* 0x00000004f8077221 */ /* 0x000fe40000010000 */
[----:B-1----:R-:W-:Y:S01]  /*4200*/  FFMA.FTZ R8, R201, c[0x0][0x2d0], -R12 ;  /* 0x0000b400c9087a23 */ /* 0x002fe2000001080c */
[----:B------:R-:W-:-:S03]  /*4210*/  F2FP.PACK_AB R93, R23, R24 ;  /* 0x00000018175d723e */ /* 0x000fc600000000ff */
[----:B------:R1:W-:Y:S02]  /*4220*/  MUFU.EX2 R21, R8 ;  /* 0x0000000800157308 */ /* 0x0003e40000000800 */
[----:B-1----:R-:W-:Y:S02]  /*4230*/  FFMA.FTZ R8, R206, c[0x0][0x2d0], -R12 ;  /* 0x0000b400ce087a23 */ /* 0x002fe4000001080c */
[----:B------:R-:W-:-:S04]  /*4240*/  FADD.FTZ R12, R233, R5 ;  /* 0x00000005e90c7221 */ /* 0x000fc80000010000 */
[----:B------:R1:W5:Y:S01]  /*4250*/  MUFU.EX2 R22, R8 ;  /* 0x0000000800167308 */ /* 0x0003620000000800 */
[----:B------:R-:W-:Y:S02]  /*4260*/  FADD.FTZ R4, R240, R12 ;  /* 0x0000000cf0047221 */ /* 0x000fe40000010000 */
[----:B-1----:R-:W-:Y:S01]  /*4270*/  FFMA.FTZ R8, R236, c[0x0][0x2d0], -R0 ;  /* 0x0000b400ec087a23 */ /* 0x002fe20000010800 */
[----:B-----5:R-:W-:-:S04]  /*4280*/  F2FP.PACK_AB R95, R22, R21 ;  /* 0x00000015165f723e */ /* 0x020fc800000000ff */
[----:B------:R1:W-:Y:S03]  /*4290*/  MUFU.EX2 R20, R8 ;  /* 0x0000000800147308 */ /* 0x0003e60000000800 */
[C---:B------:R-:W-:Y:S08]  /*42a0*/  HMMA.16816.F32 R128, R92.reuse, R136, R160 ;  /* 0x000000885c80723c */ /* 0x040ff000000018a0 */
[----:B--2---:R-:W-:Y:S01]  /*42b0*/  HMMA.16816.F32 R160, R92, R168, R164 ;  /* 0x000000a85ca0723c */ /* 0x004fe200000018a4 */
[----:B-1----:R-:W-:-:S02]  /*42c0*/  FFMA.FTZ R8, R202, c[0x0][0x2d0], -R0 ;  /* 0x0000b400ca087a23 */ /* 0x002fc40000010800 */
[----:B------:R-:W-:Y:S02]  /*42d0*/  FFMA.FTZ R0, R212, c[0x0][0x2d0], -R0 ;  /* 0x0000b400d4007a23 */ /* 0x000fe40000010800 */
[----:B------:R1:W2:Y:S03]  /*42e0*/  MUFU.EX2 R19, R8 ;  /* 0x0000000800137308 */ /* 0x0002a60000000800 */
[C---:B------:R-:W-:Y:S05]  /*42f0*/  HMMA.16816.F32 R164, R92.reuse, R170, R88 ;  /* 0x000000aa5ca4723c */ /* 0x040fea0000001858 */
[----:B------:R5:W-:Y:S03]  /*4300*/  MUFU.EX2 R17, R0 ;  /* 0x0000000000117308 */ /* 0x000be60000000800 */
[C---:B---3--:R-:W-:Y:S01]  /*4310*/  HMMA.16816.F32 R108, R92.reuse, R120, R108 ;  /* 0x000000785c6c723c */ /* 0x048fe2000000186c */
[----:B-1----:R-:W1:Y:S07]  /*4320*/  LDSM.16.MT88.4 R8, [R218+0x2d00] ;  /* 0x002d0000da08783b */ /* 0x002e6e0000004200 */
[----:B------:R-:W-:Y:S01]  /*4330*/  HMMA.16816.F32 R116, R92, R122, R116 ;  /* 0x0000007a5c74723c */ /* 0x000fe20000001874 */
[----:B-----5:R-:W-:-:S07]  /*4340*/  FFMA.FTZ R0, R250, c[0x0][0x2d0], -R3 ;  /* 0x0000b400fa007a23 */ /* 0x020fce0000010803 */
[C---:B------:R-:W-:Y:S01]  /*4350*/  HMMA.16816.F32 R132, R92.reuse, R138, R132 ;  /* 0x0000008a5c84723c */ /* 0x040fe20000001884 */
[----:B------:R3:W-:Y:S07]  /*4360*/  MUFU.EX2 R13, R0 ;  /* 0x00000000000d7308 */ /* 0x0007ee0000000800 */
[C---:B------:R-:W-:Y:S08]  /*4370*/  HMMA.16816.F32 R144, R92.reuse, R152, R144 ;  /* 0x000000985c90723c */ /* 0x040ff00000001890 */
[----:B------:R-:W-:Y:S01]  /*4380*/  HMMA.16816.F32 R148, R92, R154, R148 ;  /* 0x0000009a5c94723c */ /* 0x000fe20000001894 */
[----:B---3--:R-:W-:-:S04]  /*4390*/  FFMA.FTZ R0, R213, c[0x0][0x2d0], -R3 ;  /* 0x0000b400d5007a23 */ /* 0x008fc80000010803 */
[----:B------:R3:W5:Y:S03]  /*43a0*/  MUFU.EX2 R14, R0 ;  /* 0x00000000000e7308 */ /* 0x0007660000000800 */
[C---:B----4-:R-:W-:Y:S08]  /*43b0*/  HMMA.16816.F32 R72, R92.reuse, R80, R184 ;  /* 0x000000505c48723c */ /* 0x050ff000000018b8 */
[----:B------:R-:W-:Y:S01]  /*43c0*/  HMMA.16816.F32 R76, R92, R82, R112 ;  /* 0x000000525c4c723c */ /* 0x000fe20000001870 */
[----:B---3--:R-:W-:-:S07]  /*43d0*/  FFMA.FTZ R0, R214, c[0x0][0x2d0], -R3 ;  /* 0x0000b400d6007a23 */ /* 0x008fce0000010803 */
[C---:B-1----:R-:W-:Y:S01]  /*43e0*/  HMMA.16816.F32 R88, R92.reuse, R8, R188 ;  /* 0x000000085c58723c */ /* 0x042fe200000018bc */
[----:B------:R-:W-:Y:S01]  /*43f0*/  FFMA.FTZ R3, R215, c[0x0][0x2d0], -R3 ;  /* 0x0000b400d7037a23 */ /* 0x000fe20000010803 */
[----:B------:R1:W-:Y:S06]  /*4400*/  MUFU.EX2 R15, R0 ;  /* 0x00000000000f7308 */ /* 0x0003ec0000000800 */
[----:B------:R-:W-:Y:S02]  /*4410*/  HMMA.16816.F32 R92, R92, R10, R96 ;  /* 0x0000000a5c5c723c */ /* 0x000fe40000001860 */
[----:B------:R3:W4:Y:S05]  /*4420*/  MUFU.EX2 R16, R3 ;  /* 0x0000000300107308 */ /* 0x00072a0000000800 */
[----:B--2---:R-:W-:-:S02]  /*4430*/  F2FP.PACK_AB R96, R19, R20 ;  /* 0x000000141360723e */ /* 0x004fc400000000ff */
[----:B-----5:R-:W-:Y:S01]  /*4440*/  F2FP.PACK_AB R97, R14, R13 ;  /* 0x0000000d0e61723e */ /* 0x020fe200000000ff */
[----:B-1----:R-:W-:Y:S01]  /*4450*/  FADD.FTZ R0, R241, R235 ;  /* 0x000000ebf1007221 */ /* 0x002fe20000010000 */
[----:B------:R-:W-:-:S03]  /*4460*/  F2FP.PACK_AB R98, R17, R18 ;  /* 0x000000121162723e */ /* 0x000fc600000000ff */
[----:B------:R-:W-:Y:S02]  /*4470*/  FADD.FTZ R0, R242, R0 ;  /* 0x00000000f2007221 */ /* 0x000fe40000010000 */
[----:B---3--:R-:W-:Y:S01]  /*4480*/  FADD.FTZ R3, R247, R245 ;  /* 0x000000f5f7037221 */ /* 0x008fe20000010000 */
[----:B----4-:R-:W-:Y:S01]  /*4490*/  F2FP.PACK_AB R99, R16, R15 ;  /* 0x0000000f1063723e */ /* 0x010fe200000000ff */
[----:B------:R-:W-:Y:S02]  /*44a0*/  FADD.FTZ R5, R243, R0 ;  /* 0x00000000f3057221 */ /* 0x000fe40000010000 */
[----:B------:R-:W-:Y:S02]  /*44b0*/  FADD.FTZ R6, R244, R3 ;  /* 0x00000003f4067221 */ /* 0x000fe40000010000 */
[----:B------:R-:W-:Y:S02]  /*44c0*/  FADD.FTZ R3, R251, R7 ;  /* 0x00000007fb037221 */ /* 0x000fe40000010000 */
[----:B------:R-:W-:Y:S01]  /*44d0*/  FADD.FTZ R0, R246, R6 ;  /* 0x00000006f6007221 */ /* 0x000fe20000010000 */
[----:B------:R-:W-:Y:S01]  /*44e0*/  HMMA.16816.F32 R124, R96, R136, R124 ;  /* 0x00000088607c723c */ /* 0x000fe2000000187c */
[----:B------:R-:W-:-:S02]  /*44f0*/  FADD.FTZ R7, R210, R5 ;  /* 0x00000005d2077221 */ /* 0x000fc40000010000 */
[----:B------:R-:W-:Y:S02]  /*4500*/  FADD.FTZ R5, R223, R0 ;  /* 0x00000000df057221 */ /* 0x000fe40000010000 */
[----:B------:R-:W-:Y:S02]  /*4510*/  FADD.FTZ R0, R209, R7 ;  /* 0x00000007d1007221 */ /* 0x000fe40000010000 */
[----:B------:R-:W-:Y:S01]  /*4520*/  FADD.FTZ R6, R197, R4 ;  /* 0x00000004c5067221 */ /* 0x000fe20000010000 */
[----:B------:R-:W-:Y:S01]  /*4530*/  HMMA.16816.F32 R112, R96, R120, R176 ;  /* 0x000000786070723c */ /* 0x000fe200000018b0 */
[----:B------:R-:W-:Y:S02]  /*4540*/  FADD.FTZ R4, R229, R3 ;  /* 0x00000003e5047221 */ /* 0x000fe40000010000 */
[----:B------:R-:W-:Y:S02]  /*4550*/  FADD.FTZ R0, R208, R0 ;  /* 0x00000000d0007221 */ /* 0x000fe40000010000 */
[----:B------:R-:W-:-:S02]  /*4560*/  FADD.FTZ R3, R198, R6 ;  /* 0x00000006c6037221 */ /* 0x000fc40000010000 */
[----:B------:R-:W-:Y:S01]  /*4570*/  FADD.FTZ R5, R226, R5 ;  /* 0x00000005e2057221 */ /* 0x000fe20000010000 */
[C---:B------:R-:W-:Y:S01]  /*4580*/  HMMA.16816.F32 R136, R96.reuse, R138, R140 ;  /* 0x0000008a6088723c */ /* 0x040fe2000000188c */
        /* <DEDUP_REMOVED lines=44> */
[----:B------:R1:W-:Y:S01]  /*4850*/  STL [R1+0x10], R0 ;  /* 0x0000100001007387 */ /* 0x0003e20000100800 */
[----:B------:R-:W-:Y:S01]  /*4860*/  FADD.FTZ R4, R44, R4 ;  /* 0x000000042c047221 */ /* 0x000fe20000010000 */
[----:B------:R-:W-:Y:S01]  /*4870*/  HMMA.16816.F32 R96, R96, R10, R36 ;  /* 0x0000000a6060723c */ /* 0x000fe20000001824 */
[----:B------:R-:W-:Y:S02]  /*4880*/  FADD.FTZ R6, R16, R3 ;  /* 0x0000000310067221 */ /* 0x000fe40000010000 */
[----:B------:R-:W-:-:S03]  /*4890*/  FADD.FTZ R3, R25, R4 ;  /* 0x0000000419037221 */ /* 0x000fc60000010000 */
[----:B------:R2:W-:Y:S01]  /*48a0*/  STL [R1+0x14], R6 ;  /* 0x0000140601007387 */ /* 0x0005e20000100800 */
[----:B-1----:R-:W-:-:S05]  /*48b0*/  FADD.FTZ R0, R22, R5 ;  /* 0x0000000516007221 */ /* 0x002fca0000010000 */
[----:B------:R2:W-:Y:S04]  /*48c0*/  STL [R1+0x1c], R0 ;  /* 0x00001c0001007387 */ /* 0x0005e80000100800 */
[----:B------:R2:W-:Y:S01]  /*48d0*/  STL [R1+0x18], R3 ;  /* 0x0000180301007387 */ /* 0x0005e20000100800 */
[----:B------:R-:W-:Y:S05]  /*48e0*/  @!P0 BRA `(.L_x_1) ;  /* 0x00003ca000008947 */ /* 0x000fea0003800000 */
[----:B------:R-:W-:Y:S01]  /*48f0*/  IMAD.MOV.U32 R100, RZ, RZ, R104 ;  /* 0x000000ffff647224 */ /* 0x000fe200078e0068 */
[C---:B------:R-:W-:Y:S01]  /*4900*/  IADD3 R229, R221.reuse, 0x1000, RZ ;  /* 0x00001000dde57810 */ /* 0x040fe20007ffe0ff */
[----:B--2---:R-:W-:Y:S01]  /*4910*/  IMAD.MOV.U32 R3, RZ, RZ, R105 ;  /* 0x000000ffff037224 */ /* 0x004fe200078e0069 */
[C---:B------:R-:W-:Y:S01]  /*4920*/  IADD3 R228, R221.reuse, 0x1400, RZ ;  /* 0x00001400dde47810 */ /* 0x040fe20007ffe0ff */
[----:B------:R-:W-:Y:S01]  /*4930*/  IMAD.MOV.U32 R107, RZ, RZ, R2 ;  /* 0x000000ffff6b7224 */ /* 0x000fe200078e0002 */
[C---:B------:R-:W-:Y:S01]  /*4940*/  IADD3 R227, R221.reuse, 0x1800, RZ ;  /* 0x00001800dde37810 */ /* 0x040fe20007ffe0ff */
[----:B------:R-:W-:Y:S01]  /*4950*/  IMAD.MOV.U32 R106, RZ, RZ, R103 ;  /* 0x000000ffff6a7224 */ /* 0x000fe200078e0067 */
[C---:B------:R-:W-:Y:S01]  /*4960*/  IADD3 R226, R221.reuse, 0x1c00, RZ ;  /* 0x00001c00dde27810 */ /* 0x040fe20007ffe0ff */
[----:B------:R-:W-:Y:S01]  /*4970*/  ULEA.HI.SX32 UR25, UR21, 0xfffffffe, 0x1a ;  /* 0xfffffffe15197891 */ /* 0x000fe2000f8fd23f */
[C---:B------:R-:W-:Y:S01]  /*4980*/  IADD3 R225, R221.reuse, 0x2000, RZ ;  /* 0x00002000dde17810 */ /* 0x040fe20007ffe0ff */
[----:B------:R-:W-:Y:S01]  /*4990*/  ULDC.64 UR6, c[0x0][0x208] ;  /* 0x0000820000067ab9 */ /* 0x000fe20000000a00 */
[C---:B------:R-:W-:Y:S01]  /*49a0*/  IADD3 R224, R221.reuse, 0x2400, RZ ;  /* 0x00002400dde07810 */ /* 0x040fe20007ffe0ff */
[----:B------:R-:W-:Y:S01]  /*49b0*/  ULDC.64 UR4, c[0x0][0x1e0] ;  /* 0x0000780000047ab9 */ /* 0x000fe20000000a00 */
[----:B------:R-:W-:-:S02]  /*49c0*/  IADD3 R223, R221, 0x2800, RZ ;  /* 0x00002800dddf7810 */ /* 0x000fc40007ffe0ff */
[----:B------:R-:W-:Y:S02]  /*49d0*/  IADD3 R222, R221, 0x2c00, RZ ;  /* 0x00002c00ddde7810 */ /* 0x000fe40007ffe0ff */
[----:B------:R-:W2:Y:S02]  /*49e0*/  LDL R51, [R1+0x44] ;  /* 0x0000440001337983 */ /* 0x000ea40000100800 */
[----:B--2---:R-:W-:-:S03]  /*49f0*/  SHF.L.U32 R233, R51, 0x1, RZ ;  /* 0x0000000133e97819 */ /* 0x004fc600000006ff */
.L_x_2:
[----:B--2---:R-:W2:Y:S01]  /*4a00*/  LDL.64 R200, [R1] ;  /* 0x0000000001c87983 */ /* 0x004ea20000100a00 */
[----:B------:R-:W-:Y:S04]  /*4a10*/  DEPBAR.LE SB0, 0x0 ;  /* 0x000080000000791a */ /* 0x000fe80000000000 */
[----:B------:R-:W-:Y:S01]  /*4a20*/  USHF.R.S32.HI UR18, URZ, 0x1f, UR25 ;  /* 0x0000001f3f127899 */ /* 0x000fe20008011419 */
[----:B------:R-:W3:Y:S01]  /*4a30*/  LDL.64 R198, [R1+0x28] ;  /* 0x0000280001c67983 */ /* 0x000ee20000100a00 */
[----:B------:R-:W-:Y:S01]  /*4a40*/  UIMAD.WIDE.U32 UR30, UR25, UR6, URZ ;  /* 0x00000006191e72a5 */ /* 0x000fe2000f8e003f */
[----:B------:R-:W-:Y:S01]  /*4a50*/  SHF.R.S32.HI R251, RZ, 0x1f, R234 ;  /* 0x0000001ffffb7819 */ /* 0x000fe200000114ea */
[----:B------:R-:W-:Y:S02]  /*4a60*/  UIMAD UR18, UR18, UR6, URZ ;  /* 0x00000006121272a4 */ /* 0x000fe4000f8e023f */
[----:B------:R-:W-:Y:S01]  /*4a70*/  USHF.L.U32 UR21, UR30, 0x6, URZ ;  /* 0x000000061e157899 */ /* 0x000fe2000800063f */
[----:B------:R-:W4:Y:S01]  /*4a80*/  LDL R196, [R1+0x20] ;  /* 0x0000200001c47983 */ /* 0x000f220000100800 */
[----:B------:R-:W-:Y:S02]  /*4a90*/  UIMAD UR18, UR25, UR7, UR18 ;  /* 0x00000007191272a4 */ /* 0x000fe4000f8e0212 */
[----:B------:R-:W-:Y:S01]  /*4aa0*/  UIADD3 UR20, UP1, UP0, UR26, UR21, UR28 ;  /* 0x000000151a147290 */ /* 0x000fe2000f83e01c */
[----:B------:R-:W-:Y:S01]  /*4ab0*/  BAR.SYNC.DEFER_BLOCKING 0x0 ;  /* 0x0000000000007b1d */ /* 0x000fe20000010000 */
[----:B------:R-:W-:Y:S04]  /*4ac0*/  UIADD3 UR18, UR31, UR18, URZ ;  /* 0x000000121f127290 */ /* 0x000fe8000fffe03f */
[----:B------:R-:W-:Y:S04]  /*4ad0*/  USHF.L.U64.HI UR18, UR30, 0x6, UR18 ;  /* 0x000000061e127899 */ /* 0x000fe80008010212 */
[----:B------:R-:W-:Y:S01]  /*4ae0*/  UIADD3.X UR19, UR24, UR18, UR23, UP1, UP0 ;  /* 0x0000001218137290 */ /* 0x000fe20008fe0417 */
[----:B------:R-:W-:Y:S08]  /*4af0*/  LDSM.16.M88.4 R64, [R219+0x6100] ;  /* 0x00610000db40783b */ /* 0x000ff00000000200 */
[----:B------:R-:W1:Y:S08]  /*4b00*/  LDSM.16.M88.4 R16, [R216+0x3100] ;  /* 0x00310000d810783b */ /* 0x000e700000000200 */
[----:B------:R-:W5:Y:S08]  /*4b10*/  LDSM.16.M88.4 R60, [R219+0x7100] ;  /* 0x00710000db3c783b */ /* 0x000f700000000200 */
[----:B------:R-:W5:Y:S08]  /*4b20*/  LDSM.16.M88.4 R32, [R216+0x3500] ;  /* 0x00350000d820783b */ /* 0x000f700000000200 */
[----:B------:R-:W5:Y:S08]  /*4b30*/  LDSM.16.M88.4 R48, [R216+0x3900] ;  /* 0x00390000d830783b */ /* 0x000f700000000200 */
[----:B------:R-:W5:Y:S01]  /*4b40*/  LDSM.16.M88.4 R172, [R216+0x3d00] ;  /* 0x003d0000d8ac783b */ /* 0x000f620000000200 */
[-C--:B-1----:R-:W-:Y:S07]  /*4b50*/  HMMA.16816.F32 R4, R64, R16.reuse, RZ ;  /* 0x000000104004723c */ /* 0x082fee00000018ff */
[----:B------:R-:W-:Y:S01]  /*4b60*/  LDSM.16.M88.4 R176, [R220+0x6100] ;  /* 0x00610000dcb0783b */ /* 0x000fe20000000200 */
[C---:B-----5:R-:W-:Y:S07]  /*4b70*/  HMMA.16816.F32 R8, R60.reuse, R16, RZ ;  /* 0x000000103c08723c */ /* 0x060fee00000018ff */
[----:B------:R-:W1:Y:S01]  /*4b80*/  LDSM.16.M88.4 R180, [R221] ;  /* 0x00000000ddb4783b */ /* 0x000e620000000200 */
[-C--:B------:R-:W-:Y:S07]  /*4b90*/  HMMA.16816.F32 R12, R60, R18.reuse, RZ ;  /* 0x000000123c0c723c */ /* 0x080fee00000018ff */
[----:B------:R-:W5:Y:S01]  /*4ba0*/  LDSM.16.M88.4 R184, [R220+0x7100] ;  /* 0x00710000dcb8783b */ /* 0x000f620000000200 */
[C---:B------:R-:W-:Y:S07]  /*4bb0*/  HMMA.16816.F32 R16, R64.reuse, R18, RZ ;  /* 0x000000124010723c */ /* 0x040fee00000018ff */
[----:B------:R-:W-:Y:S01]  /*4bc0*/  LDSM.16.M88.4 R188, [R230] ;  /* 0x00000000e6bc783b */ /* 0x000fe20000000200 */
[-C--:B------:R-:W-:Y:S08]  /*4bd0*/  HMMA.16816.F32 R20, R64, R32.reuse, RZ ;  /* 0x000000204014723c */ /* 0x080ff000000018ff */
[C---:B------:R-:W-:Y:S08]  /*4be0*/  HMMA.16816.F32 R24, R60.reuse, R32, RZ ;  /* 0x000000203c18723c */ /* 0x040ff000000018ff */
        /* <DEDUP_REMOVED lines=9> */
[----:B------:R-:W-:Y:S01]  /*4c80*/  HMMA.16816.F32 R64, R64, R174, RZ ;  /* 0x000000ae4040723c */ /* 0x000fe200000018ff */
[----:B------:R-:W5:Y:S07]  /*4c90*/  LDSM.16.M88.4 R172, [R232] ;  /* 0x00000000e8ac783b */ /* 0x000f6e0000000200 */
[-C--:B-1----:R-:W-:Y:S08]  /*4ca0*/  HMMA.16816.F32 R4, R176, R180.reuse, R4 ;  /* 0x000000b4b004723c */ /* 0x082ff00000001804 */
[C---:B-----5:R-:W-:Y:S08]  /*4cb0*/  HMMA.16816.F32 R8, R184.reuse, R180, R8 ;  /* 0x000000b4b808723c */ /* 0x060ff00000001808 */
[-C--:B------:R-:W-:Y:S08]  /*4cc0*/  HMMA.16816.F32 R12, R184, R182.reuse, R12 ;  /* 0x000000b6b80c723c */ /* 0x080ff0000000180c */
[C---:B------:R-:W-:Y:S01]  /*4cd0*/  HMMA.16816.F32 R16, R176.reuse, R182, R16 ;  /* 0x000000b6b010723c */ /* 0x040fe20000001810 */
[----:B------:R-:W1:Y:S07]  /*4ce0*/  LDSM.16.M88.4 R180, [R231] ;  /* 0x00000000e7b4783b */ /* 0x000e6e0000000200 */
[-C--:B------:R-:W-:Y:S08]  /*4cf0*/  HMMA.16816.F32 R20, R176, R172.reuse, R20 ;  /* 0x000000acb014723c */ /* 0x080ff00000001814 */
[C---:B------:R-:W-:Y:S08]  /*4d00*/  HMMA.16816.F32 R24, R184.reuse, R172, R24 ;  /* 0x000000acb818723c */ /* 0x040ff00000001818 */
[-C--:B------:R-:W-:Y:S08]  /*4d10*/  HMMA.16816.F32 R28, R184, R174.reuse, R28 ;  /* 0x000000aeb81c723c */ /* 0x080ff0000000181c */
[C---:B------:R-:W-:Y:S08]  /*4d20*/  HMMA.16816.F32 R32, R176.reuse, R174, R32 ;  /* 0x000000aeb020723c */ /* 0x040ff00000001820 */
[-C--:B-1----:R-:W-:Y:S08]  /*4d30*/  HMMA.16816.F32 R36, R176, R180.reuse, R36 ;  /* 0x000000b4b024723c */ /* 0x082ff00000001824 */
[C---:B------:R-:W-:Y:S08]  /*4d40*/  HMMA.16816.F32 R40, R184.reuse, R180, R40 ;  /* 0x000000b4b828723c */ /* 0x040ff00000001828 */
[-C--:B------:R-:W-:Y:S04]  /*4d50*/  HMMA.16816.F32 R44, R184, R182.reuse, R44 ;  /* 0x000000b6b82c723c */ /* 0x080fe8000000182c */
[----:B--2---:R-:W-:Y:S01]  /*4d60*/  IADD3 R0, P1, R200, UR21, RZ ;  /* 0x00000015c8007c10 */ /* 0x004fe2000ff3e0ff */
[----:B------:R-:W-:Y:S03]  /*4d70*/  ULEA UR21, UP2, UR6, UR21, 0x5 ;  /* 0x0000001506157291 */ /* 0x000fe6000f84283f */
[C---:B------:R-:W-:Y:S01]  /*4d80*/  LEA R194, P0, R0.reuse, c[0x0][0x1f8], 0x1 ;  /* 0x00007e0000c27a11 */ /* 0x040fe200078008ff */
[C---:B------:R-:W-:Y:S04]  /*4d90*/  HMMA.16816.F32 R48, R176.reuse, R182, R48 ;  /* 0x000000b6b030723c */ /* 0x040fe80000001830 */
[C---:B------:R-:W-:Y:S01]  /*4da0*/  IADD3.X R2, R201.reuse, UR18, RZ, P1, !PT ;  /* 0x00000012c9027c10 */ /* 0x040fe20008ffe4ff */
[----:B------:R-:W-:Y:S03]  /*4db0*/  ULEA.HI.X UR18, UR6, UR18, UR7, 0x5, UP2 ;  /* 0x0000001206127291 */ /* 0x000fe600090f2c07 */
[----:B------:R-:W-:Y:S01]  /*4dc0*/  LEA.HI.X R195, R0, c[0x0][0x1fc], R2, 0x1, P0 ;  /* 0x00007f0000c37a11 */ /* 0x000fe200000f0c02 */
[-C--:B------:R-:W-:Y:S03]  /*4dd0*/  HMMA.16816.F32 R52, R176, R188.reuse, R52 ;  /* 0x000000bcb034723c */ /* 0x080fe60000001834 */
[--C-:B---3--:R-:W-:Y:S01]  /*4de0*/  IADD3 R0, P2, P1, R198, UR20, R234.reuse ;  /* 0x00000014c6007c10 */ /* 0x108fe2000f95e0ea */
[----:B------:R-:W-:Y:S01]  /*4df0*/  @!PT LDS RZ, [RZ] ;  /* 0x00000000fffff984 */ /* 0x000fe20000000800 */
[----:B------:R-:W-:Y:S01]  /*4e00*/  @!PT LDS RZ, [RZ] ;  /* 0x00000000fffff984 */ /* 0x000fe20000000800 */
[----:B------:R-:W-:Y:S01]  /*4e10*/  @!PT LDS RZ, [RZ] ;  /* 0x00000000fffff984 */ /* 0x000fe20000000800 */
[----:B------:R1:W-:Y:S01]  /*4e20*/  LDGSTS.E.BYPASS.LTC128B.128 [R233+0x100], [R194.64], !P6 ;  /* 0x00100000c2e97fae */ /* 0x0003e2000f101d50 */
[----:B------:R-:W-:Y:S01]  /*4e30*/  IADD3 R2, P0, R200, UR21, RZ ;  /* 0x00000015c8027c10 */ /* 0x000fe2000ff1e0ff */
[----:B------:R-:W-:Y:S01]  /*4e40*/  UIADD3 UR20, UP1, UP0, UR26, UR21, UR28 ;  /* 0x000000151a147290 */ /* 0x000fe2000f83e01c */
[----:B------:R-:W-:Y:S01]  /*4e50*/  LEA R104, P3, R0, c[0x0][0x1f8], 0x1 ;  /* 0x00007e0000687a11 */ /* 0x000fe200078608ff */
[C---:B------:R-:W-:Y:S04]  /*4e60*/  HMMA.16816.F32 R56, R184.reuse, R188, R56 ;  /* 0x000000bcb838723c */ /* 0x040fe80000001838 */
[----:B----4-:R-:W-:Y:S01]  /*4e70*/  IADD3.X R103, R196, UR19, R251, P2, P1 ;  /* 0x00000013c4677c10 */ /* 0x010fe200097e24fb */
[----:B------:R-:W-:Y:S01]  /*4e80*/  UIADD3.X UR19, UR24, UR18, UR23, UP1, UP0 ;  /* 0x0000001218137290 */ /* 0x000fe20008fe0417 */
[----:B------:R-:W-:Y:S01]  /*4e90*/  LEA R192, P2, R2, c[0x0][0x1f8], 0x1 ;  /* 0x00007e0002c07a11 */ /* 0x000fe200078408ff */
[----:B------:R-:W-:Y:S01]  /*4ea0*/  UISETP.GT.AND UP0, UPT, UR25, URZ, UPT ;  /* 0x0000003f1900728c */ /* 0x000fe2000bf04270 */
[----:B------:R-:W-:Y:S01]  /*4eb0*/  LEA.HI.X R105, R0, c[0x0][0x1fc], R103, 0x1, P3 ;  /* 0x00007f0000697a11 */ /* 0x000fe200018f0c67 */
[-C--:B------:R-:W-:Y:S01]  /*4ec0*/  HMMA.16816.F32 R60, R184, R190.reuse, R60 ;  /* 0x000000beb83c723c */ /* 0x080fe2000000183c */
[----:B------:R-:W-:Y:S02]  /*4ed0*/  UIADD3 UR25, UR25, -0x1, URZ ;  /* 0xffffffff19197890 */ /* 0x000fe4000fffe03f */
[----:B------:R-:W-:Y:S01]  /*4ee0*/  IADD3.X R102, R201, UR18, RZ, P0, !PT ;  /* 0x00000012c9667c10 */ /* 0x000fe200087fe4ff */
[----:B------:R2:W-:Y:S01]  /*4ef0*/  LDGSTS.E.BYPASS.LTC128B.128 [R233+0x1100], [R104.64+0x40], !P5 ;  /* 0x0110004068e97fae */ /* 0x0005e2000e901d50 */
[----:B------:R-:W-:Y:S02]  /*4f00*/  IADD3 R101, P1, P0, R198, UR20, R234 ;  /* 0x00000014c6657c10 */ /* 0x000fe4000f83e0ea */
[----:B------:R-:W-:Y:S01]  /*4f10*/  LEA.HI.X R193, R2, c[0x0][0x1fc], R102, 0x1, P2 ;  /* 0x00007f0002c17a11 */ /* 0x000fe200010f0c66 */
[----:B------:R-:W-:Y:S01]  /*4f20*/  HMMA.16816.F32 R64, R176, R190, R64 ;  /* 0x000000beb040723c */ /* 0x000fe20000001840 */
[----:B------:R-:W-:Y:S02]  /*4f30*/  @UP0 USHF.R.S32.HI UR18, URZ, 0x1f, UR25 ;  /* 0x0000001f3f120899 */ /* 0x000fe40008011419 */
[----:B------:R-:W-:Y:S01]  /*4f40*/  @UP0 UIMAD.WIDE.U32 UR30, UR25, UR4, URZ ;  /* 0x00000004191e02a5 */ /* 0x000fe2000f8e003f */
[----:B------:R2:W-:Y:S01]  /*4f50*/  LDGSTS.E.BYPASS.LTC128B.128 [R233+0x2100], [R104.64+0x80], !P4 ;  /* 0x0210008068e97fae */ /* 0x0005e2000e101d50 */
[----:B------:R-:W-:Y:S01]  /*4f60*/  IADD3.X R0, R196, UR19, R251, P1, P0 ;  /* 0x00000013c4007c10 */ /* 0x000fe20008fe04fb */
[----:B------:R-:W-:Y:S01]  /*4f70*/  @UP0 UIMAD UR18, UR18, UR4, URZ ;  /* 0x00000004121202a4 */ /* 0x000fe2000f8e023f */
[C---:B------:R-:W-:Y:S01]  /*4f80*/  LEA R102, P2, R101.reuse, c[0x0][0x1f8], 0x1 ;  /* 0x00007e0065667a11 */ /* 0x040fe200078408ff */
[----:B------:R-:W-:Y:S01]  /*4f90*/  @UP0 USHF.L.U32 UR19, UR30, 0x6, URZ ;  /* 0x000000061e130899 */ /* 0x000fe2000800063f */
[----:B------:R-:W-:Y:S01]  /*4fa0*/  PLOP3.LUT P0, PT, PT, PT, UP0, 0x80, 0x0 ;  /* 0x000000000000781c */ /* 0x000fe20003f0f008 */
[----:B------:R-:W-:Y:S02]  /*4fb0*/  @UP0 UIMAD UR18, UR25, UR5, UR18 ;  /* 0x00000005191202a4 */ /* 0x000fe4000f8e0212 */
[----:B------:R1:W-:Y:S01]  /*4fc0*/  LDGSTS.E.BYPASS.LTC128B.128 [R233+0x900], [R192.64], !P6 ;  /* 0x00900000c0e97fae */ /* 0x0003e2000f101d50 */
[----:B------:R-:W-:Y:S01]  /*4fd0*/  LEA.HI.X R103, R101, c[0x0][0x1fc], R0, 0x1, P2 ;  /* 0x00007f0065677a11 */ /* 0x000fe200010f0c00 */
[----:B------:R-:W-:Y:S02]  /*4fe0*/  @UP0 UIADD3 UR18, UR31, UR18, URZ ;  /* 0x000000121f120290 */ /* 0x000fe4000fffe03f */
[----:B------:R-:W-:Y:S02]  /*4ff0*/  @UP0 UIADD3 UR21, UP3, UR11, UR19, URZ ;  /* 0x000000130b150290 */ /* 0x000fe4000ff7e03f */
[----:B------:R-:W-:Y:S02]  /*5000*/  @UP0 USHF.L.U64.HI UR18, UR30, 0x6, UR18 ;  /* 0x000000061e120899 */ /* 0x000fe40008010212 */
[----:B------:R3:W-:Y:S01]  /*5010*/  LDGSTS.E.BYPASS.LTC128B.128 [R233+0x1900], [R102.64+0x40], !P5 ;  /* 0x0190004066e97fae */ /* 0x0007e2000e901d50 */
[----:B------:R-:W-:Y:S02]  /*5020*/  @UP0 UIADD3 UR20, UP5, UP4, UR14, UR19, UR12 ;  /* 0x000000130e140290 */ /* 0x000fe4000fcbe00c */
[----:B------:R-:W-:Y:S05]  /*5030*/  @UP0 UIADD3 UR22, UP2, UP1, UR14, UR21, UR12 ;  /* 0x000000150e160290 */ /* 0x000fea000f95e00c */
[----:B------:R3:W-:Y:S08]  /*5040*/  LDGSTS.E.BYPASS.LTC128B.128 [R233+0x2900], [R102.64+0x80], !P4 ;  /* 0x0290008066e97fae */ /* 0x0007f0000e101d50 */
[----:B------:R-:W-:Y:S08]  /*5050*/  LDSM.16.M88.4 R196, [R216+0x4100] ;  /* 0x00410000d8c4783b */ /* 0x000ff00000000200 */
[----:B-1----:R-:W1:Y:S08]  /*5060*/  LDSM.16.M88.4 R192, [R219+0x8100] ;  /* 0x00810000dbc0783b */ /* 0x002e700000000200 */
[----:B------:R-:W4:Y:S08]  /*5070*/  LDSM.16.M88.4 R200, [R219+0x9100] ;  /* 0x00910000dbc8783b */ /* 0x000f300000000200 */
[----:B------:R-:W5:Y:S08]  /*5080*/  LDSM.16.M88.4 R172, [R216+0x4500] ;  /* 0x00450000d8ac783b */ /* 0x000f700000000200 */
[----:B------:R-:W2:Y:S08]  /*5090*/  LDSM.16.M88.4 R180, [R216+0x4900] ;  /* 0x00490000d8b4783b */ /* 0x000eb00000000200 */
[----:B------:R-:W2:Y:S01]  /*50a0*/  LDSM.16.M88.4 R184, [R216+0x4d00] ;  /* 0x004d0000d8b8783b */ /* 0x000ea20000000200 */
[-C--:B-1----:R-:W-:Y:S07]  /*50b0*/  HMMA.16816.F32 R4, R192, R196.reuse, R4 ;  /* 0x000000c4c004723c */ /* 0x082fee0000001804 */
[----:B------:R-:W-:Y:S01]  /*50c0*/  LDSM.16.M88.4 R204, [R220+0x8100] ;  /* 0x00810000dccc783b */ /* 0x000fe20000000200 */
[C---:B----4-:R-:W-:Y:S07]  /*50d0*/  HMMA.16816.F32 R8, R200.reuse, R196, R8 ;  /* 0x000000c4c808723c */ /* 0x050fee0000001808 */
[----:B------:R-:W1:Y:S01]  /*50e0*/  LDSM.16.M88.4 R208, [R229] ;  /* 0x00000000e5d0783b */ /* 0x000e620000000200 */
[-C--:B------:R-:W-:Y:S07]  /*50f0*/  HMMA.16816.F32 R12, R200, R198.reuse, R12 ;  /* 0x000000c6c80c723c */ /* 0x080fee000000180c */
[----:B------:R-:W4:Y:S01]  /*5100*/  LDSM.16.M88.4 R212, [R220+0x9100] ;  /* 0x00910000dcd4783b */ /* 0x000f220000000200 */
[C---:B------:R-:W-:Y:S07]  /*5110*/  HMMA.16816.F32 R16, R192.reuse, R198, R16 ;  /* 0x000000c6c010723c */ /* 0x040fee0000001810 */
[----:B------:R-:W1:Y:S01]  /*5120*/  LDSM.16.M88.4 R176, [R228] ;  /* 0x00000000e4b0783b */ /* 0x000e620000000200 */
[-C--:B-----5:R-:W-:Y:S07]  /*5130*/  HMMA.16816.F32 R20, R192, R172.reuse, R20 ;  /* 0x000000acc014723c */ /* 0x0a0fee0000001814 */
[----:B------:R-:W5:Y:S01]  /*5140*/  LDSM.16.M88.4 R188, [R227] ;  /* 0x00000000e3bc783b */ /* 0x000f620000000200 */
[C---:B------:R-:W-:Y:S07]  /*5150*/  HMMA.16816.F32 R24, R200.reuse, R172, R24 ;  /* 0x000000acc818723c */ /* 0x040fee0000001818 */
[----:B------:R-:W-:Y:S01]  /*5160*/  LDSM.16.M88.4 R196, [R216+0x5900] ;  /* 0x00590000d8c4783b */ /* 0x000fe20000000200 */
[-C--:B------:R-:W-:Y:S07]  /*5170*/  HMMA.16816.F32 R28, R200, R174.reuse, R28 ;  /* 0x000000aec81c723c */ /* 0x080fee000000181c */
[----:B------:R-:W0:Y:S01]  /*5180*/  LDGDEPBAR ;  /* 0x00000000000079af */ /* 0x000e220000000000 */
[C---:B------:R-:W-:Y:S07]  /*5190*/  HMMA.16816.F32 R32, R192.reuse, R174, R32 ;  /* 0x000000aec020723c */ /* 0x040fee0000001820 */
[----:B------:R-:W1:Y:S01]  /*51a0*/  LDSM.16.M88.4 R172, [R226] ;  /* 0x00000000e2ac783b */ /* 0x000e620000000200 */
[-C--:B--2---:R-:W-:Y:S08]  /*51b0*/  HMMA.16816.F32 R36, R192, R180.reuse, R36 ;  /* 0x000000b4c024723c */ /* 0x084ff00000001824 */
[C---:B------:R-:W-:Y:S08]  /*51c0*/  HMMA.16816.F32 R40, R200.reuse, R180, R40 ;  /* 0x000000b4c828723c */ /* 0x040ff00000001828 */
[-C--:B------:R-:W-:Y:S08]  /*51d0*/  HMMA.16816.F32 R44, R200, R182.reuse, R44 ;  /* 0x000000b6c82c723c */ /* 0x080ff0000000182c */
[C---:B------:R-:W-:Y:S01]  /*51e0*/  HMMA.16816.F32 R48, R192.reuse, R182, R48 ;  /* 0x000000b6c030723c */ /* 0x040fe20000001830 */
[----:B------:R-:W-:Y:S07]  /*51f0*/  LDSM.16.M88.4 R180, [R219+0xa100] ;  /* 0x00a10000dbb4783b */ /* 0x000fee0000000200 */
[-C--:B------:R-:W-:Y:S08]  /*5200*/  HMMA.16816.F32 R52, R192, R184.reuse, R52 ;  /* 0x000000b8c034723c */ /* 0x080ff00000001834 */
[C---:B------:R-:W-:Y:S08]  /*5210*/  HMMA.16816.F32 R56, R200.reuse, R184, R56 ;  /* 0x000000b8c838723c */ /* 0x040ff00000001838 */
[-C--:B------:R-:W-:Y:S01]  /*5220*/  HMMA.16816.F32 R60, R200, R186.reuse, R60 ;  /* 0x000000bac83c723c */ /* 0x080fe2000000183c */
[----:B------:R-:W-:Y:S07]  /*5230*/  LDSM.16.M88.4 R200, [R216+0x5d00] ;  /* 0x005d0000d8c8783b */ /* 0x000fee0000000200 */
[----:B------:R-:W-:Y:S01]  /*5240*/  HMMA.16816.F32 R64, R192, R186, R64 ;  /* 0x000000bac040723c */ /* 0x000fe20000001840 */
[----:B------:R-:W2:Y:S07]  /*5250*/  LDSM.16.M88.4 R184, [R216+0x5100] ;  /* 0x00510000d8b8783b */ /* 0x000eae0000000200 */
[-C--:B-1----:R-:W-:Y:S01]  /*5260*/  HMMA.16816.F32 R4, R204, R208.reuse, R4 ;  /* 0x000000d0cc04723c */ /* 0x082fe20000001804 */
[----:B------:R-:W1:Y:S07]  /*5270*/  LDSM.16.M88.4 R192, [R219+0xb100] ;  /* 0x00b10000dbc0783b */ /* 0x000e6e0000000200 */
[C---:B----4-:R-:W-:Y:S08]  /*5280*/  HMMA.16816.F32 R8, R212.reuse, R208, R8 ;  /* 0x000000d0d408723c */ /* 0x050ff00000001808 */
[-C--:B------:R-:W-:Y:S08]  /*5290*/  HMMA.16816.F32 R12, R212, R210.reuse, R12 ;  /* 0x000000d2d40c723c */ /* 0x080ff0000000180c */
[C---:B------:R-:W-:Y:S01]  /*52a0*/  HMMA.16816.F32 R16, R204.reuse, R210, R16 ;  /* 0x000000d2cc10723c */ /* 0x040fe20000001810 */
[----:B------:R-:W-:Y:S07]  /*52b0*/  LDSM.16.M88.4 R208, [R225] ;  /* 0x00000000e1d0783b */ /* 0x000fee0000000200 */
[-C--:B------:R-:W-:Y:S08]  /*52c0*/  HMMA.16816.F32 R20, R204, R176.reuse, R20 ;  /* 0x000000b0cc14723c */ /* 0x080ff00000001814 */
[C---:B------:R-:W-:Y:S08]  /*52d0*/  HMMA.16816.F32 R24, R212.reuse, R176, R24 ;  /* 0x000000b0d418723c */ /* 0x040ff00000001818 */
[-C--:B------:R-:W-:Y:S08]  /*52e0*/  HMMA.16816.F32 R28, R212, R178.reuse, R28 ;  /* 0x000000b2d41c723c */ /* 0x080ff0000000181c */
[C---:B------:R-:W-:Y:S01]  /*52f0*/  HMMA.16816.F32 R32, R204.reuse, R178, R32 ;  /* 0x000000b2cc20723c */ /* 0x040fe20000001820 */
[----:B------:R-:W4:Y:S07]  /*5300*/  LDSM.16.M88.4 R176, [R216+0x5500] ;  /* 0x00550000d8b0783b */ /* 0x000f2e0000000200 */
[-C--:B-----5:R-:W-:Y:S08]  /*5310*/  HMMA.16816.F32 R36, R204, R188.reuse, R36 ;  /* 0x000000bccc24723c */ /* 0x0a0ff00000001824 */
[C---:B------:R-:W-:Y:S08]  /*5320*/  HMMA.16816.F32 R40, R212.reuse, R188, R40 ;  /* 0x000000bcd428723c */ /* 0x040ff00000001828 */
[-C--:B------:R-:W-:Y:S08]  /*5330*/  HMMA.16816.F32 R44, R212, R190.reuse, R44 ;  /* 0x000000bed42c723c */ /* 0x080ff0000000182c */
[C---:B------:R-:W-:Y:S01]  /*5340*/  HMMA.16816.F32 R48, R204.reuse, R190, R48 ;  /* 0x000000becc30723c */ /* 0x040fe20000001830 */
[----:B------:R-:W5:Y:S07]  /*5350*/  LDSM.16.M88.4 R188, [R220+0xa100] ;  /* 0x00a10000dcbc783b */ /* 0x000f6e0000000200 */
[-C--:B------:R-:W-:Y:S08]  /*5360*/  HMMA.16816.F32 R52, R204, R172.reuse, R52 ;  /* 0x000000accc34723c */ /* 0x080ff00000001834 */
[C---:B------:R-:W-:Y:S08]  /*5370*/  HMMA.16816.F32 R56, R212.reuse, R172, R56 ;  /* 0x000000acd438723c */ /* 0x040ff00000001838 */
[-C--:B------:R-:W-:Y:S08]  /*5380*/  HMMA.16816.F32 R60, R212, R174.reuse, R60 ;  /* 0x000000aed43c723c */ /* 0x080ff0000000183c */
[----:B------:R-:W-:Y:S01]  /*5390*/  HMMA.16816.F32 R64, R204, R174, R64 ;  /* 0x000000aecc40723c */ /* 0x000fe20000001840 */
[----:B------:R-:W3:Y:S07]  /*53a0*/  LDSM.16.M88.4 R172, [R220+0xb100] ;  /* 0x00b10000dcac783b */ /* 0x000eee0000000200 */
[-C--:B--2---:R-:W-:Y:S08]  /*53b0*/  HMMA.16816.F32 R4, R180, R184.reuse, R4 ;  /* 0x000000b8b404723c */ /* 0x084ff00000001804 */
[C---:B-1----:R-:W-:Y:S08]  /*53c0*/  HMMA.16816.F32 R8, R192.reuse, R184, R8 ;  /* 0x000000b8c008723c */ /* 0x042ff00000001808 */
[-C--:B------:R-:W-:Y:S08]  /*53d0*/  HMMA.16816.F32 R12, R192, R186.reuse, R12 ;  /* 0x000000bac00c723c */ /* 0x080ff0000000180c */
[C---:B------:R-:W-:Y:S08]  /*53e0*/  HMMA.16816.F32 R16, R180.reuse, R186, R16 ;  /* 0x000000bab410723c */ /* 0x040ff00000001810 */
[-C--:B----4-:R-:W-:Y:S08]  /*53f0*/  HMMA.16816.F32 R20, R180, R176.reuse, R20 ;  /* 0x000000b0b414723c */ /* 0x090ff00000001814 */
[C---:B------:R-:W-:Y:S08]  /*5400*/  HMMA.16816.F32 R24, R192.reuse, R176, R24 ;  /* 0x000000b0c018723c */ /* 0x040ff00000001818 */
[-C--:B------:R-:W-:Y:S08]  /*5410*/  HMMA.16816.F32 R28, R192, R178.reuse, R28 ;  /* 0x000000b2c01c723c */ /* 0x080ff0000000181c */
        /* <DEDUP_REMOVED lines=8> */
[----:B------:R-:W-:Y:S08]  /*54a0*/  HMMA.16816.F32 R64, R180, R202, R64 ;  /* 0x000000cab440723c */ /* 0x000ff00000001840 */
[-C--:B-----5:R-:W-:Y:S08]  /*54b0*/  HMMA.16816.F32 R4, R188, R208.reuse, R4 ;  /* 0x000000d0bc04723c */ /* 0x0a0ff00000001804 */
[C---:B---3--:R-:W-:Y:S08]  /*54c0*/  HMMA.16816.F32 R8, R172.reuse, R208, R8 ;  /* 0x000000d0ac08723c */ /* 0x048ff00000001808 */
[-C--:B------:R-:W-:Y:S08]  /*54d0*/  HMMA.16816.F32 R12, R172, R210.reuse, R12 ;  /* 0x000000d2ac0c723c */ /* 0x080ff0000000180c */
[----:B------:R-:W-:Y:S01]  /*54e0*/  FMUL.FTZ R4, R4, c[0x0][0x320] ;  /* 0x0000c80004047a20 */ /* 0x000fe20000410000 */
[C---:B------:R-:W-:Y:S03]  /*54f0*/  HMMA.16816.F32 R16, R188.reuse, R210, R16 ;  /* 0x000000d2bc10723c */ /* 0x040fe60000001810 */
[----:B------:R-:W-:Y:S01]  /*5500*/  MUFU.TANH R177, R4 ;  /* 0x0000000400b17308 */ /* 0x000fe20000002400 */
[----:B------:R-:W-:Y:S02]  /*5510*/  FMUL.FTZ R5, R5, c[0x0][0x320] ;  /* 0x0000c80005057a20 */ /* 0x000fe40000410000 */
[----:B------:R-:W-:Y:S02]  /*5520*/  FMUL.FTZ R6, R6, c[0x0][0x320] ;  /* 0x0000c80006067a20 */ /* 0x000fe40000410000 */
[----:B------:R-:W-:Y:S04]  /*5530*/  FMUL.FTZ R7, R7, c[0x0][0x320] ;  /* 0x0000c80007077a20 */ /* 0x000fe80000410000 */
[----:B------:R-:W-:Y:S01]  /*5540*/  FMUL.FTZ R8, R8, c[0x0][0x320] ;  /* 0x0000c80008087a20 */ /* 0x000fe20000410000 */
[----:B------:R-:W-:Y:S01]  /*5550*/  MUFU.TANH R176, R5 ;  /* 0x0000000500b07308 */ /* 0x000fe20000002400 */
[----:B------:R-:W-:Y:S02]  /*5560*/  FMUL.FTZ R9, R9, c[0x0][0x320] ;  /* 0x0000c80009097a20 */ /* 0x000fe40000410000 */
[----:B------:R-:W-:Y:S02]  /*5570*/  FMUL.FTZ R10, R10, c[0x0][0x320] ;  /* 0x0000c8000a0a7a20 */ /* 0x000fe40000410000 */
[----:B------:R-:W-:Y:S02]  /*5580*/  FMUL.FTZ R11, R11, c[0x0][0x320] ;  /* 0x0000c8000b0b7a20 */ /* 0x000fe40000410000 */
[----:B------:R-:W-:Y:S02]  /*5590*/  FMUL.FTZ R13, R13, c[0x0][0x320] ;  /* 0x0000c8000d0d7a20 */ /* 0x000fe40000410000 */
[----:B------:R-:W-:Y:S01]  /*55a0*/  FMUL.FTZ R12, R12, c[0x0][0x320] ;  /* 0x0000c8000c0c7a20 */ /* 0x000fe20000410000 */
[----:B------:R-:W-:Y:S01]  /*55b0*/  MUFU.TANH R179, R6 ;  /* 0x0000000600b37308 */ /* 0x000fe20000002400 */
[----:B------:R-:W-:Y:S02]  /*55c0*/  FMUL.FTZ R18, R18, c[0x0][0x320] ;  /* 0x0000c80012127a20 */ /* 0x000fe40000410000 */
[----:B------:R-:W-:Y:S02]  /*55d0*/  FMUL.FTZ R16, R16, c[0x0][0x320] ;  /* 0x0000c80010107a20 */ /* 0x000fe40000410000 */
[----:B------:R-:W-:Y:S02]  /*55e0*/  FMUL.FTZ R19, R19, c[0x0][0x320] ;  /* 0x0000c80013137a20 */ /* 0x000fe40000410000 */
[----:B------:R-:W-:Y:S02]  /*55f0*/  FMUL.FTZ R17, R17, c[0x0][0x320] ;  /* 0x0000c80011117a20 */ /* 0x000fe40000410000 */
[----:B------:R-:W-:Y:S01]  /*5600*/  FMUL.FTZ R14, R14, c[0x0][0x320] ;  /* 0x0000c8000e0e7a20 */ /* 0x000fe20000410000 */
[----:B------:R1:W-:Y:S01]  /*5610*/  MUFU.TANH R178, R7 ;  /* 0x0000000700b27308 */ /* 0x0003e20000002400 */
[----:B------:R-:W-:Y:S09]  /*5620*/  FMUL.FTZ R15, R15, c[0x0][0x320] ;  /* 0x0000c8000f0f7a20 */ /* 0x000ff20000410000 */
[----:B------:R-:W2:Y:S10]  /*5630*/  MUFU.TANH R182, R8 ;  /* 0x0000000800b67308 */ /* 0x000eb40000002400 */
[----:B------:R-:W-:Y:S01]  /*5640*/  MUFU.TANH R181, R9 ;  /* 0x0000000900b57308 */ /* 0x000fe20000002400 */
[----:B-1----:R-:W1:Y:S09]  /*5650*/  LDSM.16.M88.4 R4, [R224] ;  /* 0x00000000e004783b */ /* 0x002e720000000200 */
[----:B------:R-:W-:Y:S01]  /*5660*/  MUFU.TANH R184, R10 ;  /* 0x0000000a00b87308 */ /* 0x000fe20000002400 */
[----:B--2---:R-:W-:Y:S09]  /*5670*/  FMNMX.FTZ R0, R182, R106, !PT ;  /* 0x0000006ab6007209 */ /* 0x004ff20007810000 */
[----:B------:R2:W-:Y:S10]  /*5680*/  MUFU.TANH R185, R11 ;  /* 0x0000000b00b97308 */ /* 0x0005f40000002400 */
[----:B------:R-:W-:Y:S10]  /*5690*/  MUFU.TANH R18, R18 ;  /* 0x0000001200127308 */ /* 0x000ff40000002400 */
[----:B------:R-:W3:Y:S01]  /*56a0*/  MUFU.TANH R16, R16 ;  /* 0x0000001000107308 */ /* 0x000ee20000002400 */
[----:B--2---:R-:W2:Y:S01]  /*56b0*/  LDSM.16.M88.4 R8, [R223] ;  /* 0x00000000df08783b */ /* 0x004ea20000000200 */
[-C--:B-1----:R-:W-:Y:S08]  /*56c0*/  HMMA.16816.F32 R20, R188, R4.reuse, R20 ;  /* 0x00000004bc14723c */ /* 0x082ff00000001814 */
[----:B------:R-:W-:Y:S01]  /*56d0*/  MUFU.TANH R12, R12 ;  /* 0x0000000c000c7308 */ /* 0x000fe20000002400 */
[C---:B------:R-:W-:Y:S09]  /*56e0*/  HMMA.16816.F32 R24, R172.reuse, R4, R24 ;  /* 0x00000004ac18723c */ /* 0x040ff20000001818 */
[----:B------:R-:W-:Y:S01]  /*56f0*/  MUFU.TANH R19, R19 ;  /* 0x0000001300137308 */ /* 0x000fe20000002400 */
[-C--:B------:R-:W-:Y:S08]  /*5700*/  HMMA.16816.F32 R28, R172, R6.reuse, R28 ;  /* 0x00000006ac1c723c */ /* 0x080ff0000000181c */
[C---:B------:R-:W-:Y:S01]  /*5710*/  HMMA.16816.F32 R32, R188.reuse, R6, R32 ;  /* 0x00000006bc20723c */ /* 0x040fe20000001820 */
[----:B------:R-:W1:Y:S01]  /*5720*/  MUFU.TANH R17, R17 ;  /* 0x0000001100117308 */ /* 0x000e620000002400 */
[----:B------:R-:W4:Y:S01]  /*5730*/  LDSM.16.M88.4 R4, [R222] ;  /* 0x00000000de04783b */ /* 0x000f220000000200 */
[----:B------:R-:W-:Y:S04]  /*5740*/  DEPBAR.LE SB0, 0x0 ;  /* 0x000080000000791a */ /* 0x000fe80000000000 */
[----:B------:R-:W-:Y:S02]  /*5750*/  FMUL.FTZ R22, R22, c[0x0][0x320] ;  /* 0x0000c80016167a20 */ /* 0x000fe40000410000 */
[----:B------:R-:W-:Y:S02]  /*5760*/  FMUL.FTZ R23, R23, c[0x0][0x320] ;  /* 0x0000c80017177a20 */ /* 0x000fe40000410000 */
[----:B------:R-:W-:Y:S01]  /*5770*/  MUFU.TANH R196, R22 ;  /* 0x0000001600c47308 */ /* 0x000fe20000002400 */
[----:B------:R-:W-:Y:S01]  /*5780*/  BAR.SYNC.DEFER_BLOCKING 0x0 ;  /* 0x0000000000007b1d */ /* 0x000fe20000010000 */
[----:B------:R-:W-:Y:S01]  /*5790*/  FMUL.FTZ R26, R26, c[0x0][0x320] ;  /* 0x0000c8001a1a7a20 */ /* 0x000fe20000410000 */
[-C--:B--2---:R-:W-:Y:S05]  /*57a0*/  HMMA.16816.F32 R36, R188, R8.reuse, R36 ;  /* 0x00000008bc24723c */ /* 0x084fea0000001824 */
[----:B------:R-:W-:Y:S02]  /*57b0*/  FMUL.FTZ R27, R27, c[0x0][0x320] ;  /* 0x0000c8001b1b7a20 */ /* 0x000fe40000410000 */
[----:B------:R-:W-:Y:S01]  /*57c0*/  MUFU.TANH R202, R26 ;  /* 0x0000001a00ca7308 */ /* 0x000fe20000002400 */
[----:B------:R-:W-:Y:S01]  /*57d0*/  FMUL.FTZ R20, R20, c[0x0][0x320] ;  /* 0x0000c80014147a20 */ /* 0x000fe20000410000 */
[C---:B------:R-:W-:Y:S01]  /*57e0*/  HMMA.16816.F32 R40, R172.reuse, R8, R40 ;  /* 0x00000008ac28723c */ /* 0x040fe20000001828 */
[----:B------:R-:W2:Y:S03]  /*57f0*/  LDL R8, [R1+0x30] ;  /* 0x0000300001087983 */ /* 0x000ea60000100800 */
[----:B------:R-:W-:Y:S02]  /*5800*/  FMUL.FTZ R21, R21, c[0x0][0x320] ;  /* 0x0000c80015157a20 */ /* 0x000fe40000410000 */
[----:B------:R-:W-:Y:S02]  /*5810*/  FMUL.FTZ R24, R24, c[0x0][0x320] ;  /* 0x0000c80018187a20 */ /* 0x000fe40000410000 */
[----:B------:R5:W-:Y:S01]  /*5820*/  MUFU.TANH R197, R23 ;  /* 0x0000001700c57308 */ /* 0x000be20000002400 */
[-C--:B------:R-:W-:Y:S03]  /*5830*/  HMMA.16816.F32 R44, R172, R10.reuse, R44 ;  /* 0x0000000aac2c723c */ /* 0x080fe6000000182c */
[----:B------:R-:W-:Y:S02]  /*5840*/  FMUL.FTZ R25, R25, c[0x0][0x320] ;  /* 0x0000c80019197a20 */ /* 0x000fe40000410000 */
[----:B------:R-:W-:Y:S02]  /*5850*/  FMUL.FTZ R34, R34, c[0x0][0x320] ;  /* 0x0000c80022227a20 */ /* 0x000fe40000410000 */
[----:B------:R-:W-:Y:S01]  /*5860*/  FMUL.FTZ R38, R38, c[0x0][0x320] ;  /* 0x0000c80026267a20 */ /* 0x000fe20000410000 */
[C---:B------:R-:W-:Y:S01]  /*5870*/  HMMA.16816.F32 R48, R188.reuse, R10, R48 ;  /* 0x0000000abc30723c */ /* 0x040fe20000001830 */
[----:B------:R1:W-:Y:S03]  /*5880*/  MUFU.TANH R204, R27 ;  /* 0x0000001b00cc7308 */ /* 0x0003e60000002400 */
[----:B------:R-:W-:Y:S02]  /*5890*/  FMUL.FTZ R36, R36, c[0x0][0x320] ;  /* 0x0000c80024247a20 */ /* 0x000fe40000410000 */
[----:B------:R-:W-:Y:S02]  /*58a0*/  FMUL.FTZ R39, R39, c[0x0][0x320] ;  /* 0x0000c80027277a20 */ /* 0x000fe40000410000 */
[-C--:B----4-:R-:W-:Y:S03]  /*58b0*/  HMMA.16816.F32 R52, R188, R4.reuse, R52 ;  /* 0x00000004bc34723c */ /* 0x090fe60000001834 */
[----:B------:R-:W-:Y:S01]  /*58c0*/  MUFU.TANH R180, R13 ;  /* 0x0000000d00b47308 */ /* 0x000fe20000002400 */
[----:B------:R-:W-:Y:S02]  /*58d0*/  FMUL.FTZ R41, R41, c[0x0][0x320] ;  /* 0x0000c80029297a20 */ /* 0x000fe40000410000 */
[----:B------:R-:W-:Y:S01]  /*58e0*/  FMUL.FTZ R37, R37, c[0x0][0x320] ;  /* 0x0000c80025257a20 */ /* 0x000fe20000410000 */
[----:B-----5:R-:W4:Y:S01]  /*58f0*/  LDL.64 R22, [R1+0x8] ;  /* 0x0000080001167983 */ /* 0x020f220000100a00 */
[C---:B------:R-:W-:Y:S04]  /*5900*/  HMMA.16816.F32 R56, R172.reuse, R4, R56 ;  /* 0x00000004ac38723c */ /* 0x040fe80000001838 */
[----:B------:R-:W-:Y:S01]  /*5910*/  FMUL.FTZ R32, R32, c[0x0][0x320] ;  /* 0x0000c80020207a20 */ /* 0x000fe20000410000 */
[----:B------:R-:W-:Y:S01]  /*5920*/  MUFU.TANH R2, R41 ;  /* 0x0000002900027308 */ /* 0x000fe20000002400 */
[----:B------:R-:W-:Y:S01]  /*5930*/  FMUL.FTZ R40, R40, c[0x0][0x320] ;  /* 0x0000c80028287a20 */ /* 0x000fe20000410000 */
[----:B------:R-:W-:Y:S01]  /*5940*/  FMNMX.FTZ R4, R177, R3, !PT ;  /* 0x00000003b1047209 */ /* 0x000fe20007810000 */
[----:B------:R-:W-:Y:S01]  /*5950*/  FMUL.FTZ R48, R48, c[0x0][0x320] ;  /* 0x0000c80030307a20 */ /* 0x000fe20000410000 */
[----:B-1----:R-:W5:Y:S01]  /*5960*/  LDL.64 R26, [R1+0x38] ;  /* 0x00003800011a7983 */ /* 0x002f620000100a00 */
[-C--:B------:R-:W-:Y:S03]  /*5970*/  HMMA.16816.F32 R60, R172, R6.reuse, R60 ;  /* 0x00000006ac3c723c */ /* 0x080fe6000000183c */
[----:B------:R-:W-:Y:S01]  /*5980*/  FMUL.FTZ R49, R49, c[0x0][0x320] ;  /* 0x0000c80031317a20 */ /* 0x000fe20000410000 */
[----:B------:R-:W-:Y:S01]  /*5990*/  FMNMX.FTZ R4, R176, R4, !PT ;  /* 0x00000004b0047209 */ /* 0x000fe20007810000 */
[----:B------:R-:W-:Y:S01]  /*59a0*/  MUFU.TANH R203, R48 ;  /* 0x0000003000cb7308 */ /* 0x000fe20000002400 */
[----:B------:R-:W-:Y:S02]  /*59b0*/  FMUL.FTZ R54, R54, c[0x0][0x320] ;  /* 0x0000c80036367a20 */ /* 0x000fe40000410000 */
[----:B------:R-:W-:Y:S01]  /*59c0*/  FMUL.FTZ R52, R52, c[0x0][0x320] ;  /* 0x0000c80034347a20 */ /* 0x000fe20000410000 */
[----:B---3--:R-:W-:Y:S01]  /*59d0*/  FMNMX.FTZ R4, R16, R4, !PT ;  /* 0x0000000410047209 */ /* 0x008fe20007810000 */
[----:B------:R-:W-:Y:S04]  /*59e0*/  HMMA.16816.F32 R64, R188, R6, R64 ;  /* 0x00000006bc40723c */ /* 0x000fe80000001840 */
[----:B------:R-:W-:Y:S01]  /*59f0*/  FMUL.FTZ R56, R56, c[0x0][0x320] ;  /* 0x0000c80038387a20 */ /* 0x000fe20000410000 */
[----:B------:R-:W1:Y:S01]  /*5a00*/  MUFU.TANH R192, R20 ;  /* 0x0000001400c07308 */ /* 0x000e620000002400 */
[----:B------:R-:W-:Y:S01]  /*5a10*/  FMUL.FTZ R55, R55, c[0x0][0x320] ;  /* 0x0000c80037377a20 */ /* 0x000fe20000410000 */
[----:B------:R-:W-:Y:S01]  /*5a20*/  FMNMX.FTZ R4, R17, R4, !PT ;  /* 0x0000000411047209 */ /* 0x000fe20007810000 */
[----:B------:R-:W-:Y:S04]  /*5a30*/  FMUL.FTZ R53, R53, c[0x0][0x320] ;  /* 0x0000c80035357a20 */ /* 0x000fe80000410000 */
[----:B------:R-:W-:Y:S02]  /*5a40*/  FMUL.FTZ R35, R35, c[0x0][0x320] ;  /* 0x0000c80023237a20 */ /* 0x000fe40000410000 */
[----:B------:R-:W-:Y:S01]  /*5a50*/  FMUL.FTZ R33, R33, c[0x0][0x320] ;  /* 0x0000c80021217a20 */ /* 0x000fe20000410000 */
[----:B------:R3:W-:Y:S01]  /*5a60*/  MUFU.TANH R48, R56 ;  /* 0x0000003800307308 */ /* 0x0007e20000002400 */
[----:B------:R-:W-:Y:S02]  /*5a70*/  FMUL.FTZ R50, R50, c[0x0][0x320] ;  /* 0x0000c80032327a20 */ /* 0x000fe40000410000 */
[----:B------:R-:W-:Y:S02]  /*5a80*/  FMUL.FTZ R44, R44, c[0x0][0x320] ;  /* 0x0000c8002c2c7a20 */ /* 0x000fe40000410000 */
[----:B------:R-:W-:Y:S02]  /*5a90*/  FMUL.FTZ R51, R51, c[0x0][0x320] ;  /* 0x0000c80033337a20 */ /* 0x000fe40000410000 */
[----:B------:R-:W-:Y:S02]  /*5aa0*/  FMUL.FTZ R57, R57, c[0x0][0x320] ;  /* 0x0000c80039397a20 */ /* 0x000fe40000410000 */
[----:B------:R-:W-:Y:S01]  /*5ab0*/  FMUL.FTZ R65, R65, c[0x0][0x320] ;  /* 0x0000c80041417a20 */ /* 0x000fe20000410000 */
[----:B------:R-:W-:Y:S01]  /*5ac0*/  MUFU.TANH R199, R24 ;  /* 0x0000001800c77308 */ /* 0x000fe20000002400 */
[----:B------:R-:W-:Y:S02]  /*5ad0*/  FMUL.FTZ R66, R66, c[0x0][0x320] ;  /* 0x0000c80042427a20 */ /* 0x000fe40000410000 */
[----:B------:R-:W-:Y:S01]  /*5ae0*/  FMUL.FTZ R67, R67, c[0x0][0x320] ;  /* 0x0000c80043437a20 */ /* 0x000fe20000410000 */
[----:B-1----:R-:W-:Y:S01]  /*5af0*/  FMNMX.FTZ R4, R192, R4, !PT ;  /* 0x00000004c0047209 */ /* 0x002fe20007810000 */
[----:B------:R-:W-:Y:S02]  /*5b00*/  FMUL.FTZ R64, R64, c[0x0][0x320] ;  /* 0x0000c80040407a20 */ /* 0x000fe40000410000 */
[----:B------:R-:W-:Y:S02]  /*5b10*/  FMUL.FTZ R60, R60, c[0x0][0x320] ;  /* 0x0000c8003c3c7a20 */ /* 0x000fe40000410000 */
[----:B------:R-:W-:Y:S01]  /*5b20*/  FMUL.FTZ R61, R61, c[0x0][0x320] ;  /* 0x0000c8003d3d7a20 */ /* 0x000fe20000410000 */
[----:B------:R-:W1:Y:S01]  /*5b30*/  MUFU.TANH R193, R21 ;  /* 0x0000001500c17308 */ /* 0x000e620000002400 */
[----:B------:R-:W-:Y:S02]  /*5b40*/  FMUL.FTZ R58, R58, c[0x0][0x320] ;  /* 0x0000c8003a3a7a20 */ /* 0x000fe40000410000 */
[----:B------:R-:W-:Y:S01]  /*5b50*/  FMUL.FTZ R59, R59, c[0x0][0x320] ;  /* 0x0000c8003b3b7a20 */ /* 0x000fe20000410000 */
[----:B---3--:R-:W-:Y:S01]  /*5b60*/  MOV R56, R2 ;  /* 0x0000000200387202 */ /* 0x008fe20000000f00 */
[----:B------:R-:W-:Y:S01]  /*5b70*/  FMUL.FTZ R62, R62, c[0x0][0x320] ;  /* 0x0000c8003e3e7a20 */ /* 0x000fe20000410000 */
[----:B------:R-:W-:Y:S01]  /*5b80*/  FMNMX.FTZ R2, R179, R100, !PT ;  /* 0x00000064b3027209 */ /* 0x000fe20007810000 */
[----:B------:R-:W-:Y:S02]  /*5b90*/  FMUL.FTZ R28, R28, c[0x0][0x320] ;  /* 0x0000c8001c1c7a20 */ /* 0x000fe40000410000 */
[----:B------:R-:W-:Y:S01]  /*5ba0*/  FMUL.FTZ R29, R29, c[0x0][0x320] ;  /* 0x0000c8001d1d7a20 */ /* 0x000fe20000410000 */
[----:B------:R-:W3:Y:S01]  /*5bb0*/  MUFU.TANH R198, R25 ;  /* 0x0000001900c67308 */ /* 0x000ee20000002400 */
[----:B------:R-:W-:Y:S01]  /*5bc0*/  FMNMX.FTZ R5, R178, R2, !PT ;  /* 0x00000002b2057209 */ /* 0x000fe20007810000 */
[----:B------:R-:W-:Y:S01]  /*5bd0*/  FMUL.FTZ R45, R45, c[0x0][0x320] ;  /* 0x0000c8002d2d7a20 */ /* 0x000fe20000410000 */
[----:B------:R-:W-:Y:S01]  /*5be0*/  FMNMX.FTZ R2, R181, R0, !PT ;  /* 0x00000000b5027209 */ /* 0x000fe20007810000 */
[----:B------:R-:W-:Y:S01]  /*5bf0*/  FMUL.FTZ R30, R30, c[0x0][0x320] ;  /* 0x0000c8001e1e7a20 */ /* 0x000fe20000410000 */
[----:B------:R-:W-:Y:S01]  /*5c00*/  FMNMX.FTZ R0, R18, R5, !PT ;  /* 0x0000000512007209 */ /* 0x000fe20007810000 */
[----:B------:R-:W-:Y:S01]  /*5c10*/  FMUL.FTZ R31, R31, c[0x0][0x320] ;  /* 0x0000c8001f1f7a20 */ /* 0x000fe20000410000 */
[----:B------:R-:W-:Y:S01]  /*5c20*/  FMNMX.FTZ R2, R12, R2, !PT ;  /* 0x000000020c027209 */ /* 0x000fe20007810000 */
[----:B------:R-:W-:Y:S01]  /*5c30*/  FMUL.FTZ R42, R42, c[0x0][0x320] ;  /* 0x0000c8002a2a7a20 */ /* 0x000fe20000410000 */
[----:B------:R-:W-:Y:S01]  /*5c40*/  FMNMX.FTZ R0, R19, R0, !PT ;  /* 0x0000000013007209 */ /* 0x000fe20007810000 */
[----:B------:R-:W3:Y:S01]  /*5c50*/  MUFU.TANH R194, R34 ;  /* 0x0000002200c27308 */ /* 0x000ee20000002400 */
[----:B------:R-:W-:Y:S01]  /*5c60*/  FMNMX.FTZ R5, R180, R2, !PT ;  /* 0x00000002b4057209 */ /* 0x000fe20007810000 */
[----:B------:R-:W-:Y:S01]  /*5c70*/  FMUL.FTZ R43, R43, c[0x0][0x320] ;  /* 0x0000c8002b2b7a20 */ /* 0x000fe20000410000 */
[----:B------:R-:W-:Y:S01]  /*5c80*/  FMNMX.FTZ R0, R196, R0, !PT ;  /* 0x00000000c4007209 */ /* 0x000fe20007810000 */
[----:B------:R-:W-:Y:S01]  /*5c90*/  FMUL.FTZ R46, R46, c[0x0][0x320] ;  /* 0x0000c8002e2e7a20 */ /* 0x000fe20000410000 */
[----:B-1----:R-:W-:Y:S01]  /*5ca0*/  FMNMX.FTZ R4, R193, R4, !PT ;  /* 0x00000004c1047209 */ /* 0x002fe20007810000 */
[----:B------:R-:W-:Y:S01]  /*5cb0*/  FMUL.FTZ R47, R47, c[0x0][0x320] ;  /* 0x0000c8002f2f7a20 */ /* 0x000fe20000410000 */
[----:B------:R-:W-:Y:S02]  /*5cc0*/  FMNMX.FTZ R5, R199, R5, !PT ;  /* 0x00000005c7057209 */ /* 0x000fe40007810000 */
[----:B------:R-:W-:Y:S01]  /*5cd0*/  FMNMX.FTZ R0, R197, R0, !PT ;  /* 0x00000000c5007209 */ /* 0x000fe20007810000 */
[----:B------:R-:W-:Y:S01]  /*5ce0*/  MUFU.TANH R188, R43 ;  /* 0x0000002b00bc7308 */ /* 0x000fe20000002400 */
[----:B---3--:R-:W-:Y:S09]  /*5cf0*/  FMNMX.FTZ R5, R198, R5, !PT ;  /* 0x00000005c6057209 */ /* 0x008ff20007810000 */
[----:B------:R-:W1:Y:S01]  /*5d00*/  MUFU.TANH R186, R32 ;  /* 0x0000002000ba7308 */ /* 0x000e620000002400 */
[----:B------:R-:W-:Y:S09]  /*5d10*/  FMNMX.FTZ R0, R194, R0, !PT ;  /* 0x00000000c2007209 */ /* 0x000ff20007810000 */
[----:B------:R-:W-:Y:S10]  /*5d20*/  MUFU.TANH R190, R46 ;  /* 0x0000002e00be7308 */ /* 0x000ff40000002400 */
[----:B------:R-:W3:Y:S01]  /*5d30*/  MUFU.TANH R240, R40 ;  /* 0x0000002800f07308 */ /* 0x000ee20000002400 */
[----:B-1----:R-:W-:Y:S09]  /*5d40*/  FMNMX.FTZ R4, R186, R4, !PT ;  /* 0x00000004ba047209 */ /* 0x002ff20007810000 */
[----:B------:R-:W1:Y:S10]  /*5d50*/  MUFU.TANH R201, R28 ;  /* 0x0000001c00c97308 */ /* 0x000e740000002400 */
[----:B------:R-:W1:Y:S01]  /*5d60*/  MUFU.TANH R195, R35 ;  /* 0x0000002300c37308 */ /* 0x000e620000002400 */
[----:B---3--:R-:W-:Y:S09]  /*5d70*/  MOV R191, R240 ;  /* 0x000000f000bf7202 */ /* 0x008ff20000000f00 */
[----:B------:R-:W3:Y:S01]  /*5d80*/  MUFU.TANH R187, R33 ;  /* 0x0000002100bb7308 */ /* 0x000ee20000002400 */
[----:B-1----:R-:W-:Y:S09]  /*5d90*/  FMNMX.FTZ R5, R201, R5, !PT ;  /* 0x00000005c9057209 */ /* 0x002ff20007810000 */
[----:B------:R-:W1:Y:S01]  /*5da0*/  MUFU.TANH R200, R29 ;  /* 0x0000001d00c87308 */ /* 0x000e620000002400 */
[----:B------:R-:W-:Y:S09]  /*5db0*/  FMNMX.FTZ R0, R195, R0, !PT ;  /* 0x00000000c3007209 */ /* 0x000ff20007810000 */
[----:B------:R-:W1:Y:S01]  /*5dc0*/  MUFU.TANH R236, R38 ;  /* 0x0000002600ec7308 */ /* 0x000e620000002400 */
[----:B---3--:R-:W-:Y:S09]  /*5dd0*/  FMNMX.FTZ R4, R187, R4, !PT ;  /* 0x00000004bb047209 */ /* 0x008ff20007810000 */
[----:B------:R-:W3:Y:S01]  /*5de0*/  MUFU.TANH R212, R36 ;  /* 0x0000002400d47308 */ /* 0x000ee20000002400 */
[----:B-1----:R-:W-:Y:S04]  /*5df0*/  FMNMX.FTZ R5, R200, R5, !PT ;  /* 0x00000005c8057209 */ /* 0x002fe80007810000 */
[----:B------:R-:W-:Y:S05]  /*5e00*/  FMNMX.FTZ R5, R191, R5, !PT ;  /* 0x00000005bf057209 */ /* 0x000fea0007810000 */
[----:B------:R-:W1:Y:S01]  /*5e10*/  MUFU.TANH R235, R39 ;  /* 0x0000002700eb7308 */ /* 0x000e620000002400 */
[----:B------:R-:W-:Y:S02]  /*5e20*/  FMNMX.FTZ R5, R56, R5, !PT ;  /* 0x0000000538057209 */ /* 0x000fe40007810000 */
[----:B------:R-:W-:Y:S07]  /*5e30*/  FMNMX.FTZ R0, R236, R0, !PT ;  /* 0x00000000ec007209 */ /* 0x000fee0007810000 */
[----:B------:R-:W1:Y:S01]  /*5e40*/  MUFU.TANH R213, R37 ;  /* 0x0000002500d57308 */ /* 0x000e620000002400 */
[----:B---3--:R-:W-:Y:S09]  /*5e50*/  FMNMX.FTZ R4, R212, R4, !PT ;  /* 0x00000004d4047209 */ /* 0x008ff20007810000 */
[----:B------:R-:W3:Y:S01]  /*5e60*/  MUFU.TANH R215, R50 ;  /* 0x0000003200d77308 */ /* 0x000ee20000002400 */
[----:B-1----:R-:W-:Y:S09]  /*5e70*/  FMNMX.FTZ R0, R235, R0, !PT ;  /* 0x00000000eb007209 */ /* 0x002ff20007810000 */
[----:B------:R-:W1:Y:S01]  /*5e80*/  MUFU.TANH R41, R44 ;  /* 0x0000002c00297308 */ /* 0x000e620000002400 */
[----:B------:R-:W-:Y:S04]  /*5e90*/  FMNMX.FTZ R4, R213, R4, !PT ;  /* 0x00000004d5047209 */ /* 0x000fe80007810000 */
[----:B------:R-:W-:Y:S05]  /*5ea0*/  FMNMX.FTZ R4, R203, R4, !PT ;  /* 0x00000004cb047209 */ /* 0x000fea0007810000 */
[----:B------:R-:W1:Y:S01]  /*5eb0*/  MUFU.TANH R237, R51 ;  /* 0x0000003300ed7308 */ /* 0x000e620000002400 */
[----:B---3--:R-:W-:Y:S09]  /*5ec0*/  FMNMX.FTZ R0, R215, R0, !PT ;  /* 0x00000000d7007209 */ /* 0x008ff20007810000 */
[----:B------:R-:W3:Y:S01]  /*5ed0*/  MUFU.TANH R210, R49 ;  /* 0x0000003100d27308 */ /* 0x000ee20000002400 */
[----:B-1----:R-:W-:Y:S09]  /*5ee0*/  FMNMX.FTZ R5, R41, R5, !PT ;  /* 0x0000000529057209 */ /* 0x002ff20007810000 */
[----:B------:R-:W1:Y:S01]  /*5ef0*/  MUFU.TANH R239, R45 ;  /* 0x0000002d00ef7308 */ /* 0x000e620000002400 */
[----:B------:R-:W-:Y:S09]  /*5f00*/  FMNMX.FTZ R0, R237, R0, !PT ;  /* 0x00000000ed007209 */ /* 0x000ff20007810000 */
[----:B------:R-:W2:Y:S01]  /*5f10*/  MUFU.TANH R247, R54 ;  /* 0x0000003600f77308 */ /* 0x000ea20000002400 */
[----:B---3--:R-:W-:Y:S09]  /*5f20*/  FMNMX.FTZ R4, R210, R4, !PT ;  /* 0x00000004d2047209 */ /* 0x008ff20007810000 */
[----:B------:R-:W3:Y:S01]  /*5f30*/  MUFU.TANH R238, R52 ;  /* 0x0000003400ee7308 */ /* 0x000ee20000002400 */
[----:B-1----:R-:W-:Y:S09]  /*5f40*/  FMNMX.FTZ R5, R239, R5, !PT ;  /* 0x00000005ef057209 */ /* 0x002ff20007810000 */
[----:B------:R-:W1:Y:S01]  /*5f50*/  MUFU.TANH R240, R55 ;  /* 0x0000003700f07308 */ /* 0x000e620000002400 */
[----:B--2---:R-:W-:Y:S09]  /*5f60*/  FMNMX.FTZ R0, R247, R0, !PT ;  /* 0x00000000f7007209 */ /* 0x004ff20007810000 */
[----:B------:R-:W2:Y:S01]  /*5f70*/  MUFU.TANH R49, R53 ;  /* 0x0000003500317308 */ /* 0x000ea20000002400 */
[----:B---3--:R-:W-:Y:S09]  /*5f80*/  FMNMX.FTZ R4, R238, R4, !PT ;  /* 0x00000004ee047209 */ /* 0x008ff20007810000 */
[----:B------:R-:W3:Y:S01]  /*5f90*/  MUFU.TANH R44, R57 ;  /* 0x00000039002c7308 */ /* 0x000ee20000002400 */
[----:B-1----:R-:W-:Y:S02]  /*5fa0*/  FMNMX.FTZ R2, R240, R0, !PT ;  /* 0x00000000f0027209 */ /* 0x002fe40007810000 */
[----:B------:R-:W-:Y:S02]  /*5fb0*/  FMNMX.FTZ R0, R48, R5, !PT ;  /* 0x0000000530007209 */ /* 0x000fe40007810000 */
[----:B------:R-:W-:Y:S05]  /*5fc0*/  FMNMX.FTZ R5, R184, R107, !PT ;  /* 0x0000006bb8057209 */ /* 0x000fea0007810000 */
[----:B------:R-:W1:Y:S01]  /*5fd0*/  MUFU.TANH R45, R64 ;  /* 0x00000040002d7308 */ /* 0x000e620000002400 */
[----:B------:R-:W-:Y:S02]  /*5fe0*/  FMNMX.FTZ R5, R185, R5, !PT ;  /* 0x00000005b9057209 */ /* 0x000fe40007810000 */
[----:B--2---:R-:W-:Y:S07]  /*5ff0*/  FMNMX.FTZ R4, R49, R4, !PT ;  /* 0x0000000431047209 */ /* 0x004fee0007810000 */
[----:B------:R-:W2:Y:S01]  /*6000*/  MUFU.TANH R250, R60 ;  /* 0x0000003c00fa7308 */ /* 0x000ea20000002400 */
[----:B---3--:R-:W-:Y:S09]  /*6010*/  FMNMX.FTZ R0, R44, R0, !PT ;  /* 0x000000002c007209 */ /* 0x008ff20007810000 */
[----:B------:R-:W3:Y:S01]  /*6020*/  MUFU.TANH R249, R65 ;  /* 0x0000004100f97308 */ /* 0x000ee20000002400 */
[----:B-1----:R-:W-:Y:S09]  /*6030*/  FMNMX.FTZ R4, R45, R4, !PT ;  /* 0x000000042d047209 */ /* 0x002ff20007810000 */
[----:B------:R-:W1:Y:S01]  /*6040*/  MUFU.TANH R248, R61 ;  /* 0x0000003d00f87308 */ /* 0x000e620000002400 */
[----:B--2---:R-:W-:Y:S09]  /*6050*/  FMNMX.FTZ R0, R250, R0, !PT ;  /* 0x00000000fa007209 */ /* 0x004ff20007810000 */
[----:B------:R-:W2:Y:S01]  /*6060*/  MUFU.TANH R183, R14 ;  /* 0x0000000e00b77308 */ /* 0x000ea20000002400 */
[----:B---3--:R-:W-:Y:S05]  /*6070*/  FMNMX.FTZ R4, R249, R4, !PT ;  /* 0x00000004f9047209 */ /* 0x008fea0007810000 */
[----:B------:R-:W3:Y:S04]  /*6080*/  SHFL.BFLY PT, R7, R4, 0x2, 0x1f ;  /* 0x0c401f0004077f89 */ /* 0x000ee800000e0000 */
[----:B------:R-:W4:Y:S01]  /*6090*/  MUFU.TANH R15, R15 ;  /* 0x0000000f000f7308 */ /* 0x000f220000002400 */
[----:B-1----:R-:W-:Y:S05]  /*60a0*/  FMNMX.FTZ R0, R248, R0, !PT ;  /* 0x00000000f8007209 */ /* 0x002fea0007810000 */
[----:B------:R-:W1:Y:S04]  /*60b0*/  SHFL.BFLY PT, R103, R0, 0x2, 0x1f ;  /* 0x0c401f0000677f89 */ /* 0x000e6800000e0000 */
[----:B------:R-:W1:Y:S01]  /*60c0*/  MUFU.TANH R211, R30 ;  /* 0x0000001e00d37308 */ /* 0x000e620000002400 */
[----:B--2---:R-:W-:Y:S09]  /*60d0*/  FMNMX.FTZ R5, R183, R5, !PT ;  /* 0x00000005b7057209 */ /* 0x004ff20007810000 */
[----:B------:R-:W2:Y:S01]  /*60e0*/  MUFU.TANH R51, R66 ;  /* 0x0000004200337308 */ /* 0x000ea20000002400 */
[----:B---3--:R-:W-:Y:S02]  /*60f0*/  FMNMX.FTZ R4, R4, R7, !PT ;  /* 0x0000000704047209 */ /* 0x008fe40007810000 */
[----:B----4-:R-:W-:Y:S03]  /*6100*/  FMNMX.FTZ R5, R15, R5, !PT ;  /* 0x000000050f057209 */ /* 0x010fe60007810000 */
[----:B------:R-:W3:Y:S01]  /*6110*/  SHFL.BFLY PT, R105, R4, 0x1, 0x1f ;  /* 0x0c201f0004697f89 */ /* 0x000ee200000e0000 */
[----:B------:R-:W-:Y:S03]  /*6120*/  FMNMX.FTZ R5, R202, R5, !PT ;  /* 0x00000005ca057209 */ /* 0x000fe60007810000 */
[----:B------:R-:W4:Y:S01]  /*6130*/  MUFU.TANH R214, R31 ;  /* 0x0000001f00d67308 */ /* 0x000f220000002400 */
[----:B------:R-:W-:Y:S02]  /*6140*/  FMNMX.FTZ R5, R204, R5, !PT ;  /* 0x00000005cc057209 */ /* 0x000fe40007810000 */
[----:B-1----:R-:W-:Y:S02]  /*6150*/  FMNMX.FTZ R103, R0, R103, !PT ;  /* 0x0000006700677209 */ /* 0x002fe40007810000 */
[----:B------:R-:W-:Y:S05]  /*6160*/  FMNMX.FTZ R5, R211, R5, !PT ;  /* 0x00000005d3057209 */ /* 0x000fea0007810000 */
[----:B------:R-:W1:Y:S01]  /*6170*/  MUFU.TANH R50, R67 ;  /* 0x0000004300327308 */ /* 0x000e620000002400 */
[----:B--2---:R-:W-:Y:S09]  /*6180*/  FMNMX.FTZ R2, R51, R2, !PT ;  /* 0x0000000233027209 */ /* 0x004ff20007810000 */
[----:B------:R-:W2:Y:S01]  /*6190*/  MUFU.TANH R189, R42 ;  /* 0x0000002a00bd7308 */ /* 0x000ea20000002400 */
[----:B---3--:R-:W-:Y:S02]  /*61a0*/  FMNMX.FTZ R105, R4, R105, !PT ;  /* 0x0000006904697209 */ /* 0x008fe40007810000 */
[----:B----4-:R-:W-:Y:S03]  /*61b0*/  FMNMX.FTZ R0, R214, R5, !PT ;  /* 0x00000005d6007209 */ /* 0x010fe60007810000 */
[----:B------:R-:W-:Y:S04]  /*61c0*/  FMUL.FTZ R174, R105, c[0x0][0x2d0] ;  /* 0x0000b40069ae7a20 */ /* 0x000fe80000410000 */
[----:B------:R-:W3:Y:S01]  /*61d0*/  MUFU.TANH R205, R47 ;  /* 0x0000002f00cd7308 */ /* 0x000ee20000002400 */
[--C-:B------:R-:W-:Y:S01]  /*61e0*/  FFMA.FTZ R40, R193, c[0x0][0x2d0], -R174.reuse ;  /* 0x0000b400c1287a23 */ /* 0x100fe200000108ae */
[----:B------:R-:W-:Y:S02]  /*61f0*/  MOV R193, R45 ;  /* 0x0000002d00c17202 */ /* 0x000fe40000000f00 */
[----:B-1----:R-:W-:Y:S05]  /*6200*/  FMNMX.FTZ R2, R50, R2, !PT ;  /* 0x0000000232027209 */ /* 0x002fea0007810000 */
[----:B------:R-:W1:Y:S01]  /*6210*/  SHFL.BFLY PT, R6, R2, 0x2, 0x1f ;  /* 0x0c401f0002067f89 */ /* 0x000e6200000e0000 */
[----:B------:R-:W4:Y:S01]  /*6220*/  MUFU.TANH R246, R58 ;  /* 0x0000003a00f67308 */ /* 0x000f220000002400 */
[----:B--2---:R-:W-:Y:S01]  /*6230*/  FMNMX.FTZ R5, R189, R0, !PT ;  /* 0x00000000bd057209 */ /* 0x004fe20007810000 */
[----:B------:R-:W-:Y:S03]  /*6240*/  FMUL.FTZ R0, R63, c[0x0][0x320] ;  /* 0x0000c8003f007a20 */ /* 0x000fe60000410000 */
[----:B------:R-:W-:Y:S05]  /*6250*/  FMNMX.FTZ R5, R188, R5, !PT ;  /* 0x00000005bc057209 */ /* 0x000fea0007810000 */
[----:B------:R2:W-:Y:S01]  /*6260*/  MUFU.TANH R173, R0 ;  /* 0x0000000000ad7308 */ /* 0x0005e20000002400 */
[----:B------:R-:W-:Y:S04]  /*6270*/  FMNMX.FTZ R4, R190, R5, !PT ;  /* 0x00000005be047209 */ /* 0x000fe80007810000 */
[----:B---3--:R-:W-:Y:S05]  /*6280*/  FMNMX.FTZ R4, R205, R4, !PT ;  /* 0x00000004cd047209 */ /* 0x008fea0007810000 */
[----:B------:R-:W3:Y:S01]  /*6290*/  MUFU.TANH R243, R59 ;  /* 0x0000003b00f37308 */ /* 0x000ee20000002400 */
[----:B-1----:R-:W-:Y:S02]  /*62a0*/  FMNMX.FTZ R2, R2, R6, !PT ;  /* 0x0000000602027209 */ /* 0x002fe40007810000 */
[----:B------:R-:W1:Y:S07]  /*62b0*/  SHFL.BFLY PT, R6, R103, 0x1, 0x1f ;  /* 0x0c201f0067067f89 */ /* 0x000e6e00000e0000 */
[----:B------:R-:W-:Y:S01]  /*62c0*/  MUFU.TANH R172, R62 ;  /* 0x0000003e00ac7308 */ /* 0x000fe20000002400 */
[----:B------:R-:W3:Y:S01]  /*62d0*/  SHFL.BFLY PT, R104, R2, 0x1, 0x1f ;  /* 0x0c201f0002687f89 */ /* 0x000ee200000e0000 */
[----:B--2---:R-:W-:Y:S04]  /*62e0*/  FADD.FTZ R0, -R105, R3 ;  /* 0x0000000369007221 */ /* 0x004fe80000010100 */
[----:B------:R-:W-:Y:S04]  /*62f0*/  FMUL.FTZ R0, R0, c[0x0][0x2d0] ;  /* 0x0000b40000007a20 */ /* 0x000fe80000410000 */
[----:B------:R2:W2:Y:S01]  /*6300*/  MUFU.EX2 R102, R0 ;  /* 0x0000000000667308 */ /* 0x0004a20000000800 */
[----:B-1----:R-:W-:Y:S02]  /*6310*/  FMNMX.FTZ R103, R103, R6, !PT ;  /* 0x0000000667677209 */ /* 0x002fe40007810000 */
[----:B---3--:R-:W-:Y:S02]  /*6320*/  FMNMX.FTZ R104, R2, R104, !PT ;  /* 0x0000006802687209 */ /* 0x008fe40007810000 */
[----:B----4-:R-:W-:Y:S01]  /*6330*/  FMNMX.FTZ R2, R246, R4, !PT ;  /* 0x00000004f6027209 */ /* 0x010fe20007810000 */
[----:B------:R-:W-:Y:S02]  /*6340*/  FFMA.FTZ R4, R177, c[0x0][0x2d0], -R174 ;  /* 0x0000b400b1047a23 */ /* 0x000fe400000108ae */
[C---:B------:R-:W-:Y:S02]  /*6350*/  FMUL.FTZ R175, R104.reuse, c[0x0][0x2d0] ;  /* 0x0000b40068af7a20 */ /* 0x040fe40000410000 */
[----:B------:R-:W-:Y:S01]  /*6360*/  MUFU.EX2 R177, R4 ;  /* 0x0000000400b17308 */ /* 0x000fe20000000800 */
[----:B--2---:R-:W-:Y:S01]  /*6370*/  FMNMX.FTZ R0, R243, R2, !PT ;  /* 0x00000002f3007209 */ /* 0x004fe20007810000 */
[----:B------:R-:W-:Y:S02]  /*6380*/  FADD.FTZ R2, -R104, R100 ;  /* 0x0000006468027221 */ /* 0x000fe40000010100 */
[----:B------:R-:W-:Y:S01]  /*6390*/  FMUL.FTZ R32, R102, R136 ;  /* 0x0000008866207220 */ /* 0x000fe20000410000 */
[----:B------:R-:W-:Y:S01]  /*63a0*/  FMNMX.FTZ R0, R172, R0, !PT ;  /* 0x00000000ac007209 */ /* 0x000fe20007810000 */
[----:B------:R-:W-:Y:S01]  /*63b0*/  FMUL.FTZ R2, R2, c[0x0][0x2d0] ;  /* 0x0000b40002027a20 */ /* 0x000fe20000410000 */
[----:B------:R-:W-:Y:S01]  /*63c0*/  MOV R136, R243 ;  /* 0x000000f300887202 */ /* 0x000fe20000000f00 */
[----:B------:R-:W-:Y:S01]  /*63d0*/  FMUL.FTZ R33, R102, R137 ;  /* 0x0000008966217220 */ /* 0x000fe20000410000 */
[----:B------:R-:W-:Y:S01]  /*63e0*/  FMNMX.FTZ R0, R173, R0, !PT ;  /* 0x00000000ad007209 */ /* 0x000fe20007810000 */
[----:B------:R1:W2:Y:S01]  /*63f0*/  MUFU.EX2 R101, R2 ;  /* 0x0000000200657308 */ /* 0x0002a20000000800 */
[--C-:B------:R-:W-:Y:S01]  /*6400*/  FFMA.FTZ R60, R194, c[0x0][0x2d0], -R175.reuse ;  /* 0x0000b400c23c7a23 */ /* 0x100fe200000108af */
[----:B------:R-:W-:Y:S01]  /*6410*/  MOV R137, R248 ;  /* 0x000000f800897202 */ /* 0x000fe20000000f00 */
[--C-:B------:R-:W-:Y:S01]  /*6420*/  FFMA.FTZ R64, R195, c[0x0][0x2d0], -R175.reuse ;  /* 0x0000b400c3407a23 */ /* 0x100fe200000108af */
[----:B------:R-:W3:Y:S01]  /*6430*/  SHFL.BFLY PT, R3, R0, 0x2, 0x1f ;  /* 0x0c401f0000037f89 */ /* 0x000ee200000e0000 */
[C---:B------:R-:W-:Y:S02]  /*6440*/  FMUL.FTZ R65, R102.reuse, R169 ;  /* 0x000000a966417220 */ /* 0x040fe40000410000 */
[C---:B------:R-:W-:Y:S02]  /*6450*/  FMUL.FTZ R68, R102.reuse, R68 ;  /* 0x0000004466447220 */ /* 0x040fe40000410000 */
[C---:B------:R-:W-:Y:S02]  /*6460*/  FMUL.FTZ R69, R102.reuse, R69 ;  /* 0x0000004566457220 */ /* 0x040fe40000410000 */
[C---:B------:R-:W-:Y:S02]  /*6470*/  FMUL.FTZ R80, R102.reuse, R80 ;  /* 0x0000005066507220 */ /* 0x040fe40000410000 */
[C---:B------:R-:W-:Y:S02]  /*6480*/  FMUL.FTZ R81, R102.reuse, R81 ;  /* 0x0000005166517220 */ /* 0x040fe40000410000 */
[C---:B------:R-:W-:Y:S02]  /*6490*/  FMUL.FTZ R84, R102.reuse, R84 ;  /* 0x0000005466547220 */ /* 0x040fe40000410000 */
[C---:B------:R-:W-:Y:S02]  /*64a0*/  FMUL.FTZ R85, R102.reuse, R85 ;  /* 0x0000005566557220 */ /* 0x040fe40000410000 */
[C---:B------:R-:W-:Y:S02]  /*64b0*/  FMUL.FTZ R96, R102.reuse, R96 ;  /* 0x0000006066607220 */ /* 0x040fe40000410000 */
[----:B------:R-:W-:Y:S02]  /*64c0*/  FMUL.FTZ R97, R102, R97 ;  /* 0x0000006166617220 */ /* 0x000fe40000410000 */
[----:B-1----:R-:W-:Y:S02]  /*64d0*/  FADD.FTZ R2, -R103, R106 ;  /* 0x0000006a67027221 */ /* 0x002fe40000010100 */
[----:B--2---:R-:W-:Y:S01]  /*64e0*/  FMUL.FTZ R34, R101, R138 ;  /* 0x0000008a65227220 */ /* 0x004fe20000410000 */
[----:B------:R-:W-:Y:S01]  /*64f0*/  MOV R138, R250 ;  /* 0x000000fa008a7202 */ /* 0x000fe20000000f00 */
[----:B------:R-:W-:Y:S01]  /*6500*/  FMUL.FTZ R2, R2, c[0x0][0x2d0] ;  /* 0x0000b40002027a20 */ /* 0x000fe20000410000 */
[----:B---3--:R-:W-:Y:S01]  /*6510*/  FMNMX.FTZ R0, R0, R3, !PT ;  /* 0x0000000300007209 */ /* 0x008fe20007810000 */
[--C-:B------:R-:W-:Y:S02]  /*6520*/  FFMA.FTZ R3, R179, c[0x0][0x2d0], -R175.reuse ;  /* 0x0000b400b3037a23 */ /* 0x100fe400000108af */
[----:B------:R1:W2:Y:S01]  /*6530*/  MUFU.EX2 R100, R2 ;  /* 0x0000000200647308 */ /* 0x0002a20000000800 */
[C---:B------:R-:W-:Y:S01]  /*6540*/  FMUL.FTZ R35, R101.reuse, R139 ;  /* 0x0000008b65237220 */ /* 0x040fe20000410000 */
[----:B------:R-:W-:Y:S01]  /*6550*/  MOV R139, R44 ;  /* 0x0000002c008b7202 */ /* 0x000fe20000000f00 */
[--C-:B------:R-:W-:Y:S02]  /*6560*/  FFMA.FTZ R44, R186, c[0x0][0x2d0], -R174.reuse ;  /* 0x0000b400ba2c7a23 */ /* 0x100fe400000108ae */
[C---:B------:R-:W-:Y:S02]  /*6570*/  FMUL.FTZ R66, R101.reuse, R170 ;  /* 0x000000aa65427220 */ /* 0x040fe40000410000 */
[C---:B------:R-:W-:Y:S02]  /*6580*/  FMUL.FTZ R67, R101.reuse, R171 ;  /* 0x000000ab65437220 */ /* 0x040fe40000410000 */
[C---:B------:R-:W-:Y:S01]  /*6590*/  FMUL.FTZ R70, R101.reuse, R70 ;  /* 0x0000004665467220 */ /* 0x040fe20000410000 */
[----:B------:R3:W-:Y:S01]  /*65a0*/  MUFU.EX2 R179, R3 ;  /* 0x0000000300b37308 */ /* 0x0007e20000000800 */
[C---:B------:R-:W-:Y:S02]  /*65b0*/  FMUL.FTZ R71, R101.reuse, R71 ;  /* 0x0000004765477220 */ /* 0x040fe40000410000 */
[C---:B------:R-:W-:Y:S02]  /*65c0*/  FMUL.FTZ R82, R101.reuse, R82 ;  /* 0x0000005265527220 */ /* 0x040fe40000410000 */
[C---:B------:R-:W-:Y:S02]  /*65d0*/  FMUL.FTZ R83, R101.reuse, R83 ;  /* 0x0000005365537220 */ /* 0x040fe40000410000 */
[C---:B------:R-:W-:Y:S02]  /*65e0*/  FMUL.FTZ R86, R101.reuse, R86 ;  /* 0x0000005665567220 */ /* 0x040fe40000410000 */
[C---:B------:R-:W-:Y:S01]  /*65f0*/  FMUL.FTZ R87, R101.reuse, R87 ;  /* 0x0000005765577220 */ /* 0x040fe20000410000 */
[----:B------:R4:W-:Y:S01]  /*6600*/  MUFU.EX2 R250, R44 ;  /* 0x0000002c00fa7308 */ /* 0x0009e20000000800 */
[C---:B------:R-:W-:Y:S02]  /*6610*/  FMUL.FTZ R98, R101.reuse, R98 ;  /* 0x0000006265627220 */ /* 0x040fe40000410000 */
[----:B------:R-:W-:Y:S02]  /*6620*/  FMUL.FTZ R99, R101, R99 ;  /* 0x0000006365637220 */ /* 0x000fe40000410000 */
[----:B-1----:R-:W-:Y:S02]  /*6630*/  FFMA.FTZ R2, R176, c[0x0][0x2d0], -R174 ;  /* 0x0000b400b0027a23 */ /* 0x002fe400000108ae */
[----:B------:R-:W-:Y:S02]  /*6640*/  FMUL.FTZ R176, R103, c[0x0][0x2d0] ;  /* 0x0000b40067b07a20 */ /* 0x000fe40000410000 */
[----:B--2---:R-:W-:Y:S01]  /*6650*/  FMUL.FTZ R29, R100, R133 ;  /* 0x00000085641d7220 */ /* 0x004fe20000410000 */
[----:B------:R-:W1:Y:S01]  /*6660*/  MUFU.EX2 R21, R2 ;  /* 0x0000000200157308 */ /* 0x000e620000000800 */
[--C-:B------:R-:W-:Y:S02]  /*6670*/  FFMA.FTZ R4, R182, c[0x0][0x2d0], -R176.reuse ;  /* 0x0000b400b6047a23 */ /* 0x100fe400000108b0 */
[--C-:B------:R-:W-:Y:S02]  /*6680*/  FFMA.FTZ R14, R12, c[0x0][0x2d0], -R176.reuse ;  /* 0x0000b4000c0e7a23 */ /* 0x100fe400000108b0 */
[--C-:B---3--:R-:W-:Y:S02]  /*6690*/  FFMA.FTZ R3, R178, c[0x0][0x2d0], -R175.reuse ;  /* 0x0000b400b2037a23 */ /* 0x108fe400000108af */
[----:B------:R-:W-:Y:S02]  /*66a0*/  FFMA.FTZ R106, R199, c[0x0][0x2d0], -R176 ;  /* 0x0000b400c76a7a23 */ /* 0x000fe400000108b0 */
[C---:B------:R-:W-:Y:S01]  /*66b0*/  FMUL.FTZ R25, R100.reuse, R129 ;  /* 0x0000008164197220 */ /* 0x040fe20000410000 */
[----:B------:R2:W-:Y:S01]  /*66c0*/  MUFU.EX2 R24, R3 ;  /* 0x0000000300187308 */ /* 0x0005e20000000800 */
[C---:B------:R-:W-:Y:S01]  /*66d0*/  FMUL.FTZ R28, R100.reuse, R132 ;  /* 0x00000084641c7220 */ /* 0x040fe20000410000 */
[----:B------:R-:W-:Y:S01]  /*66e0*/  MOV R129, R51 ;  /* 0x0000003300817202 */ /* 0x000fe20000000f00 */
[C---:B------:R-:W-:Y:S02]  /*66f0*/  FMUL.FTZ R45, R100.reuse, R149 ;  /* 0x00000095642d7220 */ /* 0x040fe40000410000 */
[C---:B----4-:R-:W-:Y:S02]  /*6700*/  FMUL.FTZ R44, R100.reuse, R148 ;  /* 0x00000094642c7220 */ /* 0x050fe40000410000 */
[C---:B------:R-:W-:Y:S02]  /*6710*/  FMUL.FTZ R51, R101.reuse, R155 ;  /* 0x0000009b65337220 */ /* 0x040fe40000410000 */
[C---:B------:R-:W-:Y:S01]  /*6720*/  FMUL.FTZ R57, R100.reuse, R161 ;  /* 0x000000a164397220 */ /* 0x040fe20000410000 */
[----:B------:R-:W-:Y:S01]  /*6730*/  MUFU.EX2 R242, R4 ;  /* 0x0000000400f27308 */ /* 0x000fe20000000800 */
[C---:B------:R-:W-:Y:S02]  /*6740*/  FMUL.FTZ R61, R100.reuse, R165 ;  /* 0x000000a5643d7220 */ /* 0x040fe40000410000 */
[----:B------:R-:W-:Y:S01]  /*6750*/  FMUL.FTZ R72, R100, R72 ;  /* 0x0000004864487220 */ /* 0x000fe20000410000 */
[----:B-1----:R-:W-:Y:S01]  /*6760*/  MOV R182, R21 ;  /* 0x0000001500b67202 */ /* 0x002fe20000000f00 */
[--C-:B------:R-:W-:Y:S02]  /*6770*/  FFMA.FTZ R2, R16, c[0x0][0x2d0], -R174.reuse ;  /* 0x0000b40010027a23 */ /* 0x100fe400000108ae */
[----:B------:R-:W-:Y:S02]  /*6780*/  FMUL.FTZ R16, R102, R120 ;  /* 0x0000007866107220 */ /* 0x000fe40000410000 */
[C---:B------:R-:W-:Y:S01]  /*6790*/  FMUL.FTZ R73, R100.reuse, R73 ;  /* 0x0000004964497220 */ /* 0x040fe20000410000 */
[----:B------:R1:W3:Y:S01]  /*67a0*/  MUFU.EX2 R245, R2 ;  /* 0x0000000200f57308 */ /* 0x0002e20000000800 */
[C---:B------:R-:W-:Y:S02]  /*67b0*/  FMUL.FTZ R76, R100.reuse, R76 ;  /* 0x0000004c644c7220 */ /* 0x040fe40000410000 */
[----:B------:R-:W-:Y:S02]  /*67c0*/  FMUL.FTZ R77, R100, R77 ;  /* 0x0000004d644d7220 */ /* 0x000fe40000410000 */
[--C-:B--2---:R-:W-:Y:S02]  /*67d0*/  FFMA.FTZ R3, R18, c[0x0][0x2d0], -R175.reuse ;  /* 0x0000b40012037a23 */ /* 0x104fe400000108af */
[----:B------:R-:W-:Y:S02]  /*67e0*/  FMUL.FTZ R18, R101, R122 ;  /* 0x0000007a65127220 */ /* 0x000fe40000410000 */
[C---:B------:R-:W-:Y:S01]  /*67f0*/  FMUL.FTZ R88, R100.reuse, R88 ;  /* 0x0000005864587220 */ /* 0x040fe20000410000 */
[----:B------:R2:W4:Y:S01]  /*6800*/  MUFU.EX2 R244, R3 ;  /* 0x0000000300f47308 */ /* 0x0005220000000800 */
[C---:B------:R-:W-:Y:S02]  /*6810*/  FMUL.FTZ R89, R100.reuse, R89 ;  /* 0x0000005964597220 */ /* 0x040fe40000410000 */
[C---:B------:R-:W-:Y:S02]  /*6820*/  FMUL.FTZ R92, R100.reuse, R92 ;  /* 0x0000005c645c7220 */ /* 0x040fe40000410000 */
[----:B------:R-:W-:Y:S05]  /*6830*/  FMUL.FTZ R93, R100, R93 ;  /* 0x0000005d645d7220 */ /* 0x000fea0000410000 */
[----:B------:R-:W-:Y:S01]  /*6840*/  MUFU.EX2 R178, R14 ;  /* 0x0000000e00b27308 */ /* 0x000fe20000000800 */
[----:B-1----:R-:W-:Y:S01]  /*6850*/  FFMA.FTZ R2, R17, c[0x0][0x2d0], -R174 ;  /* 0x0000b40011027a23 */ /* 0x002fe200000108ae */
[----:B---3--:R-:W-:Y:S01]  /*6860*/  MOV R132, R245 ;  /* 0x000000f500847202 */ /* 0x008fe20000000f00 */
[----:B------:R-:W-:Y:S07]  /*6870*/  FMUL.FTZ R17, R102, R121 ;  /* 0x0000007966117220 */ /* 0x000fee0000410000 */
[----:B------:R1:W-:Y:S01]  /*6880*/  MUFU.EX2 R241, R2 ;  /* 0x0000000200f17308 */ /* 0x0003e20000000800 */
[----:B--2---:R-:W-:Y:S01]  /*6890*/  FFMA.FTZ R3, R19, c[0x0][0x2d0], -R175 ;  /* 0x0000b40013037a23 */ /* 0x004fe200000108af */
[----:B----4-:R-:W-:Y:S01]  /*68a0*/  MOV R133, R244 ;  /* 0x000000f400857202 */ /* 0x010fe20000000f00 */
[----:B------:R-:W-:Y:S07]  /*68b0*/  FMUL.FTZ R19, R101, R123 ;  /* 0x0000007b65137220 */ /* 0x000fee0000410000 */
[----:B------:R2:W-:Y:S01]  /*68c0*/  MUFU.EX2 R20, R3 ;  /* 0x0000000300147308 */ /* 0x0005e20000000800 */
[----:B-1----:R-:W1:Y:S01]  /*68d0*/  SHFL.BFLY PT, R2, R0, 0x1, 0x1f ;  /* 0x0c201f0000027f89 */ /* 0x002e6200000e0000 */
[----:B--2---:R-:W-:Y:S01]  /*68e0*/  @P0 IADD3 R3, P1, R22, UR19, RZ ;  /* 0x0000001316030c10 */ /* 0x004fe2000ff3e0ff */
[----:B------:R-:W-:Y:S03]  /*68f0*/  @UP0 UIADD3.X UR19, UR9, UR18, UR8, UP5, UP4 ;  /* 0x0000001209130290 */ /* 0x000fe6000afe8408 */
[----:B------:R-:W-:Y:S02]  /*6900*/  @P0 LEA R10, P3, R3, c[0x0][0x1c8], 0x1 ;  /* 0x00007200030a0a11 */ /* 0x000fe400078608ff */
[----:B------:R-:W-:Y:S01]  /*6910*/  @P0 IADD3.X R4, R23, UR18, RZ, P1, !PT ;  /* 0x0000001217040c10 */ /* 0x000fe20008ffe4ff */
[----:B------:R-:W-:Y:S01]  /*6920*/  @UP0 UIADD3.X UR18, UR10, UR18, URZ, UP3, !UPT ;  /* 0x000000120a120290 */ /* 0x000fe20009ffe43f */
[----:B-----5:R-:W-:Y:S02]  /*6930*/  @P0 IADD3 R7, P2, P1, R26, UR20, R234 ;  /* 0x000000141a070c10 */ /* 0x020fe4000f95e0ea */
[----:B------:R-:W-:Y:S01]  /*6940*/  @P0 LEA.HI.X R11, R3, c[0x0][0x1cc], R4, 0x1, P3 ;  /* 0x00007300030b0a11 */ /* 0x000fe200018f0c04 */
[----:B------:R-:W-:Y:S01]  /*6950*/  FFMA.FTZ R3, R181, c[0x0][0x2d0], -R176 ;  /* 0x0000b400b5037a23 */ /* 0x000fe200000108b0 */
[----:B------:R-:W-:Y:S01]  /*6960*/  @UP0 UIADD3.X UR20, UR9, UR18, UR8, UP2, UP1 ;  /* 0x0000001209140290 */ /* 0x000fe200097e2408 */
[--C-:B------:R-:W-:Y:S02]  /*6970*/  @P0 IADD3.X R9, R8, UR19, R251.reuse, P2, P1 ;  /* 0x0000001308090c10 */ /* 0x100fe400097e24fb */
[----:B------:R2:W-:Y:S01]  /*6980*/  MUFU.EX2 R181, R3 ;  /* 0x0000000300b57308 */ /* 0x0005e20000000800 */
[----:B------:R-:W-:Y:S01]  /*6990*/  @P0 IADD3 R5, P3, P2, R26, UR22, R234 ;  /* 0x000000161a050c10 */ /* 0x000fe2000fa7e0ea */
[----:B------:R3:W-:Y:S01]  /*69a0*/  @P0 LDGSTS.E.BYPASS.LTC128B.128 [R233+0x3100], [R10.64], !P6 ;  /* 0x031000000ae90fae */ /* 0x0007e2000f101d50 */
[----:B-1----:R-:W-:Y:S02]  /*69b0*/  FMNMX.FTZ R2, R0, R2, !PT ;  /* 0x0000000200027209 */ /* 0x002fe40007810000 */
[----:B------:R-:W-:Y:S02]  /*69c0*/  @P0 IADD3.X R13, R8, UR20, R251, P3, P2 ;  /* 0x00000014080d0c10 */ /* 0x000fe40009fe44fb */
[C---:B------:R-:W-:Y:S01]  /*69d0*/  @P0 LEA R6, P3, R7.reuse, c[0x0][0x1c8], 0x1 ;  /* 0x0000720007060a11 */ /* 0x040fe200078608ff */
[----:B------:R-:W-:Y:S02]  /*69e0*/  FADD.FTZ R0, -R2, R107 ;  /* 0x0000006b02007221 */ /* 0x000fe40000010100 */
[----:B------:R1:W-:Y:S01]  /*69f0*/  MUFU.EX2 R251, R40 ;  /* 0x0000002800fb7308 */ /* 0x0003e20000000800 */
[----:B------:R-:W-:Y:S01]  /*6a00*/  @P0 LEA.HI.X R7, R7, c[0x0][0x1cc], R9, 0x1, P3 ;  /* 0x0000730007070a11 */ /* 0x000fe200018f0c09 */
[----:B------:R-:W-:Y:S02]  /*6a10*/  FMUL.FTZ R0, R0, c[0x0][0x2d0] ;  /* 0x0000b40000007a20 */ /* 0x000fe40000410000 */
[----:B------:R-:W-:Y:S02]  /*6a20*/  FFMA.FTZ R107, R215, c[0x0][0x2d0], -R175 ;  /* 0x0000b400d76b7a23 */ /* 0x000fe400000108af */
[----:B------:R4:W-:Y:S04]  /*6a30*/  @P0 LDGSTS.E.BYPASS.LTC128B.128 [R233+0x4100], [R6.64+0x40], !P5 ;  /* 0x0410004006e90fae */ /* 0x0009e8000e901d50 */
[----:B------:R-:W3:Y:S01]  /*6a40*/  MUFU.EX2 R0, R0 ;  /* 0x0000000000007308 */ /* 0x000ee20000000800 */
[----:B--2---:R-:W-:Y:S03]  /*6a50*/  @P0 IADD3 R3, P1, R22, UR21, RZ ;  /* 0x0000001516030c10 */ /* 0x004fe6000ff3e0ff */
[----:B------:R4:W-:Y:S01]  /*6a60*/  @P0 LDGSTS.E.BYPASS.LTC128B.128 [R233+0x5100], [R6.64+0x80], !P4 ;  /* 0x0510008006e90fae */ /* 0x0009e2000e101d50 */
[----:B------:R-:W-:Y:S02]  /*6a70*/  @P0 LEA R8, P2, R3, c[0x0][0x1c8], 0x1 ;  /* 0x0000720003080a11 */ /* 0x000fe400078408ff */
[----:B------:R-:W-:Y:S02]  /*6a80*/  @P0 IADD3.X R12, R23, UR18, RZ, P1, !PT ;  /* 0x00000012170c0c10 */ /* 0x000fe40008ffe4ff */
[----:B------:R-:W-:Y:S02]  /*6a90*/  @P0 LEA R4, P1, R5, c[0x0][0x1c8], 0x1 ;  /* 0x0000720005040a11 */ /* 0x000fe400078208ff */
[----:B------:R-:W-:Y:S01]  /*6aa0*/  @P0 LEA.HI.X R9, R3, c[0x0][0x1cc], R12, 0x1, P2 ;  /* 0x0000730003090a11 */ /* 0x000fe200010f0c0c */
[--C-:B------:R-:W-:Y:S01]  /*6ab0*/  FFMA.FTZ R3, R180, c[0x0][0x2d0], -R176.reuse ;  /* 0x0000b400b4037a23 */ /* 0x100fe200000108b0 */
[----:B------:R-:W-:Y:S01]  /*6ac0*/  @P0 LEA.HI.X R5, R5, c[0x0][0x1cc], R13, 0x1, P1 ;  /* 0x0000730005050a11 */ /* 0x000fe200008f0c0d */
[C---:B------:R-:W-:Y:S02]  /*6ad0*/  FMUL.FTZ R12, R100.reuse, R116 ;  /* 0x00000074640c7220 */ /* 0x040fe40000410000 */
[----:B------:R2:W-:Y:S01]  /*6ae0*/  @P0 LDGSTS.E.BYPASS.LTC128B.128 [R233+0x3900], [R8.64], !P6 ;  /* 0x0390000008e90fae */ /* 0x0005e2000f101d50 */
[----:B------:R5:W5:Y:S01]  /*6af0*/  MUFU.EX2 R180, R3 ;  /* 0x0000000300b47308 */ /* 0x000b620000000800 */
[C---:B------:R-:W-:Y:S02]  /*6b00*/  FMUL.FTZ R13, R100.reuse, R117 ;  /* 0x00000075640d7220 */ /* 0x040fe40000410000 */
[----:B-1----:R-:W-:Y:S01]  /*6b10*/  FMUL.FTZ R40, R100, R144 ;  /* 0x0000009064287220 */ /* 0x002fe20000410000 */
[----:B------:R-:W-:Y:S01]  /*6b20*/  MOV R144, R41 ;  /* 0x0000002900907202 */ /* 0x000fe20000000f00 */
[C---:B---3--:R-:W-:Y:S02]  /*6b30*/  FMUL.FTZ R10, R0.reuse, R110 ;  /* 0x0000006e000a7220 */ /* 0x048fe40000410000 */
[----:B------:R1:W-:Y:S01]  /*6b40*/  @P0 LDGSTS.E.BYPASS.LTC128B.128 [R233+0x4900], [R4.64+0x40], !P5 ;  /* 0x0490004004e90fae */ /* 0x0003e2000e901d50 */
[C---:B------:R-:W-:Y:S02]  /*6b50*/  FMUL.FTZ R11, R0.reuse, R111 ;  /* 0x0000006f000b7220 */ /* 0x040fe40000410000 */
[C---:B------:R-:W-:Y:S02]  /*6b60*/  FMUL.FTZ R14, R0.reuse, R118 ;  /* 0x00000076000e7220 */ /* 0x040fe40000410000 */
[----:B----4-:R-:W-:Y:S02]  /*6b70*/  FMUL.FTZ R7, R101, R115 ;  /* 0x0000007365077220 */ /* 0x010fe40000410000 */
[C---:B------:R-:W-:Y:S01]  /*6b80*/  FMUL.FTZ R30, R0.reuse, R134 ;  /* 0x00000086001e7220 */ /* 0x040fe20000410000 */
[----:B------:R1:W-:Y:S01]  /*6b90*/  @P0 LDGSTS.E.BYPASS.LTC128B.128 [R233+0x5900], [R4.64+0x80], !P4 ;  /* 0x0590008004e90fae */ /* 0x0003e2000e101d50 */
[----:B------:R-:W-:Y:S01]  /*6ba0*/  MOV R134, R242 ;  /* 0x000000f200867202 */ /* 0x000fe20000000f00 */
[C---:B------:R-:W-:Y:S01]  /*6bb0*/  FMUL.FTZ R26, R0.reuse, R130 ;  /* 0x00000082001a7220 */ /* 0x040fe20000410000 */
[----:B------:R-:W-:Y:S01]  /*6bc0*/  MOV R130, R50 ;  /* 0x0000003200827202 */ /* 0x000fe20000000f00 */
[C---:B------:R-:W-:Y:S01]  /*6bd0*/  FMUL.FTZ R27, R0.reuse, R131 ;  /* 0x00000083001b7220 */ /* 0x040fe20000410000 */
[----:B------:R-:W-:Y:S01]  /*6be0*/  MOV R131, R49 ;  /* 0x0000003100837202 */ /* 0x000fe20000000f00 */
[----:B------:R-:W-:Y:S01]  /*6bf0*/  FMUL.FTZ R31, R0, R135 ;  /* 0x00000087001f7220 */ /* 0x000fe20000410000 */
[----:B------:R-:W-:Y:S01]  /*6c00*/  MOV R135, R241 ;  /* 0x000000f100877202 */ /* 0x000fe20000000f00 */
[----:B------:R-:W-:Y:S01]  /*6c10*/  LDSM.16.MT88.4 R36, [R218+0x100] ;  /* 0x00010000da24783b */ /* 0x000fe20000004200 */
[----:B-----5:R-:W-:Y:S01]  /*6c20*/  FMUL.FTZ R3, R2, c[0x0][0x2d0] ;  /* 0x0000b40002037a20 */ /* 0x020fe20000410000 */
[----:B------:R-:W-:Y:S01]  /*6c30*/  F2FP.PACK_AB R110, R180, R178 ;  /* 0x000000b2b46e723e */ /* 0x000fe200000000ff */
[----:B--2---:R-:W-:Y:S01]  /*6c40*/  FMUL.FTZ R8, R100, R108 ;  /* 0x0000006c64087220 */ /* 0x004fe20000410000 */
[----:B------:R-:W-:Y:S01]  /*6c50*/  F2FP.PACK_AB R108, R181, R242 ;  /* 0x000000f2b56c723e */ /* 0x000fe200000000ff */
[----:B------:R-:W-:Y:S01]  /*6c60*/  FFMA.FTZ R6, R184, c[0x0][0x2d0], -R3 ;  /* 0x0000b400b8067a23 */ /* 0x000fe20000010803 */
[----:B------:R-:W-:Y:S01]  /*6c70*/  MOV R184, R20 ;  /* 0x0000001400b87202 */ /* 0x000fe20000000f00 */
[----:B------:R-:W-:Y:S01]  /*6c80*/  FMUL.FTZ R9, R100, R109 ;  /* 0x0000006d64097220 */ /* 0x000fe20000410000 */
[----:B------:R-:W2:Y:S01]  /*6c90*/  LDSM.16.MT88.4 R20, [R217+0x100] ;  /* 0x00010000d914783b */ /* 0x000ea20000004200 */
[----:B------:R3:W-:Y:S01]  /*6ca0*/  MUFU.EX2 R206, R6 ;  /* 0x0000000600ce7308 */ /* 0x0007e20000000800 */
[----:B------:R-:W-:Y:S01]  /*6cb0*/  F2FP.PACK_AB R115, R184, R244 ;  /* 0x000000f4b873723e */ /* 0x000fe200000000ff */
[----:B------:R-:W-:Y:S01]  /*6cc0*/  FMUL.FTZ R41, R100, R145 ;  /* 0x0000009164297220 */ /* 0x000fe20000410000 */
[----:B------:R-:W-:Y:S01]  /*6cd0*/  MOV R145, R56 ;  /* 0x0000003800917202 */ /* 0x000fe20000000f00 */
[----:B------:R-:W-:Y:S02]  /*6ce0*/  FFMA.FTZ R56, R197, c[0x0][0x2d0], -R175 ;  /* 0x0000b400c5387a23 */ /* 0x000fe400000108af */
[C---:B------:R-:W-:Y:S01]  /*6cf0*/  FMUL.FTZ R42, R0.reuse, R146 ;  /* 0x00000092002a7220 */ /* 0x040fe20000410000 */
[----:B------:R-:W4:Y:S01]  /*6d00*/  LDSM.16.MT88.4 R52, [R217+0x1100] ;  /* 0x00110000d934783b */ /* 0x000f220000004200 */
[----:B------:R-:W-:Y:S01]  /*6d10*/  FMUL.FTZ R43, R0, R147 ;  /* 0x00000093002b7220 */ /* 0x000fe20000410000 */
[----:B------:R-:W-:Y:S01]  /*6d20*/  MOV R146, R191 ;  /* 0x000000bf00927202 */ /* 0x000fe20000000f00 */
[--C-:B-1----:R-:W-:Y:S01]  /*6d30*/  FFMA.FTZ R4, R185, c[0x0][0x2d0], -R3.reuse ;  /* 0x0000b400b9047a23 */ /* 0x102fe20000010803 */
[----:B------:R1:W-:Y:S01]  /*6d40*/  MUFU.EX2 R244, R106 ;  /* 0x0000006a00f47308 */ /* 0x0003e20000000800 */
[----:B------:R-:W-:Y:S01]  /*6d50*/  FMUL.FTZ R5, R102, R113 ;  /* 0x0000007166057220 */ /* 0x000fe20000410000 */
[----:B------:R-:W-:Y:S01]  /*6d60*/  MOV R147, R237 ;  /* 0x000000ed00937202 */ /* 0x000fe20000000f00 */
[C---:B------:R-:W-:Y:S01]  /*6d70*/  FMUL.FTZ R46, R0.reuse, R150 ;  /* 0x00000096002e7220 */ /* 0x040fe20000410000 */
[----:B------:R-:W-:Y:S01]  /*6d80*/  MOV R185, R246 ;  /* 0x000000f600b97202 */ /* 0x000fe20000000f00 */
[----:B------:R-:W-:Y:S01]  /*6d90*/  FMUL.FTZ R47, R0, R151 ;  /* 0x00000097002f7220 */ /* 0x000fe20000410000 */
[----:B------:R-:W-:Y:S01]  /*6da0*/  LDSM.16.MT88.4 R120, [R217+0x2100] ;  /* 0x00210000d978783b */ /* 0x000fe20000004200 */
[----:B------:R-:W-:Y:S02]  /*6db0*/  FMUL.FTZ R49, R102, R153 ;  /* 0x0000009966317220 */ /* 0x000fe40000410000 */
[C---:B------:R-:W-:Y:S01]  /*6dc0*/  FMUL.FTZ R50, R101.reuse, R154 ;  /* 0x0000009a65327220 */ /* 0x040fe20000410000 */
[----:B------:R-:W5:Y:S01]  /*6dd0*/  MUFU.EX2 R207, R4 ;  /* 0x0000000400cf7308 */ /* 0x000f620000000800 */
[C---:B------:R-:W-:Y:S02]  /*6de0*/  FMUL.FTZ R58, R0.reuse, R162 ;  /* 0x000000a2003a7220 */ /* 0x040fe40000410000 */
[----:B---3--:R-:W-:Y:S01]  /*6df0*/  FMUL.FTZ R6, R101, R114 ;  /* 0x0000007265067220 */ /* 0x008fe20000410000 */
[----:B------:R-:W-:Y:S01]  /*6e00*/  F2FP.PACK_AB R114, R241, R245 ;  /* 0x000000f5f172723e */ /* 0x000fe200000000ff */
[C---:B------:R-:W-:Y:S01]  /*6e10*/  FMUL.FTZ R59, R0.reuse, R163 ;  /* 0x000000a3003b7220 */ /* 0x040fe20000410000 */
[----:B------:R-:W0:Y:S01]  /*6e20*/  LDGDEPBAR ;  /* 0x00000000000079af */ /* 0x000e220000000000 */
[C---:B------:R-:W-:Y:S02]  /*6e30*/  FMUL.FTZ R62, R0.reuse, R166 ;  /* 0x000000a6003e7220 */ /* 0x040fe40000410000 */
[C---:B------:R-:W-:Y:S01]  /*6e40*/  FMUL.FTZ R63, R0.reuse, R167 ;  /* 0x000000a7003f7220 */ /* 0x040fe20000410000 */
[----:B------:R3:W-:Y:S01]  /*6e50*/  MUFU.EX2 R246, R60 ;  /* 0x0000003c00f67308 */ /* 0x0007e20000000800 */
[C---:B------:R-:W-:Y:S02]  /*6e60*/  FMUL.FTZ R74, R0.reuse, R74 ;  /* 0x0000004a004a7220 */ /* 0x040fe40000410000 */
[----:B------:R-:W-:Y:S02]  /*6e70*/  FMUL.FTZ R75, R0, R75 ;  /* 0x0000004b004b7220 */ /* 0x000fe40000410000 */
[--C-:B-1----:R-:W-:Y:S02]  /*6e80*/  FFMA.FTZ R106, R198, c[0x0][0x2d0], -R176.reuse ;  /* 0x0000b400c66a7a23 */ /* 0x102fe400000108b0 */
[C---:B------:R-:W-:Y:S02]  /*6e90*/  FMUL.FTZ R78, R0.reuse, R78 ;  /* 0x0000004e004e7220 */ /* 0x040fe40000410000 */
[C---:B------:R-:W-:Y:S01]  /*6ea0*/  FMUL.FTZ R79, R0.reuse, R79 ;  /* 0x0000004f004f7220 */ /* 0x040fe20000410000 */
[----:B------:R1:W-:Y:S01]  /*6eb0*/  MUFU.EX2 R243, R106 ;  /* 0x0000006a00f37308 */ /* 0x0003e20000000800 */
[C---:B------:R-:W-:Y:S02]  /*6ec0*/  FMUL.FTZ R90, R0.reuse, R90 ;  /* 0x0000005a005a7220 */ /* 0x040fe40000410000 */
[----:B------:R-:W-:Y:S01]  /*6ed0*/  FMUL.FTZ R91, R0, R91 ;  /* 0x0000005b005b7220 */ /* 0x000fe20000410000 */
[----:B-----5:R-:W-:Y:S01]  /*6ee0*/  F2FP.PACK_AB R109, R207, R206 ;  /* 0x000000cecf6d723e */ /* 0x020fe200000000ff */
[--C-:B------:R-:W-:Y:S01]  /*6ef0*/  FFMA.FTZ R4, R183, c[0x0][0x2d0], -R3.reuse ;  /* 0x0000b400b7047a23 */ /* 0x100fe20000010803 */
[----:B------:R-:W-:Y:S01]  /*6f00*/  MOV R183, R24 ;  /* 0x0000001800b77202 */ /* 0x000fe20000000f00 */
[----:B------:R-:W-:Y:S01]  /*6f10*/  FMUL.FTZ R24, R100, R128 ;  /* 0x0000008064187220 */ /* 0x000fe20000410000 */
[----:B------:R-:W-:Y:S01]  /*6f20*/  MOV R128, R238 ;  /* 0x000000ee00807202 */ /* 0x000fe20000000f00 */
[C---:B------:R-:W-:Y:S01]  /*6f30*/  FMUL.FTZ R94, R0.reuse, R94 ;  /* 0x0000005e005e7220 */ /* 0x040fe20000410000 */
[----:B------:R5:W-:Y:S01]  /*6f40*/  MUFU.EX2 R208, R4 ;  /* 0x0000000400d07308 */ /* 0x000be20000000800 */
[----:B------:R-:W-:Y:S01]  /*6f50*/  F2FP.PACK_AB R113, R183, R179 ;  /* 0x000000b3b771723e */ /* 0x000fe200000000ff */
[----:B------:R-:W-:Y:S02]  /*6f60*/  FMUL.FTZ R95, R0, R95 ;  /* 0x0000005f005f7220 */ /* 0x000fe40000410000 */
[----:B---3--:R-:W-:Y:S02]  /*6f70*/  FMUL.FTZ R60, R100, R164 ;  /* 0x000000a4643c7220 */ /* 0x008fe40000410000 */
[--C-:B------:R-:W-:Y:S04]  /*6f80*/  FFMA.FTZ R172, R172, c[0x0][0x2d0], -R3.reuse ;  /* 0x0000b400acac7a23 */ /* 0x100fe80000010803 */
[----:B------:R3:W-:Y:S01]  /*6f90*/  MUFU.EX2 R245, R64 ;  /* 0x0000004000f57308 */ /* 0x0007e20000000800 */
[--C-:B-1----:R-:W-:Y:S09]  /*6fa0*/  FFMA.FTZ R106, R201, c[0x0][0x2d0], -R176.reuse ;  /* 0x0000b400c96a7a23 */ /* 0x102ff200000108b0 */
[----:B------:R1:W-:Y:S01]  /*6fb0*/  MUFU.EX2 R242, R106 ;  /* 0x0000006a00f27308 */ /* 0x0003e20000000800 */
[--C-:B-----5:R-:W-:Y:S02]  /*6fc0*/  FFMA.FTZ R4, R15, c[0x0][0x2d0], -R3.reuse ;  /* 0x0000b4000f047a23 */ /* 0x120fe40000010803 */
[----:B------:R-:W-:Y:S02]  /*6fd0*/  FMUL.FTZ R15, R0, R119 ;  /* 0x00000077000f7220 */ /* 0x000fe40000410000 */
[----:B------:R-:W5:Y:S05]  /*6fe0*/  LDSM.16.MT88.4 R116, [R218+0x1100] ;  /* 0x00110000da74783b */ /* 0x000f6a0000004200 */
[----:B------:R2:W2:Y:S01]  /*6ff0*/  MUFU.EX2 R209, R4 ;  /* 0x0000000400d17308 */ /* 0x0004a20000000800 */
[----:B---3--:R-:W-:Y:S02]  /*7000*/  FMUL.FTZ R64, R102, R168 ;  /* 0x000000a866407220 */ /* 0x008fe40000410000 */
[----:B------:R-:W-:Y:S01]  /*7010*/  LDSM.16.MT88.4 R168, [R218+0x1d00] ;  /* 0x001d0000daa8783b */ /* 0x000fe20000004200 */
[----:B-1----:R-:W-:Y:S06]  /*7020*/  FFMA.FTZ R106, R200, c[0x0][0x2d0], -R176 ;  /* 0x0000b400c86a7a23 */ /* 0x002fec00000108b0 */
[----:B------:R1:W-:Y:S01]  /*7030*/  MUFU.EX2 R241, R106 ;  /* 0x0000006a00f17308 */ /* 0x0003e20000000800 */
[----:B--2---:R-:W-:Y:S01]  /*7040*/  FMUL.FTZ R4, R102, R112 ;  /* 0x0000007066047220 */ /* 0x004fe20000410000 */
[----:B------:R-:W-:Y:S02]  /*7050*/  F2FP.PACK_AB R112, R182, R177 ;  /* 0x000000b1b670723e */ /* 0x000fe400000000ff */
[----:B------:R-:W-:Y:S05]  /*7060*/  F2FP.PACK_AB R111, R209, R208 ;  /* 0x000000d0d16f723e */ /* 0x000fea00000000ff */
[-C--:B------:R-:W-:Y:S08]  /*7070*/  HMMA.16816.F32 R4, R112, R20.reuse, R4 ;  /* 0x000000147004723c */ /* 0x080ff00000001804 */
[C---:B------:R-:W-:Y:S04]  /*7080*/  HMMA.16816.F32 R8, R108.reuse, R20, R8 ;  /* 0x000000146c08723c */ /* 0x040fe80000001808 */
[--C-:B-1----:R-:W-:Y:S03]  /*7090*/  FFMA.FTZ R106, R202, c[0x0][0x2d0], -R3.reuse ;  /* 0x0000b400ca6a7a23 */ /* 0x102fe60000010803 */
[C---:B------:R-:W-:Y:S01]  /*70a0*/  FMUL.FTZ R20, R102.reuse, R124 ;  /* 0x0000007c66147220 */ /* 0x040fe20000410000 */
[-C--:B------:R-:W-:Y:S01]  /*70b0*/  HMMA.16816.F32 R12, R108, R22.reuse, R12 ;  /* 0x000000166c0c723c */ /* 0x080fe2000000180c */
[----:B------:R1:W-:Y:S03]  /*70c0*/  MUFU.EX2 R197, R106 ;  /* 0x0000006a00c57308 */ /* 0x0003e60000000800 */
[----:B------:R-:W-:Y:S04]  /*70d0*/  FMUL.FTZ R21, R102, R125 ;  /* 0x0000007d66157220 */ /* 0x000fe80000410000 */
[C---:B------:R-:W-:Y:S07]  /*70e0*/  HMMA.16816.F32 R16, R112.reuse, R22, R16 ;  /* 0x000000167010723c */ /* 0x040fee0000001810 */
[C---:B------:R-:W-:Y:S02]  /*70f0*/  FMUL.FTZ R22, R101.reuse, R126 ;  /* 0x0000007e65167220 */ /* 0x040fe40000410000 */
[----:B------:R-:W-:Y:S02]  /*7100*/  FMUL.FTZ R23, R101, R127 ;  /* 0x0000007f65177220 */ /* 0x000fe40000410000 */
[----:B------:R-:W-:Y:S05]  /*7110*/  LDSM.16.MT88.4 R124, [R218+0x500] ;  /* 0x00050000da7c783b */ /* 0x000fea0000004200 */
[-C--:B------:R-:W-:Y:S03]  /*7120*/  HMMA.16816.F32 R20, R112, R36.reuse, R20 ;  /* 0x000000247014723c */ /* 0x080fe60000001814 */
[----:B-1----:R-:W-:Y:S05]  /*7130*/  FFMA.FTZ R106, R204, c[0x0][0x2d0], -R3 ;  /* 0x0000b400cc6a7a23 */ /* 0x002fea0000010803 */
[C---:B------:R-:W-:Y:S07]  /*7140*/  HMMA.16816.F32 R24, R108.reuse, R36, R24 ;  /* 0x000000246c18723c */ /* 0x040fee0000001818 */
[--C-:B------:R-:W-:Y:S01]  /*7150*/  FFMA.FTZ R36, R192, c[0x0][0x2d0], -R174.reuse ;  /* 0x0000b400c0247a23 */ /* 0x100fe200000108ae */
[-C--:B------:R-:W-:Y:S03]  /*7160*/  HMMA.16816.F32 R28, R108, R38.reuse, R28 ;  /* 0x000000266c1c723c */ /* 0x080fe6000000181c */
[----:B------:R1:W2:Y:S01]  /*7170*/  MUFU.EX2 R252, R36 ;  /* 0x0000002400fc7308 */ /* 0x0002a20000000800 */
[C---:B------:R-:W-:Y:S01]  /*7180*/  FMUL.FTZ R37, R102.reuse, R141 ;  /* 0x0000008d66257220 */ /* 0x040fe20000410000 */
[----:B------:R-:W-:Y:S01]  /*7190*/  MOV R192, R48 ;  /* 0x0000003000c07202 */ /* 0x000fe20000000f00 */
[--C-:B------:R-:W-:Y:S01]  /*71a0*/  FFMA.FTZ R48, R187, c[0x0][0x2d0], -R174.reuse ;  /* 0x0000b400bb307a23 */ /* 0x100fe200000108ae */
[----:B------:R-:W-:Y:S01]  /*71b0*/  MOV R141, R240 ;  /* 0x000000f0008d7202 */ /* 0x000fe20000000f00 */
[C---:B------:R-:W-:Y:S07]  /*71c0*/  HMMA.16816.F32 R32, R112.reuse, R38, R32 ;  /* 0x000000267020723c */ /* 0x040fee0000001820 */
[C---:B------:R-:W-:Y:S01]  /*71d0*/  FMUL.FTZ R38, R101.reuse, R142 ;  /* 0x0000008e65267220 */ /* 0x040fe20000410000 */
[----:B------:R-:W-:Y:S01]  /*71e0*/  MOV R142, R247 ;  /* 0x000000f7008e7202 */ /* 0x000fe20000000f00 */
[C---:B------:R-:W-:Y:S01]  /*71f0*/  FMUL.FTZ R39, R101.reuse, R143 ;  /* 0x0000008f65277220 */ /* 0x040fe20000410000 */
[----:B------:R3:W-:Y:S02]  /*7200*/  MUFU.EX2 R247, R56 ;  /* 0x0000003800f77308 */ /* 0x0007e40000000800 */
[----:B------:R-:W-:Y:S01]  /*7210*/  MOV R143, R239 ;  /* 0x000000ef008f7202 */ /* 0x000fe20000000f00 */
[----:B-1----:R-:W-:Y:S01]  /*7220*/  FMUL.FTZ R36, R102, R140 ;  /* 0x0000008c66247220 */ /* 0x002fe20000410000 */
[----:B------:R-:W-:Y:S06]  /*7230*/  MOV R140, R249 ;  /* 0x000000f9008c7202 */ /* 0x000fec0000000f00 */
[----:B------:R1:W1:Y:S01]  /*7240*/  MUFU.EX2 R249, R48 ;  /* 0x0000003000f97308 */ /* 0x0002620000000800 */
[-C--:B----4-:R-:W-:Y:S08]  /*7250*/  HMMA.16816.F32 R36, R112, R52.reuse, R36 ;  /* 0x000000347024723c */ /* 0x090ff00000001824 */
[C---:B------:R-:W-:Y:S04]  /*7260*/  HMMA.16816.F32 R40, R108.reuse, R52, R40 ;  /* 0x000000346c28723c */ /* 0x040fe80000001828 */
[----:B---3--:R-:W-:Y:S03]  /*7270*/  FMUL.FTZ R56, R100, R160 ;  /* 0x000000a064387220 */ /* 0x008fe60000410000 */
[----:B------:R-:W-:Y:S01]  /*7280*/  FFMA.FTZ R52, R196, c[0x0][0x2d0], -R175 ;  /* 0x0000b400c4347a23 */ /* 0x000fe200000108af */
[-C--:B------:R-:W-:Y:S01]  /*7290*/  HMMA.16816.F32 R44, R108, R54.reuse, R44 ;  /* 0x000000366c2c723c */ /* 0x080fe2000000182c */
[----:B------:R3:W-:Y:S03]  /*72a0*/  MUFU.EX2 R196, R106 ;  /* 0x0000006a00c47308 */ /* 0x0007e60000000800 */
[C---:B-1----:R-:W-:Y:S02]  /*72b0*/  FMUL.FTZ R48, R102.reuse, R152 ;  /* 0x0000009866307220 */ /* 0x042fe40000410000 */
[----:B------:R-:W-:Y:S01]  /*72c0*/  LDSM.16.MT88.4 R152, [R217+0x1d00] ;  /* 0x001d0000d998783b */ /* 0x000fe20000004200 */
[C---:B------:R-:W-:Y:S04]  /*72d0*/  FMUL.FTZ R53, R102.reuse, R157 ;  /* 0x0000009d66357220 */ /* 0x040fe80000410000 */
[C---:B------:R-:W-:Y:S01]  /*72e0*/  HMMA.16816.F32 R48, R112.reuse, R54, R48 ;  /* 0x000000367030723c */ /* 0x040fe20000001830 */
[----:B------:R1:W4:Y:S06]  /*72f0*/  MUFU.EX2 R248, R52 ;  /* 0x0000003400f87308 */ /* 0x00032c0000000800 */
[C---:B------:R-:W-:Y:S02]  /*7300*/  FMUL.FTZ R54, R101.reuse, R158 ;  /* 0x0000009e65367220 */ /* 0x040fe40000410000 */
[----:B------:R-:W-:Y:S03]  /*7310*/  FMUL.FTZ R55, R101, R159 ;  /* 0x0000009f65377220 */ /* 0x000fe60000410000 */
[--C-:B---3--:R-:W-:Y:S04]  /*7320*/  FFMA.FTZ R106, R211, c[0x0][0x2d0], -R3.reuse ;  /* 0x0000b400d36a7a23 */ /* 0x108fe80000010803 */
[----:B------:R3:W-:Y:S01]  /*7330*/  MUFU.EX2 R191, R106 ;  /* 0x0000006a00bf7308 */ /* 0x0007e20000000800 */
[----:B-1----:R-:W-:Y:S07]  /*7340*/  FMUL.FTZ R52, R102, R156 ;  /* 0x0000009c66347220 */ /* 0x002fee0000410000 */
[-C--:B-----5:R-:W-:Y:S08]  /*7350*/  HMMA.16816.F32 R52, R112, R116.reuse, R52 ;  /* 0x000000747034723c */ /* 0x0a0ff00000001834 */
[C---:B------:R-:W-:Y:S04]  /*7360*/  HMMA.16816.F32 R56, R108.reuse, R116, R56 ;  /* 0x000000746c38723c */ /* 0x040fe80000001838 */
[----:B---3--:R-:W-:Y:S02]  /*7370*/  FFMA.FTZ R106, R214, c[0x0][0x2d0], -R3 ;  /* 0x0000b400d66a7a23 */ /* 0x008fe40000010803 */
[----:B------:R-:W-:Y:S02]  /*7380*/  MUFU.EX2 R214, R107 ;  /* 0x0000006b00d67308 */ /* 0x000fe40000000800 */
[-C--:B------:R-:W-:Y:S08]  /*7390*/  HMMA.16816.F32 R60, R108, R118.reuse, R60 ;  /* 0x000000766c3c723c */ /* 0x080ff0000000183c */
[C---:B------:R-:W-:Y:S01]  /*73a0*/  HMMA.16816.F32 R64, R112.reuse, R118, R64 ;  /* 0x000000767040723c */ /* 0x040fe20000001840 */
[----:B------:R1:W3:Y:S01]  /*73b0*/  MUFU.EX2 R194, R106 ;  /* 0x0000006a00c27308 */ /* 0x0002e20000000800 */
[----:B------:R-:W5:Y:S06]  /*73c0*/  LDSM.16.MT88.4 R116, [R218+0x2100] ;  /* 0x00210000da74783b */ /* 0x000f6c0000004200 */
[-C--:B------:R-:W-:Y:S08]  /*73d0*/  HMMA.16816.F32 R68, R112, R120.reuse, R68 ;  /* 0x000000787044723c */ /* 0x080ff00000001844 */
[C---:B------:R-:W-:Y:S08]  /*73e0*/  HMMA.16816.F32 R72, R108.reuse, R120, R72 ;  /* 0x000000786c48723c */ /* 0x040ff00000001848 */
[-C--:B------:R-:W-:Y:S04]  /*73f0*/  HMMA.16816.F32 R76, R108, R122.reuse, R76 ;  /* 0x0000007a6c4c723c */ /* 0x080fe8000000184c */
[--C-:B-1----:R-:W-:Y:S04]  /*7400*/  FFMA.FTZ R106, R212, c[0x0][0x2d0], -R174.reuse ;  /* 0x0000b400d46a7a23 */ /* 0x102fe800000108ae */
[C---:B------:R-:W-:Y:S01]  /*7410*/  HMMA.16816.F32 R80, R112.reuse, R122, R80 ;  /* 0x0000007a7050723c */ /* 0x040fe20000001850 */
[----:B------:R1:W-:Y:S01]  /*7420*/  MUFU.EX2 R240, R106 ;  /* 0x0000006a00f07308 */ /* 0x0003e20000000800 */
[----:B------:R-:W3:Y:S06]  /*7430*/  LDSM.16.MT88.4 R120, [R217+0x500] ;  /* 0x00050000d978783b */ /* 0x000eec0000004200 */
[-C--:B-----5:R-:W-:Y:S08]  /*7440*/  HMMA.16816.F32 R84, R112, R116.reuse, R84 ;  /* 0x000000747054723c */ /* 0x0a0ff00000001854 */
[C---:B------:R-:W-:Y:S04]  /*7450*/  HMMA.16816.F32 R88, R108.reuse, R116, R88 ;  /* 0x000000746c58723c */ /* 0x040fe80000001858 */
[--C-:B-1----:R-:W-:Y:S04]  /*7460*/  FFMA.FTZ R106, R213, c[0x0][0x2d0], -R174.reuse ;  /* 0x0000b400d56a7a23 */ /* 0x102fe800000108ae */
[-C--:B------:R-:W-:Y:S01]  /*7470*/  HMMA.16816.F32 R92, R108, R118.reuse, R92 ;  /* 0x000000766c5c723c */ /* 0x080fe2000000185c */
[----:B------:R1:W5:Y:S06]  /*7480*/  MUFU.EX2 R238, R106 ;  /* 0x0000006a00ee7308 */ /* 0x00036c0000000800 */
[----:B--2---:R-:W-:Y:S01]  /*7490*/  F2FP.PACK_AB R108, R251, R252 ;  /* 0x000000fcfb6c723e */ /* 0x004fe200000000ff */
[----:B------:R-:W-:Y:S01]  /*74a0*/  HMMA.16816.F32 R96, R112, R118, R96 ;  /* 0x000000767060723c */ /* 0x000fe20000001860 */
[----:B------:R-:W2:Y:S03]  /*74b0*/  LDSM.16.MT88.4 R116, [R217+0x1500] ;  /* 0x00150000d974783b */ /* 0x000ea60000004200 */
[----:B------:R-:W-:Y:S02]  /*74c0*/  F2FP.PACK_AB R110, R249, R250 ;  /* 0x000000faf96e723e */ /* 0x000fe400000000ff */
[----:B----4-:R-:W-:Y:S02]  /*74d0*/  F2FP.PACK_AB R109, R247, R248 ;  /* 0x000000f8f76d723e */ /* 0x010fe400000000ff */
[----:B------:R-:W-:Y:S04]  /*74e0*/  F2FP.PACK_AB R111, R245, R246 ;  /* 0x000000f6f56f723e */ /* 0x000fe800000000ff */
[----:B------:R-:W-:Y:S02]  /*74f0*/  F2FP.PACK_AB R112, R243, R244 ;  /* 0x000000f4f370723e */ /* 0x000fe400000000ff */
[----:B------:R-:W-:Y:S01]  /*7500*/  F2FP.PACK_AB R114, R241, R242 ;  /* 0x000000f2f172723e */ /* 0x000fe200000000ff */
[-C--:B---3--:R-:W-:Y:S05]  /*7510*/  HMMA.16816.F32 R4, R108, R120.reuse, R4 ;  /* 0x000000786c04723c */ /* 0x088fea0000001804 */
[--C-:B-1----:R-:W-:Y:S01]  /*7520*/  FFMA.FTZ R106, R203, c[0x0][0x2d0], -R174.reuse ;  /* 0x0000b400cb6a7a23 */ /* 0x102fe200000108ae */
[----:B------:R-:W-:Y:S02]  /*7530*/  F2FP.PACK_AB R113, R196, R197 ;  /* 0x000000c5c471723e */ /* 0x000fe400000000ff */
[----:B------:R-:W-:Y:S01]  /*7540*/  F2FP.PACK_AB R115, R194, R191 ;  /* 0x000000bfc273723e */ /* 0x000fe200000000ff */
[----:B------:R1:W-:Y:S06]  /*7550*/  MUFU.EX2 R239, R106 ;  /* 0x0000006a00ef7308 */ /* 0x0003ec0000000800 */
[C---:B------:R-:W-:Y:S08]  /*7560*/  HMMA.16816.F32 R8, R112.reuse, R120, R8 ;  /* 0x000000787008723c */ /* 0x040ff00000001808 */
[-C--:B------:R-:W-:Y:S08]  /*7570*/  HMMA.16816.F32 R12, R112, R122.reuse, R12 ;  /* 0x0000007a700c723c */ /* 0x080ff0000000180c */
[C---:B------:R-:W-:Y:S01]  /*7580*/  HMMA.16816.F32 R16, R108.reuse, R122, R16 ;  /* 0x0000007a6c10723c */ /* 0x040fe20000001810 */
[----:B------:R-:W3:Y:S03]  /*7590*/  LDSM.16.MT88.4 R120, [R218+0x1500] ;  /* 0x00150000da78783b */ /* 0x000ee60000004200 */
[----:B-1----:R-:W-:Y:S04]  /*75a0*/  FFMA.FTZ R106, R210, c[0x0][0x2d0], -R174 ;  /* 0x0000b400d26a7a23 */ /* 0x002fe800000108ae */
[-C--:B------:R-:W-:Y:S01]  /*75b0*/  HMMA.16816.F32 R20, R108, R124.reuse, R20 ;  /* 0x0000007c6c14723c */ /* 0x080fe20000001814 */
[----:B------:R1:W4:Y:S07]  /*75c0*/  MUFU.EX2 R237, R106 ;  /* 0x0000006a00ed7308 */ /* 0x00032e0000000800 */
[C---:B------:R-:W-:Y:S08]  /*75d0*/  HMMA.16816.F32 R24, R112.reuse, R124, R24 ;  /* 0x0000007c7018723c */ /* 0x040ff00000001818 */
[-C--:B------:R-:W-:Y:S08]  /*75e0*/  HMMA.16816.F32 R28, R112, R126.reuse, R28 ;  /* 0x0000007e701c723c */ /* 0x080ff0000000181c */
[C---:B------:R-:W-:Y:S01]  /*75f0*/  HMMA.16816.F32 R32, R108.reuse, R126, R32 ;  /* 0x0000007e6c20723c */ /* 0x040fe20000001820 */
[----:B------:R-:W4:Y:S03]  /*7600*/  LDSM.16.MT88.4 R124, [R217+0x2500] ;  /* 0x00250000d97c783b */ /* 0x000f260000004200 */
[--C-:B-1----:R-:W-:Y:S04]  /*7610*/  FFMA.FTZ R106, R236, c[0x0][0x2d0], -R175.reuse ;  /* 0x0000b400ec6a7a23 */ /* 0x102fe800000108af */
[-C--:B--2---:R-:W-:Y:S01]  /*7620*/  HMMA.16816.F32 R36, R108, R116.reuse, R36 ;  /* 0x000000746c24723c */ /* 0x084fe20000001824 */
[----:B------:R1:W-:Y:S07]  /*7630*/  MUFU.EX2 R236, R106 ;  /* 0x0000006a00ec7308 */ /* 0x0003ee0000000800 */
[C---:B------:R-:W-:Y:S08]  /*7640*/  HMMA.16816.F32 R40, R112.reuse, R116, R40 ;  /* 0x000000747028723c */ /* 0x040ff00000001828 */
[-C--:B------:R-:W-:Y:S08]  /*7650*/  HMMA.16816.F32 R44, R112, R118.reuse, R44 ;  /* 0x00000076702c723c */ /* 0x080ff0000000182c */
[C---:B------:R-:W-:Y:S01]  /*7660*/  HMMA.16816.F32 R48, R108.reuse, R118, R48 ;  /* 0x000000766c30723c */ /* 0x040fe20000001830 */
[----:B------:R-:W2:Y:S03]  /*7670*/  LDSM.16.MT88.4 R116, [R218+0x2500] ;  /* 0x00250000da74783b */ /* 0x000ea60000004200 */
[--C-:B-1----:R-:W-:Y:S04]  /*7680*/  FFMA.FTZ R106, R235, c[0x0][0x2d0], -R175.reuse ;  /* 0x0000b400eb6a7a23 */ /* 0x102fe800000108af */
[-C--:B---3--:R-:W-:Y:S01]  /*7690*/  HMMA.16816.F32 R52, R108, R120.reuse, R52 ;  /* 0x000000786c34723c */ /* 0x088fe20000001834 */
[----:B------:R1:W3:Y:S07]  /*76a0*/  MUFU.EX2 R235, R106 ;  /* 0x0000006a00eb7308 */ /* 0x0002ee0000000800 */
[C---:B------:R-:W-:Y:S08]  /*76b0*/  HMMA.16816.F32 R56, R112.reuse, R120, R56 ;  /* 0x000000787038723c */ /* 0x040ff00000001838 */
[-C--:B------:R-:W-:Y:S08]  /*76c0*/  HMMA.16816.F32 R60, R112, R122.reuse, R60 ;  /* 0x0000007a703c723c */ /* 0x080ff0000000183c */
[C---:B------:R-:W-:Y:S01]  /*76d0*/  HMMA.16816.F32 R64, R108.reuse, R122, R64 ;  /* 0x0000007a6c40723c */ /* 0x040fe20000001840 */
[----:B------:R-:W-:Y:S03]  /*76e0*/  LDSM.16.MT88.4 R120, [R218+0x900] ;  /* 0x00090000da78783b */ /* 0x000fe60000004200 */
[----:B-1----:R-:W-:Y:S04]  /*76f0*/  FFMA.FTZ R106, R147, c[0x0][0x2d0], -R175 ;  /* 0x0000b400936a7a23 */ /* 0x002fe800000108af */
[-C--:B----4-:R-:W-:Y:S01]  /*7700*/  HMMA.16816.F32 R68, R108, R124.reuse, R68 ;  /* 0x0000007c6c44723c */ /* 0x090fe20000001844 */
[----:B------:R1:W4:Y:S07]  /*7710*/  MUFU.EX2 R215, R106 ;  /* 0x0000006a00d77308 */ /* 0x00032e0000000800 */
[C---:B------:R-:W-:Y:S08]  /*7720*/  HMMA.16816.F32 R72, R112.reuse, R124, R72 ;  /* 0x0000007c7048723c */ /* 0x040ff00000001848 */
[-C--:B------:R-:W-:Y:S08]  /*7730*/  HMMA.16816.F32 R76, R112, R126.reuse, R76 ;  /* 0x0000007e704c723c */ /* 0x080ff0000000184c */
[C---:B------:R-:W-:Y:S01]  /*7740*/  HMMA.16816.F32 R80, R108.reuse, R126, R80 ;  /* 0x0000007e6c50723c */ /* 0x040fe20000001850 */
[----:B------:R-:W-:Y:S03]  /*7750*/  LDSM.16.MT88.4 R124, [R218+0x1900] ;  /* 0x00190000da7c783b */ /* 0x000fe60000004200 */
[--C-:B-1----:R-:W-:Y:S01]  /*7760*/  FFMA.FTZ R106, R146, c[0x0][0x2d0], -R176.reuse ;  /* 0x0000b400926a7a23 */ /* 0x102fe200000108b0 */
[----:B------:R-:W-:Y:S03]  /*7770*/  MOV R146, R128 ;  /* 0x0000008000927202 */ /* 0x000fe60000000f00 */
[-C--:B--2---:R-:W-:Y:S01]  /*7780*/  HMMA.16816.F32 R84, R108, R116.reuse, R84 ;  /* 0x000000746c54723c */ /* 0x084fe20000001854 */
[----:B------:R1:W-:Y:S07]  /*7790*/  MUFU.EX2 R213, R106 ;  /* 0x0000006a00d57308 */ /* 0x0003ee0000000800 */
[C---:B------:R-:W-:Y:S08]  /*77a0*/  HMMA.16816.F32 R88, R112.reuse, R116, R88 ;  /* 0x000000747058723c */ /* 0x040ff00000001858 */
[-C--:B------:R-:W-:Y:S08]  /*77b0*/  HMMA.16816.F32 R92, R112, R118.reuse, R92 ;  /* 0x00000076705c723c */ /* 0x080ff0000000185c */
[----:B------:R-:W-:Y:S01]  /*77c0*/  HMMA.16816.F32 R96, R108, R118, R96 ;  /* 0x000000766c60723c */ /* 0x000fe20000001860 */
[----:B------:R-:W-:Y:S03]  /*77d0*/  LDSM.16.MT88.4 R116, [R217+0x1900] ;  /* 0x00190000d974783b */ /* 0x000fe60000004200 */
[--C-:B-1----:R-:W-:Y:S01]  /*77e0*/  FFMA.FTZ R106, R145, c[0x0][0x2d0], -R176.reuse ;  /* 0x0000b400916a7a23 */ /* 0x102fe200000108b0 */
[----:B------:R-:W-:Y:S02]  /*77f0*/  MOV R145, R131 ;  /* 0x0000008300917202 */ /* 0x000fe40000000f00 */
[----:B-----5:R-:W-:Y:S01]  /*7800*/  F2FP.PACK_AB R108, R238, R240 ;  /* 0x000000f0ee6c723e */ /* 0x020fe200000000ff */
[----:B------:R1:W2:Y:S01]  /*7810*/  MUFU.EX2 R212, R106 ;  /* 0x0000006a00d47308 */ /* 0x0002a20000000800 */
[----:B------:R-:W-:Y:S03]  /*7820*/  F2FP.PACK_AB R110, R237, R239 ;  /* 0x000000efed6e723e */ /* 0x000fe600000000ff */
[----:B---3--:R-:W-:Y:S02]  /*7830*/  F2FP.PACK_AB R109, R235, R236 ;  /* 0x000000eceb6d723e */ /* 0x008fe400000000ff */
[----:B----4-:R-:W-:Y:S01]  /*7840*/  F2FP.PACK_AB R111, R215, R214 ;  /* 0x000000d6d76f723e */ /* 0x010fe200000000ff */
[----:B-1----:R-:W-:Y:S01]  /*7850*/  FFMA.FTZ R106, R144, c[0x0][0x2d0], -R176 ;  /* 0x0000b400906a7a23 */ /* 0x002fe200000108b0 */
[----:B------:R-:W-:Y:S02]  /*7860*/  MOV R144, R193 ;  /* 0x000000c100907202 */ /* 0x000fe40000000f00 */
[----:B------:R-:W-:Y:S01]  /*7870*/  MOV R193, R130 ;  /* 0x0000008200c17202 */ /* 0x000fe20000000f00 */
[----:B------:R1:W-:Y:S01]  /*7880*/  MUFU.EX2 R210, R106 ;  /* 0x0000006a00d27308 */ /* 0x0003e20000000800 */
[----:B--2---:R-:W-:Y:S01]  /*7890*/  F2FP.PACK_AB R112, R212, R213 ;  /* 0x000000d5d470723e */ /* 0x004fe200000000ff */
[----:B------:R-:W-:Y:S01]  /*78a0*/  FFMA.FTZ R107, R144, c[0x0][0x2d0], -R174 ;  /* 0x0000b400906b7a23 */ /* 0x000fe200000108ae */
[----:B------:R-:W-:Y:S07]  /*78b0*/  MOV R144, R180 ;  /* 0x000000b400907202 */ /* 0x000fee0000000f00 */
[----:B------:R2:W-:Y:S01]  /*78c0*/  MUFU.EX2 R203, R107 ;  /* 0x0000006b00cb7308 */ /* 0x0005e20000000800 */
[--C-:B-1----:R-:W-:Y:S01]  /*78d0*/  FFMA.FTZ R106, R143, c[0x0][0x2d0], -R176.reuse ;  /* 0x0000b4008f6a7a23 */ /* 0x102fe200000108b0 */
[----:B------:R-:W-:Y:S02]  /*78e0*/  MOV R143, R140 ;  /* 0x0000008c008f7202 */ /* 0x000fe40000000f00 */
[----:B------:R-:W-:Y:S06]  /*78f0*/  MOV R140, R129 ;  /* 0x00000081008c7202 */ /* 0x000fec0000000f00 */
[----:B------:R1:W3:Y:S01]  /*7900*/  MUFU.EX2 R211, R106 ;  /* 0x0000006a00d37308 */ /* 0x0002e20000000800 */
[----:B------:R-:W4:Y:S01]  /*7910*/  LDSM.16.MT88.4 R128, [R217+0x900] ;  /* 0x00090000d980783b */ /* 0x000f220000004200 */
[----:B--2---:R-:W-:Y:S08]  /*7920*/  FFMA.FTZ R107, R139, c[0x0][0x2d0], -R176 ;  /* 0x0000b4008b6b7a23 */ /* 0x004ff000000108b0 */
[----:B------:R-:W-:Y:S10]  /*7930*/  MUFU.EX2 R195, R107 ;  /* 0x0000006b00c37308 */ /* 0x000ff40000000800 */
[----:B------:R-:W-:Y:S01]  /*7940*/  MUFU.EX2 R107, R172 ;  /* 0x000000ac006b7308 */ /* 0x000fe20000000800 */
[--C-:B-1----:R-:W-:Y:S01]  /*7950*/  FFMA.FTZ R106, R189, c[0x0][0x2d0], -R3.reuse ;  /* 0x0000b400bd6a7a23 */ /* 0x102fe20000010803 */
[----:B---3--:R-:W-:Y:S08]  /*7960*/  F2FP.PACK_AB R114, R211, R210 ;  /* 0x000000d2d372723e */ /* 0x008ff000000000ff */
[----:B------:R1:W-:Y:S01]  /*7970*/  MUFU.EX2 R189, R106 ;  /* 0x0000006a00bd7308 */ /* 0x0003e20000000800 */
[-C--:B----4-:R-:W-:Y:S03]  /*7980*/  HMMA.16816.F32 R4, R108, R128.reuse, R4 ;  /* 0x000000806c04723c */ /* 0x090fe60000001804 */
[--C-:B-1----:R-:W-:Y:S06]  /*7990*/  FFMA.FTZ R106, R188, c[0x0][0x2d0], -R3.reuse ;  /* 0x0000b400bc6a7a23 */ /* 0x102fec0000010803 */
[----:B------:R1:W2:Y:S03]  /*79a0*/  MUFU.EX2 R188, R106 ;  /* 0x0000006a00bc7308 */ /* 0x0002a60000000800 */
[--C-:B-1----:R-:W-:Y:S01]  /*79b0*/  FFMA.FTZ R106, R190, c[0x0][0x2d0], -R3.reuse ;  /* 0x0000b400be6a7a23 */ /* 0x102fe20000010803 */
[----:B--2---:R-:W-:Y:S06]  /*79c0*/  F2FP.PACK_AB R113, R188, R189 ;  /* 0x000000bdbc71723e */ /* 0x004fec00000000ff */
[----:B------:R1:W-:Y:S02]  /*79d0*/  MUFU.EX2 R187, R106 ;  /* 0x0000006a00bb7308 */ /* 0x0003e40000000800 */
[----:B-1----:R-:W-:Y:S08]  /*79e0*/  FFMA.FTZ R106, R205, c[0x0][0x2d0], -R3 ;  /* 0x0000b400cd6a7a23 */ /* 0x002ff00000010803 */
[----:B------:R1:W2:Y:S02]  /*79f0*/  MUFU.EX2 R186, R106 ;  /* 0x0000006a00ba7308 */ /* 0x0002a40000000800 */
[--C-:B-1----:R-:W-:Y:S01]  /*7a00*/  FFMA.FTZ R106, R146, c[0x0][0x2d0], -R174.reuse ;  /* 0x0000b400926a7a23 */ /* 0x102fe200000108ae */
[----:B--2---:R-:W-:Y:S02]  /*7a10*/  F2FP.PACK_AB R115, R186, R187 ;  /* 0x000000bbba73723e */ /* 0x004fe400000000ff */
[----:B------:R-:W-:Y:S05]  /*7a20*/  MOV R146, R182 ;  /* 0x000000b600927202 */ /* 0x000fea0000000f00 */
[----:B------:R1:W-:Y:S01]  /*7a30*/  MUFU.EX2 R204, R106 ;  /* 0x0000006a00cc7308 */ /* 0x0003e20000000800 */
[C---:B------:R-:W-:Y:S08]  /*7a40*/  HMMA.16816.F32 R8, R112.reuse, R128, R8 ;  /* 0x000000807008723c */ /* 0x040ff00000001808 */
[-C--:B------:R-:W-:Y:S08]  /*7a50*/  HMMA.16816.F32 R12, R112, R130.reuse, R12 ;  /* 0x00000082700c723c */ /* 0x080ff0000000180c */
[C---:B------:R-:W-:Y:S04]  /*7a60*/  HMMA.16816.F32 R16, R108.reuse, R130, R16 ;  /* 0x000000826c10723c */ /* 0x040fe80000001810 */
[--C-:B-1----:R-:W-:Y:S01]  /*7a70*/  FFMA.FTZ R106, R145, c[0x0][0x2d0], -R174.reuse ;  /* 0x0000b400916a7a23 */ /* 0x102fe200000108ae */
[----:B------:R-:W-:Y:S03]  /*7a80*/  MOV R145, R181 ;  /* 0x000000b500917202 */ /* 0x000fe60000000f00 */
[-C--:B------:R-:W-:Y:S01]  /*7a90*/  HMMA.16816.F32 R20, R108, R120.reuse, R20 ;  /* 0x000000786c14723c */ /* 0x080fe20000001814 */
[----:B------:R1:W2:Y:S07]  /*7aa0*/  MUFU.EX2 R205, R106 ;  /* 0x0000006a00cd7308 */ /* 0x0002ae0000000800 */
[C---:B------:R-:W-:Y:S08]  /*7ab0*/  HMMA.16816.F32 R24, R112.reuse, R120, R24 ;  /* 0x000000787018723c */ /* 0x040ff00000001818 */
[-C--:B------:R-:W-:Y:S08]  /*7ac0*/  HMMA.16816.F32 R28, R112, R122.reuse, R28 ;  /* 0x0000007a701c723c */ /* 0x080ff0000000181c */
[C---:B------:R-:W-:Y:S01]  /*7ad0*/  HMMA.16816.F32 R32, R108.reuse, R122, R32 ;  /* 0x0000007a6c20723c */ /* 0x040fe20000001820 */
[----:B------:R-:W3:Y:S03]  /*7ae0*/  LDSM.16.MT88.4 R120, [R217+0x2900] ;  /* 0x00290000d978783b */ /* 0x000ee60000004200 */
[----:B-1----:R-:W-:Y:S01]  /*7af0*/  FFMA.FTZ R106, R143, c[0x0][0x2d0], -R174 ;  /* 0x0000b4008f6a7a23 */ /* 0x002fe200000108ae */
[----:B--2---:R-:W-:Y:S02]  /*7b00*/  F2FP.PACK_AB R172, R205, R204 ;  /* 0x000000cccdac723e */ /* 0x004fe400000000ff */
[----:B------:R-:W-:Y:S01]  /*7b10*/  MOV R143, R184 ;  /* 0x000000b8008f7202 */ /* 0x000fe20000000f00 */
[-C--:B------:R-:W-:Y:S01]  /*7b20*/  HMMA.16816.F32 R36, R108, R116.reuse, R36 ;  /* 0x000000746c24723c */ /* 0x080fe20000001824 */
[----:B------:R1:W2:Y:S07]  /*7b30*/  MUFU.EX2 R202, R106 ;  /* 0x0000006a00ca7308 */ /* 0x0002ae0000000800 */
[C---:B------:R-:W-:Y:S08]  /*7b40*/  HMMA.16816.F32 R40, R112.reuse, R116, R40 ;  /* 0x000000747028723c */ /* 0x040ff00000001828 */
[-C--:B------:R-:W-:Y:S08]  /*7b50*/  HMMA.16816.F32 R44, R112, R118.reuse, R44 ;  /* 0x00000076702c723c */ /* 0x080ff0000000182c */
[C---:B------:R-:W-:Y:S01]  /*7b60*/  HMMA.16816.F32 R48, R108.reuse, R118, R48 ;  /* 0x000000766c30723c */ /* 0x040fe20000001830 */
[----:B------:R-:W4:Y:S03]  /*7b70*/  LDSM.16.MT88.4 R116, [R218+0x2900] ;  /* 0x00290000da74783b */ /* 0x000f260000004200 */
[--C-:B-1----:R-:W-:Y:S01]  /*7b80*/  FFMA.FTZ R106, R142, c[0x0][0x2d0], -R175.reuse ;  /* 0x0000b4008e6a7a23 */ /* 0x102fe200000108af */
[----:B------:R-:W-:Y:S02]  /*7b90*/  MOV R142, R183 ;  /* 0x000000b7008e7202 */ /* 0x000fe40000000f00 */
[----:B--2---:R-:W-:Y:S01]  /*7ba0*/  F2FP.PACK_AB R174, R202, R203 ;  /* 0x000000cbcaae723e */ /* 0x004fe200000000ff */
[-C--:B------:R-:W-:Y:S01]  /*7bb0*/  HMMA.16816.F32 R52, R108, R124.reuse, R52 ;  /* 0x0000007c6c34723c */ /* 0x080fe20000001834 */
[----:B------:R1:W-:Y:S01]  /*7bc0*/  MUFU.EX2 R200, R106 ;  /* 0x0000006a00c87308 */ /* 0x0003e20000000800 */
[----:B------:R-:W-:Y:S06]  /*7bd0*/  LDSM.16.MT88.4 R180, [R217+0x2d00] ;  /* 0x002d0000d9b4783b */ /* 0x000fec0000004200 */
[C---:B------:R-:W-:Y:S08]  /*7be0*/  HMMA.16816.F32 R56, R112.reuse, R124, R56 ;  /* 0x0000007c7038723c */ /* 0x040ff00000001838 */
[-C--:B------:R-:W-:Y:S08]  /*7bf0*/  HMMA.16816.F32 R60, R112, R126.reuse, R60 ;  /* 0x0000007e703c723c */ /* 0x080ff0000000183c */
[C---:B------:R-:W-:Y:S01]  /*7c00*/  HMMA.16816.F32 R64, R108.reuse, R126, R64 ;  /* 0x0000007e6c40723c */ /* 0x040fe20000001840 */
[----:B------:R-:W2:Y:S03]  /*7c10*/  LDSM.16.MT88.4 R124, [R217+0xd00] ;  /* 0x000d0000d97c783b */ /* 0x000ea60000004200 */
[--C-:B-1----:R-:W-:Y:S01]  /*7c20*/  FFMA.FTZ R106, R141, c[0x0][0x2d0], -R175.reuse ;  /* 0x0000b4008d6a7a23 */ /* 0x102fe200000108af */
[----:B------:R-:W-:Y:S02]  /*7c30*/  MOV R141, R132 ;  /* 0x00000084008d7202 */ /* 0x000fe40000000f00 */
[----:B------:R-:W-:Y:S01]  /*7c40*/  MOV R132, R179 ;  /* 0x000000b300847202 */ /* 0x000fe20000000f00 */
[-C--:B---3--:R-:W-:Y:S01]  /*7c50*/  HMMA.16816.F32 R68, R108, R120.reuse, R68 ;  /* 0x000000786c44723c */ /* 0x088fe20000001844 */
[----:B------:R1:W-:Y:S07]  /*7c60*/  MUFU.EX2 R201, R106 ;  /* 0x0000006a00c97308 */ /* 0x0003ee0000000800 */
[C---:B------:R-:W-:Y:S08]  /*7c70*/  HMMA.16816.F32 R72, R112.reuse, R120, R72 ;  /* 0x000000787048723c */ /* 0x040ff00000001848 */
[-C--:B------:R-:W-:Y:S08]  /*7c80*/  HMMA.16816.F32 R76, R112, R122.reuse, R76 ;  /* 0x0000007a704c723c */ /* 0x080ff0000000184c */
[C---:B------:R-:W-:Y:S04]  /*7c90*/  HMMA.16816.F32 R80, R108.reuse, R122, R80 ;  /* 0x0000007a6c50723c */ /* 0x040fe80000001850 */
[--C-:B-1----:R-:W-:Y:S01]  /*7ca0*/  FFMA.FTZ R106, R140, c[0x0][0x2d0], -R175.reuse ;  /* 0x0000b4008c6a7a23 */ /* 0x102fe200000108af */
[----:B------:R-:W-:Y:S02]  /*7cb0*/  MOV R140, R133 ;  /* 0x00000085008c7202 */ /* 0x000fe40000000f00 */
[----:B------:R-:W-:Y:S01]  /*7cc0*/  MOV R133, R177 ;  /* 0x000000b100857202 */ /* 0x000fe20000000f00 */
[-C--:B----4-:R-:W-:Y:S01]  /*7cd0*/  HMMA.16816.F32 R84, R108, R116.reuse, R84 ;  /* 0x000000746c54723c */ /* 0x090fe20000001854 */
[----:B------:R1:W-:Y:S07]  /*7ce0*/  MUFU.EX2 R199, R106 ;  /* 0x0000006a00c77308 */ /* 0x0003ee0000000800 */
[C---:B------:R-:W-:Y:S08]  /*7cf0*/  HMMA.16816.F32 R88, R112.reuse, R116, R88 ;  /* 0x000000747058723c */ /* 0x040ff00000001858 */
[-C--:B------:R-:W-:Y:S08]  /*7d00*/  HMMA.16816.F32 R92, R112, R118.reuse, R92 ;  /* 0x00000076705c723c */ /* 0x080ff0000000185c */
[----:B------:R-:W-:Y:S04]  /*7d10*/  HMMA.16816.F32 R96, R108, R118, R96 ;  /* 0x000000766c60723c */ /* 0x000fe80000001860 */
[----:B-1----:R-:W-:Y:S04]  /*7d20*/  FFMA.FTZ R106, R193, c[0x0][0x2d0], -R175 ;  /* 0x0000b400c16a7a23 */ /* 0x002fe800000108af */
[----:B------:R1:W3:Y:S04]  /*7d30*/  MUFU.EX2 R198, R106 ;  /* 0x0000006a00c67308 */ /* 0x0002e80000000800 */
[--C-:B-1----:R-:W-:Y:S01]  /*7d40*/  FFMA.FTZ R106, R192, c[0x0][0x2d0], -R176.reuse ;  /* 0x0000b400c06a7a23 */ /* 0x102fe200000108b0 */
[----:B---3--:R-:W-:Y:S05]  /*7d50*/  F2FP.PACK_AB R175, R198, R199 ;  /* 0x000000c7c6af723e */ /* 0x008fea00000000ff */
[----:B------:R1:W3:Y:S02]  /*7d60*/  MUFU.EX2 R193, R106 ;  /* 0x0000006a00c17308 */ /* 0x0002e40000000800 */
[--C-:B-1----:R-:W-:Y:S08]  /*7d70*/  FFMA.FTZ R106, R138, c[0x0][0x2d0], -R176.reuse ;  /* 0x0000b4008a6a7a23 */ /* 0x102ff000000108b0 */
[----:B------:R1:W-:Y:S02]  /*7d80*/  MUFU.EX2 R192, R106 ;  /* 0x0000006a00c07308 */ /* 0x0003e40000000800 */
[----:B-1----:R-:W-:Y:S01]  /*7d90*/  FFMA.FTZ R106, R137, c[0x0][0x2d0], -R176 ;  /* 0x0000b400896a7a23 */ /* 0x002fe200000108b0 */
[----:B---3--:R-:W-:Y:S07]  /*7da0*/  F2FP.PACK_AB R176, R195, R193 ;  /* 0x000000c1c3b0723e */ /* 0x008fee00000000ff */
[----:B------:R1:W-:Y:S02]  /*7db0*/  MUFU.EX2 R190, R106 ;  /* 0x0000006a00be7308 */ /* 0x0003e40000000800 */
[--C-:B-1----:R-:W-:Y:S08]  /*7dc0*/  FFMA.FTZ R106, R185, c[0x0][0x2d0], -R3.reuse ;  /* 0x0000b400b96a7a23 */ /* 0x102ff00000010803 */
[----:B------:R1:W-:Y:S02]  /*7dd0*/  MUFU.EX2 R185, R106 ;  /* 0x0000006a00b97308 */ /* 0x0003e40000000800 */
[--C-:B-1----:R-:W-:Y:S02]  /*7de0*/  FFMA.FTZ R106, R136, c[0x0][0x2d0], -R3.reuse ;  /* 0x0000b400886a7a23 */ /* 0x102fe40000010803 */
[----:B------:R-:W-:Y:S01]  /*7df0*/  FFMA.FTZ R3, R173, c[0x0][0x2d0], -R3 ;  /* 0x0000b400ad037a23 */ /* 0x000fe20000010803 */
[----:B------:R-:W-:Y:S05]  /*7e00*/  F2FP.PACK_AB R173, R201, R200 ;  /* 0x000000c8c9ad723e */ /* 0x000fea00000000ff */
[----:B------:R-:W1:Y:S01]  /*7e10*/  MUFU.EX2 R184, R106 ;  /* 0x0000006a00b87308 */ /* 0x000e620000000800 */
[----:B------:R-:W3:Y:S01]  /*7e20*/  LDSM.16.MT88.4 R136, [R218+0xd00] ;  /* 0x000d0000da88783b */ /* 0x000ee20000004200 */
[-C--:B--2---:R-:W-:Y:S07]  /*7e30*/  HMMA.16816.F32 R112, R172, R124.reuse, R4 ;  /* 0x0000007cac70723c */ /* 0x084fee0000001804 */
[----:B------:R-:W2:Y:S01]  /*7e40*/  LDSM.16.MT88.4 R4, [R218+0x2d00] ;  /* 0x002d0000da04783b */ /* 0x000ea20000004200 */
[----:B------:R-:W4:Y:S01]  /*7e50*/  MUFU.EX2 R106, R3 ;  /* 0x00000003006a7308 */ /* 0x000f220000000800 */
[----:B-1----:R-:W-:Y:S03]  /*7e60*/  F2FP.PACK_AB R177, R184, R185 ;  /* 0x000000b9b8b1723e */ /* 0x002fe600000000ff */
[----:B----4-:R-:W-:Y:S02]  /*7e70*/  F2FP.PACK_AB R179, R106, R107 ;  /* 0x0000006b6ab3723e */ /* 0x010fe400000000ff */
[----:B------:R-:W-:Y:S02]  /*7e80*/  MOV R3, R178 ;  /* 0x000000b200037202 */ /* 0x000fe40000000f00 */
[----:B------:R-:W-:Y:S07]  /*7e90*/  F2FP.PACK_AB R178, R190, R192 ;  /* 0x000000c0beb2723e */ /* 0x000fee00000000ff */
[C---:B------:R-:W-:Y:S07]  /*7ea0*/  HMMA.16816.F32 R108, R176.reuse, R124, R8 ;  /* 0x0000007cb06c723c */ /* 0x040fee0000001808 */
[----:B------:R-:W-:Y:S01]  /*7eb0*/  MOV R10, R143 ;  /* 0x0000008f000a7202 */ /* 0x000fe20000000f00 */
[-C--:B------:R-:W-:Y:S04]  /*7ec0*/  HMMA.16816.F32 R116, R176, R126.reuse, R12 ;  /* 0x0000007eb074723c */ /* 0x080fe8000000180c */
[----:B------:R-:W-:Y:S02]  /*7ed0*/  MOV R11, R144 ;  /* 0x00000090000b7202 */ /* 0x000fe40000000f00 */
[----:B------:R-:W-:Y:S02]  /*7ee0*/  MOV R9, R146 ;  /* 0x0000009200097202 */ /* 0x000fe40000000f00 */
[C---:B------:R-:W-:Y:S01]  /*7ef0*/  HMMA.16816.F32 R120, R172.reuse, R126, R16 ;  /* 0x0000007eac78723c */ /* 0x040fe20000001810 */
[----:B------:R-:W4:Y:S03]  /*7f00*/  LDL.LU R16, [R1+0x14] ;  /* 0x0000140001107983 */ /* 0x000f260000300800 */
[----:B------:R-:W-:Y:S01]  /*7f10*/  MOV R15, R135 ;  /* 0x00000087000f7202 */ /* 0x000fe20000000f00 */
[----:B------:R-:W5:Y:S01]  /*7f20*/  LDL.LU R18, [R1+0x18] ;  /* 0x0000180001127983 */ /* 0x000f620000300800 */
[----:B------:R-:W-:Y:S02]  /*7f30*/  MOV R13, R141 ;  /* 0x0000008d000d7202 */ /* 0x000fe40000000f00 */
[-C--:B---3--:R-:W-:Y:S01]  /*7f40*/  HMMA.16816.F32 R124, R172, R136.reuse, R20 ;  /* 0x00000088ac7c723c */ /* 0x088fe20000001814 */
[----:B------:R-:W3:Y:S03]  /*7f50*/  LDL.LU R19, [R1+0x1c] ;  /* 0x00001c0001137983 */ /* 0x000ee60000300800 */
[----:B------:R-:W-:Y:S01]  /*7f60*/  MOV R14, R140 ;  /* 0x0000008c000e7202 */ /* 0x000fe20000000f00 */
[----:B------:R-:W3:Y:S01]  /*7f70*/  LDL.LU R22, [R1+0x10] ;  /* 0x0000100001167983 */ /* 0x000ee20000300800 */
[----:B------:R-:W-:Y:S02]  /*7f80*/  MOV R8, R145 ;  /* 0x0000009100087202 */ /* 0x000fe40000000f00 */
[C---:B------:R-:W-:Y:S04]  /*7f90*/  HMMA.16816.F32 R128, R176.reuse, R136, R24 ;  /* 0x00000088b080723c */ /* 0x040fe80000001818 */
[----:B------:R-:W-:Y:S02]  /*7fa0*/  MOV R17, R134 ;  /* 0x0000008600117202 */ /* 0x000fe40000000f00 */
[----:B------:R-:W-:Y:S02]  /*7fb0*/  MOV R21, R133 ;  /* 0x0000008500157202 */ /* 0x000fe40000000f00 */
[----:B------:R-:W-:Y:S02]  /*7fc0*/  MOV R23, R132 ;  /* 0x0000008400177202 */ /* 0x000fe40000000f00 */
[-C--:B------:R-:W-:Y:S03]  /*7fd0*/  HMMA.16816.F32 R132, R176, R138.reuse, R28 ;  /* 0x0000008ab084723c */ /* 0x080fe6000000181c */
[----:B------:R-:W-:Y:S05]  /*7fe0*/  MOV R12, R142 ;  /* 0x0000008e000c7202 */ /* 0x000fea0000000f00 */
        /* <DEDUP_REMOVED lines=13> */
[-C--:B--2---:R-:W-:Y:S08]  /*80c0*/  HMMA.16816.F32 R84, R172, R4.reuse, R84 ;  /* 0x00000004ac54723c */ /* 0x084ff00000001854 */
[C---:B------:R-:W-:Y:S08]  /*80d0*/  HMMA.16816.F32 R88, R176.reuse, R4, R88 ;  /* 0x00000004b058723c */ /* 0x040ff00000001858 */
[-C--:B------:R-:W-:Y:S08]  /*80e0*/  HMMA.16816.F32 R92, R176, R6.reuse, R92 ;  /* 0x00000006b05c723c */ /* 0x080ff0000000185c */
[----:B------:R-:W-:Y:S04]  /*80f0*/  HMMA.16816.F32 R96, R172, R6, R96 ;  /* 0x00000006ac60723c */ /* 0x000fe80000001860 */
[----:B----4-:R-:W-:Y:S02]  /*8100*/  FFMA.FTZ R101, R101, R16, R23 ;  /* 0x0000001065657223 */ /* 0x010fe40000010017 */
[----:B-----5:R-:W-:Y:S02]  /*8110*/  FFMA.FTZ R100, R100, R18, R17 ;  /* 0x0000001264647223 */ /* 0x020fe40000010011 */
[----:B------:R-:W-:Y:S04]  /*8120*/  FADD.FTZ R12, R12, R101 ;  /* 0x000000650c0c7221 */ /* 0x000fe80000010000 */
[----:B---3--:R-:W-:Y:S02]  /*8130*/  FFMA.FTZ R0, R0, R19, R206 ;  /* 0x0000001300007223 */ /* 0x008fe400000100ce */
[----:B------:R-:W-:Y:S01]  /*8140*/  FADD.FTZ R8, R8, R100 ;  /* 0x0000006408087221 */ /* 0x000fe20000010000 */
[----:B------:R-:W-:Y:S01]  /*8150*/  MOV R100, R104 ;  /* 0x0000006800647202 */ /* 0x000fe20000000f00 */
[----:B------:R-:W-:Y:S02]  /*8160*/  FFMA.FTZ R102, R102, R22, R21 ;  /* 0x0000001666667223 */ /* 0x000fe40000010015 */
[----:B------:R-:W-:Y:S02]  /*8170*/  FADD.FTZ R0, R207, R0 ;  /* 0x00000000cf007221 */ /* 0x000fe40000010000 */
        /* <DEDUP_REMOVED lines=52> */
[----:B------:R-:W-:Y:S01]  /*84c0*/  FADD.FTZ R4, R199, R0 ;  /* 0x00000000c7047221 */ /* 0x000fe20000010000 */
[----:B------:R-:W-:Y:S01]  /*84d0*/  STL [R1+0x10], R5 ;  /* 0x0000100501007387 */ /* 0x000fe20000100800 */
[----:B------:R-:W-:Y:S02]  /*84e0*/  FADD.FTZ R3, R190, R3 ;  /* 0x00000003be037221 */ /* 0x000fe40000010000 */
[----:B------:R-:W-:Y:S02]  /*84f0*/  FADD.FTZ R4, R198, R4 ;  /* 0x00000004c6047221 */ /* 0x000fe40000010000 */
[----:B------:R-:W-:Y:S01]  /*8500*/  FADD.FTZ R0, R107, R7 ;  /* 0x000000076b007221 */ /* 0x000fe20000010000 */
[----:B------:R-:W-:Y:S02]  /*8510*/  MOV R107, R2 ;  /* 0x00000002006b7202 */ /* 0x000fe40000000f00 */
[----:B------:R-:W-:Y:S01]  /*8520*/  STL [R1+0x14], R4 ;  /* 0x0000140401007387 */ /* 0x000fe20000100800 */
[----:B------:R-:W-:Y:S01]  /*8530*/  FADD.FTZ R0, R106, R0 ;  /* 0x000000006a007221 */ /* 0x000fe20000010000 */
[----:B------:R-:W-:Y:S02]  /*8540*/  MOV R106, R103 ;  /* 0x00000067006a7202 */ /* 0x000fe40000000f00 */
[----:B------:R1:W-:Y:S04]  /*8550*/  STL [R1+0x18], R3 ;  /* 0x0000180301007387 */ /* 0x0003e80000100800 */
[----:B------:R2:W-:Y:S01]  /*8560*/  STL [R1+0x1c], R0 ;  /* 0x00001c0001007387 */ /* 0x0005e20000100800 */
[----:B-1----:R-:W-:Y:S01]  /*8570*/  MOV R3, R105 ;  /* 0x0000006900037202 */ /* 0x002fe20000000f00 */
[----:B------:R-:W-:-:S05]  /*8580*/  @P0 BRA `(.L_x_2) ;  /* 0xffffc47000000947 */ /* 0x000fca000383ffff */
.L_x_1:
[----:B------:R-:W3:Y:S04]  /*8590*/  LDL.LU R8, [R1+0x10] ;  /* 0x0000100001087983 */ /* 0x000ee80000300800 */
[----:B------:R-:W4:Y:S04]  /*85a0*/  LDL.LU R5, [R1+0x14] ;  /* 0x0000140001057983 */ /* 0x000f280000300800 */
[----:B------:R-:W5:Y:S04]  /*85b0*/  LDL.LU R4, [R1+0x18] ;  /* 0x0000180001047983 */ /* 0x000f680000300800 */
[----:B--2---:R-:W2:Y:S04]  /*85c0*/  LDL.LU R0, [R1+0x1c] ;  /* 0x00001c0001007983 */ /* 0x004ea80000300800 */
[----:B------:R-:W2:Y:S01]  /*85d0*/  LDL.LU R22, [R1+0x48] ;  /* 0x0000480001167983 */ /* 0x000ea20000300800 */
[----:B------:R-:W-:-:S03]  /*85e0*/  MOV R66, c[0x0][0x4e8] ;  /* 0x00013a0000427a02 */ /* 0x000fc60000000f00 */
[----:B------:R-:W2:Y:S01]  /*85f0*/  LDL.LU R67, [R1+0x4c] ;  /* 0x00004c0001437983 */ /* 0x000ea20000300800 */
[----:B------:R-:W-:-:S03]  /*8600*/  ISETP.NE.AND P0, PT, R66, 0x1, PT ;  /* 0x000000014200780c */ /* 0x000fc60003f05270 */
[----:B------:R-:W1:Y:S02]  /*8610*/  S2R R10, SR_CTAID.Y ;  /* 0x00000000000a7919 */ /* 0x000e640000002600 */
[----:B-1----:R-:W-:-:S04]  /*8620*/  IMAD.WIDE.U32 R18, R10, c[0x0][0x490], RZ ;  /* 0x000124000a127a25 */ /* 0x002fc800078e00ff */
[----:B------:R-:W-:Y:S01]  /*8630*/  IMAD.WIDE.U32 R20, R10, c[0x0][0x3e8], RZ ;  /* 0x0000fa000a147a25 */ /* 0x000fe200078e00ff */
[----:B------:R-:W-:Y:S02]  /*8640*/  MOV R62, 0xff800000 ;  /* 0xff800000003e7802 */ /* 0x000fe40000000f00 */
[----:B------:R-:W-:Y:S02]  /*8650*/  MOV R61, 0xff800000 ;  /* 0xff800000003d7802 */ /* 0x000fe40000000f00 */
[----:B------:R-:W-:Y:S01]  /*8660*/  MOV R58, 0xff800000 ;  /* 0xff800000003a7802 */ /* 0x000fe20000000f00 */
[----:B------:R-:W-:Y:S01]  /*8670*/  IMAD.MOV.U32 R59, RZ, RZ, -0x800000 ;  /* 0xff800000ff3b7424 */ /* 0x000fe200078e00ff */
[----:B------:R-:W-:Y:S06]  /*8680*/  BAR.SYNC.DEFER_BLOCKING 0x1, 0x80 ;  /* 0x0042000000007b1d */ /* 0x000fec0000010000 */
[----:B---3--:R-:W1:Y:S04]  /*8690*/  SHFL.BFLY PT, R11, R8, 0x2, 0x1f ;  /* 0x0c401f00080b7f89 */ /* 0x008e6800000e0000 */
[----:B----4-:R-:W3:Y:S04]  /*86a0*/  SHFL.BFLY PT, R9, R5, 0x2, 0x1f ;  /* 0x0c401f0005097f89 */ /* 0x010ee800000e0000 */
[----:B-----5:R-:W4:Y:S04]  /*86b0*/  SHFL.BFLY PT, R7, R4, 0x2, 0x1f ;  /* 0x0c401f0004077f89 */ /* 0x020f2800000e0000 */
[----:B--2---:R-:W2:Y:S01]  /*86c0*/  SHFL.BFLY PT, R6, R0, 0x2, 0x1f ;  /* 0x0c401f0000067f89 */ /* 0x004ea200000e0000 */
[----:B------:R-:W-:Y:S01]  /*86d0*/  MOV R14, R22 ;  /* 0x00000016000e7202 */ /* 0x000fe20000000f00 */
[----:B-1----:R-:W-:-:S02]  /*86e0*/  FADD.FTZ R11, R11, R8 ;  /* 0x000000080b0b7221 */ /* 0x002fc40000010000 */
[----:B------:R-:W1:Y:S01]  /*86f0*/  S2R R8, SR_TID.X ;  /* 0x0000000000087919 */ /* 0x000e620000002100 */
[----:B---3--:R-:W-:Y:S02]  /*8700*/  FADD.FTZ R9, R9, R5 ;  /* 0x0000000509097221 */ /* 0x008fe40000010000 */
[----:B----4-:R-:W-:-:S03]  /*8710*/  FADD.FTZ R7, R7, R4 ;  /* 0x0000000407077221 */ /* 0x010fc60000010000 */
[----:B------:R-:W3:Y:S01]  /*8720*/  SHFL.BFLY PT, R3, R9, 0x1, 0x1f ;  /* 0x0c201f0009037f89 */ /* 0x000ee200000e0000 */
[----:B--2---:R-:W-:-:S03]  /*8730*/  FADD.FTZ R6, R6, R0 ;  /* 0x0000000006067221 */ /* 0x004fc60000010000 */
[----:B------:R-:W2:Y:S04]  /*8740*/  SHFL.BFLY PT, R4, R7, 0x1, 0x1f ;  /* 0x0c201f0007047f89 */ /* 0x000ea800000e0000 */
[----:B------:R-:W4:Y:S04]  /*8750*/  SHFL.BFLY PT, R0, R11, 0x1, 0x1f ;  /* 0x0c201f000b007f89 */ /* 0x000f2800000e0000 */
[----:B------:R-:W5:Y:S01]  /*8760*/  SHFL.BFLY PT, R5, R6, 0x1, 0x1f ;  /* 0x0c201f0006057f89 */ /* 0x000f6200000e0000 */
[----:B-1----:R-:W-:-:S04]  /*8770*/  SHF.R.S32.HI R65, RZ, 0x1f, R8 ;  /* 0x0000001fff417819 */ /* 0x002fc80000011408 */
[CC--:B------:R-:W-:Y:S02]  /*8780*/  LEA.HI R31, R65.reuse, R8.reuse, RZ, 0x2 ;  /* 0x00000008411f7211 */ /* 0x0c0fe400078f10ff */
[-C--:B------:R-:W-:Y:S01]  /*8790*/  LEA.HI R65, R65, R8.reuse, RZ, 0x5 ;  /* 0x0000000841417211 */ /* 0x080fe200078f28ff */
[----:B---3--:R-:W-:Y:S01]  /*87a0*/  FADD.FTZ R9, R9, R3 ;  /* 0x0000000309097221 */ /* 0x008fe20000010000 */
[----:B------:R-:W-:Y:S02]  /*87b0*/  SHF.R.S32.HI R3, RZ, 0x1f, R10 ;  /* 0x0000001fff037819 */ /* 0x000fe4000001140a */
[----:B------:R-:W-:Y:S01]  /*87c0*/  LOP3.LUT R15, R31, 0xfffffffc, RZ, 0xc0, !PT ;  /* 0xfffffffc1f0f7812 */ /* 0x000fe200078ec0ff */
[----:B--2---:R-:W-:Y:S01]  /*87d0*/  FADD.FTZ R7, R7, R4 ;  /* 0x0000000407077221 */ /* 0x004fe20000010000 */
[----:B------:R-:W-:Y:S01]  /*87e0*/  FSETP.NE.FTZ.AND P4, PT, R9, RZ, PT ;  /* 0x000000ff0900720b */ /* 0x000fe20003f95000 */
[----:B------:R-:W-:Y:S01]  /*87f0*/  IMAD R16, R3, c[0x0][0x490], RZ ;  /* 0x0001240003107a24 */ /* 0x000fe200078e02ff */
[----:B------:R-:W-:Y:S01]  /*8800*/  MOV R4, RZ ;  /* 0x000000ff00047202 */ /* 0x000fe20000000f00 */
[----:B----4-:R-:W-:Y:S01]  /*8810*/  FADD.FTZ R11, R11, R0 ;  /* 0x000000000b0b7221 */ /* 0x010fe20000010000 */
[----:B------:R-:W-:Y:S01]  /*8820*/  MOV R0, RZ ;  /* 0x000000ff00007202 */ /* 0x000fe20000000f00 */
[----:B------:R-:W-:Y:S01]  /*8830*/  IMAD R12, R3, c[0x0][0x3e8], RZ ;  /* 0x0000fa00030c7a24 */ /* 0x000fe200078e02ff */
[----:B------:R-:W-:Y:S01]  /*8840*/  IADD3 R15, -R15, R8, RZ ;  /* 0x000000080f0f7210 */ /* 0x000fe20007ffe1ff */
[----:B------:R-:W-:Y:S01]  /*8850*/  @P0 IMAD.HI.U32 R3, R22, c[0x0][0x4ec], RZ ;  /* 0x00013b0016030a27 */ /* 0x000fe200078e00ff */
[----:B------:R-:W-:-:S02]  /*8860*/  FSETP.NE.FTZ.AND P5, PT, R11, RZ, PT ;  /* 0x000000ff0b00720b */ /* 0x000fc40003fb5000 */
[----:B------:R-:W-:Y:S01]  /*8870*/  FSETP.NE.FTZ.AND P2, PT, R7, RZ, PT ;  /* 0x000000ff0700720b */ /* 0x000fe20003f55000 */
[----:B------:R-:W-:Y:S01]  /*8880*/  IMAD R16, R10, c[0x0][0x494], R16 ;  /* 0x000125000a107a24 */ /* 0x000fe200078e0210 */
[----:B------:R-:W-:Y:S01]  /*8890*/  @P0 SHF.R.U32.HI R14, RZ, c[0x0][0x4f0], R3 ;  /* 0x00013c00ff0e0a19 */ /* 0x000fe20000011603 */
[----:B------:R-:W1:Y:S01]  /*88a0*/  @P4 MUFU.RCP R4, R9 ;  /* 0x0000000900044308 */ /* 0x000e620000001000 */
[----:B-----5:R-:W-:Y:S01]  /*88b0*/  FADD.FTZ R6, R6, R5 ;  /* 0x0000000506067221 */ /* 0x020fe20000010000 */
[----:B------:R-:W-:Y:S01]  /*88c0*/  LOP3.LUT R5, R65, 0xffffffe0, RZ, 0xc0, !PT ;  /* 0xffffffe041057812 */ /* 0x000fe200078ec0ff */
[----:B------:R-:W-:Y:S01]  /*88d0*/  IMAD R12, R10, c[0x0][0x3ec], R12 ;  /* 0x0000fb000a0c7a24 */ /* 0x000fe200078e020c */
[----:B------:R-:W-:Y:S01]  /*88e0*/  IADD3 R17, R19, R16, RZ ;  /* 0x0000001013117210 */ /* 0x000fe20007ffe0ff */
[----:B------:R-:W-:-:S03]  /*88f0*/  IMAD.MOV R3, RZ, RZ, -R14 ;  /* 0x000000ffff037224 */ /* 0x000fc600078e0a0e */
[----:B------:R-:W2:Y:S01]  /*8900*/  @P5 MUFU.RCP R0, R11 ;  /* 0x0000000b00005308 */ /* 0x000ea20000001000 */
[----:B------:R-:W-:Y:S01]  /*8910*/  IMAD R63, R3, c[0x0][0x4e8], R22 ;  /* 0x00013a00033f7a24 */ /* 0x000fe200078e0216 */
[----:B------:R-:W-:Y:S02]  /*8920*/  MOV R3, RZ ;  /* 0x000000ff00037202 */ /* 0x000fe40000000f00 */
[----:B------:R-:W-:Y:S02]  /*8930*/  FSETP.NE.FTZ.AND P1, PT, R6, RZ, PT ;  /* 0x000000ff0600720b */ /* 0x000fe40003f35000 */
[----:B------:R-:W-:Y:S01]  /*8940*/  IADD3 R13, R21, R12, RZ ;  /* 0x0000000c150d7210 */ /* 0x000fe20007ffe0ff */
[C---:B-1----:R-:W-:Y:S01]  /*8950*/  FMUL.FTZ R115, R4.reuse, R115 ;  /* 0x0000007304737220 */ /* 0x042fe20000410000 */
[----:B------:R-:W-:Y:S01]  /*8960*/  MOV R12, R20 ;  /* 0x00000014000c7202 */ /* 0x000fe20000000f00 */
[C---:B------:R-:W-:Y:S01]  /*8970*/  FMUL.FTZ R114, R4.reuse, R114 ;  /* 0x0000007204727220 */ /* 0x040fe20000410000 */
[----:B------:R-:W-:Y:S01]  /*8980*/  MOV R16, R18 ;  /* 0x0000001200107202 */ /* 0x000fe20000000f00 */
[C---:B------:R-:W-:Y:S01]  /*8990*/  FMUL.FTZ R123, R4.reuse, R123 ;  /* 0x0000007b047b7220 */ /* 0x040fe20000410000 */
[----:B------:R-:W-:Y:S01]  /*89a0*/  IADD3 R5, -R5, R8, RZ ;  /* 0x0000000805057210 */ /* 0x000fe20007ffe1ff */
[----:B------:R-:W-:-:S02]  /*89b0*/  FMUL.FTZ R46, R4, R122 ;  /* 0x0000007a042e7220 */ /* 0x000fc40000410000 */
[C---:B------:R-:W-:Y:S02]  /*89c0*/  FMUL.FTZ R127, R4.reuse, R127 ;  /* 0x0000007f047f7220 */ /* 0x040fe40000410000 */
[C---:B------:R-:W-:Y:S02]  /*89d0*/  FMUL.FTZ R52, R4.reuse, R126 ;  /* 0x0000007e04347220 */ /* 0x040fe40000410000 */
[C---:B------:R-:W-:Y:S02]  /*89e0*/  FMUL.FTZ R139, R4.reuse, R139 ;  /* 0x0000008b048b7220 */ /* 0x040fe40000410000 */
[C---:B------:R-:W-:Y:S02]  /*89f0*/  FMUL.FTZ R49, R4.reuse, R138 ;  /* 0x0000008a04317220 */ /* 0x040fe40000410000 */
[C---:B------:R-:W-:Y:S02]  /*8a00*/  FMUL.FTZ R143, R4.reuse, R143 ;  /* 0x0000008f048f7220 */ /* 0x040fe40000410000 */
        /* <DEDUP_REMOVED lines=14> */
[----:B------:R-:W-:Y:S01]  /*8af0*/  FMUL.FTZ R30, R4, R98 ;  /* 0x00000062041e7220 */ /* 0x000fe20000410000 */
[----:B------:R-:W1:Y:S01]  /*8b00*/  @P2 MUFU.RCP R3, R7 ;  /* 0x0000000700032308 */ /* 0x000e620000001000 */
[----:B------:R-:W3:Y:S01]  /*8b10*/  S2R R4, SR_CTAID.Z ;  /* 0x0000000000047919 */ /* 0x000ee20000002700 */
[C---:B--2---:R-:W-:Y:S01]  /*8b20*/  FMUL.FTZ R113, R0.reuse, R113 ;  /* 0x0000007100717220 */ /* 0x044fe20000410000 */
[----:B------:R-:W-:Y:S01]  /*8b30*/  LOP3.LUT P3, RZ, R5, 0x3, RZ, 0xc0, !PT ;  /* 0x0000000305ff7812 */ /* 0x000fe2000786c0ff */
        /* <DEDUP_REMOVED lines=23> */
[----:B------:R-:W-:-:S06]  /*8cb0*/  MOV R0, RZ ;  /* 0x000000ff00007202 */ /* 0x000fcc0000000f00 */
[----:B------:R-:W2:Y:S01]  /*8cc0*/  @P1 MUFU.RCP R0, R6 ;  /* 0x0000000600001308 */ /* 0x000ea20000001000 */
[C---:B-1----:R-:W-:Y:S02]  /*8cd0*/  FMUL.FTZ R109, R3.reuse, R109 ;  /* 0x0000006d036d7220 */ /* 0x042fe40000410000 */
[C---:B------:R-:W-:Y:S02]  /*8ce0*/  FMUL.FTZ R54, R3.reuse, R108 ;  /* 0x0000006c03367220 */ /* 0x040fe40000410000 */
[----:B------:R-:W-:-:S03]  /*8cf0*/  FMUL.FTZ R117, R3, R117 ;  /* 0x0000007503757220 */ /* 0x000fc60000410000 */
[----:B------:R-:W1:Y:S01]  /*8d00*/  @P2 MUFU.LG2 R7, R7 ;  /* 0x0000000700072308 */ /* 0x000e620000000c00 */
        /* <DEDUP_REMOVED lines=20> */
[----:B------:R-:W-:Y:S01]  /*8e50*/  FMUL.FTZ R29, R3, R92 ;  /* 0x0000005c031d7220 */ /* 0x000fe20000410000 */
[----:B---3--:R-:W-:Y:S01]  /*8e60*/  SHF.R.S32.HI R3, RZ, 0x1f, R4 ;  /* 0x0000001fff037819 */ /* 0x008fe20000011404 */
[C---:B--2---:R-:W-:Y:S02]  /*8e70*/  FMUL.FTZ R111, R0.reuse, R111 ;  /* 0x0000006f006f7220 */ /* 0x044fe40000410000 */
[----:B------:R-:W-:Y:S02]  /*8e80*/  FMUL.FTZ R110, R0, R110 ;  /* 0x0000006e006e7220 */ /* 0x000fe40000410000 */
[----:B------:R-:W-:-:S02]  /*8e90*/  IMAD R64, R3, c[0x0][0x498], RZ ;  /* 0x0001260003407a24 */ /* 0x000fc400078e02ff */
[----:B------:R-:W-:Y:S01]  /*8ea0*/  IMAD R60, R3, c[0x0][0x3f0], RZ ;  /* 0x0000fc00033c7a24 */ /* 0x000fe200078e02ff */
[----:B------:R-:W-:Y:S01]  /*8eb0*/  @P4 MOV R3, 0x3f317218 ;  /* 0x3f31721800034802 */ /* 0x000fe20000000f00 */
        /* <DEDUP_REMOVED lines=21> */
[----:B------:R-:W-:Y:S01]  /*9010*/  FMUL.FTZ R28, R0, R94 ;  /* 0x0000005e001c7220 */ /* 0x000fe20000410000 */
[----:B------:R-:W-:Y:S01]  /*9020*/  @P2 MOV R0, 0x3f317218 ;  /* 0x3f31721800002802 */ /* 0x000fe20000000f00 */
[----:B------:R-:W-:-:S02]  /*9030*/  @P4 FMUL.FTZ R5, R3, c[0x0][0x2d0] ;  /* 0x0000b40003054a20 */ /* 0x000fc40000410000 */
[----:B-1----:R-:W-:Y:S02]  /*9040*/  @P2 FMUL.FTZ R7, R7, 0.69314718246459960938 ;  /* 0x3f31721807072820 */ /* 0x002fe40000410000 */
[----:B------:R-:W-:-:S04]  /*9050*/  @P2 FMUL.FTZ R3, R0, c[0x0][0x2d0] ;  /* 0x0000b40000032a20 */ /* 0x000fc80000410000 */
[----:B------:R-:W-:Y:S01]  /*9060*/  @P2 FFMA.FTZ R62, R3, R103, R7 ;  /* 0x00000067033e2223 */ /* 0x000fe20000010007 */
[----:B------:R-:W-:Y:S02]  /*9070*/  SHF.R.S32.HI R7, RZ, 0x2, R67 ;  /* 0x00000002ff077819 */ /* 0x000fe40000011443 */
[----:B------:R-:W2:Y:S01]  /*9080*/  LDL.LU R67, [R1+0x44] ;  /* 0x0000440001437983 */ /* 0x000ea20000300800 */
[----:B------:R-:W-:-:S03]  /*9090*/  F2FP.PACK_AB R24, R69, R24 ;  /* 0x000000184518723e */ /* 0x000fc600000000ff */
[----:B------:R-:W3:Y:S01]  /*90a0*/  LDL R69, [R1+0x40] ;  /* 0x0000400001457983 */ /* 0x000ee20000100800 */
[----:B------:R-:W1:Y:S01]  /*90b0*/  @P1 MUFU.LG2 R6, R6 ;  /* 0x0000000600061308 */ /* 0x000e620000000c00 */
[C---:B------:R-:W-:Y:S02]  /*90c0*/  IMAD R64, R4.reuse, c[0x0][0x49c], R64 ;  /* 0x0001270004407a24 */ /* 0x040fe400078e0240 */
[C---:B------:R-:W-:Y:S02]  /*90d0*/  IMAD R60, R4.reuse, c[0x0][0x3f4], R60 ;  /* 0x0000fd00043c7a24 */ /* 0x040fe400078e023c */
[----:B------:R-:W-:-:S04]  /*90e0*/  IMAD.WIDE.U32 R56, R4, c[0x0][0x498], R16 ;  /* 0x0001260004387a25 */ /* 0x000fc800078e0010 */
[----:B------:R-:W-:Y:S01]  /*90f0*/  IMAD.WIDE.U32 R12, R4, c[0x0][0x3f0], R12 ;  /* 0x0000fc00040c7a25 */ /* 0x000fe200078e000c */
[----:B------:R-:W-:-:S03]  /*9100*/  @P5 MOV R4, 0x3f317218 ;  /* 0x3f31721800045802 */ /* 0x000fc60000000f00 */
[----:B------:R-:W-:Y:S02]  /*9110*/  @P1 IMAD.MOV.U32 R8, RZ, RZ, 0x3f317218 ;  /* 0x3f317218ff081424 */ /* 0x000fe400078e00ff */
[----:B------:R-:W-:Y:S02]  /*9120*/  @P5 FMUL.FTZ R10, R4, c[0x0][0x2d0] ;  /* 0x0000b400040a5a20 */ /* 0x000fe40000410000 */
[----:B-1----:R-:W-:Y:S02]  /*9130*/  @P1 FMUL.FTZ R4, R6, 0.69314718246459960938 ;  /* 0x3f31721806041820 */ /* 0x002fe40000410000 */
[----:B------:R-:W-:-:S04]  /*9140*/  @P1 FMUL.FTZ R0, R8, c[0x0][0x2d0] ;  /* 0x0000b40008001a20 */ /* 0x000fc80000410000 */
[----:B------:R-:W-:Y:S01]  /*9150*/  @P1 FFMA.FTZ R61, R0, R2, R4 ;  /* 0x00000002003d1223 */ /* 0x000fe20000010004 */
[----:B------:R-:W-:Y:S01]  /*9160*/  SHF.R.S32.HI R2, RZ, 0x2, R31 ;  /* 0x00000002ff027819 */ /* 0x000fe2000001141f */
[----:B------:R-:W1:Y:S03]  /*9170*/  @P4 MUFU.LG2 R9, R9 ;  /* 0x0000000900094308 */ /* 0x000e660000000c00 */
[----:B------:R-:W-:Y:S02]  /*9180*/  SHF.R.S32.HI R3, RZ, 0x1f, R2 ;  /* 0x0000001fff037819 */ /* 0x000fe40000011402 */
[----:B------:R-:W-:Y:S02]  /*9190*/  SHF.R.S32.HI R0, RZ, 0x5, R65 ;  /* 0x00000005ff007819 */ /* 0x000fe40000011441 */
[----:B------:R-:W-:Y:S02]  /*91a0*/  LEA.HI R3, R3, R2, RZ, 0x3 ;  /* 0x0000000203037211 */ /* 0x000fe400078f18ff */
[----:B------:R-:W-:-:S02]  /*91b0*/  SHF.R.S32.HI R4, RZ, 0x1f, R0 ;  /* 0x0000001fff047819 */ /* 0x000fc40000011400 */
[----:B------:R-:W-:Y:S01]  /*91c0*/  LOP3.LUT R3, R3, 0xfffffff8, RZ, 0xc0, !PT ;  /* 0xfffffff803037812 */ /* 0x000fe200078ec0ff */
[----:B------:R-:W4:Y:S01]  /*91d0*/  @P5 MUFU.LG2 R11, R11 ;  /* 0x0000000b000b5308 */ /* 0x000f220000000c00 */
[----:B------:R-:W5:Y:S02]  /*91e0*/  S2R R65, SR_CTAID.X ;  /* 0x0000000000417919 */ /* 0x000f640000002500 */
[----:B------:R-:W-:Y:S02]  /*91f0*/  IADD3 R8, R2, -R3, RZ ;  /* 0x8000000302087210 */ /* 0x000fe40007ffe0ff */
[----:B------:R-:W-:Y:S02]  /*9200*/  LEA.HI R3, R4, R0, RZ, 0x2 ;  /* 0x0000000004037211 */ /* 0x000fe400078f10ff */
[----:B------:R-:W-:Y:S01]  /*9210*/  LEA.HI R2, R15, R15, RZ, 0x1 ;  /* 0x0000000f0f027211 */ /* 0x000fe200078f08ff */
[----:B-1----:R-:W-:Y:S01]  /*9220*/  @P4 FMUL.FTZ R9, R9, 0.69314718246459960938 ;  /* 0x3f31721809094820 */ /* 0x002fe20000410000 */
[----:B------:R-:W-:-:S02]  /*9230*/  LOP3.LUT R4, R3, 0xffffffc, RZ, 0xc0, !PT ;  /* 0x0ffffffc03047812 */ /* 0x000fc400078ec0ff */
[C---:B------:R-:W-:Y:S02]  /*9240*/  LOP3.LUT R3, R2.reuse, 0x1ffffffe, RZ, 0xc0, !PT ;  /* 0x1ffffffe02037812 */ /* 0x040fe400078ec0ff */
[----:B------:R-:W-:Y:S01]  /*9250*/  SHF.L.U32 R2, R2, 0x5, RZ ;  /* 0x0000000502027819 */ /* 0x000fe200000006ff */
[----:B------:R-:W-:Y:S01]  /*9260*/  @P4 FFMA.FTZ R58, R5, R104, R9 ;  /* 0x00000068053a4223 */ /* 0x000fe20000010009 */
[----:B------:R-:W-:Y:S02]  /*9270*/  IADD3 R4, R0, -R4, RZ ;  /* 0x8000000400047210 */ /* 0x000fe40007ffe0ff */
[----:B------:R-:W-:Y:S02]  /*9280*/  SHF.R.S32.HI R5, RZ, 0x1f, R14 ;  /* 0x0000001fff057819 */ /* 0x000fe4000001140e */
[----:B------:R-:W-:Y:S02]  /*9290*/  IADD3 R6, R15, -R3, RZ ;  /* 0x800000030f067210 */ /* 0x000fe40007ffe0ff */
[----:B------:R-:W-:Y:S01]  /*92a0*/  LOP3.LUT R2, R2, 0xffffffc0, RZ, 0xc0, !PT ;  /* 0xffffffc002027812 */ /* 0x000fe200078ec0ff */
[----:B------:R-:W-:Y:S01]  /*92b0*/  IMAD R7, R4, 0x10, R7 ;  /* 0x0000001004077824 */ /* 0x000fe200078e0207 */
[----:B------:R-:W-:Y:S01]  /*92c0*/  LEA R9, R0, R15, 0x8 ;  /* 0x0000000f00097211 */ /* 0x000fe200078e40ff */
[----:B----4-:R-:W-:Y:S01]  /*92d0*/  @P5 FMUL.FTZ R11, R11, 0.69314718246459960938 ;  /* 0x3f3172180b0b5820 */ /* 0x010fe20000410000 */
[----:B------:R-:W-:Y:S01]  /*92e0*/  LEA R6, R6, R2, 0x3 ;  /* 0x0000000206067211 */ /* 0x000fe200078e18ff */
[----:B------:R-:W-:Y:S01]  /*92f0*/  IMAD R4, R5, c[0x0][0x3e0], RZ ;  /* 0x0000f80005047a24 */ /* 0x000fe200078e02ff */
[----:B------:R-:W-:-:S02]  /*9300*/  IADD3 R3, R13, R60, RZ ;  /* 0x0000003c0d037210 */ /* 0x000fc40007ffe0ff */
[----:B------:R-:W-:Y:S02]  /*9310*/  MOV R2, R12 ;  /* 0x0000000c00027202 */ /* 0x000fe40000000f00 */
[----:B------:R-:W-:Y:S01]  /*9320*/  LEA.HI R0, R8, R8, RZ, 0x1 ;  /* 0x0000000808007211 */ /* 0x000fe200078f08ff */
[----:B------:R-:W-:Y:S02]  /*9330*/  @P5 FFMA.FTZ R59, R10, R105, R11 ;  /* 0x000000690a3b5223 */ /* 0x000fe4000001000b */
[----:B------:R-:W-:Y:S01]  /*9340*/  IMAD R12, R14, c[0x0][0x3e4], R4 ;  /* 0x0000f9000e0c7a24 */ /* 0x000fe200078e0204 */
[----:B------:R-:W-:Y:S01]  /*9350*/  LOP3.LUT R4, R0, 0x3fffffe, RZ, 0xc0, !PT ;  /* 0x03fffffe00047812 */ /* 0x000fe200078ec0ff */
[----:B------:R-:W-:Y:S01]  /*9360*/  IMAD.WIDE.U32 R10, R14, c[0x0][0x3e0], R2 ;  /* 0x0000f8000e0a7a25 */ /* 0x000fe200078e0002 */
[----:B------:R-:W-:Y:S02]  /*9370*/  IADD3 R2, R7, R6, RZ ;  /* 0x0000000607027210 */ /* 0x000fe40007ffe0ff */
[----:B------:R-:W-:-:S02]  /*9380*/  IADD3 R4, R8, -R4, RZ ;  /* 0x8000000408047210 */ /* 0x000fc40007ffe0ff */
[C---:B-----5:R-:W-:Y:S02]  /*9390*/  LEA R8, R65.reuse, R2, 0x7 ;  /* 0x0000000241087211 */ /* 0x060fe400078e38ff */
[----:B------:R-:W-:Y:S02]  /*93a0*/  SHF.R.S32.HI R5, RZ, 0x1, R0 ;  /* 0x00000001ff057819 */ /* 0x000fe40000011400 */
[----:B------:R-:W-:Y:S01]  /*93b0*/  LEA R0, R65, R7, 0x7 ;  /* 0x0000000741007211 */ /* 0x000fe200078e38ff */
[----:B------:R-:W-:Y:S01]  /*93c0*/  @P0 IMAD.HI.U32 R7, R8, c[0x0][0x4ec], RZ ;  /* 0x00013b0008070a27 */ /* 0x000fe200078e00ff */
[C---:B------:R-:W-:Y:S02]  /*93d0*/  SHF.L.U32 R2, R5.reuse, 0x6, RZ ;  /* 0x0000000605027819 */ /* 0x040fe400000006ff */
[----:B------:R-:W-:Y:S01]  /*93e0*/  LOP3.LUT R3, R5, 0x1, RZ, 0xc0, !PT ;  /* 0x0000000105037812 */ /* 0x000fe200078ec0ff */
[----:B------:R-:W-:Y:S01]  /*93f0*/  IMAD R65, R66, c[0x0][0x388], RZ ;  /* 0x0000e20042417a24 */ /* 0x000fe200078e02ff */
[----:B------:R-:W-:Y:S01]  /*9400*/  IADD3 R6, R0, 0x8, RZ ;  /* 0x0000000800067810 */ /* 0x000fe20007ffe0ff */
[----:B------:R-:W-:Y:S01]  /*9410*/  IMAD R9, R4, 0x10, R9 ;  /* 0x0000001004097824 */ /* 0x000fe200078e0209 */
[----:B------:R-:W-:-:S02]  /*9420*/  MOV R4, R8 ;  /* 0x0000000800047202 */ /* 0x000fc40000000f00 */
[----:B------:R-:W-:Y:S02]  /*9430*/  @P0 SHF.R.U32.HI R4, RZ, c[0x0][0x4f0], R7 ;  /* 0x00013c00ff040a19 */ /* 0x000fe40000011607 */
[----:B------:R-:W-:Y:S02]  /*9440*/  LOP3.LUT R2, R2, 0xc0, RZ, 0xc0, !PT ;  /* 0x000000c002027812 */ /* 0x000fe400078ec0ff */
[----:B------:R-:W-:Y:S02]  /*9450*/  ISETP.NE.U32.AND P2, PT, R3, 0x1, PT ;  /* 0x000000010300780c */ /* 0x000fe40003f45070 */
[-C--:B------:R-:W-:Y:S02]  /*9460*/  ISETP.GE.OR P5, PT, R6, R65.reuse, P3 ;  /* 0x000000410600720c */ /* 0x080fe40001fa6670 */
[C---:B------:R-:W-:Y:S02]  /*9470*/  IADD3 R3, R0.reuse, 0x40, RZ ;  /* 0x0000004000037810 */ /* 0x040fe40007ffe0ff */
[----:B------:R-:W-:-:S02]  /*9480*/  ISETP.GE.OR P6, PT, R0, R65, P3 ;  /* 0x000000410000720c */ /* 0x000fc40001fc6670 */
[----:B------:R-:W-:Y:S02]  /*9490*/  IADD3 R6, R0, 0x48, RZ ;  /* 0x0000004800067810 */ /* 0x000fe40007ffe0ff */
[----:B------:R-:W-:Y:S02]  /*94a0*/  LOP3.LUT P1, RZ, R5, 0x2, RZ, 0xc0, !PT ;  /* 0x0000000205ff7812 */ /* 0x000fe4000782c0ff */
[----:B------:R-:W-:Y:S02]  /*94b0*/  IADD3 R0, -R4, RZ, RZ ;  /* 0x000000ff04007210 */ /* 0x000fe40007ffe1ff */
[----:B------:R-:W-:Y:S02]  /*94c0*/  LEA.HI R5, R2, R2, RZ, 0x1d ;  /* 0x0000000202057211 */ /* 0x000fe400078fe8ff */
[----:B------:R-:W-:Y:S02]  /*94d0*/  ISETP.GE.OR P4, PT, R3, R65, P3 ;  /* 0x000000410300720c */ /* 0x000fe40001f86670 */
[----:B------:R-:W-:-:S02]  /*94e0*/  IADD3 R3, R11, R12, RZ ;  /* 0x0000000c0b037210 */ /* 0x000fc40007ffe0ff */
[----:B------:R-:W-:Y:S01]  /*94f0*/  ISETP.GE.OR P3, PT, R6, R65, P3 ;  /* 0x000000410600720c */ /* 0x000fe20001f66670 */
[----:B------:R-:W-:Y:S01]  /*9500*/  IMAD R6, R0, c[0x0][0x4e8], R8 ;  /* 0x00013a0000067a24 */ /* 0x000fe200078e0208 */
[----:B------:R-:W-:Y:S02]  /*9510*/  MOV R2, R10 ;  /* 0x0000000a00027202 */ /* 0x000fe40000000f00 */
[----:B------:R-:W-:Y:S02]  /*9520*/  SHF.R.S32.HI R7, RZ, 0x1f, R63 ;  /* 0x0000001fff077819 */ /* 0x000fe4000001143f */
[----:B------:R-:W-:Y:S01]  /*9530*/  LEA R9, R9, R5, 0x1 ;  /* 0x0000000509097211 */ /* 0x000fe200078e08ff */
[----:B------:R-:W-:Y:S01]  /*9540*/  IMAD.WIDE.U32 R14, R63, c[0x0][0x3d8], R2 ;  /* 0x0000f6003f0e7a25 */ /* 0x000fe200078e0002 */
[----:B------:R-:W-:Y:S02]  /*9550*/  SHF.R.S32.HI R5, RZ, 0x1f, R4 ;  /* 0x0000001fff057819 */ /* 0x000fe40000011404 */
[----:B------:R-:W-:Y:S01]  /*9560*/  IADD3 R4, P0, R4, R56, RZ ;  /* 0x0000003804047210 */ /* 0x000fe20007f1e0ff */
[----:B------:R-:W-:Y:S01]  /*9570*/  IMAD R7, R7, c[0x0][0x3d8], RZ ;  /* 0x0000f60007077a24 */ /* 0x000fe200078e02ff */
[----:B------:R-:W-:Y:S01]  /*9580*/  SHF.R.S32.HI R3, RZ, 0x1f, R6 ;  /* 0x0000001fff037819 */ /* 0x000fe20000011406 */
[----:B------:R-:W-:Y:S01]  /*9590*/  IMAD.SHL.U32 R0, R9, 0x2, RZ ;  /* 0x0000000209007824 */ /* 0x000fe200078e00ff */
[----:B------:R-:W-:Y:S01]  /*95a0*/  IADD3.X R5, R5, R57, R64, P0, !PT ;  /* 0x0000003905057210 */ /* 0x000fe200007fe440 */
[----:B------:R-:W-:-:S02]  /*95b0*/  IMAD R60, R63, c[0x0][0x3dc], R7 ;  /* 0x0000f7003f3c7a24 */ /* 0x000fc400078e0207 */
[----:B------:R-:W-:Y:S01]  /*95c0*/  IMAD R3, R3, c[0x0][0x488], RZ ;  /* 0x0001220003037a24 */ /* 0x000fe200078e02ff */
[----:B------:R-:W-:Y:S01]  /*95d0*/  IADD3 R7, R0, 0x80, RZ ;  /* 0x0000008000077810 */ /* 0x000fe20007ffe0ff */
[----:B------:R-:W-:Y:S01]  /*95e0*/  IMAD.WIDE.U32 R4, R6, c[0x0][0x488], R4 ;  /* 0x0001220006047a25 */ /* 0x000fe200078e0004 */
[----:B------:R-:W-:Y:S02]  /*95f0*/  IADD3 R2, R0, 0x70, RZ ;  /* 0x0000007000027810 */ /* 0x000fe40007ffe0ff */
[----:B------:R-:W-:Y:S01]  /*9600*/  @P2 IADD3 R2, R7, 0x10, RZ ;  /* 0x0000001007022810 */ /* 0x000fe20007ffe0ff */
[----:B------:R-:W-:Y:S01]  /*9610*/  IMAD R3, R6, c[0x0][0x48c], R3 ;  /* 0x0001230006037a24 */ /* 0x000fe200078e0203 */
[----:B------:R-:W-:Y:S02]  /*9620*/  MOV R7, 0x20 ;  /* 0x0000002000077802 */ /* 0x000fe40000000f00 */
[----:B------:R-:W-:Y:S02]  /*9630*/  F2FP.PACK_AB R17, R113, R112 ;  /* 0x000000707111723e */ /* 0x000fe400000000ff */
[----:B------:R-:W-:-:S02]  /*9640*/  F2FP.PACK_AB R16, R115, R114 ;  /* 0x000000727310723e */ /* 0x000fc400000000ff */
[----:B------:R-:W-:Y:S02]  /*9650*/  SEL R7, R7, 0xffffffe0, !P1 ;  /* 0xffffffe007077807 */ /* 0x000fe40004800000 */
[----:B------:R-:W-:Y:S02]  /*9660*/  LEA R6, P0, R4, c[0x0][0x450], 0x2 ;  /* 0x0001140004067a11 */ /* 0x000fe400078010ff */
[----:B------:R-:W-:Y:S02]  /*9670*/  IADD3 R5, R5, R3, RZ ;  /* 0x0000000305057210 */ /* 0x000fe40007ffe0ff */
[----:B------:R-:W-:Y:S02]  /*9680*/  F2FP.PACK_AB R47, R121, R47 ;  /* 0x0000002f792f723e */ /* 0x000fe400000000ff */
[----:B------:R-:W-:Y:S02]  /*9690*/  F2FP.PACK_AB R46, R123, R46 ;  /* 0x0000002e7b2e723e */ /* 0x000fe400000000ff */
[----:B------:R-:W-:-:S02]  /*96a0*/  F2FP.PACK_AB R54, R109, R54 ;  /* 0x000000366d36723e */ /* 0x000fc400000000ff */
[----:B------:R-:W-:Y:S02]  /*96b0*/  F2FP.PACK_AB R110, R111, R110 ;  /* 0x0000006e6f6e723e */ /* 0x000fe400000000ff */
[----:B------:R-:W-:Y:S02]  /*96c0*/  F2FP.PACK_AB R55, R117, R55 ;  /* 0x000000377537723e */ /* 0x000fe400000000ff */
[----:B------:R-:W-:Y:S01]  /*96d0*/  F2FP.PACK_AB R118, R119, R118 ;  /* 0x000000767776723e */ /* 0x000fe200000000ff */
[----:B------:R-:W-:Y:S01]  /*96e0*/  STS [R0+0x80], R17 ;  /* 0x0000801100007388 */ /* 0x000fe20000000800 */
[----:B------:R-:W-:Y:S02]  /*96f0*/  F2FP.PACK_AB R53, R125, R53 ;  /* 0x000000357d35723e */ /* 0x000fe400000000ff */
[----:B------:R-:W-:Y:S01]  /*9700*/  F2FP.PACK_AB R52, R127, R52 ;  /* 0x000000347f34723e */ /* 0x000fe200000000ff */
[----:B------:R-:W-:Y:S01]  /*9710*/  STS [R0+0x280], R16 ;  /* 0x0002801000007388 */ /* 0x000fe20000000800 */
[----:B------:R-:W-:-:S02]  /*9720*/  IADD3 R3, R0, R7, RZ ;  /* 0x0000000700037210 */ /* 0x000fc40007ffe0ff */
[----:B------:R-:W-:Y:S01]  /*9730*/  LEA.HI.X R5, R4, c[0x0][0x454], R5, 0x2, P0 ;  /* 0x0001150004057a11 */ /* 0x000fe200000f1405 */
[----:B------:R-:W-:Y:S01]  /*9740*/  STS [R2], R47 ;  /* 0x0000002f02007388 */ /* 0x000fe20000000800 */
[----:B------:R-:W-:Y:S02]  /*9750*/  F2FP.PACK_AB R50, R137, R50 ;  /* 0x000000328932723e */ /* 0x000fe400000000ff */
[----:B------:R-:W-:Y:S01]  /*9760*/  F2FP.PACK_AB R49, R139, R49 ;  /* 0x000000318b31723e */ /* 0x000fe200000000ff */
[----:B------:R-:W-:Y:S01]  /*9770*/  STS [R2+0x200], R46 ;  /* 0x0002002e02007388 */ /* 0x000fe20000000800 */
[----:B------:R-:W-:Y:S02]  /*9780*/  IADD3 R4, R7, R2, RZ ;  /* 0x0000000207047210 */ /* 0x000fe40007ffe0ff */
[----:B------:R-:W-:Y:S01]  /*9790*/  F2FP.PACK_AB R51, R129, R51 ;  /* 0x000000338133723e */ /* 0x000fe200000000ff */
[----:B------:R-:W-:Y:S01]  /*97a0*/  STS [R0+0x1080], R54 ;  /* 0x0010803600007388 */ /* 0x000fe20000000800 */
[----:B------:R-:W-:-:S02]  /*97b0*/  F2FP.PACK_AB R130, R131, R130 ;  /* 0x000000828382723e */ /* 0x000fc400000000ff */
[----:B------:R-:W-:Y:S01]  /*97c0*/  F2FP.PACK_AB R48, R133, R48 ;  /* 0x000000308530723e */ /* 0x000fe200000000ff */
[----:B------:R-:W-:Y:S01]  /*97d0*/  STS [R0+0x1280], R110 ;  /* 0x0012806e00007388 */ /* 0x000fe20000000800 */
[----:B------:R-:W-:Y:S02]  /*97e0*/  F2FP.PACK_AB R134, R135, R134 ;  /* 0x000000868786723e */ /* 0x000fe400000000ff */
[----:B------:R-:W-:Y:S01]  /*97f0*/  F2FP.PACK_AB R45, R141, R45 ;  /* 0x0000002d8d2d723e */ /* 0x000fe200000000ff */
[----:B------:R-:W-:Y:S01]  /*9800*/  STS [R2+0x1000], R55 ;  /* 0x0010003702007388 */ /* 0x000fe20000000800 */
[----:B------:R-:W-:Y:S02]  /*9810*/  F2FP.PACK_AB R44, R143, R44 ;  /* 0x0000002c8f2c723e */ /* 0x000fe400000000ff */
[----:B------:R-:W-:Y:S01]  /*9820*/  F2FP.PACK_AB R27, R153, R27 ;  /* 0x0000001b991b723e */ /* 0x000fe200000000ff */
[----:B------:R-:W-:Y:S01]  /*9830*/  STS [R2+0x1200], R118 ;  /* 0x0012007602007388 */ /* 0x000fe20000000800 */
[----:B------:R-:W-:-:S02]  /*9840*/  F2FP.PACK_AB R26, R155, R26 ;  /* 0x0000001a9b1a723e */ /* 0x000fc400000000ff */
[----:B------:R-:W-:Y:S01]  /*9850*/  F2FP.PACK_AB R43, R145, R43 ;  /* 0x0000002b912b723e */ /* 0x000fe200000000ff */
[----:B------:R-:W-:Y:S01]  /*9860*/  STS [R3+0x80], R53 ;  /* 0x0000803503007388 */ /* 0x000fe20000000800 */
[----:B------:R-:W-:-:S03]  /*9870*/  F2FP.PACK_AB R146, R147, R146 ;  /* 0x000000929392723e */ /* 0x000fc600000000ff */
[----:B------:R-:W-:Y:S01]  /*9880*/  STS [R3+0x280], R52 ;  /* 0x0002803403007388 */ /* 0x000fe20000000800 */
[----:B------:R-:W-:Y:S02]  /*9890*/  F2FP.PACK_AB R25, R149, R25 ;  /* 0x000000199519723e */ /* 0x000fe400000000ff */
[----:B------:R-:W-:Y:S01]  /*98a0*/  F2FP.PACK_AB R150, R151, R150 ;  /* 0x000000969796723e */ /* 0x000fe200000000ff */
[----:B------:R-:W-:Y:S01]  /*98b0*/  STS [R4], R50 ;  /* 0x0000003204007388 */ /* 0x000fe20000000800 */
[----:B------:R-:W-:-:S03]  /*98c0*/  F2FP.PACK_AB R23, R157, R23 ;  /* 0x000000179d17723e */ /* 0x000fc600000000ff */
[----:B------:R-:W-:Y:S01]  /*98d0*/  STS [R4+0x200], R49 ;  /* 0x0002003104007388 */ /* 0x000fe20000000800 */
        /* <DEDUP_REMOVED lines=43> */
[----:B------:R-:W-:Y:S04]  /*9b90*/  STS [R0+0x4280], R42 ;  /* 0x0042802a00007388 */ /* 0x000fe80000000800 */
[----:B------:R-:W-:Y:S04]  /*9ba0*/  STS [R2+0x4000], R39 ;  /* 0x0040002702007388 */ /* 0x000fe80000000800 */
[----:B------:R-:W-:Y:S04]  /*9bb0*/  STS [R2+0x4200], R38 ;  /* 0x0042002602007388 */ /* 0x000fe80000000800 */
[----:B------:R-:W-:Y:S04]  /*9bc0*/  STS [R0+0x5080], R41 ;  /* 0x0050802900007388 */ /* 0x000fe80000000800 */
[----:B------:R2:W-:Y:S04]  /*9bd0*/  STS [R0+0x5280], R40 ;  /* 0x0052802800007388 */ /* 0x0005e80000000800 */
[----:B------:R-:W-:Y:S04]  /*9be0*/  STS [R2+0x5000], R37 ;  /* 0x0050002502007388 */ /* 0x000fe80000000800 */
        /* <DEDUP_REMOVED lines=9> */
[----:B------:R-:W-:Y:S04]  /*9c80*/  SHFL.IDX PT, R10, R6, RZ, 0x1c1f ;  /* 0x001c1fff060a7589 */ /* 0x000fe800000e0000 */
[----:B------:R-:W1:Y:S04]  /*9c90*/  SHFL.IDX PT, R11, R5, RZ, 0x1c1f ;  /* 0x001c1fff050b7589 */ /* 0x000e6800000e0000 */
[----:B------:R-:W-:Y:S06]  /*9ca0*/  BAR.SYNC.DEFER_BLOCKING 0x1, 0x80 ;  /* 0x0042000000007b1d */ /* 0x000fec0000010000 */
[----:B------:R-:W-:Y:S04]  /*9cb0*/  SHFL.IDX PT, R8, R6, 0x1, 0x1c1f ;  /* 0x003c1f0006087f89 */ /* 0x000fe800000e0000 */
[----:B------:R-:W4:Y:S04]  /*9cc0*/  SHFL.IDX PT, R9, R5, 0x1, 0x1c1f ;  /* 0x003c1f0005097f89 */ /* 0x000f2800000e0000 */
[----:B------:R-:W-:Y:S04]  /*9cd0*/  SHFL.IDX PT, R12, R6, 0x2, 0x1c1f ;  /* 0x005c1f00060c7f89 */ /* 0x000fe800000e0000 */
[----:B------:R-:W5:Y:S04]  /*9ce0*/  SHFL.IDX PT, R13, R5, 0x2, 0x1c1f ;  /* 0x005c1f00050d7f89 */ /* 0x000f6800000e0000 */
[----:B------:R-:W-:Y:S04]  /*9cf0*/  SHFL.IDX PT, R6, R6, 0x3, 0x1c1f ;  /* 0x007c1f0006067f89 */ /* 0x000fe800000e0000 */
[----:B------:R-:W3:Y:S01]  /*9d00*/  SHFL.IDX PT, R7, R5, 0x3, 0x1c1f ;  /* 0x007c1f0005077f89 */ /* 0x000ee200000e0000 */
[----:B--2---:R-:W-:-:S03]  /*9d10*/  SHF.L.U32 R0, R67, 0x1, RZ ;  /* 0x0000000143007819 */ /* 0x004fc600000006ff */
[----:B-1----:R1:W-:Y:S04]  /*9d20*/  @!P6 ST.E [R10.64], R59 ;  /* 0x0000003b0a00e985 */ /* 0x0023e8000c101910 */
[----:B----4-:R1:W-:Y:S04]  /*9d30*/  @!P5 ST.E [R8.64], R58 ;  /* 0x0000003a0800d985 */ /* 0x0103e8000c101910 */
[----:B-----5:R1:W-:Y:S04]  /*9d40*/  @!P4 ST.E [R12.64], R62 ;  /* 0x0000003e0c00c985 */ /* 0x0203e8000c101910 */
[----:B---3--:R1:W-:Y:S04]  /*9d50*/  @!P3 ST.E [R6.64], R61 ;  /* 0x0000003d0600b985 */ /* 0x0083e8000c101910 */
[----:B------:R1:W2:Y:S04]  /*9d60*/  LDS.128 R32, [R0+0x880] ;  /* 0x0008800000207984 */ /* 0x0002a80000000c00 */
[----:B------:R1:W3:Y:S04]  /*9d70*/  LDS.128 R44, [R0+0x1080] ;  /* 0x00108000002c7984 */ /* 0x0002e80000000c00 */
[----:B------:R1:W4:Y:S04]  /*9d80*/  LDS.128 R52, [R0+0x1880] ;  /* 0x0018800000347984 */ /* 0x0003280000000c00 */
[----:B------:R1:W1:Y:S04]  /*9d90*/  LDS.128 R28, [R0+0x2880] ;  /* 0x00288000001c7984 */ /* 0x0002680000000c00 */
[----:B------:R1:W1:Y:S04]  /*9da0*/  LDS.128 R40, [R0+0x3080] ;  /* 0x0030800000287984 */ /* 0x0002680000000c00 */
[----:B------:R1:W1:Y:S04]  /*9db0*/  LDS.128 R48, [R0+0x3880] ;  /* 0x0038800000307984 */ /* 0x0002680000000c00 */
[----:B------:R1:W1:Y:S04]  /*9dc0*/  LDS.128 R24, [R0+0x4880] ;  /* 0x0048800000187984 */ /* 0x0002680000000c00 */
[----:B------:R1:W1:Y:S04]  /*9dd0*/  LDS.128 R36, [R0+0x5080] ;  /* 0x0050800000247984 */ /* 0x0002680000000c00 */
[----:B------:R1:W1:Y:S01]  /*9de0*/  LDS.128 R56, [R0+0x5880] ;  /* 0x0058800000387984 */ /* 0x0002620000000c00 */
[----:B------:R-:W-:-:S02]  /*9df0*/  IADD3 R2, R15, R60, RZ ;  /* 0x0000003c0f027210 */ /* 0x000fc40007ffe0ff */
[----:B------:R-:W-:-:S04]  /*9e00*/  LEA R21, P0, R14, c[0x0][0x380], 0x1 ;  /* 0x0000e0000e157a11 */ /* 0x000fc800078008ff */
[----:B------:R-:W-:Y:S02]  /*9e10*/  LEA.HI.X R20, R14, c[0x0][0x384], R2, 0x1, P0 ;  /* 0x0000e1000e147a11 */ /* 0x000fe400000f0c02 */
[----:B------:R-:W-:Y:S01]  /*9e20*/  ISETP.GE.AND P0, PT, R69, R65, PT ;  /* 0x000000414500720c */ /* 0x000fe20003f06270 */
[----:B------:R1:W1:Y:S01]  /*9e30*/  SHFL.IDX PT, R2, R21, RZ, 0x1c1f ;  /* 0x001c1fff15027589 */ /* 0x00026200000e0000 */
[----:B------:R-:W-:Y:S03]  /*9e40*/  BSSY B0, `(.L_x_3) ;  /* 0x0000017000007945 */ /* 0x000fe60003800000 */
[----:B------:R1:W1:Y:S01]  /*9e50*/  SHFL.IDX PT, R3, R20, RZ, 0x1c1f ;  /* 0x001c1fff14037589 */ /* 0x00026200000e0000 */
[C---:B------:R-:W-:Y:S02]  /*9e60*/  IADD3 R67, R234.reuse, 0x40, RZ ;  /* 0x00000040ea437810 */ /* 0x040fe40007ffe0ff */
[----:B------:R-:W-:-:S05]  /*9e70*/  IADD3 R68, R234, 0x20, RZ ;  /* 0x00000020ea447810 */ /* 0x000fca0007ffe0ff */
[----:B------:R-:W-:Y:S05]  /*9e80*/  @P0 BRA `(.L_x_4) ;  /* 0x0000012000000947 */ /* 0x000fea0003800000 */
[----:B--234-:R-:W2:Y:S01]  /*9e90*/  LDS.128 R16, [R0+0x80] ;  /* 0x0000800000107984 */ /* 0x01cea20000000c00 */
[----:B------:R-:W-:Y:S02]  /*9ea0*/  ISETP.GE.AND P1, PT, R68, c[0x0][0x3c8], PT ;  /* 0x0000f20044007a0c */ /* 0x000fe40003f26270 */
[----:B------:R-:W-:Y:S01]  /*9eb0*/  ISETP.GE.AND P0, PT, R67, c[0x0][0x3c8], PT ;  /* 0x0000f20043007a0c */ /* 0x000fe20003f06270 */
[----:B-1----:R-:W1:Y:S01]  /*9ec0*/  LDS.128 R12, [R0+0x2080] ;  /* 0x00208000000c7984 */ /* 0x002e620000000c00 */
[----:B------:R-:W-:-:S03]  /*9ed0*/  ISETP.GE.AND P2, PT, R234, c[0x0][0x3c8], PT ;  /* 0x0000f200ea007a0c */ /* 0x000fc60003f46270 */
[----:B------:R3:W4:Y:S06]  /*9ee0*/  LDS.128 R8, [R0+0x4080] ;  /* 0x0040800000087984 */ /* 0x00072c0000000c00 */
[----:B------:R-:W-:-:S04]  /*9ef0*/  @!P1 SHF.R.S32.HI R4, RZ, 0x1f, R68 ;  /* 0x0000001fff049819 */ /* 0x000fc80000011444 */
[----:B------:R-:W-:Y:S01]  /*9f00*/  @!P1 LEA.HI R4, R4, R68, RZ, 0x3 ;  /* 0x0000004404049211 */ /* 0x000fe200078f18ff */
[----:B------:R-:W-:-:S03]  /*9f10*/  @!P2 IMAD.WIDE R6, R234, 0x2, R2 ;  /* 0x00000002ea06a825 */ /* 0x000fc600078e0202 */
[----:B------:R-:W-:-:S05]  /*9f20*/  @!P1 LOP3.LUT R4, R4, 0xfffffff8, RZ, 0xc0, !PT ;  /* 0xfffffff804049812 */ /* 0x000fca00078ec0ff */
[----:B------:R-:W-:Y:S01]  /*9f30*/  @!P1 IMAD.WIDE R4, R4, 0x2, R2 ;  /* 0x0000000204049825 */ /* 0x000fe200078e0202 */
[----:B---3--:R-:W-:-:S04]  /*9f40*/  @!P0 SHF.R.S32.HI R0, RZ, 0x1f, R67 ;  /* 0x0000001fff008819 */ /* 0x008fc80000011443 */
[----:B------:R-:W-:-:S04]  /*9f50*/  @!P0 LEA.HI R0, R0, R67, RZ, 0x3 ;  /* 0x0000004300008211 */ /* 0x000fc800078f18ff */
[----:B------:R-:W-:Y:S01]  /*9f60*/  @!P0 LOP3.LUT R0, R0, 0xfffffff8, RZ, 0xc0, !PT ;  /* 0xfffffff800008812 */ /* 0x000fe200078ec0ff */
[----:B--2---:R2:W-:Y:S04]  /*9f70*/  @!P2 ST.E.128 [R6.64], R16 ;  /* 0x000000100600a985 */ /* 0x0045e8000c101d10 */
[----:B------:R-:W-:Y:S01]  /*9f80*/  @!P0 IMAD.WIDE R2, R0, 0x2, R2 ;  /* 0x0000000200028825 */ /* 0x000fe200078e0202 */
[----:B-1----:R2:W-:Y:S04]  /*9f90*/  @!P1 ST.E.128 [R4.64], R12 ;  /* 0x0000000c04009985 */ /* 0x0025e8000c101d10 */
[----:B----4-:R2:W-:Y:S02]  /*9fa0*/  @!P0 ST.E.128 [R2.64], R8 ;  /* 0x0000000802008985 */ /* 0x0105e4000c101d10 */
.L_x_4:
[----:B--234-:R-:W-:Y:S05]  /*9fb0*/  BSYNC B0 ;  /* 0x0000000000007941 */ /* 0x01cfea0003800000 */
.L_x_3:
[----:B-1----:R-:W-:Y:S01]  /*9fc0*/  IADD3 R0, R69, 0x20, RZ ;  /* 0x0000002045007810 */ /* 0x002fe20007ffe0ff */
[----:B------:R1:W2:Y:S01]  /*9fd0*/  SHFL.IDX PT, R3, R20, 0x1, 0x1c1f ;  /* 0x003c1f0014037f89 */ /* 0x0002a200000e0000 */
[----:B------:R-:W-:Y:S02]  /*9fe0*/  BSSY B0, `(.L_x_5) ;  /* 0x0000013000007945 */ /* 0x000fe40003800000 */
[----:B------:R-:W-:Y:S01]  /*9ff0*/  ISETP.GE.AND P0, PT, R0, R65, PT ;  /* 0x000000410000720c */ /* 0x000fe20003f06270 */
[----:B------:R1:W3:-:S12]  /*a000*/  SHFL.IDX PT, R2, R21, 0x1, 0x1c1f ;  /* 0x003c1f0015027f89 */ /* 0x0002d800000e0000 */
[----:B------:R-:W-:Y:S05]  /*a010*/  @P0 BRA `(.L_x_6) ;  /* 0x000000f000000947 */ /* 0x000fea0003800000 */
[----:B------:R-:W-:Y:S02]  /*a020*/  ISETP.GE.AND P1, PT, R68, c[0x0][0x3c8], PT ;  /* 0x0000f20044007a0c */ /* 0x000fe40003f26270 */
[----:B------:R-:W-:Y:S02]  /*a030*/  ISETP.GE.AND P0, PT, R67, c[0x0][0x3c8], PT ;  /* 0x0000f20043007a0c */ /* 0x000fe40003f06270 */
[----:B------:R-:W-:-:S09]  /*a040*/  ISETP.GE.AND P2, PT, R234, c[0x0][0x3c8], PT ;  /* 0x0000f200ea007a0c */ /* 0x000fd20003f46270 */
[----:B------:R-:W-:Y:S02]  /*a050*/  @!P1 SHF.R.S32.HI R4, RZ, 0x1f, R68 ;  /* 0x0000001fff049819 */ /* 0x000fe40000011444 */
[----:B------:R-:W-:Y:S02]  /*a060*/  @!P0 SHF.R.S32.HI R0, RZ, 0x1f, R67 ;  /* 0x0000001fff008819 */ /* 0x000fe40000011443 */
[----:B------:R-:W-:Y:S01]  /*a070*/  @!P1 LEA.HI R4, R4, R68, RZ, 0x3 ;  /* 0x0000004404049211 */ /* 0x000fe200078f18ff */
[--C-:B--23--:R-:W-:Y:S01]  /*a080*/  @!P2 IMAD.WIDE R6, R234, 0x2, R2.reuse ;  /* 0x00000002ea06a825 */ /* 0x10cfe200078e0202 */
[----:B------:R-:W-:Y:S02]  /*a090*/  @!P0 LEA.HI R0, R0, R67, RZ, 0x3 ;  /* 0x0000004300008211 */ /* 0x000fe400078f18ff */
[----:B------:R-:W-:Y:S02]  /*a0a0*/  @!P1 LOP3.LUT R4, R4, 0xfffffff8, RZ, 0xc0, !PT ;  /* 0xfffffff804049812 */ /* 0x000fe400078ec0ff */
[----:B------:R-:W-:Y:S01]  /*a0b0*/  @!P0 LOP3.LUT R0, R0, 0xfffffff8, RZ, 0xc0, !PT ;  /* 0xfffffff800008812 */ /* 0x000fe200078ec0ff */
[----:B------:R2:W-:Y:S02]  /*a0c0*/  @!P2 ST.E.128 [R6.64], R32 ;  /* 0x000000200600a985 */ /* 0x0005e4000c101d10 */
[----:B------:R-:W-:-:S04]  /*a0d0*/  @!P1 IMAD.WIDE R4, R4, 0x2, R2 ;  /* 0x0000000204049825 */ /* 0x000fc800078e0202 */
[----:B------:R-:W-:Y:S01]  /*a0e0*/  @!P0 IMAD.WIDE R2, R0, 0x2, R2 ;  /* 0x0000000200028825 */ /* 0x000fe200078e0202 */
[----:B------:R2:W-:Y:S04]  /*a0f0*/  @!P1 ST.E.128 [R4.64], R28 ;  /* 0x0000001c04009985 */ /* 0x0005e8000c101d10 */
[----:B------:R2:W-:Y:S02]  /*a100*/  @!P0 ST.E.128 [R2.64], R24 ;  /* 0x0000001802008985 */ /* 0x0005e4000c101d10 */
.L_x_6:
[----:B------:R-:W-:Y:S05]  /*a110*/  BSYNC B0 ;  /* 0x0000000000007941 */ /* 0x000fea0003800000 */
.L_x_5:
[----:B------:R-:W-:Y:S01]  /*a120*/  IADD3 R0, R69, 0x40, RZ ;  /* 0x0000004045007810 */ /* 0x000fe20007ffe0ff */
[----:B--2---:R2:W4:Y:S01]  /*a130*/  SHFL.IDX PT, R3, R20, 0x2, 0x1c1f ;  /* 0x005c1f0014037f89 */ /* 0x00452200000e0000 */
[----:B------:R-:W-:Y:S02]  /*a140*/  BSSY B0, `(.L_x_7) ;  /* 0x0000013000007945 */ /* 0x000fe40003800000 */
[----:B------:R-:W-:Y:S01]  /*a150*/  ISETP.GE.AND P0, PT, R0, R65, PT ;  /* 0x000000410000720c */ /* 0x000fe20003f06270 */
[----:B---3--:R2:W3:-:S12]  /*a160*/  SHFL.IDX PT, R2, R21, 0x2, 0x1c1f ;  /* 0x005c1f0015027f89 */ /* 0x0084d800000e0000 */
[----:B------:R-:W-:Y:S05]  /*a170*/  @P0 BRA `(.L_x_8) ;  /* 0x000000f000000947 */ /* 0x000fea0003800000 */
[----:B------:R-:W-:Y:S02]  /*a180*/  ISETP.GE.AND P1, PT, R68, c[0x0][0x3c8], PT ;  /* 0x0000f20044007a0c */ /* 0x000fe40003f26270 */
[----:B------:R-:W-:Y:S02]  /*a190*/  ISETP.GE.AND P0, PT, R67, c[0x0][0x3c8], PT ;  /* 0x0000f20043007a0c */ /* 0x000fe40003f06270 */
[----:B------:R-:W-:-:S09]  /*a1a0*/  ISETP.GE.AND P2, PT, R234, c[0x0][0x3c8], PT ;  /* 0x0000f200ea007a0c */ /* 0x000fd20003f46270 */
[----:B------:R-:W-:Y:S02]  /*a1b0*/  @!P1 SHF.R.S32.HI R4, RZ, 0x1f, R68 ;  /* 0x0000001fff049819 */ /* 0x000fe40000011444 */
[----:B------:R-:W-:Y:S02]  /*a1c0*/  @!P0 SHF.R.S32.HI R0, RZ, 0x1f, R67 ;  /* 0x0000001fff008819 */ /* 0x000fe40000011443 */
[----:B------:R-:W-:Y:S01]  /*a1d0*/  @!P1 LEA.HI R4, R4, R68, RZ, 0x3 ;  /* 0x0000004404049211 */ /* 0x000fe200078f18ff */
[--C-:B---34-:R-:W-:Y:S01]  /*a1e0*/  @!P2 IMAD.WIDE R6, R234, 0x2, R2.reuse ;  /* 0x00000002ea06a825 */ /* 0x118fe200078e0202 */
        /* <DEDUP_REMOVED lines=8> */
.L_x_8:
[----:B------:R-:W-:Y:S05]  /*a270*/  BSYNC B0 ;  /* 0x0000000000007941 */ /* 0x000fea0003800000 */
.L_x_7:
[----:B------:R-:W-:Y:S01]  /*a280*/  IADD3 R0, R69, 0x60, RZ ;  /* 0x0000006045007810 */ /* 0x000fe20007ffe0ff */
[----:B---34-:R3:W4:Y:S03]  /*a290*/  SHFL.IDX PT, R3, R20, 0x3, 0x1c1f ;  /* 0x007c1f0014037f89 */ /* 0x01872600000e0000 */
[----:B------:R-:W-:Y:S01]  /*a2a0*/  ISETP.GE.AND P0, PT, R0, R65, PT ;  /* 0x000000410000720c */ /* 0x000fe20003f06270 */
[----:B------:R3:W1:-:S12]  /*a2b0*/  SHFL.IDX PT, R2, R21, 0x3, 0x1c1f ;  /* 0x007c1f0015027f89 */ /* 0x00065800000e0000 */
[----:B------:R-:W-:Y:S05]  /*a2c0*/  @P0 EXIT ;  /* 0x000000000000094d */ /* 0x000fea0003800000 */
[----:B------:R-:W-:Y:S02]  /*a2d0*/  ISETP.GE.AND P0, PT, R68, c[0x0][0x3c8], PT ;  /* 0x0000f20044007a0c */ /* 0x000fe40003f06270 */
[----:B------:R-:W-:-:S11]  /*a2e0*/  ISETP.GE.AND P1, PT, R234, c[0x0][0x3c8], PT ;  /* 0x0000f200ea007a0c */ /* 0x000fd60003f26270 */
[----:B------:R-:W-:Y:S02]  /*a2f0*/  @!P0 SHF.R.S32.HI R0, RZ, 0x1f, R68 ;  /* 0x0000001fff008819 */ /* 0x000fe40000011444 */
[----:B-1--4-:R-:W-:Y:S02]  /*a300*/  @!P1 IMAD.WIDE R6, R234, 0x2, R2 ;  /* 0x00000002ea069825 */ /* 0x012fe400078e0202 */
[----:B------:R-:W-:-:S03]  /*a310*/  @!P0 LEA.HI R0, R0, R68, RZ, 0x3 ;  /* 0x0000004400008211 */ /* 0x000fc600078f18ff */
[----:B------:R1:W-:Y:S01]  /*a320*/  @!P1 ST.E.128 [R6.64], R52 ;  /* 0x0000003406009985 */ /* 0x0003e2000c101d10 */
[----:B------:R-:W-:-:S05]  /*a330*/  @!P0 LOP3.LUT R0, R0, 0xfffffff8, RZ, 0xc0, !PT ;  /* 0xfffffff800008812 */ /* 0x000fca00078ec0ff */
[----:B------:R-:W-:-:S05]  /*a340*/  @!P0 IMAD.WIDE R4, R0, 0x2, R2 ;  /* 0x0000000200048825 */ /* 0x000fca00078e0202 */
[----:B------:R1:W-:Y:S01]  /*a350*/  @!P0 ST.E.128 [R4.64], R48 ;  /* 0x0000003004008985 */ /* 0x0003e2000c101d10 */
[----:B------:R-:W-:-:S13]  /*a360*/  ISETP.GE.AND P0, PT, R67, c[0x0][0x3c8], PT ;  /* 0x0000f20043007a0c */ /* 0x000fda0003f06270 */
[----:B------:R-:W-:Y:S05]  /*a370*/  @P0 EXIT ;  /* 0x000000000000094d */ /* 0x000fea0003800000 */
[----:B------:R-:W-:-:S04]  /*a380*/  SHF.R.S32.HI R0, RZ, 0x1f, R67 ;  /* 0x0000001fff007819 */ /* 0x000fc80000011443 */
[----:B------:R-:W-:-:S04]  /*a390*/  LEA.HI R0, R0, R67, RZ, 0x3 ;  /* 0x0000004300007211 */ /* 0x000fc800078f18ff */
[----:B------:R-:W-:-:S05]  /*a3a0*/  LOP3.LUT R0, R0, 0xfffffff8, RZ, 0xc0, !PT ;  /* 0xfffffff800007812 */ /* 0x000fca00078ec0ff */
[----:B------:R-:W-:-:S05]  /*a3b0*/  IMAD.WIDE R2, R0, 0x2, R2 ;  /* 0x0000000200027825 */ /* 0x000fca00078e0202 */
[----:B------:R-:W-:Y:S01]  /*a3c0*/  ST.E.128 [R2.64], R56 ;  /* 0x0000003802007985 */ /* 0x000fe2000c101d10 */
[----:B------:R-:W-:Y:S05]  /*a3d0*/  EXIT ;  /* 0x000000000000794d */ /* 0x000fea0003800000 */
.L_x_9:
[----:B------:R-:W-:-:S00]  /*a3e0*/  BRA `(.L_x_9) ;  /* 0xfffffff000007947 */ /* 0x000fc0000383ffff */
[----:B------:R-:W-:-:S00]  /*a3f0*/  NOP ;  /* 0x0000000000007918 */ /* 0x000fc00000000000 */
        /* <DEDUP_REMOVED lines=8> */
.L_x_1508:


//--------------------- .text._ZN7cutlass13device_kernelIN5flash19enable_sm80_to_sm89INS1_16FlashAttnFwdSm80INS1_25CollectiveMainloopFwdSm80ILi4ELi1ELb0EN4cute5tupleIJNS5_1CILi128EEENS7_ILi64EEENS7_ILi96EEEEEELi96ENS_6half_tEfNS_4arch4Sm80ELb0ELb0ELb1ELb1ELb0ELb0ELb1ELb0EEENS1_21CollectiveEpilogueFwdINS6_IJS8_SA_S9_EEENS6_IJNS7_ILi1EEESI_SI_EEESC_SE_Li128ELb1ELb1ELb0ELb0EEENS1_19SingleTileSchedulerILb1ELb0ELb1ELi128EEEEEEEEEvNT_6ParamsE --------------------------
	.section	.text._ZN7cutlass13device_kernelIN5flash19enable_sm80_to_sm89INS1_16FlashAttnFwdSm80INS1_25CollectiveMainloopFwdSm80ILi4ELi1ELb0EN4cute5tupleIJNS5_1CILi128EEENS7_ILi64EEENS7_ILi96EEEEEELi96ENS_6half_tEfNS_4arch4Sm80ELb0ELb0ELb1ELb1ELb0ELb0ELb1ELb0EEENS1_21CollectiveEpilogueFwdINS6_IJS8_SA_S9_EEENS6_IJNS7_ILi1EEESI_SI_EEESC_SE_Li128ELb1ELb1ELb0ELb0EEENS1_19SingleTileSchedulerILb1ELb0ELb1ELi128EEEEEEEEEvNT_6ParamsE,"ax",@progbits
	.sectioninfo	@"SHI_REGISTERS=255"
	.align	128
.text._ZN7cutlass13device_kernelIN5flash19enable_sm80_to_sm89INS1_16FlashAttnFwdSm80INS1_25CollectiveMainloopFwdSm80ILi4ELi1ELb0EN4cute5tupleIJNS5_1CILi128EEENS7_ILi64EEENS7_ILi96EEEEEELi96ENS_6half_tEfNS_4arch4Sm80ELb0ELb0ELb1ELb1ELb0ELb0ELb1ELb0EEENS1_21CollectiveEpilogueFwdINS6_IJS8_SA_S9_EEENS6_IJNS7_ILi1EEESI_SI_EEESC_SE_Li128ELb1ELb1ELb0ELb0EEENS1_19SingleTileSchedulerILb1ELb0ELb1ELi128EEEEEEEEEvNT_6ParamsE:
        .type           _ZN7cutlass13device_kernelIN5flash19enable_sm80_to_sm89INS1_16FlashAttnFwdSm80INS1_25CollectiveMainloopFwdSm80ILi4ELi1ELb0EN4cute5tupleIJNS5_1CILi128EEENS7_ILi64EEENS7_ILi96EEEEEELi96ENS_6half_tEfNS_4arch4Sm80ELb0ELb0ELb1ELb1ELb0ELb0ELb1ELb0EEENS1_21CollectiveEpilogueFwdINS6_IJS8_SA_S9_EEENS6_IJNS7_ILi1EEESI_SI_EEESC_SE_Li128ELb1ELb1ELb0ELb0EEENS1_19SingleTileSchedulerILb1ELb0ELb1ELi128EEEEEEEEEvNT_6ParamsE,@function
        .size           _ZN7cutlass13device_kernelIN5flash19enable_sm80_to_sm89INS1_16FlashAttnFwdSm80INS1_25CollectiveMainloopFwdSm80ILi4ELi1ELb0EN4cute5tupleIJNS5_1CILi128EEENS7_ILi64EEENS7_ILi96EEEEEELi96ENS_6half_tEfNS_4arch4Sm80ELb0ELb0ELb1ELb1ELb0ELb0ELb1ELb0EEENS1_21CollectiveEpilogueFwdINS6_IJS8_SA_S9_EEENS6_IJNS7_ILi1EEESI_SI_EEESC_SE_Li128ELb1ELb1ELb0ELb0EEENS1_19SingleTileSchedulerILb1ELb0ELb1ELi128EEEEEEEEEvNT_6ParamsE,(.L_x_1509 - _ZN7cutlass13device_kernelIN5flash19enable_sm80_to_sm89INS1_16FlashAttnFwdSm80INS1_25CollectiveMainloopFwdSm80ILi4ELi1ELb0EN4cute5tupleIJNS5_1CILi128EEENS7_ILi64EEENS7_ILi96EEEEEELi96ENS_6half_tEfNS_4arch4Sm80ELb0ELb0ELb1ELb1ELb0ELb0ELb1ELb0EEENS1_21CollectiveEpilogueFwdINS6_IJS8_SA_S9_EEENS6_IJNS7_ILi1EEESI_SI_EEESC_SE_Li128ELb1ELb1ELb0ELb0EEENS1_19SingleTileSchedulerILb1ELb0ELb1ELi128EEEEEEEEEvNT_6ParamsE)
        .other          _ZN7cutlass13device_kernelIN5flash19enable_sm80_to_sm89INS1_16FlashAttnFwdSm80INS1_25CollectiveMainloopFwdSm80ILi4ELi1ELb0EN4cute5tupleIJNS5_1CILi128EEENS7_ILi64EEENS7_ILi96EEEEEELi96ENS_6half_tEfNS_4arch4Sm80ELb0ELb0ELb1ELb1ELb0ELb0ELb1ELb0EEENS1_21CollectiveEpilogueFwdINS6_IJS8_SA_S9_EEENS6_IJNS7_ILi1EEESI_SI_EEESC_SE_Li128ELb1ELb1ELb0ELb0EEENS1_19SingleTileSchedulerILb1ELb0ELb1ELi128EEEEEEEEEvNT_6ParamsE,@"STO_CUDA_ENTRY STV_DEFAULT"
_ZN7cutlass13device_kernelIN5flash19enable_sm80_to_sm89INS1_16FlashAttnFwdSm80INS1_25CollectiveMainloopFwdSm80ILi4ELi1ELb0EN4cute5tupleIJNS5_1CILi128EEENS7_ILi64EEENS7_ILi96EEEEEELi96ENS_6half_tEfNS_4arch4Sm80ELb0ELb0ELb1ELb1ELb0ELb0ELb1ELb0EEENS1_21CollectiveEpilogueFwdINS6_IJS8_SA_S9_EEENS6_IJNS7_ILi1EEESI_SI_EEESC_SE_Li128ELb1ELb1ELb0ELb0EEENS1_19SingleTileSchedulerILb1ELb0ELb1ELi128EEEEEEEEEvNT_6ParamsE:
[----:B------:R-:W-:Y:S02]  /*0000*/  MOV R1, c[0x0][0x28] ;  /* 0x00000a0000017a02 */ /* 0x000fe40000000f00 */
[----:B------:R-:W1:Y:S01]  /*0010*/  S2R R155, SR_TID.X ;  /* 0x00000000009b7919 */ /* 0x000e620000002100 */
[----:B------:R-:W-:Y:S01]  /*0020*/  IMAD.MOV.U32 R13, RZ, RZ, 0x4 ;  /* 0x00000004ff0d7424 */ /* 0x000fe200078e00ff */
[----:B------:R-:W-:Y:S01]  /*0030*/  ULDC.64 UR4, c[0x0][0x118] ;  /* 0x0000460000047ab9 */ /* 0x000fe20000000a00 */
[----:B------:R-:W-:Y:S01]  /*0040*/  IADD3 R1, R1, -0x60, RZ ;  /* 0xffffffa001017810 */ /* 0x000fe20007ffe0ff */
[----:B------:R-:W2:Y:S04]  /*0050*/  S2R R5, SR_CTAID.Z ;  /* 0x0000000000057919 */ /* 0x000ea80000002700 */
[----:B------:R-:W3:Y:S01]  /*0060*/  S2R R48, SR_CTAID.X ;  /* 0x0000000000307919 */ /* 0x000ee20000002500 */
[----:B-1----:R-:W-:Y:S01]  /*0070*/  SHF.R.U32.HI R0, RZ, 0x5, R155 ;  /* 0x00000005ff007819 */ /* 0x002fe2000001169b */
[----:B--2---:R-:W-:-:S05]  /*0080*/  IMAD.WIDE R2, R5, R13, c[0x0][0x568] ;  /* 0x00015a0005027625 */ /* 0x004fca00078e020d */
[----:B------:R-:W1:Y:S02]  /*0090*/  SHFL.IDX PT, R0, R0, RZ, 0x1f ;  /* 0x00001fff00007589 */ /* 0x000e6400000e0000 */
[----:B-1----:R-:W-:-:S13]  /*00a0*/  ISETP.NE.AND P0, PT, R0, RZ, PT ;  /* 0x000000ff0000720c */ /* 0x002fda0003f05270 */
[----:B------:R-:W-:Y:S05]  /*00b0*/  @!P0 BRA `(.L_x_10) ;  /* 0x0000014000008947 */ /* 0x000fea0003800000 */
[----:B---3--:R-:W-:-:S04]  /*00c0*/  ISETP.NE.U32.AND P0, PT, RZ, c[0x0][0x568], PT ;  /* 0x00015a00ff007a0c */ /* 0x008fc80003f05070 */
[----:B------:R-:W-:-:S13]  /*00d0*/  ISETP.NE.AND.EX P0, PT, RZ, c[0x0][0x56c], PT, P0 ;  /* 0x00015b00ff007a0c */ /* 0x000fda0003f05300 */
[----:B------:R-:W-:Y:S05]  /*00e0*/  @!P0 BRA `(.L_x_11) ;  /* 0x0000002000008947 */ /* 0x000fea0003800000 */
[----:B------:R1:W5:Y:S01]  /*00f0*/  LDG.E R0, [R2.64] ;  /* 0x0000000402007981 */ /* 0x000362000c1e1900 */
[----:B------:R-:W-:Y:S05]  /*0100*/  BRA `(.L_x_12) ;  /* 0x0000009000007947 */ /* 0x000fea0003800000 */
.L_x_11:
[----:B------:R-:W-:-:S04]  /*0110*/  ISETP.NE.U32.AND P0, PT, RZ, c[0x0][0x560], PT ;  /* 0x00015800ff007a0c */ /* 0x000fc80003f05070 */
[----:B------:R-:W-:-:S13]  /*0120*/  ISETP.NE.AND.EX P0, PT, RZ, c[0x0][0x564], PT, P0 ;  /* 0x00015900ff007a0c */ /* 0x000fda0003f05300 */
[----:B------:R-:W-:Y:S05]  /*0130*/  @!P0 BRA `(.L_x_13) ;  /* 0x0000005000008947 */ /* 0x000fea0003800000 */
[----:B------:R-:W-:-:S05]  /*0140*/  IMAD.WIDE R2, R5, R13, c[0x0][0x560] ;  /* 0x0001580005027625 */ /* 0x000fca00078e020d */
[----:B------:R-:W2:Y:S04]  /*0150*/  LDG.E R4, [R2.64] ;  /* 0x0000000402047981 */ /* 0x000ea8000c1e1900 */
[----:B------:R-:W2:Y:S02]  /*0160*/  LDG.E R0, [R2.64+0x4] ;  /* 0x0000040402007981 */ /* 0x000ea4000c1e1900 */
[----:B--2---:R-:W-:Y:S01]  /*0170*/  IADD3 R0, -R4, R0, RZ ;  /* 0x0000000004007210 */ /* 0x004fe20007ffe1ff */
[----:B------:R-:W-:Y:S05]  /*0180*/  BRA `(.L_x_12) ;  /* 0x0000001000007947 */ /* 0x000fea0003800000 */
.L_x_13:
[----:B------:R-:W-:-:S05]  /*0190*/  MOV R0, c[0x0][0x54c] ;  /* 0x0001530000007a02 */ /* 0x000fca0000000f00 */
.L_x_12:
[----:B-----5:R-:W-:Y:S01]  /*01a0*/  IMAD R0, R0, c[0x0][0x548], RZ ;  /* 0x0001520000007a24 */ /* 0x020fe200078e02ff */
[----:B-1----:R-:W-:-:S04]  /*01b0*/  SHF.L.U32 R2, R48, 0x7, RZ ;  /* 0x0000000730027819 */ /* 0x002fc800000006ff */
[----:B------:R-:W-:-:S04]  /*01c0*/  ISETP.GE.AND P0, PT, R2, R0, PT ;  /* 0x000000000200720c */ /* 0x000fc80003f06270 */
[----:B------:R-:W-:-:S05]  /*01d0*/  SEL R0, R5, 0xffffffff, !P0 ;  /* 0xffffffff05007807 */ /* 0x000fca0004000000 */
[----:B------:R1:W-:Y:S01]  /*01e0*/  STL [R1+0x30], R0 ;  /* 0x0000300001007387 */ /* 0x0003e20000100800 */
[----:B------:R-:W-:Y:S05]  /*01f0*/  BRA `(.L_x_14) ;  /* 0x0000013000007947 */ /* 0x000fea0003800000 */
.L_x_10:
[----:B---3--:R-:W-:-:S04]  /*0200*/  ISETP.NE.U32.AND P0, PT, RZ, c[0x0][0x568], PT ;  /* 0x00015a00ff007a0c */ /* 0x008fc80003f05070 */
[----:B------:R-:W-:-:S13]  /*0210*/  ISETP.NE.AND.EX P0, PT, RZ, c[0x0][0x56c], PT, P0 ;  /* 0x00015b00ff007a0c */ /* 0x000fda0003f05300 */
[----:B------:R-:W-:Y:S05]  /*0220*/  @!P0 BRA `(.L_x_15) ;  /* 0x0000002000008947 */ /* 0x000fea0003800000 */
[----:B------:R1:W5:Y:S01]  /*0230*/  LDG.E R0, [R2.64] ;  /* 0x0000000402007981 */ /* 0x000362000c1e1900 */
[----:B------:R-:W-:Y:S05]  /*0240*/  BRA `(.L_x_16) ;  /* 0x0000009000007947 */ /* 0x000fea0003800000 */
.L_x_15:
        /* <DEDUP_REMOVED lines=8> */
.L_x_17:
[----:B------:R-:W-:-:S05]  /*02d0*/  MOV R0, c[0x0][0x54c] ;  /* 0x0001530000007a02 */ /* 0x000fca0000000f00 */
.L_x_16:
[----:B-----5:R-:W-:Y:S01]  /*02e0*/  IMAD R0, R0, c[0x0][0x548], RZ ;  /* 0x0001520000007a24 */ /* 0x020fe200078e02ff */
[----:B-1----:R-:W-:-:S04]  /*02f0*/  SHF.L.U32 R2, R48, 0x7, RZ ;  /* 0x0000000730027819 */ /* 0x002fc800000006ff */
[----:B------:R-:W-:-:S04]  /*0300*/  ISETP.GE.AND P0, PT, R2, R0, PT ;  /* 0x000000000200720c */ /* 0x000fc80003f06270 */
[----:B------:R-:W-:-:S05]  /*0310*/  SEL R0, R5, 0xffffffff, !P0 ;  /* 0xffffffff05007807 */ /* 0x000fca0004000000 */
[----:B------:R1:W-:Y:S04]  /*0320*/  STL [R1+0x30], R0 ;  /* 0x0000300001007387 */ /* 0x0003e80000100800 */
.L_x_14:
[----:B------:R-:W2:Y:S02]  /*0330*/  LDL R49, [R1+0x30] ;  /* 0x0000300001317983 */ /* 0x000ea40000100800 */
[----:B--2---:R-:W-:-:S13]  /*0340*/  ISETP.GE.AND P0, PT, R49, RZ, PT ;  /* 0x000000ff3100720c */ /* 0x004fda0003f06270 */
[----:B------:R-:W-:Y:S05]  /*0350*/  @!P0 EXIT ;  /* 0x000000000000894d */ /* 0x000fea0003800000 */
[----:B------:R-:W-:Y:S01]  /*0360*/  ISETP.NE.U32.AND P2, PT, RZ, c[0x0][0x370], PT ;  /* 0x0000dc00ff007a0c */ /* 0x000fe20003f45070 */
[----:B------:R-:W-:Y:S01]  /*0370*/  CS2R R10, SRZ ;  /* 0x00000000000a7805 */ /* 0x000fe2000001ff00 */
[----:B------:R-:W-:Y:S01]  /*0380*/  ISETP.NE.U32.AND P1, PT, RZ, c[0x0][0x360], PT ;  /* 0x0000d800ff007a0c */ /* 0x000fe20003f25070 */
[----:B------:R-:W-:Y:S01]  /*0390*/  IMAD.MOV.U32 R28, RZ, RZ, c[0x0][0x168] ;  /* 0x00005a00ff1c7624 */ /* 0x000fe200078e00ff */
[----:B------:R-:W-:Y:S01]  /*03a0*/  ISETP.NE.AND.EX P2, PT, RZ, c[0x0][0x374], PT, P2 ;  /* 0x0000dd00ff007a0c */ /* 0x000fe20003f45320 */
[----:B------:R-:W-:Y:S01]  /*03b0*/  IMAD.MOV.U32 R12, RZ, RZ, RZ ;  /* 0x000000ffff0c7224 */ /* 0x000fe200078e00ff */
[----:B------:R-:W-:Y:S01]  /*03c0*/  ISETP.NE.AND.EX P1, PT, RZ, c[0x0][0x364], PT, P1 ;  /* 0x0000d900ff007a0c */ /* 0x000fe20003f25310 */
[CC--:B------:R-:W-:Y:S01]  /*03d0*/  IMAD.WIDE R4, R49.reuse, R13.reuse, c[0x0][0x348] ;  /* 0x0000d20031047625 */ /* 0x0c0fe200078e020d */
[----:B------:R-:W-:Y:S02]  /*03e0*/  ISETP.NE.U32.AND P4, PT, RZ, c[0x0][0x348], PT ;  /* 0x0000d200ff007a0c */ /* 0x000fe40003f85070 */
[----:B------:R-:W-:Y:S01]  /*03f0*/  ISETP.NE.U32.AND P0, PT, RZ, c[0x0][0x350], PT ;  /* 0x0000d400ff007a0c */ /* 0x000fe20003f05070 */
[----:B------:R-:W-:Y:S01]  /*0400*/  IMAD.WIDE R2, R49, R13, c[0x0][0x350] ;  /* 0x0000d40031027625 */ /* 0x000fe200078e020d */
[----:B------:R-:W-:-:S02]  /*0410*/  ISETP.NE.AND.EX P4, PT, RZ, c[0x0][0x34c], PT, P4 ;  /* 0x0000d300ff007a0c */ /* 0x000fc40003f85340 */
[----:B------:R-:W-:-:S03]  /*0420*/  ISETP.NE.AND.EX P0, PT, RZ, c[0x0][0x354], PT, P0 ;  /* 0x0000d500ff007a0c */ /* 0x000fc60003f05300 */
[----:B------:R-:W-:-:S04]  /*0430*/  @P2 IMAD.WIDE R8, R49, R13, c[0x0][0x370] ;  /* 0x0000dc0031082625 */ /* 0x000fc800078e020d */
[----:B------:R-:W-:Y:S01]  /*0440*/  @P1 IMAD.WIDE R6, R49, R13, c[0x0][0x360] ;  /* 0x0000d80031061625 */ /* 0x000fe200078e020d */
[----:B------:R2:W5:Y:S04]  /*0450*/  @P2 LDG.E R11, [R8.64] ;  /* 0x00000004080b2981 */ /* 0x000568000c1e1900 */
[----:B------:R2:W5:Y:S04]  /*0460*/  @P1 LDG.E R28, [R6.64] ;  /* 0x00000004061c1981 */ /* 0x000568000c1e1900 */
[----:B------:R2:W5:Y:S04]  /*0470*/  @P4 LDG.E R10, [R4.64] ;  /* 0x00000004040a4981 */ /* 0x000568000c1e1900 */
[----:B------:R2:W5:Y:S01]  /*0480*/  @P0 LDG.E R12, [R2.64] ;  /* 0x00000004020c0981 */ /* 0x000562000c1e1900 */
[----:B-1----:R-:W-:Y:S01]  /*0490*/  IMAD.MOV.U32 R0, RZ, RZ, c[0x0][0x1d0] ;  /* 0x00007400ff007624 */ /* 0x002fe200078e00ff */
[----:B------:R-:W-:Y:S05]  /*04a0*/  @P1 BRA `(.L_x_18) ;  /* 0x0000004000001947 */ /* 0x000fea0003800000 */
[----:B------:R-:W-:Y:S05]  /*04b0*/  @!P4 BRA `(.L_x_18) ;  /* 0x000000300000c947 */ /* 0x000fea0003800000 */
[----:B--2---:R1:W2:Y:S04]  /*04c0*/  LDG.E R6, [R4.64] ;  /* 0x0000000404067981 */ /* 0x0042a8000c1e1900 */
[----:B-1----:R-:W2:Y:S02]  /*04d0*/  LDG.E R4, [R4.64+0x4] ;  /* 0x0000040404047981 */ /* 0x002ea4000c1e1900 */
[----:B--2--5:R-:W-:-:S02]  /*04e0*/  IADD3 R28, -R6, R4, RZ ;  /* 0x00000004061c7210 */ /* 0x024fc40007ffe1ff */
.L_x_18:
[----:B------:R-:W-:-:S04]  /*04f0*/  ISETP.NE.U32.AND P1, PT, RZ, c[0x0][0x368], PT ;  /* 0x0000da00ff007a0c */ /* 0x000fc80003f25070 */
[----:B------:R-:W-:-:S13]  /*0500*/  ISETP.NE.AND.EX P1, PT, RZ, c[0x0][0x36c], PT, P1 ;  /* 0x0000db00ff007a0c */ /* 0x000fda0003f25310 */
[----:B------:R-:W-:Y:S05]  /*0510*/  @!P1 BRA `(.L_x_19) ;  /* 0x0000003000009947 */ /* 0x000fea0003800000 */
[----:B--2---:R-:W-:-:S05]  /*0520*/  IMAD.WIDE R2, R49, R13, c[0x0][0x368] ;  /* 0x0000da0031027625 */ /* 0x004fca00078e020d */
[----:B------:R1:W5:Y:S01]  /*0530*/  LDG.E R0, [R2.64] ;  /* 0x0000000402007981 */ /* 0x000362000c1e1900 */
[----:B------:R-:W-:Y:S05]  /*0540*/  BRA `(.L_x_20) ;  /* 0x0000004000007947 */ /* 0x000fea0003800000 */
.L_x_19:
[----:B------:R-:W-:Y:S05]  /*0550*/  @!P0 BRA `(.L_x_20) ;  /* 0x0000003000008947 */ /* 0x000fea0003800000 */
[----:B------:R1:W3:Y:S04]  /*0560*/  LDG.E R0, [R2.64] ;  /* 0x0000000402007981 */ /* 0x0002e8000c1e1900 */
[----:B-12---:R-:W3:Y:S02]  /*0570*/  LDG.E R2, [R2.64+0x4] ;  /* 0x0000040402027981 */ /* 0x006ee4000c1e1900 */
[----:B---3--:R-:W-:-:S05]  /*0580*/  IADD3 R0, -R0, R2, RZ ;  /* 0x0000000200007210 */ /* 0x008fca0007ffe1ff */
.L_x_20:
[--C-:B-----5:R-:W-:Y:S01]  /*0590*/  IMAD.IADD R145, R0, 0x1, -R11.reuse ;  /* 0x0000000100917824 */ /* 0x120fe200078e0a0b */
[----:B------:R-:W-:Y:S01]  /*05a0*/  PLOP3.LUT P1, PT, PT, PT, PT, 0x80, 0x0 ;  /* 0x000000000000781c */ /* 0x000fe20003f2f070 */
[----:B------:R-:W-:Y:S01]  /*05b0*/  IMAD.IADD R11, R12, 0x1, R11 ;  /* 0x000000010c0b7824 */ /* 0x000fe200078e020b */
[----:B------:R-:W-:Y:S01]  /*05c0*/  CS2R R94, SRZ ;  /* 0x00000000005e7805 */ /* 0x000fe2000001ff00 */
[----:B------:R-:W-:Y:S01]  /*05d0*/  CS2R R92, SRZ ;  /* 0x00000000005c7805 */ /* 0x000fe2000001ff00 */
[C---:B------:R-:W-:Y:S01]  /*05e0*/  ISETP.GE.AND P2, PT, R145.reuse, 0x1, PT ;  /* 0x000000019100780c */ /* 0x040fe20003f46270 */
[----:B------:R-:W-:Y:S01]  /*05f0*/  CS2R R98, SRZ ;  /* 0x0000000000627805 */ /* 0x000fe2000001ff00 */
[----:B------:R-:W-:Y:S01]  /*0600*/  IADD3 R0, R145, 0x3f, RZ ;  /* 0x0000003f91007810 */ /* 0x000fe20007ffe0ff */
[----:B------:R-:W-:Y:S01]  /*0610*/  CS2R R96, SRZ ;  /* 0x0000000000607805 */ /* 0x000fe2000001ff00 */
[----:B------:R-:W-:Y:S01]  /*0620*/  MOV R12, RZ ;  /* 0x000000ff000c7202 */ /* 0x000fe20000000f00 */
[----:B------:R-:W-:Y:S01]  /*0630*/  IMAD.MOV.U32 R90, RZ, RZ, RZ ;  /* 0x000000ffff5a7224 */ /* 0x000fe200078e00ff */
[----:B-12---:R-:W-:Y:S01]  /*0640*/  SHF.R.S32.HI R2, RZ, 0x1f, R0 ;  /* 0x0000001fff027819 */ /* 0x006fe20000011400 */
[----:B------:R-:W-:Y:S01]  /*0650*/  CS2R R88, SRZ ;  /* 0x0000000000587805 */ /* 0x000fe2000001ff00 */
[----:B------:R-:W-:Y:S01]  /*0660*/  CS2R R86, SRZ ;  /* 0x0000000000567805 */ /* 0x000fe2000001ff00 */
[----:B------:R-:W-:Y:S01]  /*0670*/  CS2R R84, SRZ ;  /* 0x0000000000547805 */ /* 0x000fe2000001ff00 */
[----:B------:R-:W-:Y:S01]  /*0680*/  LEA.HI R250, R2, R0, RZ, 0x6 ;  /* 0x0000000002fa7211 */ /* 0x000fe200078f30ff */
[----:B------:R-:W-:Y:S01]  /*0690*/  CS2R R14, SRZ ;  /* 0x00000000000e7805 */ /* 0x000fe2000001ff00 */
[----:B------:R-:W-:Y:S01]  /*06a0*/  IMAD.MOV.U32 R78, RZ, RZ, RZ ;  /* 0x000000ffff4e7224 */ /* 0x000fe200078e00ff */
[----:B------:R-:W-:Y:S01]  /*06b0*/  MOV R76, RZ ;  /* 0x000000ff004c7202 */ /* 0x000fe20000000f00 */
        /* <DEDUP_REMOVED lines=16> */
[----:B------:R-:W-:Y:S01]  /*07c0*/  CS2R R26, SRZ ;  /* 0x00000000001a7805 */ /* 0x000fe2000001ff00 */
[----:B------:R-:W-:Y:S01]  /*07d0*/  IMAD.MOV.U32 R160, RZ, RZ, RZ ;  /* 0x000000ffffa07224 */ /* 0x000fe200078e00ff */
[----:B------:R-:W-:Y:S01]  /*07e0*/  MOV R158, RZ ;  /* 0x000000ff009e7202 */ /* 0x000fe20000000f00 */
[----:B------:R-:W-:Y:S01]  /*07f0*/  CS2R R156, SRZ ;  /* 0x00000000009c7805 */ /* 0x000fe2000001ff00 */
[----:B------:R-:W-:Y:S01]  /*0800*/  CS2R R150, SRZ ;  /* 0x0000000000967805 */ /* 0x000fe2000001ff00 */
[----:B------:R-:W-:Y:S01]  /*0810*/  CS2R R30, SRZ ;  /* 0x00000000001e7805 */ /* 0x000fe2000001ff00 */
[----:B------:R-:W-:Y:S01]  /*0820*/  IMAD.MOV.U32 R148, RZ, RZ, RZ ;  /* 0x000000ffff947224 */ /* 0x000fe200078e00ff */
[----:B------:R-:W-:Y:S01]  /*0830*/  MOV R154, RZ ;  /* 0x000000ff009a7202 */ /* 0x000fe20000000f00 */
[----:B------:R-:W-:Y:S01]  /*0840*/  CS2R R32, SRZ ;  /* 0x0000000000207805 */ /* 0x000fe2000001ff00 */
[----:B------:R-:W-:Y:S01]  /*0850*/  IMAD.MOV.U32 R152, RZ, RZ, RZ ;  /* 0x000000ffff987224 */ /* 0x000fe200078e00ff */
[----:B------:R-:W-:Y:S01]  /*0860*/  CS2R R146, SRZ ;  /* 0x0000000000927805 */ /* 0x000fe2000001ff00 */
        /* <DEDUP_REMOVED lines=18> */
[----:B------:R-:W-:Y:S01]  /*0990*/  CS2R R42, SRZ ;  /* 0x00000000002a7805 */ /* 0x000fe2000001ff00 */
[----:B------:R-:W-:Y:S01]  /*09a0*/  MOV R122, RZ ;  /* 0x000000ff007a7202 */ /* 0x000fe20000000f00 */
[----:B------:R-:W-:Y:S01]  /*09b0*/  IMAD.MOV.U32 R120, RZ, RZ, RZ ;  /* 0x000000ffff787224 */ /* 0x000fe200078e00ff */
[----:B------:R-:W-:Y:S01]  /*09c0*/  CS2R R110, SRZ ;  /* 0x00000000006e7805 */ /* 0x000fe2000001ff00 */
[----:B------:R-:W-:Y:S01]  /*09d0*/  MOV R108, RZ ;  /* 0x000000ff006c7202 */ /* 0x000fe20000000f00 */
[----:B------:R-:W-:Y:S01]  /*09e0*/  CS2R R44, SRZ ;  /* 0x00000000002c7805 */ /* 0x000fe2000001ff00 */
[----:B------:R-:W-:Y:S01]  /*09f0*/  IMAD.MOV.U32 R114, RZ, RZ, RZ ;  /* 0x000000ffff727224 */ /* 0x000fe200078e00ff */
[----:B------:R-:W-:Y:S01]  /*0a00*/  MOV R112, RZ ;  /* 0x000000ff00707202 */ /* 0x000fe20000000f00 */
[----:B------:R-:W-:Y:S01]  /*0a10*/  IMAD.MOV.U32 R54, RZ, RZ, RZ ;  /* 0x000000ffff367224 */ /* 0x000fe200078e00ff */
[----:B------:R-:W-:Y:S01]  /*0a20*/  MOV R53, RZ ;  /* 0x000000ff00357202 */ /* 0x000fe20000000f00 */
[----:B------:R-:W-:Y:S01]  /*0a30*/  CS2R R50, SRZ ;  /* 0x0000000000327805 */ /* 0x000fe2000001ff00 */
[----:B------:R-:W-:Y:S05]  /*0a40*/  @!P2 BRA `(.L_x_21) ;  /* 0x000091000000a947 */ /* 0x000fea0003800000 */
[----:B------:R-:W-:-:S04]  /*0a50*/  ISETP.NE.U32.AND P1, PT, RZ, c[0x0][0x340], PT ;  /* 0x0000d000ff007a0c */ /* 0x000fc80003f25070 */
[----:B------:R-:W-:-:S13]  /*0a60*/  ISETP.NE.AND.EX P1, PT, RZ, c[0x0][0x344], PT, P1 ;  /* 0x0000d100ff007a0c */ /* 0x000fda0003f25310 */
[----:B------:R-:W-:-:S05]  /*0a70*/  @P1 IMAD.WIDE R2, R49, R13, c[0x0][0x340] ;  /* 0x0000d00031021625 */ /* 0x000fca00078e020d */
[----:B------:R1:W2:Y:S01]  /*0a80*/  @P1 LDG.E R26, [R2.64] ;  /* 0x00000004021a1981 */ /* 0x0002a2000c1e1900 */
[----:B------:R-:W-:Y:S01]  /*0a90*/  SHF.R.S32.HI R14, RZ, 0x1f, R155 ;  /* 0x0000001fff0e7819 */ /* 0x000fe2000001149b */
[----:B------:R-:W-:Y:S01]  /*0aa0*/  IMAD.MOV.U32 R7, RZ, RZ, c[0x0][0x2c4] ;  /* 0x0000b100ff077624 */ /* 0x000fe200078e00ff */
[----:B------:R-:W-:Y:S01]  /*0ab0*/  SHF.R.S32.HI R0, RZ, 0x1f, R10 ;  /* 0x0000001fff007819 */ /* 0x000fe2000001140a */
[----:B------:R-:W3:Y:S01]  /*0ac0*/  S2R R31, SR_CTAID.Y ;  /* 0x00000000001f7919 */ /* 0x000ee20000002600 */
[CC--:B------:R-:W-:Y:S01]  /*0ad0*/  LEA.HI R5, R14.reuse, R155.reuse, RZ, 0x4 ;  /* 0x0000009b0e057211 */ /* 0x0c0fe200078f20ff */
[----:B------:R-:W-:Y:S01]  /*0ae0*/  BSSY B0, `(.L_x_22) ;  /* 0x00000b5000007945 */ /* 0x000fe20003800000 */
[-C--:B------:R-:W-:Y:S01]  /*0af0*/  LEA.HI R13, R14, R155.reuse, RZ, 0x2 ;  /* 0x0000009b0e0d7211 */ /* 0x080fe200078f10ff */
[----:B------:R-:W-:Y:S01]  /*0b00*/  IMAD R0, R0, c[0x0][0x178], RZ ;  /* 0x00005e0000007a24 */ /* 0x000fe200078e02ff */
[----:B------:R-:W-:Y:S02]  /*0b10*/  SHF.R.S32.HI R6, RZ, 0x4, R5 ;  /* 0x00000004ff067819 */ /* 0x000fe40000011405 */
[----:B------:R-:W-:Y:S01]  /*0b20*/  LEA.HI R29, R14, R155, RZ, 0x3 ;  /* 0x0000009b0e1d7211 */ /* 0x000fe200078f18ff */
[----:B------:R-:W-:Y:S01]  /*0b30*/  IMAD R0, R10, c[0x0][0x17c], R0 ;  /* 0x00005f000a007a24 */ /* 0x000fe200078e0200 */
[----:B------:R-:W-:-:S02]  /*0b40*/  LEA.HI R4, R5, R6, RZ, 0x1 ;  /* 0x0000000605047211 */ /* 0x000fc400078f08ff */
[----:B------:R-:W-:Y:S02]  /*0b50*/  LOP3.LUT R5, R5, 0xfffffff0, RZ, 0xc0, !PT ;  /* 0xfffffff005057812 */ /* 0x000fe400078ec0ff */
[----:B------:R-:W-:Y:S02]  /*0b60*/  LOP3.LUT R4, R4, 0xfffffffe, RZ, 0xc0, !PT ;  /* 0xfffffffe04047812 */ /* 0x000fe400078ec0ff */
[----:B------:R-:W-:Y:S02]  /*0b70*/  ISETP.NE.AND P2, PT, R7, 0x1, PT ;  /* 0x000000010700780c */ /* 0x000fe40003f45270 */
[----:B------:R-:W-:Y:S01]  /*0b80*/  LOP3.LUT R7, R13, 0xfffffffc, RZ, 0xc0, !PT ;  /* 0xfffffffc0d077812 */ /* 0x000fe200078ec0ff */
[----:B------:R-:W-:Y:S01]  /*0b90*/  IMAD.IADD R25, R6, 0x1, -R4 ;  /* 0x0000000106197824 */ /* 0x000fe200078e0a04 */
[----:B------:R-:W-:Y:S01]  /*0ba0*/  SHF.R.S32.HI R6, RZ, 0x3, R29 ;  /* 0x00000003ff067819 */ /* 0x000fe2000001141d */
[----:B-1----:R-:W-:Y:S01]  /*0bb0*/  IMAD.WIDE.U32 R2, R10, c[0x0][0x178], RZ ;  /* 0x00005e000a027a25 */ /* 0x002fe200078e00ff */
[----:B------:R-:W-:-:S02]  /*0bc0*/  SHF.R.S32.HI R36, RZ, 0x2, R13 ;  /* 0x00000002ff247819 */ /* 0x000fc4000001140d */
[----:B------:R-:W-:Y:S01]  /*0bd0*/  SHF.R.S32.HI R9, RZ, 0x1f, R11 ;  /* 0x0000001fff097819 */ /* 0x000fe2000001140b */
[----:B------:R-:W-:Y:S01]  /*0be0*/  IMAD.IADD R3, R3, 0x1, R0 ;  /* 0x0000000103037824 */ /* 0x000fe200078e0200 */
[----:B---3--:R-:W-:Y:S01]  /*0bf0*/  SHF.R.S32.HI R30, RZ, 0x1f, R31 ;  /* 0x0000001fff1e7819 */ /* 0x008fe2000001141f */
[C---:B------:R-:W-:Y:S01]  /*0c00*/  IMAD.IADD R0, R155.reuse, 0x1, -R5 ;  /* 0x000000019b007824 */ /* 0x040fe200078e0a05 */
[----:B------:R-:W-:Y:S01]  /*0c10*/  LEA.HI R156, R14, R155, RZ, 0x5 ;  /* 0x0000009b0e9c7211 */ /* 0x000fe200078f28ff */
[----:B------:R-:W-:Y:S01]  /*0c20*/  IMAD.IADD R12, R155, 0x1, -R7 ;  /* 0x000000019b0c7824 */ /* 0x000fe200078e0a07 */
[----:B------:R-:W-:Y:S01]  /*0c30*/  SHF.R.S32.HI R21, RZ, 0x1f, R49 ;  /* 0x0000001fff157819 */ /* 0x000fe20000011431 */
[----:B------:R-:W-:Y:S01]  /*0c40*/  IMAD R10, R30, c[0x0][0x1b8], RZ ;  /* 0x00006e001e0a7a24 */ /* 0x000fe200078e02ff */
[----:B------:R-:W-:Y:S01]  /*0c50*/  LEA.HI R15, R0, R0, RZ, 0x1 ;  /* 0x00000000000f7211 */ /* 0x000fe200078f08ff */
[----:B------:R-:W-:Y:S01]  /*0c60*/  IMAD.WIDE.U32 R2, R31, c[0x0][0x1b8], R2 ;  /* 0x00006e001f027a25 */ /* 0x000fe200078e0002 */
[----:B------:R-:W-:-:S02]  /*0c70*/  SHF.R.S32.HI R5, RZ, 0x1f, R0 ;  /* 0x0000001fff057819 */ /* 0x000fc40000011400 */
[----:B------:R-:W-:Y:S02]  /*0c80*/  LOP3.LUT R4, R15, 0x7fffffe, RZ, 0xc0, !PT ;  /* 0x07fffffe0f047812 */ /* 0x000fe400078ec0ff */
[----:B------:R-:W-:Y:S02]  /*0c90*/  LEA.HI R23, R5, R0, RZ, 0x3 ;  /* 0x0000000005177211 */ /* 0x000fe400078f18ff */
[----:B------:R-:W-:Y:S01]  /*0ca0*/  LOP3.LUT R5, R29, 0xfffffff8, RZ, 0xc0, !PT ;  /* 0xfffffff81d057812 */ /* 0x000fe200078ec0ff */
[----:B------:R-:W-:Y:S01]  /*0cb0*/  IMAD.IADD R22, R0, 0x1, -R4 ;  /* 0x0000000100167824 */ /* 0x000fe200078e0a04 */
[----:B------:R-:W-:Y:S01]  /*0cc0*/  IADD3 R4, P3, R11, R36, RZ ;  /* 0x000000240b047210 */ /* 0x000fe20007f7e0ff */
[----:B------:R-:W-:Y:S01]  /*0cd0*/  IMAD.SHL.U32 R0, R6, 0x40, RZ ;  /* 0x0000004006007824 */ /* 0x000fe200078e00ff */
[----:B------:R-:W-:Y:S01]  /*0ce0*/  SHF.R.S32.HI R14, RZ, 0x1, R15 ;  /* 0x00000001ff0e7819 */ /* 0x000fe2000001140f */
[----:B------:R-:W-:Y:S01]  /*0cf0*/  IMAD.SHL.U32 R6, R12, 0x8, RZ ;  /* 0x000000080c067824 */ /* 0x000fe200078e00ff */
[----:B------:R-:W-:Y:S01]  /*0d00*/  SHF.R.S32.HI R16, RZ, 0x5, R156 ;  /* 0x00000005ff107819 */ /* 0x000fe2000001149c */
[----:B------:R-:W-:Y:S01]  /*0d10*/  IMAD.IADD R5, R155, 0x1, -R5 ;  /* 0x000000019b057824 */ /* 0x000fe200078e0a05 */
[----:B------:R-:W-:-:S04]  /*0d20*/  LOP3.LUT R0, R0, 0xc0, RZ, 0xc0, !PT ;  /* 0x000000c000007812 */ /* 0x000fc800078ec0ff */
[----:B------:R-:W-:Y:S02]  /*0d30*/  LOP3.LUT R8, R0, 0x18, R6, 0xf8, !PT ;  /* 0x0000001800087812 */ /* 0x000fe400078ef806 */
[----:B------:R-:W-:Y:S02]  /*0d40*/  SHF.R.U32.HI R7, RZ, 0x3, R0 ;  /* 0x00000003ff077819 */ /* 0x000fe40000011600 */
[----:B------:R-:W-:Y:S02]  /*0d50*/  LEA.HI R17, R5, R5, RZ, 0x1 ;  /* 0x0000000505117211 */ /* 0x000fe400078f08ff */
[----:B------:R-:W-:Y:S01]  /*0d60*/  LOP3.LUT R20, R8, R7, RZ, 0x3c, !PT ;  /* 0x0000000708147212 */ /* 0x000fe200078e3cff */
[----:B------:R-:W-:Y:S01]  /*0d70*/  IMAD R8, R31, c[0x0][0x1bc], R10 ;  /* 0x00006f001f087a24 */ /* 0x000fe200078e020a */
[----:B------:R-:W-:Y:S02]  /*0d80*/  LEA.HI.X.SX32 R7, R36, R9, 0x1, P3 ;  /* 0x0000000924077211 */ /* 0x000fe400018f0eff */
[----:B------:R-:W-:Y:S01]  /*0d90*/  LOP3.LUT R0, R17, 0x7fffffe, RZ, 0xc0, !PT ;  /* 0x07fffffe11007812 */ /* 0x000fe200078ec0ff */
[----:B------:R-:W-:Y:S01]  /*0da0*/  IMAD.IADD R3, R3, 0x1, R8 ;  /* 0x0000000103037824 */ /* 0x000fe200078e0208 */
[----:B------:R-:W-:Y:S01]  /*0db0*/  SHF.R.S32.HI R37, RZ, 0x1, R17 ;  /* 0x00000001ff257819 */ /* 0x000fe20000011411 */
[----:B------:R-:W-:Y:S01]  /*0dc0*/  IMAD R9, R7, c[0x0][0x1e0], RZ ;  /* 0x0000780007097a24 */ /* 0x000fe200078e02ff */
[----:B------:R-:W-:Y:S01]  /*0dd0*/  IADD3 R27, R5, -R0, RZ ;  /* 0x80000000051b7210 */ /* 0x000fe20007ffe0ff */
[----:B------:R-:W-:Y:S01]  /*0de0*/  IMAD R5, R7, c[0x0][0x208], RZ ;  /* 0x0000820007057a24 */ /* 0x000fe200078e02ff */
[----:B------:R-:W-:Y:S01]  /*0df0*/  IADD3 R0, R6, 0x40, RZ ;  /* 0x0000004006007810 */ /* 0x000fe20007ffe0ff */
[----:B------:R-:W-:Y:S01]  /*0e00*/  IMAD R18, R4, c[0x0][0x1e4], R9 ;  /* 0x0000790004127a24 */ /* 0x000fe200078e0209 */
[----:B------:R-:W-:Y:S01]  /*0e10*/  SHF.R.S32.HI R7, RZ, 0x1f, R6 ;  /* 0x0000001fff077819 */ /* 0x000fe20000011406 */
[----:B------:R-:W-:Y:S01]  /*0e20*/  IMAD R9, R12, 0x20, R36 ;  /* 0x000000200c097824 */ /* 0x000fe200078e0224 */
[----:B------:R-:W-:Y:S01]  /*0e30*/  ISETP.GE.AND P5, PT, R0, c[0x0][0x1d4], PT ;  /* 0x0000750000007a0c */ /* 0x000fe20003fa6270 */
[----:B------:R-:W-:Y:S01]  /*0e40*/  IMAD R19, R4, c[0x0][0x20c], R5 ;  /* 0x0000830004137a24 */ /* 0x000fe200078e0205 */
[----:B------:R-:W-:Y:S01]  /*0e50*/  ISETP.GE.AND P3, PT, R0, c[0x0][0x198], PT ;  /* 0x0000660000007a0c */ /* 0x000fe20003f66270 */
[----:B------:R-:W-:Y:S01]  /*0e60*/  IMAD R9, R48, 0x80, R9 ;  /* 0x0000008030097824 */ /* 0x000fe200078e0209 */
[----:B------:R-:W-:Y:S01]  /*0e70*/  LEA.HI R0, R13, R36, RZ, 0x1 ;  /* 0x000000240d007211 */ /* 0x000fe200078f08ff */
[----:B------:R-:W-:Y:S01]  /*0e80*/  IMAD.WIDE.U32 R10, R4, c[0x0][0x1e0], R6 ;  /* 0x00007800040a7a25 */ /* 0x000fe200078e0006 */
[----:B------:R-:W-:-:S02]  /*0e90*/  SHF.R.S32.HI R12, RZ, 0x1f, R15 ;  /* 0x0000001fff0c7819 */ /* 0x000fc4000001140f */
[----:B------:R-:W-:Y:S01]  /*0ea0*/  LOP3.LUT R0, R0, 0x7fffffe, RZ, 0xc0, !PT ;  /* 0x07fffffe00007812 */ /* 0x000fe200078ec0ff */
[----:B------:R-:W-:Y:S01]  /*0eb0*/  @P2 IMAD.HI.U32 R8, R9, c[0x0][0x2c8], RZ ;  /* 0x0000b20009082a27 */ /* 0x000fe200078e00ff */
[----:B------:R-:W-:Y:S02]  /*0ec0*/  SEL R15, R21, RZ, !P4 ;  /* 0x000000ff150f7207 */ /* 0x000fe40006000000 */
[----:B------:R-:W-:Y:S01]  /*0ed0*/  IADD3 R17, R6, 0x20, RZ ;  /* 0x0000002006117810 */ /* 0x000fe20007ffe0ff */
[----:B------:R-:W-:Y:S01]  /*0ee0*/  IMAD.MOV.U32 R13, RZ, RZ, R9 ;  /* 0x000000ffff0d7224 */ /* 0x000fe200078e0009 */
[----:B------:R-:W-:Y:S01]  /*0ef0*/  @P2 SHF.R.U32.HI R13, RZ, c[0x0][0x2cc], R8 ;  /* 0x0000b300ff0d2a19 */ /* 0x000fe20000011608 */
[----:B------:R-:W-:Y:S01]  /*0f00*/  IMAD.IADD R0, R36, 0x1, -R0 ;  /* 0x0000000124007824 */ /* 0x000fe200078e0a00 */
[----:B------:R-:W-:Y:S01]  /*0f10*/  LEA.HI R8, R12, R14, RZ, 0x2 ;  /* 0x0000000e0c087211 */ /* 0x000fe200078f10ff */
[----:B------:R-:W-:Y:S01]  /*0f20*/  IMAD R15, R15, c[0x0][0x1c0], RZ ;  /* 0x000070000f0f7a24 */ /* 0x000fe200078e02ff */
[----:B------:R-:W-:Y:S01]  /*0f30*/  ISETP.GE.AND P6, PT, R17, c[0x0][0x1d4], PT ;  /* 0x0000750011007a0c */ /* 0x000fe20003fc6270 */
[----:B------:R-:W-:Y:S01]  /*0f40*/  IMAD R0, R16, 0x8, R0 ;  /* 0x0000000810007824 */ /* 0x000fe200078e0200 */
[----:B------:R-:W-:Y:S01]  /*0f50*/  LOP3.LUT R8, R8, 0xfffffffc, RZ, 0xc0, !PT ;  /* 0xfffffffc08087812 */ /* 0x000fe200078ec0ff */
[----:B------:R-:W-:Y:S01]  /*0f60*/  IMAD.SHL.U32 R12, R37, 0x40, RZ ;  /* 0x00000040250c7824 */ /* 0x000fe200078e00ff */
[----:B------:R-:W-:Y:S01]  /*0f70*/  IADD3 R11, R11, R18, RZ ;  /* 0x000000120b0b7210 */ /* 0x000fe20007ffe0ff */
[----:B------:R-:W-:Y:S01]  /*0f80*/  IMAD.U32 R233, R0, 0x20, R20 ;  /* 0x0000002000e97824 */ /* 0x000fe200078e0014 */
[----:B------:R-:W-:Y:S01]  /*0f90*/  SEL R0, R49, RZ, !P4 ;  /* 0x000000ff31007207 */ /* 0x000fe20006000000 */
[----:B------:R-:W-:Y:S01]  /*0fa0*/  IMAD.IADD R20, R14, 0x1, -R8 ;  /* 0x000000010e147824 */ /* 0x000fe200078e0a08 */
[----:B------:R-:W-:Y:S01]  /*0fb0*/  LOP3.LUT P2, RZ, R37, 0x2, RZ, 0xc0, !PT ;  /* 0x0000000225ff7812 */ /* 0x000fe2000784c0ff */
[----:B------:R-:W-:Y:S01]  /*0fc0*/  IMAD.SHL.U32 R8, R23, 0x20, RZ ;  /* 0x0000002017087824 */ /* 0x000fe200078e00ff */
[----:B------:R-:W-:Y:S01]  /*0fd0*/  ISETP.GE.AND P2, PT, R6, c[0x0][0x1d4], PT ;  /* 0x0000750006007a0c */ /* 0x000fe20003f46270 */
[----:B------:R-:W-:Y:S01]  /*0fe0*/  IMAD R15, R0, c[0x0][0x1c4], R15 ;  /* 0x00007100000f7a24 */ /* 0x000fe200078e020f */
[----:B------:R-:W-:Y:S01]  /*0ff0*/  ISETP.GE.AND P4, PT, R6, c[0x0][0x198], PT ;  /* 0x0000660006007a0c */ /* 0x000fe20003f86270 */
[----:B------:R-:W-:Y:S01]  /*1000*/  IMAD.WIDE.U32 R2, R0, c[0x0][0x1c0], R2 ;  /* 0x0000700000027a25 */ /* 0x000fe200078e0002 */
[----:B------:R-:W-:-:S02]  /*1010*/  LOP3.LUT R8, R8, 0xffffff00, RZ, 0xc0, !PT ;  /* 0xffffff0008087812 */ /* 0x000fc400078ec0ff */
[----:B------:R-:W-:Y:S01]  /*1020*/  P2R R32, PR, RZ, 0x4 ;  /* 0x00000004ff207803 */ /* 0x000fe20000000000 */
[----:B------:R-:W-:Y:S02]  /*1030*/  IMAD.MOV R0, RZ, RZ, -R13 ;  /* 0x000000ffff007224 */ /* 0x000fe400078e0a0d */
[--C-:B------:R-:W-:Y:S02]  /*1040*/  IMAD R24, R22, 0x20, R8.reuse ;  /* 0x0000002016187824 */ /* 0x100fe400078e0208 */
[----:B------:R-:W-:Y:S01]  /*1050*/  IMAD R18, R0, c[0x0][0x2c4], R9 ;  /* 0x0000b10000127a24 */ /* 0x000fe200078e0209 */
[----:B------:R-:W-:Y:S01]  /*1060*/  LOP3.LUT R0, R12, 0xc0, RZ, 0xc0, !PT ;  /* 0x000000c00c007812 */ /* 0x000fe200078ec0ff */
[----:B------:R-:W-:Y:S01]  /*1070*/  IMAD R9, R16, 0x200, R8 ;  /* 0x0000020010097824 */ /* 0x000fe200078e0208 */
[----:B------:R-:W-:Y:S01]  /*1080*/  SEL R8, RZ, 0xffffffff, P6 ;  /* 0xffffffffff087807 */ /* 0x000fe20003000000 */
[----:B------:R-:W-:Y:S01]  /*1090*/  IMAD.WIDE.U32 R4, R4, c[0x0][0x208], R6 ;  /* 0x0000820004047a25 */ /* 0x000fe200078e0006 */
[----:B------:R-:W-:Y:S01]  /*10a0*/  LOP3.LUT R14, R0, 0x8, R29, 0xf8, !PT ;  /* 0x00000008000e7812 */ /* 0x000fe200078ef81d */
[----:B------:R1:W-:Y:S01]  /*10b0*/  STL [R1+0x58], R32 ;  /* 0x0000582001007387 */ /* 0x0003e20000100800 */
[----:B------:R-:W-:Y:S01]  /*10c0*/  SHF.R.U32.HI R12, RZ, 0x3, R0 ;  /* 0x00000003ff0c7819 */ /* 0x000fe20000011600 */
[----:B------:R-:W-:Y:S01]  /*10d0*/  IMAD.SHL.U32 R0, R8, 0x2, RZ ;  /* 0x0000000208007824 */ /* 0x000fe200078e00ff */
[----:B------:R-:W-:Y:S01]  /*10e0*/  LEA R23, R22, R9, 0x5 ;  /* 0x0000000916177211 */ /* 0x000fe200078e28ff */
[----:B------:R-:W-:Y:S01]  /*10f0*/  IMAD.IADD R5, R5, 0x1, R19 ;  /* 0x0000000105057824 */ /* 0x000fe200078e0213 */
[----:B------:R-:W-:Y:S01]  /*1100*/  SEL R9, RZ, 0x1, P2 ;  /* 0x00000001ff097807 */ /* 0x000fe20001000000 */
[----:B------:R-:W-:Y:S01]  /*1110*/  IMAD R19, R30, c[0x0][0x1e8], RZ ;  /* 0x00007a001e137a24 */ /* 0x000fe200078e02ff */
[----:B------:R-:W-:Y:S01]  /*1120*/  LOP3.LUT R16, R14, R12, RZ, 0x3c, !PT ;  /* 0x0000000c0e107212 */ /* 0x000fe200078e3cff */
[----:B------:R-:W-:Y:S01]  /*1130*/  IMAD.MOV.U32 R8, RZ, RZ, R2 ;  /* 0x000000ffff087224 */ /* 0x000fe200078e0002 */
[----:B------:R-:W-:Y:S01]  /*1140*/  LOP3.LUT R12, R0, 0x2, R9, 0xe2, !PT ;  /* 0x00000002000c7812 */ /* 0x000fe200078ee209 */
[----:B------:R-:W-:Y:S01]  /*1150*/  IMAD.IADD R9, R3, 0x1, R15 ;  /* 0x0000000103097824 */ /* 0x000fe200078e020f */
[----:B------:R-:W-:Y:S01]  /*1160*/  SHF.R.S32.HI R0, RZ, 0x1f, R13 ;  /* 0x0000001fff007819 */ /* 0x000fe2000001140d */
[C---:B------:R-:W-:Y:S01]  /*1170*/  IMAD R19, R31.reuse, c[0x0][0x1ec], R19 ;  /* 0x00007b001f137a24 */ /* 0x040fe200078e0213 */
[----:B------:R-:W-:Y:S01]  /*1180*/  SEL R3, RZ, 0x4, P5 ;  /* 0x00000004ff037807 */ /* 0x000fe20002800000 */
[----:B------:R-:W-:Y:S01]  /*1190*/  IMAD.WIDE.U32 R10, R31, c[0x0][0x1e8], R10 ;  /* 0x00007a001f0a7a25 */ /* 0x000fe200078e000a */
[----:B------:R-:W-:-:S02]  /*11a0*/  ISETP.GE.AND P2, PT, R17, c[0x0][0x198], PT ;  /* 0x0000660011007a0c */ /* 0x000fc40003f46270 */
[----:B------:R-:W-:Y:S01]  /*11b0*/  LOP3.LUT R38, R12, R3, RZ, 0xfc, !PT ;  /* 0x000000030c267212 */ /* 0x000fe200078efcff */
[----:B------:R-:W-:Y:S01]  /*11c0*/  IMAD R0, R0, c[0x0][0x1b0], RZ ;  /* 0x00006c0000007a24 */ /* 0x000fe200078e02ff */
[----:B------:R-:W-:Y:S01]  /*11d0*/  SHF.R.S32.HI R3, RZ, 0x1f, R18 ;  /* 0x0000001fff037819 */ /* 0x000fe20000011412 */
[----:B------:R-:W-:-:S04]  /*11e0*/  IMAD.WIDE.U32 R8, R13, c[0x0][0x1b0], R8 ;  /* 0x00006c000d087a25 */ /* 0x000fc800078e0008 */
[----:B------:R-:W-:Y:S02]  /*11f0*/  IMAD R12, R13, c[0x0][0x1b4], R0 ;  /* 0x00006d000d0c7a24 */ /* 0x000fe400078e0200 */
[----:B------:R-:W-:Y:S02]  /*1200*/  IMAD.SHL.U32 R0, R20, 0x40, RZ ;  /* 0x0000004014007824 */ /* 0x000fe400078e00ff */
[----:B------:R-:W-:Y:S02]  /*1210*/  IMAD.IADD R13, R11, 0x1, R19 ;  /* 0x000000010b0d7824 */ /* 0x000fe400078e0213 */
[----:B------:R-:W-:Y:S01]  /*1220*/  IMAD.SHL.U32 R11, R25, 0x8, RZ ;  /* 0x00000008190b7824 */ /* 0x000fe200078e00ff */
[----:B------:R-:W-:Y:S01]  /*1230*/  LOP3.LUT R0, R0, 0xc0, RZ, 0xc0, !PT ;  /* 0x000000c000007812 */ /* 0x000fe200078ec0ff */
[----:B------:R-:W-:-:S04]  /*1240*/  IMAD.WIDE.U32 R14, R31, c[0x0][0x210], R4 ;  /* 0x000084001f0e7a25 */ /* 0x000fc800078e0004 */
[----:B------:R-:W-:Y:S02]  /*1250*/  IMAD.IADD R9, R9, 0x1, R12 ;  /* 0x0000000109097824 */ /* 0x000fe400078e020c */
[----:B------:R-:W-:Y:S02]  /*1260*/  IMAD R2, R25, 0x8, R27 ;  /* 0x0000000819027824 */ /* 0x000fe400078e021b */
[----:B------:R-:W-:Y:S01]  /*1270*/  IMAD.MOV.U32 R12, RZ, RZ, R10 ;  /* 0x000000ffff0c7224 */ /* 0x000fe200078e000a */
[----:B------:R-:W-:Y:S01]  /*1280*/  LOP3.LUT R10, R0, 0x8, R11, 0xf8, !PT ;  /* 0x00000008000a7812 */ /* 0x000fe200078ef80b */
[----:B------:R-:W-:Y:S01]  /*1290*/  IMAD R22, R30, c[0x0][0x210], RZ ;  /* 0x000084001e167a24 */ /* 0x000fe200078e02ff */
[----:B------:R-:W-:Y:S01]  /*12a0*/  SHF.R.U32.HI R0, RZ, 0x3, R0 ;  /* 0x00000003ff007819 */ /* 0x000fe20000011600 */
[----:B------:R-:W-:Y:S02]  /*12b0*/  IMAD R3, R3, c[0x0][0x1a8], RZ ;  /* 0x00006a0003037a24 */ /* 0x000fe400078e02ff */
[----:B------:R-:W-:-:S02]  /*12c0*/  IMAD.U32 R2, R2, 0x20, R16 ;  /* 0x0000002002027824 */ /* 0x000fc400078e0010 */
[----:B------:R-:W-:Y:S02]  /*12d0*/  IMAD R22, R31, c[0x0][0x214], R22 ;  /* 0x000085001f167a24 */ /* 0x000fe400078e0216 */
[----:B------:R-:W-:Y:S01]  /*12e0*/  IMAD R16, R18, c[0x0][0x1ac], R3 ;  /* 0x00006b0012107a24 */ /* 0x000fe200078e0203 */
[----:B------:R-:W-:Y:S01]  /*12f0*/  LOP3.LUT R3, R10, R0, RZ, 0x3c, !PT ;  /* 0x000000000a037212 */ /* 0x000fe200078e3cff */
[----:B------:R-:W-:Y:S01]  /*1300*/  IMAD.IADD R11, R15, 0x1, R22 ;  /* 0x000000010f0b7824 */ /* 0x000fe200078e0216 */
[----:B------:R-:W-:Y:S01]  /*1310*/  MOV R10, R14 ;  /* 0x0000000e000a7202 */ /* 0x000fe20000000f00 */
[----:B------:R-:W-:-:S04]  /*1320*/  IMAD.WIDE.U32 R8, R18, c[0x0][0x1a8], R8 ;  /* 0x00006a0012087a25 */ /* 0x000fc800078e0008 */
[----:B------:R-:W-:Y:S02]  /*1330*/  IMAD.IADD R9, R9, 0x1, R16 ;  /* 0x0000000109097824 */ /* 0x000fe400078e0210 */
[----:B------:R-:W-:Y:S02]  /*1340*/  IMAD R16, R28, c[0x0][0x2c4], RZ ;  /* 0x0000b1001c107a24 */ /* 0x000fe400078e02ff */
[----:B------:R-:W-:Y:S01]  /*1350*/  IMAD R19, R48, 0x80, R36 ;  /* 0x0000008030137824 */ /* 0x000fe200078e0224 */
[--C-:B--2---:R-:W-:Y:S01]  /*1360*/  @P1 SHF.R.S32.HI R5, RZ, 0x1f, R26.reuse ;  /* 0x0000001fff051819 */ /* 0x104fe2000001141a */
[----:B------:R-:W-:Y:S01]  /*1370*/  @P1 IMAD.MOV.U32 R4, RZ, RZ, R26 ;  /* 0x000000ffff041224 */ /* 0x000fe200078e001a */
[----:B------:R-:W-:Y:S01]  /*1380*/  @!P1 MOV R5, R21 ;  /* 0x0000001500059202 */ /* 0x000fe20000000f00 */
[----:B------:R-:W-:Y:S01]  /*1390*/  @!P1 IMAD.MOV.U32 R4, RZ, RZ, R49 ;  /* 0x000000ffff049224 */ /* 0x000fe200078e0031 */
[----:B------:R-:W-:Y:S01]  /*13a0*/  LOP3.LUT P1, RZ, R20, 0x2, RZ, 0xc0, !PT ;  /* 0x0000000214ff7812 */ /* 0x000fe2000782c0ff */
[----:B------:R-:W-:Y:S01]  /*13b0*/  IMAD.MOV.U32 R20, RZ, RZ, 0x10 ;  /* 0x00000010ff147424 */ /* 0x000fe200078e00ff */
[----:B------:R-:W-:-:S02]  /*13c0*/  SEL R5, R5, RZ, !P0 ;  /* 0x000000ff05057207 */ /* 0x000fc40004000000 */
[----:B------:R-:W-:Y:S01]  /*13d0*/  SEL R0, R4, RZ, !P0 ;  /* 0x000000ff04007207 */ /* 0x000fe20004000000 */
[----:B------:R-:W-:Y:S01]  /*13e0*/  IMAD.IADD R4, R3, 0x1, R24 ;  /* 0x0000000103047824 */ /* 0x000fe200078e0218 */
[C---:B------:R-:W-:Y:S01]  /*13f0*/  LEA R18, P0, R8.reuse, c[0x0][0x160], 0x1 ;  /* 0x0000580008127a11 */ /* 0x040fe200078008ff */
[C---:B------:R-:W-:Y:S02]  /*1400*/  IMAD R14, R5.reuse, c[0x0][0x1f0], RZ ;  /* 0x00007c00050e7a24 */ /* 0x040fe400078e02ff */
[----:B------:R-:W-:Y:S01]  /*1410*/  IMAD R5, R5, c[0x0][0x218], RZ ;  /* 0x0000860005057a24 */ /* 0x000fe200078e02ff */
[----:B------:R-:W-:Y:S01]  /*1420*/  LEA.HI.X R15, R8, c[0x0][0x164], R9, 0x1, P0 ;  /* 0x00005900080f7a11 */ /* 0x000fe200000f0c09 */
[C---:B------:R-:W-:Y:S01]  /*1430*/  IMAD.WIDE.U32 R40, R0.reuse, c[0x0][0x218], R10 ;  /* 0x0000860000287a25 */ /* 0x040fe200078e000a */
[----:B------:R-:W-:Y:S01]  /*1440*/  ISETP.GE.AND P0, PT, R19, R16, PT ;  /* 0x000000101300720c */ /* 0x000fe20003f06270 */
[----:B------:R1:W2:Y:S02]  /*1450*/  SHFL.IDX PT, R8, R18, RZ, 0x1c1f ;  /* 0x001c1fff12087589 */ /* 0x0002a400000e0000 */
[----:B------:R-:W-:-:S02]  /*1460*/  IMAD R5, R0, c[0x0][0x21c], R5 ;  /* 0x0000870000057a24 */ /* 0x000fc400078e0205 */
[C---:B------:R-:W-:Y:S01]  /*1470*/  IMAD R14, R0.reuse, c[0x0][0x1f4], R14 ;  /* 0x00007d00000e7a24 */ /* 0x040fe200078e020e */
[----:B------:R1:W3:Y:S01]  /*1480*/  SHFL.IDX PT, R9, R15, RZ, 0x1c1f ;  /* 0x001c1fff0f097589 */ /* 0x0002e200000e0000 */
[----:B------:R-:W-:Y:S01]  /*1490*/  IMAD.WIDE.U32 R30, R0, c[0x0][0x1f0], R12 ;  /* 0x00007c00001e7a25 */ /* 0x000fe200078e000c */
[----:B------:R-:W-:-:S03]  /*14a0*/  SEL R0, R20, 0xfffffff0, !P1 ;  /* 0xfffffff014007807 */ /* 0x000fc60004800000 */
[----:B------:R-:W-:Y:S01]  /*14b0*/  IMAD.IADD R27, R41, 0x1, R5 ;  /* 0x00000001291b7824 */ /* 0x000fe200078e0205 */
[----:B------:R1:W-:Y:S01]  /*14c0*/  STL.64 [R1+0x50], R30 ;  /* 0x0000501e01007387 */ /* 0x0003e20000100a00 */
[----:B------:R-:W-:Y:S02]  /*14d0*/  IMAD.IADD R35, R31, 0x1, R14 ;  /* 0x000000011f237824 */ /* 0x000fe400078e020e */
[----:B------:R-:W-:Y:S01]  /*14e0*/  IMAD.IADD R3, R3, 0x1, R23 ;  /* 0x0000000103037824 */ /* 0x000fe200078e0217 */
[----:B------:R1:W-:Y:S04]  /*14f0*/  STL.64 [R1+0x48], R40 ;  /* 0x0000482801007387 */ /* 0x0003e80000100a00 */
[----:B------:R1:W-:Y:S04]  /*1500*/  STL [R1+0x44], R27 ;  /* 0x0000441b01007387 */ /* 0x0003e80000100800 */
[----:B------:R1:W-:Y:S01]  /*1510*/  STL [R1+0x3c], R35 ;  /* 0x00003c2301007387 */ /* 0x0003e20000100800 */
[----:B------:R-:W-:Y:S05]  /*1520*/  @P0 BRA `(.L_x_23) ;  /* 0x0000010000000947 */ /* 0x000fea0003800000 */
[----:B--2---:R-:W-:Y:S02]  /*1530*/  IADD3 R5, R6, 0x40, RZ ;  /* 0x0000004006057810 */ /* 0x004fe40007ffe0ff */
[----:B------:R-:W-:-:S02]  /*1540*/  SHF.R.S32.HI R13, RZ, 0x1f, R17 ;  /* 0x0000001fff0d7819 */ /* 0x000fc40000011411 */
[----:B------:R-:W-:Y:S02]  /*1550*/  SHF.R.S32.HI R12, RZ, 0x1f, R5 ;  /* 0x0000001fff0c7819 */ /* 0x000fe40000011405 */
[----:B------:R-:W-:Y:S02]  /*1560*/  LEA.HI R13, R13, R17, RZ, 0x3 ;  /* 0x000000110d0d7211 */ /* 0x000fe400078f18ff */
[----:B------:R-:W-:Y:S02]  /*1570*/  LEA.HI R5, R12, R5, RZ, 0x3 ;  /* 0x000000050c057211 */ /* 0x000fe400078f18ff */
[C---:B------:R-:W-:Y:S02]  /*1580*/  LEA R10, P0, R6.reuse, R8, 0x1 ;  /* 0x00000008060a7211 */ /* 0x040fe400078008ff */
[----:B------:R-:W-:Y:S02]  /*1590*/  LOP3.LUT R12, R13, 0xfffffff8, RZ, 0xc0, !PT ;  /* 0xfffffff80d0c7812 */ /* 0x000fe400078ec0ff */
[----:B------:R-:W-:Y:S01]  /*15a0*/  LOP3.LUT R14, R5, 0xfffffff8, RZ, 0xc0, !PT ;  /* 0xfffffff8050e7812 */ /* 0x000fe200078ec0ff */
[----:B------:R-:W-:Y:S01]  /*15b0*/  IMAD.SHL.U32 R5, R233, 0x2, RZ ;  /* 0x00000002e9057824 */ /* 0x000fe200078e00ff */
[----:B---3--:R-:W-:Y:S01]  /*15c0*/  LEA.HI.X R11, R6, R9, R7, 0x1, P0 ;  /* 0x00000009060b7211 */ /* 0x008fe200000f0c07 */
[----:B------:R-:W-:-:S04]  /*15d0*/  IMAD.WIDE R12, R12, 0x2, R8 ;  /* 0x000000020c0c7825 */ /* 0x000fc800078e0208 */
[----:B------:R-:W-:Y:S01]  /*15e0*/  IMAD.WIDE R8, R14, 0x2, R8 ;  /* 0x000000020e087825 */ /* 0x000fe200078e0208 */
[----:B------:R-:W-:Y:S01]  /*15f0*/  @!PT LDS RZ, [RZ] ;  /* 0x00000000fffff984 */ /* 0x000fe20000000800 */
[----:B------:R2:W-:Y:S04]  /*1600*/  LDGSTS.E.BYPASS.LTC128B.128 [R5+0x6100], [R10.64], !P4 ;  /* 0x061000000a057fae */ /* 0x0005e8000e101d44 */
[----:B------:R2:W-:Y:S04]  /*1610*/  LDGSTS.E.BYPASS.LTC128B.128 [R5+0x8100], [R12.64], !P2 ;  /* 0x081000000c057fae */ /* 0x0005e8000d101d44 */
[----:B------:R2:W-:Y:S02]  /*1620*/  LDGSTS.E.BYPASS.LTC128B.128 [R5+0xa100], [R8.64], !P3 ;  /* 0x0a10000008057fae */ /* 0x0005e4000d901d44 */
.L_x_23:
[----:B--2---:R-:W-:Y:S05]  /*1630*/  BSYNC B0 ;  /* 0x0000000000007941 */ /* 0x004fea0003800000 */
.L_x_22:
[----:B------:R-:W-:Y:S01]  /*1640*/  IADD3 R5, R19, 0x20, RZ ;  /* 0x0000002013057810 */ /* 0x000fe20007ffe0ff */
[----:B---3--:R2:W3:Y:S01]  /*1650*/  SHFL.IDX PT, R9, R15, 0x1, 0x1c1f ;  /* 0x003c1f000f097f89 */ /* 0x0084e200000e0000 */
[----:B------:R-:W-:Y:S02]  /*1660*/  BSSY B0, `(.L_x_24) ;  /* 0x0000014000007945 */ /* 0x000fe40003800000 */
[----:B------:R-:W-:Y:S01]  /*1670*/  ISETP.GE.AND P0, PT, R5, R16, PT ;  /* 0x000000100500720c */ /* 0x000fe20003f06270 */
[----:B------:R2:W4:-:S12]  /*1680*/  SHFL.IDX PT, R8, R18, 0x1, 0x1c1f ;  /* 0x003c1f0012087f89 */ /* 0x00051800000e0000 */
[----:B------:R-:W-:Y:S05]  /*1690*/  @P0 BRA `(.L_x_25) ;  /* 0x0000010000000947 */ /* 0x000fea0003800000 */
[----:B------:R-:W-:Y:S02]  /*16a0*/  IADD3 R5, R6, 0x40, RZ ;  /* 0x0000004006057810 */ /* 0x000fe40007ffe0ff */
[----:B------:R-:W-:Y:S02]  /*16b0*/  SHF.R.S32.HI R13, RZ, 0x1f, R17 ;  /* 0x0000001fff0d7819 */ /* 0x000fe40000011411 */
[----:B------:R-:W-:Y:S02]  /*16c0*/  SHF.R.S32.HI R12, RZ, 0x1f, R5 ;  /* 0x0000001fff0c7819 */ /* 0x000fe40000011405 */
[----:B------:R-:W-:Y:S02]  /*16d0*/  LEA.HI R13, R13, R17, RZ, 0x3 ;  /* 0x000000110d0d7211 */ /* 0x000fe400078f18ff */
[----:B------:R-:W-:Y:S02]  /*16e0*/  LEA.HI R5, R12, R5, RZ, 0x3 ;  /* 0x000000050c057211 */ /* 0x000fe400078f18ff */
[----:B----4-:R-:W-:-:S02]  /*16f0*/  LEA R10, P0, R6, R8, 0x1 ;  /* 0x00000008060a7211 */ /* 0x010fc400078008ff */
        /* <DEDUP_REMOVED lines=10> */
.L_x_25:
[----:B------:R-:W-:Y:S05]  /*17a0*/  BSYNC B0 ;  /* 0x0000000000007941 */ /* 0x000fea0003800000 */
.L_x_24:
[----:B---3--:R-:W-:Y:S01]  /*17b0*/  IADD3 R5, R19, 0x40, RZ ;  /* 0x0000004013057810 */ /* 0x008fe20007ffe0ff */
[----:B------:R3:W1:Y:S01]  /*17c0*/  SHFL.IDX PT, R9, R15, 0x2, 0x1c1f ;  /* 0x005c1f000f097f89 */ /* 0x00066200000e0000 */
[----:B------:R-:W-:Y:S02]  /*17d0*/  BSSY B0, `(.L_x_26) ;  /* 0x0000014000007945 */ /* 0x000fe40003800000 */
[----:B------:R-:W-:Y:S01]  /*17e0*/  ISETP.GE.AND P0, PT, R5, R16, PT ;  /* 0x000000100500720c */ /* 0x000fe20003f06270 */
[----:B----4-:R3:W4:-:S12]  /*17f0*/  SHFL.IDX PT, R8, R18, 0x2, 0x1c1f ;  /* 0x005c1f0012087f89 */ /* 0x01071800000e0000 */
        /* <DEDUP_REMOVED lines=10> */
[----:B-1----:R-:W-:Y:S01]  /*18a0*/  LEA.HI.X R11, R6, R9, R7, 0x1, P0 ;  /* 0x00000009060b7211 */ /* 0x002fe200000f0c07 */
[----:B------:R-:W-:-:S04]  /*18b0*/  IMAD.WIDE R12, R12, 0x2, R8 ;  /* 0x000000020c0c7825 */ /* 0x000fc800078e0208 */
[----:B------:R-:W-:Y:S01]  /*18c0*/  IMAD.WIDE R8, R14, 0x2, R8 ;  /* 0x000000020e087825 */ /* 0x000fe200078e0208 */
[----:B------:R-:W-:Y:S01]  /*18d0*/  @!PT LDS RZ, [RZ] ;  /* 0x00000000fffff984 */ /* 0x000fe20000000800 */
[----:B------:R1:W-:Y:S04]  /*18e0*/  LDGSTS.E.BYPASS.LTC128B.128 [R5+0x7100], [R10.64], !P4 ;  /* 0x071000000a057fae */ /* 0x0003e8000e101d44 */
[----:B------:R1:W-:Y:S04]  /*18f0*/  LDGSTS.E.BYPASS.LTC128B.128 [R5+0x9100], [R12.64], !P2 ;  /* 0x091000000c057fae */ /* 0x0003e8000d101d44 */
[----:B------:R1:W-:Y:S02]  /*1900*/  LDGSTS.E.BYPASS.LTC128B.128 [R5+0xb100], [R8.64], !P3 ;  /* 0x0b10000008057fae */ /* 0x0003e4000d901d44 */
.L_x_27:
[----:B------:R-:W-:Y:S05]  /*1910*/  BSYNC B0 ;  /* 0x0000000000007941 */ /* 0x000fea0003800000 */
.L_x_26:
[----:B-1--4-:R-:W1:Y:S01]  /*1920*/  SHFL.IDX PT, R8, R18, 0x3, 0x1c1f ;  /* 0x007c1f0012087f89 */ /* 0x012e6200000e0000 */
[----:B------:R-:W-:Y:S01]  /*1930*/  IADD3 R5, R19, 0x60, RZ ;  /* 0x0000006013057810 */ /* 0x000fe20007ffe0ff */
[----:B------:R-:W-:Y:S01]  /*1940*/  IMAD.SHL.U32 R233, R233, 0x2, RZ ;  /* 0x00000002e9e97824 */ /* 0x000fe200078e00ff */
[----:B------:R-:W-:Y:S01]  /*1950*/  LEA.HI.SX32 R24, R250, 0xffffffff, 0x1a ;  /* 0xfffffffffa187811 */ /* 0x000fe200078fd2ff */
[----:B------:R-:W4:Y:S01]  /*1960*/  SHFL.IDX PT, R9, R15, 0x3, 0x1c1f ;  /* 0x007c1f000f097f89 */ /* 0x000f2200000e0000 */
[----:B------:R-:W-:Y:S01]  /*1970*/  ISETP.GE.AND P1, PT, R5, R16, PT ;  /* 0x000000100500720c */ /* 0x000fe20003f26270 */
[----:B------:R-:W-:-:S02]  /*1980*/  IMAD.MOV.U32 R12, RZ, RZ, c[0x0][0x1e0] ;  /* 0x00007800ff0c7624 */ /* 0x000fc400078e00ff */
[----:B------:R-:W-:Y:S02]  /*1990*/  IMAD.MOV.U32 R25, RZ, RZ, 0x6 ;  /* 0x00000006ff197424 */ /* 0x000fe400078e00ff */
[----:B------:R-:W-:Y:S02]  /*19a0*/  IMAD.MOV.U32 R166, RZ, RZ, R34 ;  /* 0x000000ffffa67224 */ /* 0x000fe400078e0022 */
[----:B------:R-:W-:Y:S01]  /*19b0*/  IMAD.MOV.U32 R167, RZ, RZ, R35 ;  /* 0x000000ffffa77224 */ /* 0x000fe200078e0023 */
[C---:B------:R-:W-:Y:S01]  /*19c0*/  SHF.L.U64.HI R157, R12.reuse, R25, c[0x0][0x1e4] ;  /* 0x000079000c9d7619 */ /* 0x040fe20000010219 */
[C---:B------:R-:W-:Y:S02]  /*19d0*/  IMAD.SHL.U32 R159, R12.reuse, 0x40, RZ ;  /* 0x000000400c9f7824 */ /* 0x040fe400078e00ff */
[----:B------:R-:W-:Y:S02]  /*19e0*/  IMAD.MOV.U32 R166, RZ, RZ, R30 ;  /* 0x000000ffffa67224 */ /* 0x000fe400078e001e */
[----:B------:R-:W-:-:S02]  /*19f0*/  IMAD.SHL.U32 R158, R12, 0x20, RZ ;  /* 0x000000200c9e7824 */ /* 0x000fc400078e00ff */
[----:B------:R-:W-:Y:S01]  /*1a00*/  IMAD.SHL.U32 R219, R3, 0x2, RZ ;  /* 0x0000000203db7824 */ /* 0x000fe200078e00ff */
[----:B------:R-:W-:Y:S01]  /*1a10*/  STL.64 [R1+0x38], R166 ;  /* 0x000038a601007387 */ /* 0x000fe20000100a00 */
[----:B------:R-:W-:Y:S01]  /*1a20*/  IMAD.SHL.U32 R216, R2, 0x2, RZ ;  /* 0x0000000202d87824 */ /* 0x000fe200078e00ff */
[----:B-1----:R-:W-:Y:S01]  /*1a30*/  @!P1 LEA R10, P0, R6, R8, 0x1 ;  /* 0x00000008060a9211 */ /* 0x002fe200078008ff */
[----:B------:R-:W-:Y:S02]  /*1a40*/  IMAD.MOV.U32 R26, RZ, RZ, R40 ;  /* 0x000000ffff1a7224 */ /* 0x000fe400078e0028 */
[----:B------:R-:W-:Y:S01]  /*1a50*/  IMAD R144, R24, -0x40, R145 ;  /* 0xffffffc018907824 */ /* 0x000fe200078e0291 */
[----:B----4-:R-:W-:Y:S01]  /*1a60*/  @!P1 LEA.HI.X R11, R6, R9, R7, 0x1, P0 ;  /* 0x00000009060b9211 */ /* 0x010fe200000f0c07 */
[----:B------:R-:W-:Y:S01]  /*1a70*/  IMAD R220, R0, 0x2, R219 ;  /* 0x0000000200dc7824 */ /* 0x000fe200078e02db */
[----:B------:R-:W-:Y:S01]  /*1a80*/  @!P1 IADD3 R6, R6, 0x40, RZ ;  /* 0x0000004006069810 */ /* 0x000fe20007ffe0ff */
[----:B------:R-:W-:Y:S01]  /*1a90*/  STL.64 [R1+0x40], R26 ;  /* 0x0000401a01007387 */ /* 0x000fe20000100a00 */
[----:B------:R-:W-:Y:S01]  /*1aa0*/  @!P1 SHF.R.S32.HI R7, RZ, 0x1f, R17 ;  /* 0x0000001fff079819 */ /* 0x000fe20000011411 */
[----:B------:R-:W-:Y:S01]  /*1ab0*/  IMAD.SHL.U32 R217, R4, 0x2, RZ ;  /* 0x0000000204d97824 */ /* 0x000fe200078e00ff */
[----:B------:R-:W-:Y:S01]  /*1ac0*/  @!P1 SHF.R.S32.HI R5, RZ, 0x1f, R6 ;  /* 0x0000001fff059819 */ /* 0x000fe20000011406 */
[----:B------:R-:W-:Y:S01]  /*1ad0*/  @!PT LDS RZ, [RZ] ;  /* 0x00000000fffff984 */ /* 0x000fe20000000800 */
[----:B------:R1:W-:Y:S01]  /*1ae0*/  @!P1 LDGSTS.E.BYPASS.LTC128B.128 [R233+0x7900], [R10.64], !P4 ;  /* 0x079000000ae99fae */ /* 0x0003e2000e101d44 */
[----:B------:R-:W-:Y:S01]  /*1af0*/  @!P1 LEA.HI R7, R7, R17, RZ, 0x3 ;  /* 0x0000001107079211 */ /* 0x000fe200078f18ff */
[----:B------:R-:W-:Y:S01]  /*1b00*/  IMAD R218, R0, 0x2, R217 ;  /* 0x0000000200da7824 */ /* 0x000fe200078e02d9 */
[----:B------:R-:W-:-:S02]  /*1b10*/  @!P1 LEA.HI R6, R5, R6, RZ, 0x3 ;  /* 0x0000000605069211 */ /* 0x000fc400078f18ff */
[----:B------:R-:W-:Y:S02]  /*1b20*/  @!P1 LOP3.LUT R5, R7, 0xfffffff8, RZ, 0xc0, !PT ;  /* 0xfffffff807059812 */ /* 0x000fe400078ec0ff */
[----:B------:R-:W-:Y:S02]  /*1b30*/  ISETP.NE.AND P4, PT, R32, RZ, PT ;  /* 0x000000ff2000720c */ /* 0x000fe40003f85270 */
[----:B------:R-:W-:Y:S01]  /*1b40*/  IADD3 R221, R216, 0x3120, RZ ;  /* 0x00003120d8dd7810 */ /* 0x000fe20007ffe0ff */
[----:B-1----:R-:W-:Y:S01]  /*1b50*/  IMAD.IADD R11, R145, 0x1, -R36 ;  /* 0x00000001910b7824 */ /* 0x002fe200078e0a24 */
[----:B------:R-:W-:Y:S01]  /*1b60*/  @!P1 LOP3.LUT R10, R6, 0xfffffff8, RZ, 0xc0, !PT ;  /* 0xfffffff8060a9812 */ /* 0x000fe200078ec0ff */
[----:B------:R-:W-:-:S04]  /*1b70*/  @!P1 IMAD.WIDE R6, R5, 0x2, R8 ;  /* 0x0000000205069825 */ /* 0x000fc800078e0208 */
[----:B------:R-:W-:Y:S01]  /*1b80*/  IMAD R5, R24, -0x40, R11 ;  /* 0xffffffc018057824 */ /* 0x000fe200078e020b */
[----:B------:R1:W-:Y:S01]  /*1b90*/  @!P1 LDGSTS.E.BYPASS.LTC128B.128 [R233+0x9900], [R6.64], !P2 ;  /* 0x0990000006e99fae */ /* 0x0003e2000d101d44 */
[----:B------:R-:W-:Y:S01]  /*1ba0*/  @!P1 IMAD.WIDE R8, R10, 0x2, R8 ;  /* 0x000000020a089825 */ /* 0x000fe200078e0208 */
[----:B------:R-:W-:Y:S02]  /*1bb0*/  SHF.R.S32.HI R10, RZ, 0x1f, R24 ;  /* 0x0000001fff0a7819 */ /* 0x000fe40000011418 */
[C---:B------:R-:W-:Y:S01]  /*1bc0*/  ISETP.GE.AND P0, PT, R5.reuse, 0x1, PT ;  /* 0x000000010500780c */ /* 0x040fe20003f06270 */
[----:B------:R-:W-:Y:S01]  /*1bd0*/  IMAD.MOV.U32 R11, RZ, RZ, c[0x0][0x208] ;  /* 0x00008200ff0b7624 */ /* 0x000fe200078e00ff */
[----:B------:R4:W-:Y:S01]  /*1be0*/  @!P1 LDGSTS.E.BYPASS.LTC128B.128 [R233+0xb900], [R8.64], !P3 ;  /* 0x0b90000008e99fae */ /* 0x0009e2000d901d44 */
[----:B------:R-:W-:Y:S02]  /*1bf0*/  ISETP.GE.AND P2, PT, R5, 0x21, PT ;  /* 0x000000210500780c */ /* 0x000fe40003f46270 */
[----:B------:R-:W-:Y:S01]  /*1c00*/  LOP3.LUT P3, RZ, R37, 0x2, RZ, 0xc0, !PT ;  /* 0x0000000225ff7812 */ /* 0x000fe2000786c0ff */
[----:B------:R-:W0:Y:S01]  /*1c10*/  LDGDEPBAR ;  /* 0x00000000000079af */ /* 0x000e220000000000 */
[----:B-1----:R-:W-:-:S04]  /*1c20*/  IMAD.WIDE.U32 R6, R24, R159, R166 ;  /* 0x0000009f18067225 */ /* 0x002fc800078e00a6 */
[----:B----4-:R-:W-:Y:S02]  /*1c30*/  IMAD R8, R157, R24, RZ ;  /* 0x000000189d087224 */ /* 0x010fe400078e02ff */
[----:B------:R-:W-:Y:S02]  /*1c40*/  IMAD.MOV.U32 R9, RZ, RZ, 0x5 ;  /* 0x00000005ff097424 */ /* 0x000fe400078e00ff */
[----:B------:R-:W-:Y:S01]  /*1c50*/  IMAD R5, R10, R159, R8 ;  /* 0x0000009f0a057224 */ /* 0x000fe200078e0208 */
[----:B------:R-:W-:Y:S01]  /*1c60*/  BAR.SYNC.DEFER_BLOCKING 0x0 ;  /* 0x0000000000007b1d */ /* 0x000fe20000010000 */
[----:B------:R-:W-:Y:S02]  /*1c70*/  @P0 LEA R8, P1, R6, c[0x0][0x1c8], 0x1 ;  /* 0x0000720006080a11 */ /* 0x000fe400078208ff */
[----:B------:R-:W-:Y:S01]  /*1c80*/  IMAD.IADD R5, R7, 0x1, R5 ;  /* 0x0000000107057824 */ /* 0x000fe200078e0205 */
[----:B------:R-:W-:-:S04]  /*1c90*/  SHF.L.U64.HI R164, R12, R9, c[0x0][0x1e4] ;  /* 0x000079000ca47619 */ /* 0x000fc80000010209 */
[----:B------:R-:W-:Y:S02]  /*1ca0*/  @P0 LEA.HI.X R9, R6, c[0x0][0x1cc], R5, 0x1, P1 ;  /* 0x0000730006090a11 */ /* 0x000fe400008f0c05 */
[----:B------:R-:W-:-:S05]  /*1cb0*/  @P2 IADD3 R7, P1, R158, R6, RZ ;  /* 0x000000069e072210 */ /* 0x000fca0007f3e0ff */
[----:B------:R-:W-:Y:S01]  /*1cc0*/  @P2 IMAD.X R5, R164, 0x1, R5, P1 ;  /* 0x00000001a4052824 */ /* 0x000fe200008e0605 */
[----:B------:R-:W-:-:S04]  /*1cd0*/  @P2 LEA R6, P1, R7, c[0x0][0x1c8], 0x1 ;  /* 0x0000720007062a11 */ /* 0x000fc800078208ff */
[----:B------:R-:W-:Y:S02]  /*1ce0*/  @P2 LEA.HI.X R7, R7, c[0x0][0x1cc], R5, 0x1, P1 ;  /* 0x0000730007072a11 */ /* 0x000fe400008f0c05 */
[----:B------:R-:W-:Y:S01]  /*1cf0*/  LOP3.LUT R5, R38, 0x1, RZ, 0xc0, !PT ;  /* 0x0000000126057812 */ /* 0x000fe200078ec0ff */
[----:B------:R-:W-:Y:S01]  /*1d00*/  @!PT LDS RZ, [RZ] ;  /* 0x00000000fffff984 */ /* 0x000fe20000000800 */
[----:B------:R-:W-:Y:S01]  /*1d10*/  @!PT LDS RZ, [RZ] ;  /* 0x00000000fffff984 */ /* 0x000fe20000000800 */
[----:B------:R-:W-:Y:S01]  /*1d20*/  @!PT LDS RZ, [RZ] ;  /* 0x00000000fffff984 */ /* 0x000fe20000000800 */
[----:B------:R1:W-:Y:S04]  /*1d30*/  @P0 LDGSTS.E.BYPASS.LTC128B.128 [R233+0x3100], [R8.64], !P4 ;  /* 0x0310000008e90fae */ /* 0x0003e8000e101d44 */
[----:B------:R1:W-:Y:S04]  /*1d40*/  @P0 LDGSTS.E.BYPASS.LTC128B.128 [R233+0x4100], [R8.64+0x40], !P6 ;  /* 0x0410004008e90fae */ /* 0x0003e8000f101d44 */
[----:B------:R1:W-:Y:S01]  /*1d50*/  @P0 LDGSTS.E.BYPASS.LTC128B.128 [R233+0x5100], [R8.64+0x80], !P5 ;  /* 0x0510008008e90fae */ /* 0x0003e2000e901d44 */
[----:B------:R-:W-:Y:S01]  /*1d60*/  ISETP.NE.U32.AND P0, PT, R5, 0x1, PT ;  /* 0x000000010500780c */ /* 0x000fe20003f05070 */
[----:B------:R-:W-:-:S02]  /*1d70*/  IMAD.IADD R5, R144, 0x1, -R36 ;  /* 0x0000000190057824 */ /* 0x000fc400078e0a24 */
[----:B------:R4:W-:Y:S04]  /*1d80*/  @P2 LDGSTS.E.BYPASS.LTC128B.128 [R233+0x3900], [R6.64], !P4 ;  /* 0x0390000006e92fae */ /* 0x0009e8000e101d44 */
[----:B------:R4:W-:Y:S04]  /*1d90*/  @P2 LDGSTS.E.BYPASS.LTC128B.128 [R233+0x4900], [R6.64+0x40], !P6 ;  /* 0x0490004006e92fae */ /* 0x0009e8000f101d44 */
[----:B------:R4:W-:Y:S01]  /*1da0*/  @P2 LDGSTS.E.BYPASS.LTC128B.128 [R233+0x5900], [R6.64+0x80], !P5 ;  /* 0x0590008006e92fae */ /* 0x0009e2000e901d44 */
[----:B------:R-:W-:-:S03]  /*1db0*/  LOP3.LUT P2, RZ, R38, 0x2, RZ, 0xc0, !PT ;  /* 0x0000000226ff7812 */ /* 0x000fc6000784c0ff */
[----:B------:R-:W0:Y:S01]  /*1dc0*/  LDGDEPBAR ;  /* 0x00000000000079af */ /* 0x000e220000000000 */
[C---:B-1----:R-:W-:Y:S01]  /*1dd0*/  SHF.L.U64.HI R9, R11.reuse, R25, c[0x0][0x20c] ;  /* 0x000083000b097619 */ /* 0x042fe20000010219 */
[----:B------:R-:W-:Y:S01]  /*1de0*/  IMAD.SHL.U32 R11, R11, 0x40, RZ ;  /* 0x000000400b0b7824 */ /* 0x000fe200078e00ff */
[----:B------:R-:W-:-:S03]  /*1df0*/  IADD3 R8, R216, 0x3100, RZ ;  /* 0x00003100d8087810 */ /* 0x000fc60007ffe0ff */
[----:B------:R-:W-:Y:S01]  /*1e00*/  IMAD R2, R9, R24, RZ ;  /* 0x0000001809027224 */ /* 0x000fe200078e02ff */
[----:B------:R-:W-:Y:S02]  /*1e10*/  @P3 IADD3 R221, R8, -0x20, RZ ;  /* 0xffffffe008dd3810 */ /* 0x000fe40007ffe0ff */
[C---:B------:R-:W-:Y:S01]  /*1e20*/  ISETP.LT.OR P3, PT, R5.reuse, 0x1, P0 ;  /* 0x000000010500780c */ /* 0x040fe20000761670 */
[-C--:B------:R-:W-:Y:S01]  /*1e30*/  IMAD R3, R10, R11.reuse, R2 ;  /* 0x0000000b0a037224 */ /* 0x080fe200078e0202 */
[----:B------:R-:W-:Y:S01]  /*1e40*/  ISETP.LT.OR P0, PT, R5, 0x21, P0 ;  /* 0x000000210500780c */ /* 0x000fe20000701670 */
[----:B----4-:R-:W-:Y:S01]  /*1e50*/  IMAD.WIDE.U32 R6, R24, R11, R26 ;  /* 0x0000000b18067225 */ /* 0x010fe200078e001a */
[----:B------:R-:W-:-:S04]  /*1e60*/  DEPBAR.LE SB0, 0x1 ;  /* 0x000080400000791a */ /* 0x000fc80000000000 */
[----:B------:R-:W-:-:S04]  /*1e70*/  DEPBAR.LE SB0, 0x0 ;  /* 0x000080000000791a */ /* 0x000fc80000000000 */
[----:B------:R-:W-:Y:S01]  /*1e80*/  BAR.SYNC.DEFER_BLOCKING 0x0 ;  /* 0x0000000000007b1d */ /* 0x000fe20000010000 */
[----:B------:R-:W-:Y:S01]  /*1e90*/  IMAD.IADD R3, R7, 0x1, R3 ;  /* 0x0000000107037824 */ /* 0x000fe200078e0203 */
[----:B------:R-:W-:-:S04]  /*1ea0*/  LEA R2, P1, R6, c[0x0][0x1f8], 0x1 ;  /* 0x00007e0006027a11 */ /* 0x000fc800078208ff */
[----:B------:R-:W-:Y:S02]  /*1eb0*/  LEA.HI.X R3, R6, c[0x0][0x1fc], R3, 0x1, P1 ;  /* 0x00007f0006037a11 */ /* 0x000fe400008f0c03 */
[----:B------:R-:W-:-:S05]  /*1ec0*/  IADD3 R6, P1, R11, R2, RZ ;  /* 0x000000020b067210 */ /* 0x000fca0007f3e0ff */
[----:B------:R-:W-:Y:S01]  /*1ed0*/  IMAD.X R7, R9, 0x1, R3, P1 ;  /* 0x0000000109077824 */ /* 0x000fe200008e0603 */
[C---:B------:R-:W-:Y:S02]  /*1ee0*/  ISETP.LT.OR P1, PT, R5.reuse, 0x1, !P2 ;  /* 0x000000010500780c */ /* 0x040fe40005721670 */
[----:B------:R-:W-:Y:S01]  /*1ef0*/  ISETP.LT.OR P2, PT, R5, 0x21, !P2 ;  /* 0x000000210500780c */ /* 0x000fe20005741670 */
[----:B--23--:R-:W-:Y:S04]  /*1f00*/  LDSM.16.M88.4 R16, [R219+0x6100] ;  /* 0x00610000db10783b */ /* 0x00cfe80000000200 */
[----:B------:R-:W1:Y:S04]  /*1f10*/  LDSM.16.M88.4 R20, [R216+0x3100] ;  /* 0x00310000d814783b */ /* 0x000e680000000200 */
[----:B------:R-:W2:Y:S04]  /*1f20*/  LDSM.16.M88.4 R12, [R219+0x7100] ;  /* 0x00710000db0c783b */ /* 0x000ea80000000200 */
[----:B------:R-:W3:Y:S04]  /*1f30*/  LDSM.16.M88.4 R28, [R216+0x3900] ;  /* 0x00390000d81c783b */ /* 0x000ee80000000200 */
[----:B------:R-:W4:Y:S04]  /*1f40*/  LDSM.16.M88.4 R32, [R216+0x3500] ;  /* 0x00350000d820783b */ /* 0x000f280000000200 */
[----:B------:R-:W5:Y:S04]  /*1f50*/  LDSM.16.M88.4 R24, [R216+0x3d00] ;  /* 0x003d0000d818783b */ /* 0x000f680000000200 */
[----:B------:R-:W-:Y:S04]  /*1f60*/  LDSM.16.M88.4 R40, [R220+0x6100] ;  /* 0x00610000dc28783b */ /* 0x000fe80000000200 */
[----:B------:R-:W4:Y:S04]  /*1f70*/  LDSM.16.M88.4 R44, [R221] ;  /* 0x00000000dd2c783b */ /* 0x000f280000000200 */
[----:B------:R-:W4:Y:S04]  /*1f80*/  LDSM.16.M88.4 R8, [R220+0x7100] ;  /* 0x00710000dc08783b */ /* 0x000f280000000200 */
[----:B------:R-:W-:Y:S04]  /*1f90*/  LDSM.16.M88.4 R48, [R221+0x400] ;  /* 0x00040000dd30783b */ /* 0x000fe80000000200 */
[----:B------:R-:W5:Y:S04]  /*1fa0*/  LDSM.16.M88.4 R60, [R221+0x800] ;  /* 0x00080000dd3c783b */ /* 0x000f680000000200 */
[----:B------:R-:W5:Y:S01]  /*1fb0*/  LDSM.16.M88.4 R76, [R221+0xc00] ;  /* 0x000c0000dd4c783b */ /* 0x000f620000000200 */
[----:B-1----:R-:W-:Y:S03]  /*1fc0*/  HMMA.16816.F32 R52, R16, R20, RZ ;  /* 0x000000141034723c */ /* 0x002fe600000018ff */
[----:B------:R-:W-:Y:S01]  /*1fd0*/  @!PT LDS RZ, [RZ] ;  /* 0x00000000fffff984 */ /* 0x000fe20000000800 */
[----:B------:R-:W-:Y:S01]  /*1fe0*/  @!PT LDS RZ, [RZ] ;  /* 0x00000000fffff984 */ /* 0x000fe20000000800 */
[----:B------:R-:W-:Y:S01]  /*1ff0*/  @!PT LDS RZ, [RZ] ;  /* 0x00000000fffff984 */ /* 0x000fe20000000800 */
[----:B------:R1:W-:Y:S01]  /*2000*/  LDGSTS.E.BYPASS.LTC128B.128 [R233+0x100], [R2.64], !P3 ;  /* 0x0010000002e97fae */ /* 0x0003e2000d901d44 */
[----:B------:R-:W-:-:S03]  /*2010*/  LOP3.LUT P3, RZ, R38, 0x4, RZ, 0xc0, !PT ;  /* 0x0000000426ff7812 */ /* 0x000fc6000786c0ff */
[----:B------:R1:W-:Y:S01]  /*2020*/  LDGSTS.E.BYPASS.LTC128B.128 [R233+0x1100], [R2.64+0x40], !P1 ;  /* 0x0110004002e97fae */ /* 0x0003e2000c901d44 */
[C---:B------:R-:W-:Y:S01]  /*2030*/  ISETP.LT.OR P1, PT, R5.reuse, 0x1, !P3 ;  /* 0x000000010500780c */ /* 0x040fe20005f21670 */
[----:B--2---:R-:W-:Y:S01]  /*2040*/  HMMA.16816.F32 R92, R12, R20, RZ ;  /* 0x000000140c5c723c */ /* 0x004fe200000018ff */
[----:B------:R-:W-:-:S07]  /*2050*/  ISETP.LT.OR P3, PT, R5, 0x21, !P3 ;  /* 0x000000210500780c */ /* 0x000fce0005f61670 */
[C---:B---3--:R-:W-:Y:S04]  /*2060*/  HMMA.16816.F32 R104, R12.reuse, R28, RZ ;  /* 0x0000001c0c68723c */ /* 0x048fe800000018ff */
[----:B------:R1:W-:Y:S04]  /*2070*/  LDGSTS.E.BYPASS.LTC128B.128 [R233+0x2100], [R2.64+0x80], !P1 ;  /* 0x0210008002e97fae */ /* 0x0003e8000c901d44 */
[----:B------:R2:W-:Y:S01]  /*2080*/  LDGSTS.E.BYPASS.LTC128B.128 [R233+0x900], [R6.64], !P0 ;  /* 0x0090000006e97fae */ /* 0x0005e2000c101d44 */
[C---:B------:R-:W-:Y:S03]  /*2090*/  HMMA.16816.F32 R100, R12.reuse, R22, RZ ;  /* 0x000000160c64723c */ /* 0x040fe600000018ff */
[----:B------:R2:W-:Y:S04]  /*20a0*/  LDGSTS.E.BYPASS.LTC128B.128 [R233+0x1900], [R6.64+0x40], !P2 ;  /* 0x0190004006e97fae */ /* 0x0005e8000d101d44 */
[----:B------:R2:W-:Y:S01]  /*20b0*/  LDGSTS.E.BYPASS.LTC128B.128 [R233+0x2900], [R6.64+0x80], !P3 ;  /* 0x0290008006e97fae */ /* 0x0005e2000d901d44 */
[C---:B----4-:R-:W-:Y:S03]  /*20c0*/  HMMA.16816.F32 R108, R12.reuse, R32, RZ ;  /* 0x000000200c6c723c */ /* 0x050fe600000018ff */
[----:B------:R-:W-:Y:S04]  /*20d0*/  LDSM.16.M88.4 R64, [R216+0x4100] ;  /* 0x00410000d840783b */ /* 0x000fe80000000200 */
[----:B------:R-:W3:Y:S01]  /*20e0*/  LDSM.16.M88.4 R36, [R219+0x8100] ;  /* 0x00810000db24783b */ /* 0x000ee20000000200 */
[----:B-----5:R-:W-:Y:S03]  /*20f0*/  HMMA.16816.F32 R96, R12, R24, RZ ;  /* 0x000000180c60723c */ /* 0x020fe600000018ff */
[----:B------:R-:W-:Y:S01]  /*2100*/  LDSM.16.M88.4 R56, [R221+0x1000] ;  /* 0x00100000dd38783b */ /* 0x000fe20000000200 */
[----:B-1----:R-:W-:-:S03]  /*2110*/  LOP3.LUT R3, R156, 0xffffffe0, RZ, 0xc0, !PT ;  /* 0xffffffe09c037812 */ /* 0x002fc600078ec0ff */
[----:B------:R-:W0:Y:S01]  /*2120*/  LDGDEPBAR ;  /* 0x00000000000079af */ /* 0x000e220000000000 */
[C---:B------:R-:W-:Y:S08]  /*2130*/  HMMA.16816.F32 R88, R12.reuse, R34, RZ ;  /* 0x000000220c58723c */ /* 0x040ff000000018ff */
[C---:B------:R-:W-:Y:S08]  /*2140*/  HMMA.16816.F32 R84, R12.reuse, R30, RZ ;  /* 0x0000001e0c54723c */ /* 0x040ff000000018ff */
[----:B------:R-:W-:Y:S08]  /*2150*/  HMMA.16816.F32 R68, R12, R26, RZ ;  /* 0x0000001a0c44723c */ /* 0x000ff000000018ff */
[----:B------:R-:W-:Y:S01]  /*2160*/  HMMA.16816.F32 R12, R40, R44, R52 ;  /* 0x0000002c280c723c */ /* 0x000fe20000001834 */
[----:B------:R-:W-:Y:S07]  /*2170*/  LDSM.16.M88.4 R52, [R216+0x5100] ;  /* 0x00510000d834783b */ /* 0x000fee0000000200 */
[C---:B------:R-:W-:Y:S08]  /*2180*/  HMMA.16816.F32 R72, R16.reuse, R32, RZ ;  /* 0x000000201048723c */ /* 0x040ff000000018ff */
[C---:B------:R-:W-:Y:S01]  /*2190*/  HMMA.16816.F32 R116, R16.reuse, R34, RZ ;  /* 0x000000221074723c */ /* 0x040fe200000018ff */
[----:B------:R-:W1:Y:S07]  /*21a0*/  LDSM.16.M88.4 R32, [R219+0x9100] ;  /* 0x00910000db20783b */ /* 0x000e6e0000000200 */
[C---:B------:R-:W-:Y:S08]  /*21b0*/  HMMA.16816.F32 R112, R16.reuse, R28, RZ ;  /* 0x0000001c1070723c */ /* 0x040ff000000018ff */
[C---:B------:R-:W-:Y:S01]  /*21c0*/  HMMA.16816.F32 R124, R16.reuse, R30, RZ ;  /* 0x0000001e107c723c */ /* 0x040fe200000018ff */
[----:B------:R-:W4:Y:S07]  /*21d0*/  LDSM.16.M88.4 R28, [R220+0x8100] ;  /* 0x00810000dc1c783b */ /* 0x000f2e0000000200 */
[----:B------:R-:W-:Y:S08]  /*21e0*/  HMMA.16816.F32 R120, R16, R22, RZ ;  /* 0x000000161078723c */ /* 0x000ff000000018ff */
[C---:B------:R-:W-:Y:S08]  /*21f0*/  HMMA.16816.F32 R20, R8.reuse, R44, R92 ;  /* 0x0000002c0814723c */ /* 0x040ff0000000185c */
[C---:B------:R-:W-:Y:S08]  /*2200*/  HMMA.16816.F32 R136, R8.reuse, R60, R104 ;  /* 0x0000003c0888723c */ /* 0x040ff00000001868 */
[C---:B------:R-:W-:Y:S08]  /*2210*/  HMMA.16816.F32 R92, R8.reuse, R46, R100 ;  /* 0x0000002e085c723c */ /* 0x040ff00000001864 */
[C---:B------:R-:W-:Y:S08]  /*2220*/  HMMA.16816.F32 R108, R8.reuse, R48, R108 ;  /* 0x00000030086c723c */ /* 0x040ff0000000186c */
[C---:B------:R-:W-:Y:S08]  /*2230*/  HMMA.16816.F32 R140, R8.reuse, R76, R96 ;  /* 0x0000004c088c723c */ /* 0x040ff00000001860 */
[C---:B------:R-:W-:Y:S08]  /*2240*/  HMMA.16816.F32 R100, R8.reuse, R50, R88 ;  /* 0x000000320864723c */ /* 0x040ff00000001858 */
[C---:B------:R-:W-:Y:S08]  /*2250*/  HMMA.16816.F32 R104, R8.reuse, R62, R84 ;  /* 0x0000003e0868723c */ /* 0x040ff00000001854 */
[----:B------:R-:W-:Y:S08]  /*2260*/  HMMA.16816.F32 R132, R8, R78, R68 ;  /* 0x0000004e0884723c */ /* 0x000ff00000001844 */
[----:B---3--:R-:W-:Y:S01]  /*2270*/  HMMA.16816.F32 R8, R36, R64, R12 ;  /* 0x000000402408723c */ /* 0x008fe2000000180c */
[----:B------:R-:W-:Y:S07]  /*2280*/  LDSM.16.M88.4 R12, [R219+0xb100] ;  /* 0x00b10000db0c783b */ /* 0x000fee0000000200 */
[C---:B------:R-:W-:Y:S08]  /*2290*/  HMMA.16816.F32 R80, R16.reuse, R24, RZ ;  /* 0x000000181050723c */ /* 0x040ff000000018ff */
[----:B------:R-:W-:Y:S01]  /*22a0*/  HMMA.16816.F32 R128, R16, R26, RZ ;  /* 0x0000001a1080723c */ /* 0x000fe200000018ff */
[----:B------:R-:W3:Y:S04]  /*22b0*/  LDSM.16.M88.4 R16, [R220+0x9100] ;  /* 0x00910000dc10783b */ /* 0x000ee80000000200 */
[----:B------:R-:W5:Y:S03]  /*22c0*/  LDSM.16.M88.4 R24, [R219+0xa100] ;  /* 0x00a10000db18783b */ /* 0x000f660000000200 */
[C---:B------:R-:W-:Y:S08]  /*22d0*/  HMMA.16816.F32 R96, R40.reuse, R48, R72 ;  /* 0x000000302860723c */ /* 0x040ff00000001848 */
[----:B------:R-:W-:Y:S01]  /*22e0*/  HMMA.16816.F32 R72, R40, R46, R120 ;  /* 0x0000002e2848723c */ /* 0x000fe20000001878 */
[----:B------:R-:W-:Y:S07]  /*22f0*/  LDSM.16.M88.4 R44, [R221+0x2000] ;  /* 0x00200000dd2c783b */ /* 0x000fee0000000200 */
[----:B-1----:R-:W-:Y:S01]  /*2300*/  HMMA.16816.F32 R68, R32, R64, R20 ;  /* 0x000000402044723c */ /* 0x002fe20000001814 */
[----:B------:R-:W1:Y:S07]  /*2310*/  LDSM.16.M88.4 R20, [R220+0xa100] ;  /* 0x00a10000dc14783b */ /* 0x000e6e0000000200 */
[----:B----4-:R-:W-:Y:S08]  /*2320*/  HMMA.16816.F32 R8, R28, R56, R8 ;  /* 0x000000381c08723c */ /* 0x010ff00000001808 */
[C---:B------:R-:W-:Y:S08]  /*2330*/  HMMA.16816.F32 R112, R40.reuse, R60, R112 ;  /* 0x0000003c2870723c */ /* 0x040ff00000001870 */
[----:B------:R-:W-:Y:S08]  /*2340*/  HMMA.16816.F32 R124, R40, R62, R124 ;  /* 0x0000003e287c723c */ /* 0x000ff0000000187c */
[----:B------:R-:W-:Y:S08]  /*2350*/  HMMA.16816.F32 R60, R32, R66, R92 ;  /* 0x00000042203c723c */ /* 0x000ff0000000185c */
[----:B------:R-:W-:Y:S01]  /*2360*/  HMMA.16816.F32 R88, R40, R50, R116 ;  /* 0x000000322858723c */ /* 0x000fe20000001874 */
[----:B------:R-:W4:Y:S07]  /*2370*/  LDSM.16.M88.4 R48, [R216+0x4500] ;  /* 0x00450000d830783b */ /* 0x000f2e0000000200 */
[----:B------:R-:W-:Y:S08]  /*2380*/  HMMA.16816.F32 R64, R36, R66, R72 ;  /* 0x000000422440723c */ /* 0x000ff00000001848 */
[----:B---3--:R-:W-:Y:S08]  /*2390*/  HMMA.16816.F32 R68, R16, R56, R68 ;  /* 0x000000381044723c */ /* 0x008ff00000001844 */
[----:B-----5:R-:W-:Y:S01]  /*23a0*/  HMMA.16816.F32 R72, R24, R52, R8 ;  /* 0x000000341848723c */ /* 0x020fe20000001808 */
[----:B------:R-:W3:Y:S07]  /*23b0*/  LDSM.16.M88.4 R8, [R220+0xb100] ;  /* 0x00b10000dc08783b */ /* 0x000eee0000000200 */
[C---:B------:R-:W-:Y:S08]  /*23c0*/  HMMA.16816.F32 R148, R40.reuse, R76, R80 ;  /* 0x0000004c2894723c */ /* 0x040ff00000001850 */
[----:B------:R-:W-:Y:S08]  /*23d0*/  HMMA.16816.F32 R128, R40, R78, R128 ;  /* 0x0000004e2880723c */ /* 0x000ff00000001880 */
[-C--:B------:R-:W-:Y:S01]  /*23e0*/  HMMA.16816.F32 R40, R16, R58.reuse, R60 ;  /* 0x0000003a1028723c */ /* 0x080fe2000000183c */
[----:B------:R-:W5:Y:S07]  /*23f0*/  LDSM.16.M88.4 R60, [R221+0x1400] ;  /* 0x00140000dd3c783b */ /* 0x000f6e0000000200 */
[----:B------:R-:W-:Y:S01]  /*2400*/  HMMA.16816.F32 R64, R28, R58, R64 ;  /* 0x0000003a1c40723c */ /* 0x000fe20000001840 */
[----:B------:R-:W2:Y:S07]  /*2410*/  LDSM.16.M88.4 R56, [R216+0x4900] ;  /* 0x00490000d838783b */ /* 0x000eae0000000200 */
[----:B------:R-:W-:Y:S08]  /*2420*/  HMMA.16816.F32 R68, R12, R52, R68 ;  /* 0x000000340c44723c */ /* 0x000ff00000001844 */
[----:B-1----:R-:W-:Y:S08]  /*2430*/  HMMA.16816.F32 R84, R20, R44, R72 ;  /* 0x0000002c1454723c */ /* 0x002ff00000001848 */
[-C--:B----4-:R-:W-:Y:S08]  /*2440*/  HMMA.16816.F32 R72, R36, R48.reuse, R96 ;  /* 0x000000302448723c */ /* 0x090ff00000001860 */
[----:B------:R-:W-:Y:S08]  /*2450*/  HMMA.16816.F32 R80, R32, R48, R108 ;  /* 0x000000302050723c */ /* 0x000ff0000000186c */
[----:B------:R-:W-:Y:S01]  /*2460*/  HMMA.16816.F32 R76, R12, R54, R40 ;  /* 0x000000360c4c723c */ /* 0x000fe20000001828 */
[----:B------:R-:W-:-:S04]  /*2470*/  FMUL.FTZ R2, R84, c[0x0][0x320] ;  /* 0x0000c80054027a20 */ /* 0x000fc80000410000 */
[----:B------:R1:W-:Y:S03]  /*2480*/  MUFU.TANH R154, R2 ;  /* 0x00000002009a7308 */ /* 0x0003e60000002400 */
[-C--:B------:R-:W-:Y:S08]  /*2490*/  HMMA.16816.F32 R96, R32, R50.reuse, R100 ;  /* 0x000000322060723c */ /* 0x080ff00000001864 */
[----:B------:R-:W-:Y:S01]  /*24a0*/  HMMA.16816.F32 R92, R36, R50, R88 ;  /* 0x00000032245c723c */ /* 0x000fe20000001858 */
[----:B------:R-:W4:Y:S01]  /*24b0*/  LDSM.16.M88.4 R88, [R216+0x4d00] ;  /* 0x004d0000d858783b */ /* 0x000f220000000200 */
[----:B-1----:R-:W-:-:S06]  /*24c0*/  FMUL.FTZ R2, R85, c[0x0][0x320] ;  /* 0x0000c80055027a20 */ /* 0x002fcc0000410000 */
[----:B------:R-:W-:Y:S01]  /*24d0*/  HMMA.16816.F32 R40, R24, R54, R64 ;  /* 0x000000361828723c */ /* 0x000fe20000001840 */
[----:B------:R-:W1:Y:S01]  /*24e0*/  LDSM.16.M88.4 R52, [R216+0x5500] ;  /* 0x00550000d834783b */ /* 0x000e620000000200 */
[----:B------:R2:W-:Y:S06]  /*24f0*/  MUFU.TANH R153, R2 ;  /* 0x0000000200997308 */ /* 0x0005ec0000002400 */
[----:B---3--:R-:W-:Y:S08]  /*2500*/  HMMA.16816.F32 R48, R8, R44, R68 ;  /* 0x0000002c0830723c */ /* 0x008ff00000001844 */
[----:B-----5:R-:W-:Y:S01]  /*2510*/  HMMA.16816.F32 R64, R28, R60, R72 ;  /* 0x0000003c1c40723c */ /* 0x020fe20000001848 */
[----:B--2---:R-:W-:-:S04]  /*2520*/  FMUL.FTZ R2, R86, c[0x0][0x320] ;  /* 0x0000c80056027a20 */ /* 0x004fc80000410000 */
[----:B------:R2:W-:Y:S03]  /*2530*/  MUFU.TANH R152, R2 ;  /* 0x0000000200987308 */ /* 0x0005e60000002400 */
[----:B------:R-:W-:Y:S08]  /*2540*/  HMMA.16816.F32 R68, R16, R60, R80 ;  /* 0x0000003c1044723c */ /* 0x000ff00000001850 */
[----:B------:R-:W-:Y:S01]  /*2550*/  HMMA.16816.F32 R80, R8, R46, R76 ;  /* 0x0000002e0850723c */ /* 0x000fe2000000184c */
[----:B--2---:R-:W-:-:S07]  /*2560*/  FMUL.FTZ R2, R87, c[0x0][0x320] ;  /* 0x0000c80057027a20 */ /* 0x004fce0000410000 */
[----:B------:R-:W-:Y:S01]  /*2570*/  HMMA.16816.F32 R44, R20, R46, R40 ;  /* 0x0000002e142c723c */ /* 0x000fe20000001828 */
[----:B------:R-:W2:Y:S01]  /*2580*/  LDSM.16.M88.4 R40, [R221+0x2400] ;  /* 0x00240000dd28783b */ /* 0x000ea20000000200 */
[----:B------:R3:W-:Y:S06]  /*2590*/  MUFU.TANH R147, R2 ;  /* 0x0000000200937308 */ /* 0x0007ec0000002400 */
[C---:B------:R-:W-:Y:S08]  /*25a0*/  HMMA.16816.F32 R100, R32.reuse, R58, R104 ;  /* 0x0000003a2064723c */ /* 0x040ff00000001868 */
[----:B------:R-:W-:Y:S01]  /*25b0*/  HMMA.16816.F32 R84, R32, R56, R136 ;  /* 0x000000382054723c */ /* 0x000fe20000001888 */
[----:B---3--:R-:W-:-:S04]  /*25c0*/  FMUL.FTZ R2, R48, c[0x0][0x320] ;  /* 0x0000c80030027a20 */ /* 0x008fc80000410000 */
[----:B------:R3:W5:Y:S03]  /*25d0*/  MUFU.TANH R146, R2 ;  /* 0x0000000200927308 */ /* 0x0007660000002400 */
[C---:B----4-:R-:W-:Y:S08]  /*25e0*/  HMMA.16816.F32 R108, R32.reuse, R88, R140 ;  /* 0x00000058206c723c */ /* 0x050ff0000000188c */
[----:B------:R-:W-:Y:S01]  /*25f0*/  HMMA.16816.F32 R104, R32, R90, R132 ;  /* 0x0000005a2068723c */ /* 0x000fe20000001884 */
[----:B---3--:R-:W-:-:S07]  /*2600*/  FMUL.FTZ R2, R49, c[0x0][0x320] ;  /* 0x0000c80031027a20 */ /* 0x008fce0000410000 */
[-C--:B------:R-:W-:Y:S01]  /*2610*/  HMMA.16816.F32 R32, R28, R62.reuse, R92 ;  /* 0x0000003e1c20723c */ /* 0x080fe2000000185c */
[----:B------:R3:W4:Y:S07]  /*2620*/  MUFU.TANH R123, R2 ;  /* 0x00000002007b7308 */ /* 0x00072e0000002400 */
[----:B------:R-:W-:Y:S08]  /*2630*/  HMMA.16816.F32 R60, R16, R62, R96 ;  /* 0x0000003e103c723c */ /* 0x000ff00000001860 */
[----:B------:R-:W-:Y:S01]  /*2640*/  HMMA.16816.F32 R72, R36, R56, R112 ;  /* 0x000000382448723c */ /* 0x000fe20000001870 */
[----:B---3--:R-:W-:-:S04]  /*2650*/  FMUL.FTZ R2, R50, c[0x0][0x320] ;  /* 0x0000c80032027a20 */ /* 0x008fc80000410000 */
[----:B------:R3:W-:Y:S03]  /*2660*/  MUFU.TANH R122, R2 ;  /* 0x00000002007a7308 */ /* 0x0007e60000002400 */
[----:B-1----:R-:W-:Y:S08]  /*2670*/  HMMA.16816.F32 R32, R24, R54, R32 ;  /* 0x000000361820723c */ /* 0x002ff00000001820 */
[----:B------:R-:W-:Y:S01]  /*2680*/  HMMA.16816.F32 R92, R36, R88, R148 ;  /* 0x00000058245c723c */ /* 0x000fe20000001894 */
[----:B---3--:R-:W-:-:S07]  /*2690*/  FMUL.FTZ R2, R51, c[0x0][0x320] ;  /* 0x0000c80033027a20 */ /* 0x008fce0000410000 */
[-C--:B------:R-:W-:Y:S01]  /*26a0*/  HMMA.16816.F32 R48, R24, R52.reuse, R64 ;  /* 0x000000341830723c */ /* 0x080fe20000001840 */
[----:B------:R1:W-:Y:S07]  /*26b0*/  MUFU.TANH R120, R2 ;  /* 0x0000000200787308 */ /* 0x0003ee0000002400 */
[----:B------:R-:W-:Y:S01]  /*26c0*/  HMMA.16816.F32 R64, R12, R52, R68 ;  /* 0x000000340c40723c */ /* 0x000fe20000001844 */
[----:B-1----:R-:W-:-:S04]  /*26d0*/  FMUL.FTZ R2, R44, c[0x0][0x320] ;  /* 0x0000c8002c027a20 */ /* 0x002fc80000410000 */
[----:B------:R1:W-:Y:S11]  /*26e0*/  MUFU.TANH R121, R2 ;  /* 0x0000000200797308 */ /* 0x0003f60000002400 */
[-C--:B--2---:R-:W-:Y:S01]  /*26f0*/  HMMA.16816.F32 R68, R20, R40.reuse, R48 ;  /* 0x000000281444723c */ /* 0x084fe20000001830 */
[----:B------:R-:W2:Y:S07]  /*2700*/  LDSM.16.M88.4 R48, [R221+0x1800] ;  /* 0x00180000dd30783b */ /* 0x000eae0000000200 */
[----:B------:R-:W-:Y:S01]  /*2710*/  HMMA.16816.F32 R76, R8, R40, R64 ;  /* 0x00000028084c723c */ /* 0x000fe20000001840 */
[----:B-1----:R-:W-:-:S04]  /*2720*/  FMUL.FTZ R2, R45, c[0x0][0x320] ;  /* 0x0000c8002d027a20 */ /* 0x002fc80000410000 */
[----:B------:R1:W-:Y:S02]  /*2730*/  MUFU.TANH R119, R2 ;  /* 0x0000000200777308 */ /* 0x0003e40000002400 */
[----:B-1----:R-:W-:-:S06]  /*2740*/  FMUL.FTZ R2, R46, c[0x0][0x320] ;  /* 0x0000c8002e027a20 */ /* 0x002fcc0000410000 */
[----:B------:R1:W-:Y:S01]  /*2750*/  MUFU.TANH R118, R2 ;  /* 0x0000000200767308 */ /* 0x0003e20000002400 */
[----:B--2---:R-:W-:Y:S08]  /*2760*/  HMMA.16816.F32 R64, R16, R48, R84 ;  /* 0x000000301040723c */ /* 0x004ff00000001854 */
[----:B------:R-:W-:Y:S01]  /*2770*/  HMMA.16816.F32 R84, R36, R90, R128 ;  /* 0x0000005a2454723c */ /* 0x000fe20000001880 */
[----:B-1----:R-:W-:-:S02]  /*2780*/  FMUL.FTZ R2, R47, c[0x0][0x320] ;  /* 0x0000c8002f027a20 */ /* 0x002fc40000410000 */
[----:B------:R-:W1:Y:S02]  /*2790*/  LDSM.16.M88.4 R44, [R216+0x5900] ;  /* 0x00590000d82c783b */ /* 0x000e640000000200 */
[----:B------:R2:W-:Y:S02]  /*27a0*/  MUFU.TANH R117, R2 ;  /* 0x0000000200757308 */ /* 0x0005e40000002400 */
[----:B--2---:R-:W-:-:S06]  /*27b0*/  FMUL.FTZ R2, R80, c[0x0][0x320] ;  /* 0x0000c80050027a20 */ /* 0x004fcc0000410000 */
[----:B------:R2:W3:Y:S02]  /*27c0*/  MUFU.TANH R116, R2 ;  /* 0x0000000200747308 */ /* 0x0004e40000002400 */
[----:B--2---:R-:W-:-:S06]  /*27d0*/  FMUL.FTZ R2, R81, c[0x0][0x320] ;  /* 0x0000c80051027a20 */ /* 0x004fcc0000410000 */
[----:B------:R2:W1:Y:S02]  /*27e0*/  MUFU.TANH R114, R2 ;  /* 0x0000000200727308 */ /* 0x0004640000002400 */
[----:B--2---:R-:W-:-:S06]  /*27f0*/  FMUL.FTZ R2, R82, c[0x0][0x320] ;  /* 0x0000c80052027a20 */ /* 0x004fcc0000410000 */
[----:B------:R2:W-:Y:S02]  /*2800*/  MUFU.TANH R113, R2 ;  /* 0x0000000200717308 */ /* 0x0005e40000002400 */
[----:B--2---:R-:W-:Y:S02]  /*2810*/  FMUL.FTZ R2, R83, c[0x0][0x320] ;  /* 0x0000c80053027a20 */ /* 0x004fe40000410000 */
[----:B------:R-:W-:Y:S04]  /*2820*/  HMMA.16816.F32 R80, R36, R58, R124 ;  /* 0x0000003a2450723c */ /* 0x000fe8000000187c */
[----:B------:R2:W-:Y:S04]  /*2830*/  MUFU.TANH R99, R2 ;  /* 0x0000000200637308 */ /* 0x0005e80000002400 */
[----:B------:R-:W-:Y:S01]  /*2840*/  HMMA.16816.F32 R56, R12, R54, R60 ;  /* 0x000000360c38723c */ /* 0x000fe2000000183c */
[----:B------:R-:W3:Y:S07]  /*2850*/  LDSM.16.M88.4 R52, [R221+0x2800] ;  /* 0x00280000dd34783b */ /* 0x000eee0000000200 */
[----:B------:R-:W-:Y:S01]  /*2860*/  HMMA.16816.F32 R60, R28, R48, R72 ;  /* 0x000000301c3c723c */ /* 0x000fe20000001848 */
[----:B--2---:R-:W-:-:S04]  /*2870*/  FMUL.FTZ R2, R68, c[0x0][0x320] ;  /* 0x0000c80044027a20 */ /* 0x004fc80000410000 */
[----:B------:R2:W-:Y:S03]  /*2880*/  MUFU.TANH R112, R2 ;  /* 0x0000000200707308 */ /* 0x0005e60000002400 */
[----:B-1----:R-:W-:Y:S08]  /*2890*/  HMMA.16816.F32 R36, R12, R44, R64 ;  /* 0x0000002c0c24723c */ /* 0x002ff00000001840 */
[----:B------:R-:W-:Y:S01]  /*28a0*/  HMMA.16816.F32 R72, R8, R42, R56 ;  /* 0x0000002a0848723c */ /* 0x000fe20000001838 */
[----:B--2---:R-:W-:-:S07]  /*28b0*/  FMUL.FTZ R2, R69, c[0x0][0x320] ;  /* 0x0000c80045027a20 */ /* 0x004fce0000410000 */
[----:B------:R-:W-:Y:S01]  /*28c0*/  HMMA.16816.F32 R56, R24, R44, R60 ;  /* 0x0000002c1838723c */ /* 0x000fe2000000183c */
[----:B------:R-:W-:Y:S01]  /*28d0*/  LDSM.16.M88.4 R60, [R216+0x5d00] ;  /* 0x005d0000d83c783b */ /* 0x000fe20000000200 */
[----:B------:R1:W-:Y:S02]  /*28e0*/  MUFU.TANH R98, R2 ;  /* 0x0000000200627308 */ /* 0x0003e40000002400 */
[----:B-1----:R-:W-:-:S06]  /*28f0*/  FMUL.FTZ R2, R70, c[0x0][0x320] ;  /* 0x0000c80046027a20 */ /* 0x002fcc0000410000 */
[----:B------:R1:W-:-:S14]  /*2900*/  MUFU.TANH R134, R2 ;  /* 0x0000000200867308 */ /* 0x0003dc0000002400 */
[----:B---3--:R-:W-:Y:S01]  /*2910*/  HMMA.16816.F32 R56, R20, R52, R56 ;  /* 0x000000341438723c */ /* 0x008fe20000001838 */
[----:B-1----:R-:W-:-:S07]  /*2920*/  FMUL.FTZ R2, R71, c[0x0][0x320] ;  /* 0x0000c80047027a20 */ /* 0x002fce0000410000 */
[----:B------:R-:W-:Y:S01]  /*2930*/  HMMA.16816.F32 R68, R20, R42, R32 ;  /* 0x0000002a1444723c */ /* 0x000fe20000001820 */
[----:B------:R-:W1:Y:S01]  /*2940*/  LDSM.16.M88.4 R32, [R221+0x1c00] ;  /* 0x001c0000dd20783b */ /* 0x000e620000000200 */
[----:B------:R2:W-:Y:S06]  /*2950*/  MUFU.TANH R135, R2 ;  /* 0x0000000200877308 */ /* 0x0005ec0000002400 */
[----:B------:R-:W-:Y:S08]  /*2960*/  HMMA.16816.F32 R40, R28, R50, R80 ;  /* 0x000000321c28723c */ /* 0x000ff00000001850 */
[----:B------:R-:W-:-:S02]  /*2970*/  FMUL.FTZ R58, R58, c[0x0][0x320] ;  /* 0x0000c8003a3a7a20 */ /* 0x000fc40000410000 */
[----:B--2---:R-:W-:-:S04]  /*2980*/  FMUL.FTZ R2, R76, c[0x0][0x320] ;  /* 0x0000c8004c027a20 */ /* 0x004fc80000410000 */
[----:B------:R2:W3:Y:S02]  /*2990*/  MUFU.TANH R97, R2 ;  /* 0x0000000200617308 */ /* 0x0004e40000002400 */
[----:B--2---:R-:W-:Y:S01]  /*29a0*/  FMUL.FTZ R2, R77, c[0x0][0x320] ;  /* 0x0000c8004d027a20 */ /* 0x004fe20000410000 */
[----:B-1----:R-:W-:Y:S05]  /*29b0*/  HMMA.16816.F32 R64, R16, R32, R108 ;  /* 0x000000201040723c */ /* 0x002fea000000186c */
[----:B------:R1:W2:Y:S03]  /*29c0*/  MUFU.TANH R96, R2 ;  /* 0x0000000200607308 */ /* 0x0002a60000002400 */
[----:B------:R-:W-:Y:S01]  /*29d0*/  HMMA.16816.F32 R84, R28, R34, R84 ;  /* 0x000000221c54723c */ /* 0x000fe20000001854 */
[----:B-1----:R-:W-:-:S04]  /*29e0*/  FMUL.FTZ R2, R78, c[0x0][0x320] ;  /* 0x0000c8004e027a20 */ /* 0x002fc80000410000 */
[----:B------:R1:W-:Y:S02]  /*29f0*/  MUFU.TANH R89, R2 ;  /* 0x0000000200597308 */ /* 0x0003e40000002400 */
[----:B-1----:R-:W-:Y:S02]  /*2a00*/  FMUL.FTZ R2, R79, c[0x0][0x320] ;  /* 0x0000c8004f027a20 */ /* 0x002fe40000410000 */
[----:B------:R-:W-:Y:S04]  /*2a10*/  HMMA.16816.F32 R76, R16, R50, R100 ;  /* 0x00000032104c723c */ /* 0x000fe80000001864 */
[----:B------:R1:W-:Y:S04]  /*2a20*/  MUFU.TANH R88, R2 ;  /* 0x0000000200587308 */ /* 0x0003e80000002400 */
[----:B------:R-:W-:Y:S08]  /*2a30*/  HMMA.16816.F32 R48, R28, R32, R92 ;  /* 0x000000201c30723c */ /* 0x000ff0000000185c */
[----:B------:R-:W-:Y:S01]  /*2a40*/  HMMA.16816.F32 R28, R12, R60, R64 ;  /* 0x0000003c0c1c723c */ /* 0x000fe20000001840 */
[----:B-1----:R-:W-:-:S04]  /*2a50*/  FMUL.FTZ R2, R68, c[0x0][0x320] ;  /* 0x0000c80044027a20 */ /* 0x002fc80000410000 */
[----:B------:R1:W-:Y:S02]  /*2a60*/  MUFU.TANH R133, R2 ;  /* 0x0000000200857308 */ /* 0x0003e40000002400 */
[----:B-1----:R-:W-:-:S06]  /*2a70*/  FMUL.FTZ R2, R69, c[0x0][0x320] ;  /* 0x0000c80045027a20 */ /* 0x002fcc0000410000 */
[----:B------:R1:W-:Y:S02]  /*2a80*/  MUFU.TANH R132, R2 ;  /* 0x0000000200847308 */ /* 0x0003e40000002400 */
[----:B-1----:R-:W-:-:S06]  /*2a90*/  FMUL.FTZ R2, R70, c[0x0][0x320] ;  /* 0x0000c80046027a20 */ /* 0x002fcc0000410000 */
[----:B------:R1:W-:Y:S02]  /*2aa0*/  MUFU.TANH R160, R2 ;  /* 0x0000000200a07308 */ /* 0x0003e40000002400 */
[----:B-1----:R-:W-:Y:S02]  /*2ab0*/  FMUL.FTZ R2, R71, c[0x0][0x320] ;  /* 0x0000c80047027a20 */ /* 0x002fe40000410000 */
[----:B------:R-:W-:Y:S04]  /*2ac0*/  HMMA.16816.F32 R68, R8, R52, R36 ;  /* 0x000000340844723c */ /* 0x000fe80000001824 */
[----:B------:R1:W-:Y:S04]  /*2ad0*/  MUFU.TANH R161, R2 ;  /* 0x0000000200a17308 */ /* 0x0003e80000002400 */
[----:B------:R-:W-:Y:S08]  /*2ae0*/  HMMA.16816.F32 R36, R24, R46, R40 ;  /* 0x0000002e1824723c */ /* 0x000ff00000001828 */
[----:B------:R-:W-:Y:S01]  /*2af0*/  HMMA.16816.F32 R40, R16, R34, R104 ;  /* 0x000000221028723c */ /* 0x000fe20000001868 */
[----:B-1----:R-:W-:-:S04]  /*2b00*/  FMUL.FTZ R2, R72, c[0x0][0x320] ;  /* 0x0000c80048027a20 */ /* 0x002fc80000410000 */
[----:B------:R1:W1:Y:S03]  /*2b10*/  MUFU.TANH R83, R2 ;  /* 0x0000000200537308 */ /* 0x0002660000002400 */
[----:B------:R-:W-:Y:S08]  /*2b20*/  HMMA.16816.F32 R16, R12, R46, R76 ;  /* 0x0000002e0c10723c */ /* 0x000ff0000000184c */
[----:B------:R-:W-:Y:S01]  /*2b30*/  HMMA.16816.F32 R36, R20, R54, R36 ;  /* 0x000000361424723c */ /* 0x000fe20000001824 */
[----:B-1----:R-:W-:-:S07]  /*2b40*/  FMUL.FTZ R2, R73, c[0x0][0x320] ;  /* 0x0000c80049027a20 */ /* 0x002fce0000410000 */
[----:B------:R-:W-:Y:S01]  /*2b50*/  HMMA.16816.F32 R32, R24, R60, R48 ;  /* 0x0000003c1820723c */ /* 0x000fe20000001830 */
[----:B------:R1:W-:Y:S07]  /*2b60*/  MUFU.TANH R82, R2 ;  /* 0x0000000200527308 */ /* 0x0003ee0000002400 */
[----:B------:R-:W-:Y:S08]  /*2b70*/  HMMA.16816.F32 R16, R8, R54, R16 ;  /* 0x000000360810723c */ /* 0x000ff00000001810 */
[----:B------:R-:W-:Y:S01]  /*2b80*/  HMMA.16816.F32 R12, R12, R62, R40 ;  /* 0x0000003e0c0c723c */ /* 0x000fe20000001828 */
[----:B-1----:R-:W-:-:S02]  /*2b90*/  FMUL.FTZ R2, R74, c[0x0][0x320] ;  /* 0x0000c8004a027a20 */ /* 0x002fc40000410000 */
[----:B------:R-:W-:Y:S05]  /*2ba0*/  MUFU.TANH R74, R58 ;  /* 0x0000003a004a7308 */ /* 0x000fea0000002400 */
[----:B------:R-:W-:Y:S03]  /*2bb0*/  HMMA.16816.F32 R24, R24, R62, R84 ;  /* 0x0000003e1818723c */ /* 0x000fe60000001854 */
[----:B------:R1:W1:Y:S05]  /*2bc0*/  MUFU.TANH R101, R2 ;  /* 0x0000000200657308 */ /* 0x00026a0000002400 */
[----:B------:R-:W-:-:S02]  /*2bd0*/  FMUL.FTZ R7, R16, c[0x0][0x320] ;  /* 0x0000c80010077a20 */ /* 0x000fc40000410000 */
[----:B------:R-:W-:Y:S02]  /*2be0*/  FMUL.FTZ R6, R17, c[0x0][0x320] ;  /* 0x0000c80011067a20 */ /* 0x000fe40000410000 */
[----:B-1----:R-:W-:-:S04]  /*2bf0*/  FMUL.FTZ R2, R75, c[0x0][0x320] ;  /* 0x0000c8004b027a20 */ /* 0x002fc80000410000 */
[----:B------:R1:W-:Y:S02]  /*2c00*/  MUFU.TANH R80, R2 ;  /* 0x0000000200507308 */ /* 0x0003e40000002400 */
[----:B-1----:R-:W-:-:S06]  /*2c10*/  FMUL.FTZ R2, R56, c[0x0][0x320] ;  /* 0x0000c80038027a20 */ /* 0x002fcc0000410000 */
[----:B------:R1:W-:Y:S02]  /*2c20*/  MUFU.TANH R81, R2 ;  /* 0x0000000200517308 */ /* 0x0003e40000002400 */
[----:B-1----:R-:W-:-:S06]  /*2c30*/  FMUL.FTZ R2, R57, c[0x0][0x320] ;  /* 0x0000c80039027a20 */ /* 0x002fcc0000410000 */
[----:B------:R1:W-:Y:S02]  /*2c40*/  MUFU.TANH R75, R2 ;  /* 0x00000002004b7308 */ /* 0x0003e40000002400 */
[----:B-1----:R-:W-:Y:S02]  /*2c50*/  FMUL.FTZ R2, R59, c[0x0][0x320] ;  /* 0x0000c8003b027a20 */ /* 0x002fe40000410000 */
[----:B------:R-:W1:Y:S01]  /*2c60*/  LDSM.16.M88.4 R56, [R221+0x2c00] ;  /* 0x002c0000dd38783b */ /* 0x000e620000000200 */
[----:B------:R-:W-:-:S04]  /*2c70*/  DEPBAR.LE SB0, 0x0 ;  /* 0x000080000000791a */ /* 0x000fc80000000000 */
[----:B------:R2:W-:Y:S02]  /*2c80*/  MUFU.TANH R73, R2 ;  /* 0x0000000200497308 */ /* 0x0005e40000002400 */
[----:B--2---:R-:W-:-:S06]  /*2c90*/  FMUL.FTZ R2, R68, c[0x0][0x320] ;  /* 0x0000c80044027a20 */ /* 0x004fcc0000410000 */
[----:B------:R2:W-:Y:S01]  /*2ca0*/  MUFU.TANH R72, R2 ;  /* 0x0000000200487308 */ /* 0x0005e20000002400 */
[----:B-1----:R-:W-:Y:S01]  /*2cb0*/  HMMA.16816.F32 R32, R20, R56, R32 ;  /* 0x000000381420723c */ /* 0x002fe20000001820 */
[----:B--2---:R-:W-:-:S06]  /*2cc0*/  FMUL.FTZ R2, R69, c[0x0][0x320] ;  /* 0x0000c80045027a20 */ /* 0x004fcc0000410000 */
[----:B------:R1:W-:Y:S01]  /*2cd0*/  MUFU.TANH R68, R2 ;  /* 0x0000000200447308 */ /* 0x0003e20000002400 */
[C---:B------:R-:W-:Y:S08]  /*2ce0*/  HMMA.16816.F32 R28, R8.reuse, R56, R28 ;  /* 0x00000038081c723c */ /* 0x040ff0000000181c */
[----:B------:R-:W-:Y:S01]  /*2cf0*/  HMMA.16816.F32 R12, R8, R58, R12 ;  /* 0x0000003a080c723c */ /* 0x000fe2000000180c */
[----:B------:R-:W-:Y:S01]  /*2d00*/  MUFU.TANH R9, R7 ;  /* 0x0000000700097308 */ /* 0x000fe20000002400 */
[----:B-1----:R-:W-:-:S06]  /*2d10*/  FMUL.FTZ R2, R70, c[0x0][0x320] ;  /* 0x0000c80046027a20 */ /* 0x002fcc0000410000 */
[----:B------:R-:W-:Y:S01]  /*2d20*/  HMMA.16816.F32 R24, R20, R58, R24 ;  /* 0x0000003a1418723c */ /* 0x000fe20000001818 */
[----:B------:R1:W-:Y:S08]  /*2d30*/  MUFU.TANH R65, R2 ;  /* 0x0000000200417308 */ /* 0x0003f00000002400 */
[----:B------:R2:W-:Y:S01]  /*2d40*/  MUFU.TANH R10, R6 ;  /* 0x00000006000a7308 */ /* 0x0005e20000002400 */
[----:B-1----:R-:W-:-:S07]  /*2d50*/  FMUL.FTZ R2, R71, c[0x0][0x320] ;  /* 0x0000c80047027a20 */ /* 0x002fce0000410000 */
[----:B------:R1:W-:Y:S07]  /*2d60*/  MUFU.TANH R64, R2 ;  /* 0x0000000200407308 */ /* 0x0003ee0000002400 */
[----:B------:R-:W-:Y:S02]  /*2d70*/  FMUL.FTZ R26, R26, c[0x0][0x320] ;  /* 0x0000c8001a1a7a20 */ /* 0x000fe40000410000 */
[----:B--2---:R-:W-:-:S04]  /*2d80*/  FMUL.FTZ R6, R29, c[0x0][0x320] ;  /* 0x0000c8001d067a20 */ /* 0x004fc80000410000 */
[----:B------:R-:W-:Y:S01]  /*2d90*/  MUFU.TANH R26, R26 ;  /* 0x0000001a001a7308 */ /* 0x000fe20000002400 */
[----:B-1----:R-:W-:-:S07]  /*2da0*/  FMUL.FTZ R2, R36, c[0x0][0x320] ;  /* 0x0000c80024027a20 */ /* 0x002fce0000410000 */
[----:B------:R1:W-:Y:S02]  /*2db0*/  MUFU.TANH R60, R2 ;  /* 0x00000002003c7308 */ /* 0x0003e40000002400 */
[----:B-1----:R-:W-:Y:S02]  /*2dc0*/  IMAD.IADD R2, R155, 0x1, -R3 ;  /* 0x000000019b027824 */ /* 0x002fe400078e0a03 */
[----:B------:R-:W-:-:S03]  /*2dd0*/  FMUL.FTZ R3, R37, c[0x0][0x320] ;  /* 0x0000c80025037a20 */ /* 0x000fc60000410000 */
[----:B------:R-:W-:Y:S01]  /*2de0*/  SHF.R.S32.HI R5, RZ, 0x1f, R2 ;  /* 0x0000001fff057819 */ /* 0x000fe20000011402 */
[----:B------:R1:W-:Y:S03]  /*2df0*/  MUFU.TANH R50, R3 ;  /* 0x0000000300327308 */ /* 0x0003e60000002400 */
[----:B-1----:R-:W-:Y:S01]  /*2e00*/  LEA.HI R3, R5, R2, RZ, 0x2 ;  /* 0x0000000205037211 */ /* 0x002fe200078f10ff */
[----:B------:R-:W-:-:S03]  /*2e10*/  FMUL.FTZ R5, R38, c[0x0][0x320] ;  /* 0x0000c80026057a20 */ /* 0x000fc60000410000 */
[----:B------:R-:W-:Y:S01]  /*2e20*/  LOP3.LUT R3, R3, 0x7ffffffc, RZ, 0xc0, !PT ;  /* 0x7ffffffc03037812 */ /* 0x000fe200078ec0ff */
[----:B------:R1:W-:Y:S04]  /*2e30*/  MUFU.TANH R49, R5 ;  /* 0x0000000500317308 */ /* 0x0003e80000002400 */
[----:B------:R-:W-:Y:S02]  /*2e40*/  IMAD.IADD R2, R2, 0x1, -R3 ;  /* 0x0000000102027824 */ /* 0x000fe400078e0a03 */
[----:B------:R-:W-:Y:S02]  /*2e50*/  FMUL.FTZ R3, R39, c[0x0][0x320] ;  /* 0x0000c80027037a20 */ /* 0x000fe40000410000 */
[----:B------:R-:W-:Y:S02]  /*2e60*/  IMAD R2, R2, -0x2, R144 ;  /* 0xfffffffe02027824 */ /* 0x000fe400078e0290 */
[----:B------:R2:W-:Y:S01]  /*2e70*/  MUFU.TANH R38, R3 ;  /* 0x0000000300267308 */ /* 0x0005e20000002400 */
[----:B------:R-:W-:Y:S02]  /*2e80*/  BAR.SYNC.DEFER_BLOCKING 0x0 ;  /* 0x0000000000007b1d */ /* 0x000fe40000010000 */
[----:B------:R-:W-:-:S02]  /*2e90*/  ISETP.GT.AND P0, PT, R2, RZ, PT ;  /* 0x000000ff0200720c */ /* 0x000fc40003f04270 */
[----:B------:R-:W-:Y:S01]  /*2ea0*/  ISETP.GT.AND P1, PT, R2, 0x1, PT ;  /* 0x000000010200780c */ /* 0x000fe20003f24270 */
[----:B-1----:R-:W-:Y:S01]  /*2eb0*/  FMUL.FTZ R5, R18, c[0x0][0x320] ;  /* 0x0000c80012057a20 */ /* 0x002fe20000410000 */
[----:B------:R-:W-:Y:S02]  /*2ec0*/  ISETP.GT.AND P3, PT, R2, 0x8, PT ;  /* 0x000000080200780c */ /* 0x000fe40003f64270 */
[----:B-----5:R-:W-:Y:S01]  /*2ed0*/  FSEL R16, R146, -INF , P0 ;  /* 0xff80000092107808 */ /* 0x020fe20000000000 */
[----:B------:R1:W5:Y:S01]  /*2ee0*/  MUFU.TANH R7, R5 ;  /* 0x0000000500077308 */ /* 0x0003620000002400 */
[----:B----4-:R-:W-:Y:S02]  /*2ef0*/  FSEL R17, R123, -INF , P1 ;  /* 0xff8000007b117808 */ /* 0x010fe40000800000 */
[----:B------:R-:W-:Y:S02]  /*2f00*/  ISETP.GT.AND P2, PT, R2, 0x9, PT ;  /* 0x000000090200780c */ /* 0x000fe40003f44270 */
[----:B------:R-:W-:Y:S01]  /*2f10*/  FSEL R18, R116, -INF , P3 ;  /* 0xff80000074127808 */ /* 0x000fe20001800000 */
[----:B--2---:R-:W-:Y:S01]  /*2f20*/  FMUL.FTZ R3, R19, c[0x0][0x320] ;  /* 0x0000c80013037a20 */ /* 0x004fe20000410000 */
[----:B------:R-:W-:-:S02]  /*2f30*/  FSEL R36, R122, -INF , P0 ;  /* 0xff8000007a247808 */ /* 0x000fc40000000000 */
[----:B------:R-:W-:Y:S01]  /*2f40*/  FSEL R46, R152, -INF , P0 ;  /* 0xff800000982e7808 */ /* 0x000fe20000000000 */
[----:B------:R2:W4:Y:S01]  /*2f50*/  MUFU.TANH R8, R3 ;  /* 0x0000000300087308 */ /* 0x0005220000002400 */
[----:B------:R-:W-:Y:S02]  /*2f60*/  FSEL R41, R154, -INF , P0 ;  /* 0xff8000009a297808 */ /* 0x000fe40000000000 */
[----:B------:R-:W-:Y:S02]  /*2f70*/  ISETP.GT.AND P0, PT, R2, 0x10, PT ;  /* 0x000000100200780c */ /* 0x000fe40003f04270 */
[----:B------:R-:W-:Y:S01]  /*2f80*/  FSEL R19, R114, -INF , P2 ;  /* 0xff80000072137808 */ /* 0x000fe20001000000 */
[----:B-1----:R-:W-:Y:S01]  /*2f90*/  FMUL.FTZ R5, R30, c[0x0][0x320] ;  /* 0x0000c8001e057a20 */ /* 0x002fe20000410000 */
[----:B------:R-:W-:Y:S02]  /*2fa0*/  FSEL R37, R120, -INF , P1 ;  /* 0xff80000078257808 */ /* 0x000fe40000800000 */
[----:B------:R-:W-:-:S02]  /*2fb0*/  FSEL R45, R147, -INF , P1 ;  /* 0xff800000932d7808 */ /* 0x000fc40000800000 */
[----:B------:R-:W-:Y:S02]  /*2fc0*/  FSEL R42, R153, -INF , P1 ;  /* 0xff800000992a7808 */ /* 0x000fe40000800000 */
[----:B------:R-:W-:Y:S02]  /*2fd0*/  ISETP.GT.AND P1, PT, R2, 0x11, PT ;  /* 0x000000110200780c */ /* 0x000fe40003f24270 */
[----:B---3--:R-:W-:Y:S01]  /*2fe0*/  FSEL R51, R97, -INF , P0 ;  /* 0xff80000061337808 */ /* 0x008fe20000000000 */
[----:B--2---:R-:W-:Y:S01]  /*2ff0*/  FMUL.FTZ R3, R32, c[0x0][0x320] ;  /* 0x0000c80020037a20 */ /* 0x004fe20000410000 */
[----:B------:R-:W-:Y:S02]  /*3000*/  FSEL R39, R113, -INF , P3 ;  /* 0xff80000071277808 */ /* 0x000fe40001800000 */
[----:B------:R-:W-:Y:S01]  /*3010*/  FSEL R47, R118, -INF , P3 ;  /* 0xff800000762f7808 */ /* 0x000fe20001800000 */
[----:B------:R1:W-:Y:S01]  /*3020*/  MUFU.TANH R32, R3 ;  /* 0x0000000300207308 */ /* 0x0003e20000002400 */
[----:B------:R-:W-:-:S02]  /*3030*/  FSEL R43, R121, -INF , P3 ;  /* 0xff800000792b7808 */ /* 0x000fc40001800000 */
[----:B------:R-:W-:Y:S02]  /*3040*/  ISETP.GT.AND P3, PT, R2, 0x18, PT ;  /* 0x000000180200780c */ /* 0x000fe40003f64270 */
[----:B------:R-:W-:Y:S02]  /*3050*/  FSEL R53, R96, -INF , P1 ;  /* 0xff80000060357808 */ /* 0x000fe40000800000 */
[----:B------:R-:W-:Y:S02]  /*3060*/  FSEL R40, R99, -INF , P2 ;  /* 0xff80000063287808 */ /* 0x000fe40001000000 */
[----:B------:R-:W-:Y:S02]  /*3070*/  FSEL R48, R117, -INF , P2 ;  /* 0xff80000075307808 */ /* 0x000fe40001000000 */
[----:B------:R-:W-:Y:S02]  /*3080*/  FSEL R44, R119, -INF , P2 ;  /* 0xff800000772c7808 */ /* 0x000fe40001000000 */
[----:B------:R-:W-:-:S02]  /*3090*/  ISETP.GT.AND P2, PT, R2, 0x19, PT ;  /* 0x000000190200780c */ /* 0x000fc40003f44270 */
[----:B------:R-:W-:Y:S01]  /*30a0*/  FSEL R52, R83, -INF , P3 ;  /* 0xff80000053347808 */ /* 0x000fe20001800000 */
[----:B-1----:R-:W-:Y:S01]  /*30b0*/  FMUL.FTZ R3, R28, c[0x0][0x320] ;  /* 0x0000c8001c037a20 */ /* 0x002fe20000410000 */
[----:B------:R-:W-:Y:S01]  /*30c0*/  FSEL R101, R101, -INF , P3 ;  /* 0xff80000065657808 */ /* 0x000fe20001800000 */
[----:B------:R1:W-:Y:S01]  /*30d0*/  MUFU.TANH R28, R5 ;  /* 0x00000005001c7308 */ /* 0x0003e20000002400 */
[----:B------:R-:W-:Y:S02]  /*30e0*/  FSEL R160, R160, -INF , P3 ;  /* 0xff800000a0a07808 */ /* 0x000fe40001800000 */
[----:B------:R-:W-:Y:S02]  /*30f0*/  FSEL R133, R133, -INF , P3 ;  /* 0xff80000085857808 */ /* 0x000fe40001800000 */
[----:B------:R-:W-:Y:S02]  /*3100*/  FSEL R55, R89, -INF , P0 ;  /* 0xff80000059377808 */ /* 0x000fe40000000000 */
[----:B------:R-:W-:Y:S01]  /*3110*/  FSEL R134, R134, -INF , P0 ;  /* 0xff80000086867808 */ /* 0x000fe20000000000 */
[----:B------:R2:W3:Y:S01]  /*3120*/  MUFU.TANH R11, R3 ;  /* 0x00000003000b7308 */ /* 0x0004e20000002400 */
[----:B------:R-:W-:-:S02]  /*3130*/  FSEL R106, R112, -INF , P0 ;  /* 0xff800000706a7808 */ /* 0x000fc40000000000 */
[C---:B------:R-:W-:Y:S02]  /*3140*/  ISETP.GT.AND P3, PT, R2.reuse, 0x28, PT ;  /* 0x000000280200780c */ /* 0x040fe40003f64270 */
[----:B------:R-:W-:Y:S02]  /*3150*/  ISETP.GT.AND P0, PT, R2, 0x20, PT ;  /* 0x000000200200780c */ /* 0x000fe40003f04270 */
[----:B------:R-:W-:Y:S01]  /*3160*/  FSEL R54, R82, -INF , P2 ;  /* 0xff80000052367808 */ /* 0x000fe20001000000 */
[----:B-1----:R-:W-:Y:S01]  /*3170*/  FMUL.FTZ R5, R12, c[0x0][0x320] ;  /* 0x0000c8000c057a20 */ /* 0x002fe20000410000 */
[----:B------:R-:W-:Y:S01]  /*3180*/  FSEL R100, R88, -INF , P1 ;  /* 0xff80000058647808 */ /* 0x000fe20000800000 */
[----:B------:R1:W1:Y:S01]  /*3190*/  MUFU.TANH R12, R6 ;  /* 0x00000006000c7308 */ /* 0x0002620000002400 */
[----:B------:R-:W-:Y:S02]  /*31a0*/  FSEL R135, R135, -INF , P1 ;  /* 0xff80000087877808 */ /* 0x000fe40000800000 */
[----:B------:R-:W-:-:S02]  /*31b0*/  FSEL R107, R98, -INF , P1 ;  /* 0xff800000626b7808 */ /* 0x000fc40000800000 */
[----:B-----5:R-:W-:Y:S02]  /*31c0*/  FSEL R176, R7, -INF , P3 ;  /* 0xff80000007b07808 */ /* 0x020fe40001800000 */
[----:B--2---:R-:W-:Y:S01]  /*31d0*/  FMNMX.FTZ R3, R16, R17, !PT ;  /* 0x0000001110037209 */ /* 0x004fe20007810000 */
[----:B------:R2:W5:Y:S01]  /*31e0*/  MUFU.TANH R7, R5 ;  /* 0x0000000500077308 */ /* 0x0005620000002400 */
[----:B------:R-:W-:Y:S02]  /*31f0*/  ISETP.GT.AND P1, PT, R2, 0x21, PT ;  /* 0x000000210200780c */ /* 0x000fe40003f24270 */
[----:B------:R-:W-:Y:S02]  /*3200*/  FMNMX.FTZ R3, R18, R3, !PT ;  /* 0x0000000312037209 */ /* 0x000fe40007810000 */
[----:B------:R-:W-:Y:S02]  /*3210*/  FSEL R173, R72, -INF , P0 ;  /* 0xff80000048ad7808 */ /* 0x000fe40000000000 */
[----:B------:R-:W-:Y:S01]  /*3220*/  FMNMX.FTZ R3, R19, R3, !PT ;  /* 0x0000000313037209 */ /* 0x000fe20007810000 */
[----:B-1----:R-:W-:Y:S01]  /*3230*/  FMUL.FTZ R6, R13, c[0x0][0x320] ;  /* 0x0000c8000d067a20 */ /* 0x002fe20000410000 */
[----:B------:R-:W-:Y:S01]  /*3240*/  FSEL R105, R80, -INF , P2 ;  /* 0xff80000050697808 */ /* 0x000fe20001000000 */
[----:B------:R-:W-:Y:S01]  /*3250*/  FMUL.FTZ R13, R27, c[0x0][0x320] ;  /* 0x0000c8001b0d7a20 */ /* 0x000fe20000410000 */
[----:B------:R-:W-:-:S02]  /*3260*/  FMNMX.FTZ R3, R51, R3, !PT ;  /* 0x0000000333037209 */ /* 0x000fc40007810000 */
[----:B------:R-:W-:Y:S01]  /*3270*/  FSEL R161, R161, -INF , P2 ;  /* 0xff800000a1a17808 */ /* 0x000fe20001000000 */
[----:B------:R-:W1:Y:S01]  /*3280*/  MUFU.TANH R6, R6 ;  /* 0x0000000600067308 */ /* 0x000e620000002400 */
[----:B------:R-:W-:Y:S02]  /*3290*/  FMNMX.FTZ R3, R53, R3, !PT ;  /* 0x0000000335037209 */ /* 0x000fe40007810000 */
[----:B------:R-:W-:Y:S02]  /*32a0*/  FSEL R132, R132, -INF , P2 ;  /* 0xff80000084847808 */ /* 0x000fe40001000000 */
[----:B------:R-:W-:Y:S02]  /*32b0*/  FMNMX.FTZ R3, R52, R3, !PT ;  /* 0x0000000334037209 */ /* 0x000fe40007810000 */
[----:B--2---:R-:W-:Y:S01]  /*32c0*/  FMNMX.FTZ R5, R36, R37, !PT ;  /* 0x0000002524057209 */ /* 0x004fe20007810000 */
[----:B------:R-:W-:Y:S01]  /*32d0*/  MUFU.TANH R13, R13 ;  /* 0x0000000d000d7308 */ /* 0x000fe20000002400 */
[----:B------:R-:W-:-:S02]  /*32e0*/  FMNMX.FTZ R3, R54, R3, !PT ;  /* 0x0000000336037209 */ /* 0x000fc40007810000 */
[----:B------:R-:W-:Y:S02]  /*32f0*/  ISETP.GT.AND P2, PT, R2, 0x29, PT ;  /* 0x000000290200780c */ /* 0x000fe40003f44270 */
[----:B------:R-:W-:Y:S02]  /*3300*/  FSEL R172, R68, -INF , P1 ;  /* 0xff80000044ac7808 */ /* 0x000fe40000800000 */
[----:B------:R-:W-:Y:S02]  /*3310*/  FMNMX.FTZ R3, R173, R3, !PT ;  /* 0x00000003ad037209 */ /* 0x000fe40007810000 */
[----:B------:R-:W-:Y:S02]  /*3320*/  FMNMX.FTZ R5, R39, R5, !PT ;  /* 0x0000000527057209 */ /* 0x000fe40007810000 */
[----:B------:R-:W-:Y:S02]  /*3330*/  FSEL R175, R65, -INF , P0 ;  /* 0xff80000041af7808 */ /* 0x000fe40000000000 */
[----:B------:R-:W-:-:S02]  /*3340*/  FSEL R191, R74, -INF , P0 ;  /* 0xff8000004abf7808 */ /* 0x000fc40000000000 */
[----:B------:R-:W-:Y:S02]  /*3350*/  FSEL R184, R81, -INF , P0 ;  /* 0xff80000051b87808 */ /* 0x000fe40000000000 */
[----:B------:R-:W-:Y:S02]  /*3360*/  FSEL R174, R64, -INF , P1 ;  /* 0xff80000040ae7808 */ /* 0x000fe40000800000 */
[----:B------:R-:W-:Y:S02]  /*3370*/  FSEL R190, R73, -INF , P1 ;  /* 0xff80000049be7808 */ /* 0x000fe40000800000 */
[----:B------:R-:W-:Y:S02]  /*3380*/  FSEL R186, R75, -INF , P1 ;  /* 0xff8000004bba7808 */ /* 0x000fe40000800000 */
[----:B------:R-:W-:Y:S02]  /*3390*/  FSEL R163, R9, -INF , P3 ;  /* 0xff80000009a37808 */ /* 0x000fe40001800000 */
[----:B------:R-:W-:-:S02]  /*33a0*/  FSEL R189, R49, -INF , P3 ;  /* 0xff80000031bd7808 */ /* 0x000fc40001800000 */
[----:B------:R-:W-:Y:S02]  /*33b0*/  FSEL R187, R60, -INF , P3 ;  /* 0xff8000003cbb7808 */ /* 0x000fe40001800000 */
[----:B----4-:R-:W-:Y:S02]  /*33c0*/  FSEL R179, R8, -INF , P2 ;  /* 0xff80000008b37808 */ /* 0x010fe40001000000 */
[----:B------:R-:W-:Y:S02]  /*33d0*/  FSEL R162, R10, -INF , P2 ;  /* 0xff8000000aa27808 */ /* 0x000fe40001000000 */
[----:B------:R-:W-:Y:S02]  /*33e0*/  FSEL R188, R38, -INF , P2 ;  /* 0xff80000026bc7808 */ /* 0x000fe40001000000 */
[----:B------:R-:W-:Y:S02]  /*33f0*/  FSEL R185, R50, -INF , P2 ;  /* 0xff80000032b97808 */ /* 0x000fe40001000000 */
[----:B------:R-:W-:-:S02]  /*3400*/  ISETP.GT.AND P0, PT, R2, 0x30, PT ;  /* 0x000000300200780c */ /* 0x000fc40003f04270 */
[C---:B------:R-:W-:Y:S02]  /*3410*/  ISETP.GT.AND P1, PT, R2.reuse, 0x31, PT ;  /* 0x000000310200780c */ /* 0x040fe40003f24270 */
[C---:B------:R-:W-:Y:S02]  /*3420*/  ISETP.GT.AND P3, PT, R2.reuse, 0x38, PT ;  /* 0x000000380200780c */ /* 0x040fe40003f64270 */
[----:B------:R-:W-:Y:S02]  /*3430*/  ISETP.GT.AND P2, PT, R2, 0x39, PT ;  /* 0x000000390200780c */ /* 0x000fe40003f44270 */
[----:B------:R-:W-:Y:S02]  /*3440*/  FMNMX.FTZ R2, R172, R3, !PT ;  /* 0x00000003ac027209 */ /* 0x000fe40007810000 */
[----:B------:R-:W-:Y:S01]  /*3450*/  FMNMX.FTZ R3, R40, R5, !PT ;  /* 0x0000000528037209 */ /* 0x000fe20007810000 */
[----:B------:R-:W-:Y:S01]  /*3460*/  FMUL.FTZ R5, R31, c[0x0][0x320] ;  /* 0x0000c8001f057a20 */ /* 0x000fe20000410000 */
[----:B------:R-:W-:-:S02]  /*3470*/  FMNMX.FTZ R2, R163, R2, !PT ;  /* 0x00000002a3027209 */ /* 0x000fc40007810000 */
[----:B------:R-:W-:Y:S02]  /*3480*/  FMNMX.FTZ R3, R55, R3, !PT ;  /* 0x0000000337037209 */ /* 0x000fe40007810000 */
[----:B---3--:R-:W-:Y:S02]  /*3490*/  FSEL R205, R11, -INF , P0 ;  /* 0xff8000000bcd7808 */ /* 0x008fe40000000000 */
[----:B------:R-:W-:Y:S01]  /*34a0*/  FMNMX.FTZ R2, R162, R2, !PT ;  /* 0x00000002a2027209 */ /* 0x000fe20007810000 */
[----:B------:R2:W3:Y:S01]  /*34b0*/  MUFU.TANH R11, R5 ;  /* 0x00000005000b7308 */ /* 0x0004e20000002400 */
[----:B------:R-:W-:Y:S02]  /*34c0*/  FMNMX.FTZ R3, R100, R3, !PT ;  /* 0x0000000364037209 */ /* 0x000fe40007810000 */
[----:B------:R-:W-:Y:S02]  /*34d0*/  FSEL R210, R12, -INF , P1 ;  /* 0xff8000000cd27808 */ /* 0x000fe40000800000 */
[----:B------:R-:W-:-:S02]  /*34e0*/  FMNMX.FTZ R2, R205, R2, !PT ;  /* 0x00000002cd027209 */ /* 0x000fc40007810000 */
[----:B------:R-:W-:Y:S02]  /*34f0*/  FMNMX.FTZ R3, R101, R3, !PT ;  /* 0x0000000365037209 */ /* 0x000fe40007810000 */
[----:B-----5:R-:W-:Y:S02]  /*3500*/  FSEL R211, R7, -INF , P3 ;  /* 0xff80000007d37808 */ /* 0x020fe40001800000 */
[----:B------:R-:W-:Y:S02]  /*3510*/  FMNMX.FTZ R2, R210, R2, !PT ;  /* 0x00000002d2027209 */ /* 0x000fe40007810000 */
[----:B------:R-:W-:Y:S02]  /*3520*/  FMNMX.FTZ R3, R105, R3, !PT ;  /* 0x0000000369037209 */ /* 0x000fe40007810000 */
[----:B-1----:R-:W-:Y:S01]  /*3530*/  FSEL R213, R6, -INF , P2 ;  /* 0xff80000006d57808 */ /* 0x002fe20001000000 */
[----:B--2---:R-:W-:Y:S01]  /*3540*/  FMUL.FTZ R5, R14, c[0x0][0x320] ;  /* 0x0000c8000e057a20 */ /* 0x004fe20000410000 */
[----:B------:R-:W-:-:S02]  /*3550*/  FMNMX.FTZ R2, R211, R2, !PT ;  /* 0x00000002d3027209 */ /* 0x000fc40007810000 */
[----:B------:R-:W-:Y:S01]  /*3560*/  FMNMX.FTZ R3, R175, R3, !PT ;  /* 0x00000003af037209 */ /* 0x000fe20007810000 */
[----:B------:R1:W2:Y:S01]  /*3570*/  MUFU.TANH R10, R5 ;  /* 0x00000005000a7308 */ /* 0x0002a20000002400 */
[----:B------:R-:W-:Y:S02]  /*3580*/  FMNMX.FTZ R6, R213, R2, !PT ;  /* 0x00000002d5067209 */ /* 0x000fe40007810000 */
[----:B------:R-:W-:Y:S02]  /*3590*/  FMNMX.FTZ R2, R174, R3, !PT ;  /* 0x00000003ae027209 */ /* 0x000fe40007810000 */
[----:B------:R-:W-:Y:S01]  /*35a0*/  FMNMX.FTZ R3, R41, R42, !PT ;  /* 0x0000002a29037209 */ /* 0x000fe20007810000 */
[----:B------:R-:W4:Y:S01]  /*35b0*/  SHFL.BFLY PT, R7, R6, 0x2, 0x1f ;  /* 0x0c401f0006077f89 */ /* 0x000f2200000e0000 */
[----:B------:R-:W-:Y:S02]  /*35c0*/  FMNMX.FTZ R2, R176, R2, !PT ;  /* 0x00000002b0027209 */ /* 0x000fe40007810000 */
[----:B------:R-:W-:-:S02]  /*35d0*/  FSEL R200, R28, -INF , P0 ;  /* 0xff8000001cc87808 */ /* 0x000fc40000000000 */
[----:B------:R-:W-:Y:S02]  /*35e0*/  FMNMX.FTZ R2, R179, R2, !PT ;  /* 0x00000002b3027209 */ /* 0x000fe40007810000 */
[----:B------:R-:W-:Y:S02]  /*35f0*/  FMNMX.FTZ R3, R43, R3, !PT ;  /* 0x000000032b037209 */ /* 0x000fe40007810000 */
[----:B---3--:R-:W-:Y:S01]  /*3600*/  FSEL R203, R11, -INF , P1 ;  /* 0xff8000000bcb7808 */ /* 0x008fe20000800000 */
[----:B-1----:R-:W-:Y:S01]  /*3610*/  FMUL.FTZ R5, R15, c[0x0][0x320] ;  /* 0x0000c8000f057a20 */ /* 0x002fe20000410000 */
[----:B------:R-:W-:Y:S02]  /*3620*/  FMNMX.FTZ R2, R200, R2, !PT ;  /* 0x00000002c8027209 */ /* 0x000fe40007810000 */
[----:B------:R-:W-:Y:S01]  /*3630*/  FMNMX.FTZ R3, R44, R3, !PT ;  /* 0x000000032c037209 */ /* 0x000fe20007810000 */
[----:B------:R1:W3:Y:S01]  /*3640*/  MUFU.TANH R8, R5 ;  /* 0x0000000500087308 */ /* 0x0002e20000002400 */
[----:B--2---:R-:W-:-:S02]  /*3650*/  FSEL R201, R10, -INF , P3 ;  /* 0xff8000000ac97808 */ /* 0x004fc40001800000 */
[----:B------:R-:W-:Y:S02]  /*3660*/  FMNMX.FTZ R2, R203, R2, !PT ;  /* 0x00000002cb027209 */ /* 0x000fe40007810000 */
[----:B------:R-:W-:Y:S02]  /*3670*/  FMNMX.FTZ R3, R106, R3, !PT ;  /* 0x000000036a037209 */ /* 0x000fe40007810000 */
[----:B------:R-:W-:Y:S02]  /*3680*/  FMNMX.FTZ R2, R201, R2, !PT ;  /* 0x00000002c9027209 */ /* 0x000fe40007810000 */
[----:B------:R-:W-:Y:S02]  /*3690*/  FMNMX.FTZ R3, R107, R3, !PT ;  /* 0x000000036b037209 */ /* 0x000fe40007810000 */
[----:B----4-:R-:W-:Y:S02]  /*36a0*/  FMNMX.FTZ R6, R6, R7, !PT ;  /* 0x0000000706067209 */ /* 0x010fe40007810000 */
[----:B------:R-:W-:-:S02]  /*36b0*/  FMNMX.FTZ R3, R133, R3, !PT ;  /* 0x0000000385037209 */ /* 0x000fc40007810000 */
[----:B------:R-:W-:Y:S01]  /*36c0*/  FSEL R208, R32, -INF , P0 ;  /* 0xff80000020d07808 */ /* 0x000fe20000000000 */
[----:B-1----:R-:W-:Y:S01]  /*36d0*/  FMUL.FTZ R5, R34, c[0x0][0x320] ;  /* 0x0000c80022057a20 */ /* 0x002fe20000410000 */
[----:B---3--:R-:W-:Y:S01]  /*36e0*/  FSEL R209, R8, -INF , P2 ;  /* 0xff80000008d17808 */ /* 0x008fe20001000000 */
[----:B------:R-:W-:Y:S01]  /*36f0*/  FMUL.FTZ R8, R24, c[0x0][0x320] ;  /* 0x0000c80018087a20 */ /* 0x000fe20000410000 */
[----:B------:R-:W1:Y:S01]  /*3700*/  SHFL.BFLY PT, R102, R6, 0x1, 0x1f ;  /* 0x0c201f0006667f89 */ /* 0x000e6200000e0000 */
[----:B------:R2:W3:Y:S01]  /*3710*/  MUFU.TANH R9, R5 ;  /* 0x0000000500097308 */ /* 0x0004e20000002400 */
[----:B------:R-:W-:Y:S02]  /*3720*/  FSEL R214, R26, -INF , P3 ;  /* 0xff8000001ad67808 */ /* 0x000fe40001800000 */
[----:B------:R-:W-:-:S05]  /*3730*/  FSEL R212, R13, -INF , P2 ;  /* 0xff8000000dd47808 */ /* 0x000fca0001000000 */
[----:B------:R4:W5:Y:S01]  /*3740*/  MUFU.TANH R12, R8 ;  /* 0x00000008000c7308 */ /* 0x0009620000002400 */
[----:B--2---:R-:W-:Y:S01]  /*3750*/  FMUL.FTZ R5, R33, c[0x0][0x320] ;  /* 0x0000c80021057a20 */ /* 0x004fe20000410000 */
[----:B---3--:R-:W-:Y:S02]  /*3760*/  FSEL R237, R9, -INF , P0 ;  /* 0xff80000009ed7808 */ /* 0x008fe40000000000 */
[----:B------:R-:W-:-:S04]  /*3770*/  ISETP.GE.AND P0, PT, R145, 0x41, PT ;  /* 0x000000419100780c */ /* 0x000fc80003f06270 */
[----:B------:R2:W3:Y:S01]  /*3780*/  MUFU.TANH R11, R5 ;  /* 0x00000005000b7308 */ /* 0x0004e20000002400 */
[----:B-1----:R-:W-:Y:S01]  /*3790*/  FMNMX.FTZ R102, R6, R102, !PT ;  /* 0x0000006606667209 */ /* 0x002fe20007810000 */
[----:B----4-:R-:W-:Y:S01]  /*37a0*/  FMUL.FTZ R8, R25, c[0x0][0x320] ;  /* 0x0000c80019087a20 */ /* 0x010fe20000410000 */
[----:B-----5:R-:W-:-:S05]  /*37b0*/  FSEL R215, R12, -INF , P3 ;  /* 0xff8000000cd77808 */ /* 0x020fca0001800000 */
[----:B------:R1:W4:Y:S01]  /*37c0*/  MUFU.TANH R10, R8 ;  /* 0x00000008000a7308 */ /* 0x0003220000002400 */
[----:B------:R-:W-:Y:S01]  /*37d0*/  FMUL.FTZ R12, R102, c[0x0][0x2d0] ;  /* 0x0000b400660c7a20 */ /* 0x000fe20000410000 */
[----:B--2---:R-:W-:Y:S02]  /*37e0*/  FMNMX.FTZ R5, R209, R2, !PT ;  /* 0x00000002d1057209 */ /* 0x004fe40007810000 */
[----:B------:R-:W-:Y:S02]  /*37f0*/  FMNMX.FTZ R2, R132, R3, !PT ;  /* 0x0000000384027209 */ /* 0x000fe40007810000 */
[----:B------:R-:W-:Y:S01]  /*3800*/  FMNMX.FTZ R3, R46, R45, !PT ;  /* 0x0000002d2e037209 */ /* 0x000fe20007810000 */
[----:B------:R-:W2:Y:S01]  /*3810*/  SHFL.BFLY PT, R7, R5, 0x2, 0x1f ;  /* 0x0c401f0005077f89 */ /* 0x000ea200000e0000 */
[----:B------:R-:W-:Y:S02]  /*3820*/  FMNMX.FTZ R2, R184, R2, !PT ;  /* 0x00000002b8027209 */ /* 0x000fe40007810000 */
[----:B------:R-:W-:Y:S01]  /*3830*/  FMNMX.FTZ R3, R47, R3, !PT ;  /* 0x000000032f037209 */ /* 0x000fe20007810000 */
[----:B-1----:R-:W-:Y:S01]  /*3840*/  FMUL.FTZ R8, R35, c[0x0][0x320] ;  /* 0x0000c80023087a20 */ /* 0x002fe20000410000 */
[----:B------:R-:W-:-:S02]  /*3850*/  FMNMX.FTZ R2, R186, R2, !PT ;  /* 0x00000002ba027209 */ /* 0x000fc40007810000 */
[----:B------:R-:W-:Y:S02]  /*3860*/  FMNMX.FTZ R3, R48, R3, !PT ;  /* 0x0000000330037209 */ /* 0x000fe40007810000 */
[----:B------:R-:W-:Y:S02]  /*3870*/  FMNMX.FTZ R2, R187, R2, !PT ;  /* 0x00000002bb027209 */ /* 0x000fe40007810000 */
[----:B------:R-:W-:Y:S02]  /*3880*/  FMNMX.FTZ R3, R134, R3, !PT ;  /* 0x0000000386037209 */ /* 0x000fe40007810000 */
[----:B------:R-:W-:Y:S02]  /*3890*/  FMNMX.FTZ R2, R185, R2, !PT ;  /* 0x00000002b9027209 */ /* 0x000fe40007810000 */
[----:B------:R-:W-:Y:S02]  /*38a0*/  FMNMX.FTZ R3, R135, R3, !PT ;  /* 0x0000000387037209 */ /* 0x000fe40007810000 */
[----:B---3--:R-:W-:-:S02]  /*38b0*/  FSEL R15, R11, -INF , P1 ;  /* 0xff8000000b0f7808 */ /* 0x008fc40000800000 */
[----:B------:R-:W-:Y:S01]  /*38c0*/  FMNMX.FTZ R2, R208, R2, !PT ;  /* 0x00000002d0027209 */ /* 0x000fe20007810000 */
[----:B------:R1:W3:Y:S01]  /*38d0*/  MUFU.TANH R11, R8 ;  /* 0x00000008000b7308 */ /* 0x0002e20000002400 */
[----:B------:R-:W-:Y:S02]  /*38e0*/  FMNMX.FTZ R3, R160, R3, !PT ;  /* 0x00000003a0037209 */ /* 0x000fe40007810000 */
[----:B------:R-:W-:Y:S02]  /*38f0*/  FMNMX.FTZ R2, R15, R2, !PT ;  /* 0x000000020f027209 */ /* 0x000fe40007810000 */
[----:B--2---:R-:W-:Y:S02]  /*3900*/  FMNMX.FTZ R9, R5, R7, !PT ;  /* 0x0000000705097209 */ /* 0x004fe40007810000 */
[----:B------:R-:W-:Y:S02]  /*3910*/  FMNMX.FTZ R5, R161, R3, !PT ;  /* 0x00000003a1057209 */ /* 0x000fe40007810000 */
[----:B----4-:R-:W-:-:S02]  /*3920*/  FSEL R222, R10, -INF , P2 ;  /* 0xff8000000ade7808 */ /* 0x010fc40001000000 */
[----:B------:R-:W-:Y:S02]  /*3930*/  FMNMX.FTZ R3, R215, R2, !PT ;  /* 0x00000002d7037209 */ /* 0x000fe40007810000 */
[----:B------:R-:W-:Y:S02]  /*3940*/  FMNMX.FTZ R5, R191, R5, !PT ;  /* 0x00000005bf057209 */ /* 0x000fe40007810000 */
[----:B------:R-:W-:Y:S02]  /*3950*/  @P0 LEA.HI.SX32 R2, R250, 0xfffffffe, 0x1a ;  /* 0xfffffffefa020811 */ /* 0x000fe400078fd2ff */
[----:B------:R-:W-:Y:S02]  /*3960*/  FMNMX.FTZ R10, R222, R3, !PT ;  /* 0x00000003de0a7209 */ /* 0x000fe40007810000 */
[----:B------:R-:W-:Y:S01]  /*3970*/  FMNMX.FTZ R3, R190, R5, !PT ;  /* 0x00000005be037209 */ /* 0x000fe20007810000 */
[----:B------:R-:W-:Y:S01]  /*3980*/  @P0 IMAD R6, R157, R2, RZ ;  /* 0x000000029d060224 */ /* 0x000fe200078e02ff */
[----:B------:R-:W-:Y:S01]  /*3990*/  @P0 SHF.R.S32.HI R7, RZ, 0x1f, R2 ;  /* 0x0000001fff070819 */ /* 0x000fe20000011402 */
[----:B-1----:R-:W1:Y:S01]  /*39a0*/  SHFL.BFLY PT, R8, R10, 0x2, 0x1f ;  /* 0x0c401f000a087f89 */ /* 0x002e6200000e0000 */
[----:B------:R-:W-:Y:S01]  /*39b0*/  FMNMX.FTZ R5, R189, R3, !PT ;  /* 0x00000003bd057209 */ /* 0x000fe20007810000 */
[----:B------:R-:W-:Y:S01]  /*39c0*/  @P0 IMAD.WIDE.U32 R2, R2, R159, R166 ;  /* 0x0000009f02020225 */ /* 0x000fe200078e00a6 */
[----:B---3--:R-:W-:-:S02]  /*39d0*/  FSEL R223, R11, -INF , P1 ;  /* 0xff8000000bdf7808 */ /* 0x008fc40000800000 */
[----:B------:R-:W-:Y:S01]  /*39e0*/  FMNMX.FTZ R5, R188, R5, !PT ;  /* 0x00000005bc057209 */ /* 0x000fe20007810000 */
[----:B------:R-:W-:Y:S01]  /*39f0*/  @P0 IMAD R7, R7, R159, R6 ;  /* 0x0000009f07070224 */ /* 0x000fe200078e0206 */
[----:B------:R-:W-:Y:S01]  /*3a00*/  FSETP.NEU.FTZ.AND P1, PT, R102, -INF , PT ;  /* 0xff8000006600780b */ /* 0x000fe20003f3d000 */
[----:B------:R-:W2:Y:S02]  /*3a10*/  SHFL.BFLY PT, R11, R9, 0x1, 0x1f ;  /* 0x0c201f00090b7f89 */ /* 0x000ea400000e0000 */
[----:B------:R-:W-:Y:S01]  /*3a20*/  @P0 IMAD.IADD R7, R3, 0x1, R7 ;  /* 0x0000000103070824 */ /* 0x000fe200078e0207 */
[----:B------:R-:W-:Y:S02]  /*3a30*/  FMNMX.FTZ R3, R237, R5, !PT ;  /* 0x00000005ed037209 */ /* 0x000fe40007810000 */
[----:B------:R-:W-:Y:S02]  /*3a40*/  FSEL R12, R12, RZ, P1 ;  /* 0x000000ff0c0c7208 */ /* 0x000fe40000800000 */
[----:B------:R-:W-:-:S02]  /*3a50*/  FMNMX.FTZ R3, R223, R3, !PT ;  /* 0x00000003df037209 */ /* 0x000fc40007810000 */
[----:B------:R-:W-:Y:S01]  /*3a60*/  @P0 LEA R6, P1, R2, c[0x0][0x1c8], 0x1 ;  /* 0x0000720002060a11 */ /* 0x000fe200078208ff */
[--C-:B------:R-:W-:Y:S01]  /*3a70*/  FFMA.FTZ R5, R16, c[0x0][0x2d0], -R12.reuse ;  /* 0x0000b40010057a23 */ /* 0x100fe2000001080c */
[----:B------:R-:W-:Y:S02]  /*3a80*/  FMNMX.FTZ R3, R214, R3, !PT ;  /* 0x00000003d6037209 */ /* 0x000fe40007810000 */
[----:B------:R-:W-:Y:S01]  /*3a90*/  @P0 LEA.HI.X R7, R2, c[0x0][0x1cc], R7, 0x1, P1 ;  /* 0x0000730002070a11 */ /* 0x000fe200008f0c07 */
[----:B------:R3:W-:Y:S01]  /*3aa0*/  MUFU.EX2 R249, R5 ;  /* 0x0000000500f97308 */ /* 0x0007e20000000800 */
[--C-:B------:R-:W-:Y:S01]  /*3ab0*/  FFMA.FTZ R2, R17, c[0x0][0x2d0], -R12.reuse ;  /* 0x0000b40011027a23 */ /* 0x100fe2000001080c */
[----:B-1----:R-:W-:Y:S02]  /*3ac0*/  FMNMX.FTZ R10, R10, R8, !PT ;  /* 0x000000080a0a7209 */ /* 0x002fe40007810000 */
[----:B------:R-:W-:Y:S01]  /*3ad0*/  @P0 LEA R8, P1, R158, R6, 0x1 ;  /* 0x000000069e080211 */ /* 0x000fe200078208ff */
[----:B------:R1:W-:Y:S03]  /*3ae0*/  @P0 LDGSTS.E.BYPASS.LTC128B.128 [R233+0x3100], [R6.64], !P4 ;  /* 0x0310000006e90fae */ /* 0x0003e6000e101d44 */
[----:B------:R2:W4:Y:S01]  /*3af0*/  MUFU.EX2 R247, R2 ;  /* 0x0000000200f77308 */ /* 0x0005220000000800 */
[----:B------:R1:W-:Y:S04]  /*3b00*/  @P0 LDGSTS.E.BYPASS.LTC128B.128 [R233+0x4100], [R6.64+0x40], !P6 ;  /* 0x0410004006e90fae */ /* 0x0003e8000f101d44 */
[----:B------:R1:W-:Y:S01]  /*3b10*/  @P0 LDGSTS.E.BYPASS.LTC128B.128 [R233+0x5100], [R6.64+0x80], !P5 ;  /* 0x0510008006e90fae */ /* 0x0003e2000e901d44 */
[----:B---3--:R-:W-:Y:S01]  /*3b20*/  FMNMX.FTZ R5, R212, R3, !PT ;  /* 0x00000003d4057209 */ /* 0x008fe20007810000 */
[----:B------:R-:W-:-:S02]  /*3b30*/  FFMA.FTZ R3, R18, c[0x0][0x2d0], -R12 ;  /* 0x0000b40012037a23 */ /* 0x000fc4000001080c */
[----:B------:R-:W3:Y:S02]  /*3b40*/  SHFL.BFLY PT, R14, R10, 0x1, 0x1f ;  /* 0x0c201f000a0e7f89 */ /* 0x000ee400000e0000 */
[----:B------:R5:W-:Y:S02]  /*3b50*/  MUFU.EX2 R246, R3 ;  /* 0x0000000300f67308 */ /* 0x000be40000000800 */
[----:B------:R-:W1:Y:S01]  /*3b60*/  SHFL.BFLY PT, R13, R5, 0x2, 0x1f ;  /* 0x0c401f00050d7f89 */ /* 0x000e6200000e0000 */
[----:B--2---:R-:W-:Y:S01]  /*3b70*/  FMNMX.FTZ R2, R9, R11, !PT ;  /* 0x0000000b09027209 */ /* 0x004fe20007810000 */
[----:B------:R-:W-:Y:S01]  /*3b80*/  FFMA.FTZ R11, R19, c[0x0][0x2d0], -R12 ;  /* 0x0000b400130b7a23 */ /* 0x000fe2000001080c */
[----:B------:R-:W-:Y:S02]  /*3b90*/  @P0 LEA.HI.X R9, R158, R7, R164, 0x1, P1 ;  /* 0x000000079e090211 */ /* 0x000fe400008f0ca4 */
[C---:B------:R-:W-:Y:S01]  /*3ba0*/  FSETP.NEU.FTZ.AND P1, PT, R2.reuse, -INF , PT ;  /* 0xff8000000200780b */ /* 0x040fe20003f3d000 */
[----:B------:R2:W1:Y:S02]  /*3bb0*/  MUFU.EX2 R248, R11 ;  /* 0x0000000b00f87308 */ /* 0x0004640000000800 */
[----:B------:R4:W-:Y:S04]  /*3bc0*/  @P0 LDGSTS.E.BYPASS.LTC128B.128 [R233+0x3900], [R8.64], !P4 ;  /* 0x0390000008e90fae */ /* 0x0009e8000e101d44 */
[----:B------:R4:W-:Y:S01]  /*3bd0*/  @P0 LDGSTS.E.BYPASS.LTC128B.128 [R233+0x4900], [R8.64+0x40], !P6 ;  /* 0x0490004008e90fae */ /* 0x0009e2000f101d44 */
[----:B-----5:R-:W-:-:S03]  /*3be0*/  FMUL.FTZ R3, R2, c[0x0][0x2d0] ;  /* 0x0000b40002037a20 */ /* 0x020fc60000410000 */
[----:B------:R4:W-:Y:S02]  /*3bf0*/  @P0 LDGSTS.E.BYPASS.LTC128B.128 [R233+0x5900], [R8.64+0x80], !P5 ;  /* 0x0590008008e90fae */ /* 0x0009e4000e901d44 */
[----:B------:R-:W-:Y:S02]  /*3c00*/  FSEL R3, R3, RZ, P1 ;  /* 0x000000ff03037208 */ /* 0x000fe40000800000 */
[----:B------:R-:W-:Y:S01]  /*3c10*/  LDSM.16.MT88.4 R24, [R217+0x100] ;  /* 0x00010000d918783b */ /* 0x000fe20000004200 */
[----:B---3--:R-:W-:Y:S02]  /*3c20*/  FMNMX.FTZ R104, R10, R14, !PT ;  /* 0x0000000e0a687209 */ /* 0x008fe40007810000 */
[----:B-1----:R-:W-:Y:S01]  /*3c30*/  FMNMX.FTZ R4, R5, R13, !PT ;  /* 0x0000000d05047209 */ /* 0x002fe20007810000 */
[--C-:B------:R-:W-:Y:S01]  /*3c40*/  FFMA.FTZ R6, R37, c[0x0][0x2d0], -R3.reuse ;  /* 0x0000b40025067a23 */ /* 0x100fe20000010803 */
[----:B------:R-:W-:Y:S01]  /*3c50*/  LDSM.16.MT88.4 R16, [R218+0x100] ;  /* 0x00010000da10783b */ /* 0x000fe20000004200 */
[--C-:B--2---:R-:W-:Y:S01]  /*3c60*/  FFMA.FTZ R11, R36, c[0x0][0x2d0], -R3.reuse ;  /* 0x0000b400240b7a23 */ /* 0x104fe20000010803 */
[----:B------:R-:W-:Y:S01]  /*3c70*/  FSETP.NEU.FTZ.AND P1, PT, R104, -INF , PT ;  /* 0xff8000006800780b */ /* 0x000fe20003f3d000 */
[----:B------:R1:W-:Y:S01]  /*3c80*/  MUFU.EX2 R243, R6 ;  /* 0x0000000600f37308 */ /* 0x0003e20000000800 */
[--C-:B------:R-:W-:Y:S01]  /*3c90*/  FFMA.FTZ R0, R39, c[0x0][0x2d0], -R3.reuse ;  /* 0x0000b40027007a23 */ /* 0x100fe20000010803 */
[----:B------:R-:W-:Y:S01]  /*3ca0*/  LDSM.16.MT88.4 R20, [R217+0x1100] ;  /* 0x00110000d914783b */ /* 0x000fe20000004200 */
[----:B------:R-:W-:-:S03]  /*3cb0*/  FFMA.FTZ R5, R40, c[0x0][0x2d0], -R3 ;  /* 0x0000b40028057a23 */ /* 0x000fc60000010803 */
[----:B------:R-:W-:Y:S02]  /*3cc0*/  LDSM.16.MT88.4 R28, [R218+0x1100] ;  /* 0x00110000da1c783b */ /* 0x000fe40000004200 */
[----:B------:R2:W-:Y:S02]  /*3cd0*/  MUFU.EX2 R242, R0 ;  /* 0x0000000000f27308 */ /* 0x0005e40000000800 */
[----:B------:R-:W-:Y:S04]  /*3ce0*/  LDSM.16.MT88.4 R32, [R217+0x2100] ;  /* 0x00210000d920783b */ /* 0x000fe80000004200 */
[----:B------:R-:W-:Y:S02]  /*3cf0*/  LDSM.16.MT88.4 R36, [R218+0x2100] ;  /* 0x00210000da24783b */ /* 0x000fe40000004200 */
[----:B------:R-:W-:Y:S02]  /*3d00*/  MUFU.EX2 R245, R11 ;  /* 0x0000000b00f57308 */ /* 0x000fe40000000800 */
[----:B-1----:R-:W1:Y:S04]  /*3d10*/  SHFL.BFLY PT, R6, R4, 0x1, 0x1f ;  /* 0x0c201f0004067f89 */ /* 0x002e6800000e0000 */
[----:B------:R-:W0:Y:S01]  /*3d20*/  LDGDEPBAR ;  /* 0x00000000000079af */ /* 0x000e220000000000 */
[----:B--2---:R-:W-:Y:S01]  /*3d30*/  FMUL.FTZ R0, R104, c[0x0][0x2d0] ;  /* 0x0000b40068007a20 */ /* 0x004fe20000410000 */
[----:B------:R2:W3:Y:S04]  /*3d40*/  MUFU.EX2 R244, R5 ;  /* 0x0000000500f47308 */ /* 0x0004e80000000800 */
[----:B------:R-:W-:-:S05]  /*3d50*/  FSEL R0, R0, RZ, P1 ;  /* 0x000000ff00007208 */ /* 0x000fca0000800000 */
[----:B----4-:R-:W-:-:S04]  /*3d60*/  FFMA.FTZ R9, R43, c[0x0][0x2d0], -R0 ;  /* 0x0000b4002b097a23 */ /* 0x010fc80000010800 */
[----:B------:R-:W-:Y:S01]  /*3d70*/  MUFU.EX2 R240, R9 ;  /* 0x0000000900f07308 */ /* 0x000fe20000000800 */
[----:B--2---:R-:W-:Y:S01]  /*3d80*/  FFMA.FTZ R5, R41, c[0x0][0x2d0], -R0 ;  /* 0x0000b40029057a23 */ /* 0x004fe20000010800 */
[----:B-1----:R-:W-:Y:S02]  /*3d90*/  FMNMX.FTZ R103, R4, R6, !PT ;  /* 0x0000000604677209 */ /* 0x002fe40007810000 */
[----:B------:R-:W-:Y:S02]  /*3da0*/  F2FP.PACK_AB R4, R247, R249 ;  /* 0x000000f9f704723e */ /* 0x000fe400000000ff */
[C---:B------:R-:W-:Y:S01]  /*3db0*/  FSETP.NEU.FTZ.AND P1, PT, R103.reuse, -INF , PT ;  /* 0xff8000006700780b */ /* 0x040fe20003f3d000 */
[----:B------:R-:W-:Y:S01]  /*3dc0*/  FMUL.FTZ R8, R103, c[0x0][0x2d0] ;  /* 0x0000b40067087a20 */ /* 0x000fe20000410000 */
[----:B------:R1:W-:Y:S01]  /*3dd0*/  MUFU.EX2 R239, R5 ;  /* 0x0000000500ef7308 */ /* 0x0003e20000000800 */
[----:B------:R-:W-:Y:S02]  /*3de0*/  F2FP.PACK_AB R6, R248, R246 ;  /* 0x000000f6f806723e */ /* 0x000fe400000000ff */
[----:B---3--:R-:W-:-:S02]  /*3df0*/  F2FP.PACK_AB R7, R244, R242 ;  /* 0x000000f2f407723e */ /* 0x008fc400000000ff */
[----:B------:R-:W-:Y:S01]  /*3e00*/  FSEL R13, R8, RZ, P1 ;  /* 0x000000ff080d7208 */ /* 0x000fe20000800000 */
[----:B------:R-:W-:-:S04]  /*3e10*/  FFMA.FTZ R8, R44, c[0x0][0x2d0], -R0 ;  /* 0x0000b4002c087a23 */ /* 0x000fc80000010800 */
[----:B------:R2:W3:Y:S01]  /*3e20*/  MUFU.EX2 R241, R8 ;  /* 0x0000000800f17308 */ /* 0x0004e20000000800 */
[----:B-1----:R-:W-:Y:S02]  /*3e30*/  FFMA.FTZ R5, R42, c[0x0][0x2d0], -R0 ;  /* 0x0000b4002a057a23 */ /* 0x002fe40000010800 */
[----:B------:R-:W-:Y:S05]  /*3e40*/  LDSM.16.MT88.4 R40, [R218+0x2500] ;  /* 0x00250000da28783b */ /* 0x000fea0000004200 */
[----:B------:R1:W-:Y:S01]  /*3e50*/  MUFU.EX2 R232, R5 ;  /* 0x0000000500e87308 */ /* 0x0003e20000000800 */
[----:B--2---:R-:W-:Y:S01]  /*3e60*/  FFMA.FTZ R8, R46, c[0x0][0x2d0], -R13 ;  /* 0x0000b4002e087a23 */ /* 0x004fe2000001080d */
[----:B---3--:R-:W-:-:S06]  /*3e70*/  F2FP.PACK_AB R10, R241, R240 ;  /* 0x000000f0f10a723e */ /* 0x008fcc00000000ff */
[----:B------:R2:W-:Y:S01]  /*3e80*/  MUFU.EX2 R229, R8 ;  /* 0x0000000800e57308 */ /* 0x0005e20000000800 */
[----:B-1----:R-:W-:-:S07]  /*3e90*/  F2FP.PACK_AB R5, R243, R245 ;  /* 0x000000f5f305723e */ /* 0x002fce00000000ff */
[----:B------:R-:W-:Y:S01]  /*3ea0*/  HMMA.16816.F32 R120, R4, R24, RZ ;  /* 0x000000180478723c */ /* 0x000fe200000018ff */
[----:B--2---:R-:W-:-:S04]  /*3eb0*/  FFMA.FTZ R8, R45, c[0x0][0x2d0], -R13 ;  /* 0x0000b4002d087a23 */ /* 0x004fc8000001080d */
[----:B------:R1:W2:Y:S03]  /*3ec0*/  MUFU.EX2 R228, R8 ;  /* 0x0000000800e47308 */ /* 0x0002a60000000800 */
[C---:B------:R-:W-:Y:S08]  /*3ed0*/  HMMA.16816.F32 R116, R4.reuse, R16, RZ ;  /* 0x000000100474723c */ /* 0x040ff000000018ff */
[----:B------:R-:W-:Y:S01]  /*3ee0*/  HMMA.16816.F32 R112, R4, R20, RZ ;  /* 0x000000140470723c */ /* 0x000fe200000018ff */
[----:B-1----:R-:W-:-:S07]  /*3ef0*/  FFMA.FTZ R8, R47, c[0x0][0x2d0], -R13 ;  /* 0x0000b4002f087a23 */ /* 0x002fce000001080d */
[C---:B------:R-:W-:Y:S01]  /*3f00*/  HMMA.16816.F32 R108, R4.reuse, R28, RZ ;  /* 0x0000001c046c723c */ /* 0x040fe200000018ff */
[----:B--2---:R-:W-:Y:S01]  /*3f10*/  F2FP.PACK_AB R9, R228, R229 ;  /* 0x000000e5e409723e */ /* 0x004fe200000000ff */
[----:B------:R1:W-:Y:S06]  /*3f20*/  MUFU.EX2 R231, R8 ;  /* 0x0000000800e77308 */ /* 0x0003ec0000000800 */
[C---:B------:R-:W-:Y:S08]  /*3f30*/  HMMA.16816.F32 R96, R4.reuse, R32, RZ ;  /* 0x000000200460723c */ /* 0x040ff000000018ff */
[----:B------:R-:W-:Y:S01]  /*3f40*/  HMMA.16816.F32 R92, R4, R36, RZ ;  /* 0x00000024045c723c */ /* 0x000fe200000018ff */
[----:B-1----:R-:W-:-:S04]  /*3f50*/  FFMA.FTZ R8, R48, c[0x0][0x2d0], -R13 ;  /* 0x0000b40030087a23 */ /* 0x002fc8000001080d */
[----:B------:R1:W2:Y:S03]  /*3f60*/  MUFU.EX2 R238, R8 ;  /* 0x0000000800ee7308 */ /* 0x0002a60000000800 */
[C---:B------:R-:W-:Y:S08]  /*3f70*/  HMMA.16816.F32 R88, R4.reuse, R26, RZ ;  /* 0x0000001a0458723c */ /* 0x040ff000000018ff */
[----:B------:R-:W-:Y:S01]  /*3f80*/  HMMA.16816.F32 R84, R4, R18, RZ ;  /* 0x000000120454723c */ /* 0x000fe200000018ff */
[----:B-1----:R-:W-:-:S07]  /*3f90*/  F2FP.PACK_AB R8, R232, R239 ;  /* 0x000000efe808723e */ /* 0x002fce00000000ff */
[----:B------:R-:W-:Y:S01]  /*3fa0*/  HMMA.16816.F32 R80, R4, R22, RZ ;  /* 0x000000160450723c */ /* 0x000fe200000018ff */
[----:B--2---:R-:W-:-:S07]  /*3fb0*/  F2FP.PACK_AB R11, R238, R231 ;  /* 0x000000e7ee0b723e */ /* 0x004fce00000000ff */
[C---:B------:R-:W-:Y:S08]  /*3fc0*/  HMMA.16816.F32 R76, R4.reuse, R30, RZ ;  /* 0x0000001e044c723c */ /* 0x040ff000000018ff */
[C---:B------:R-:W-:Y:S08]  /*3fd0*/  HMMA.16816.F32 R72, R4.reuse, R34, RZ ;  /* 0x000000220448723c */ /* 0x040ff000000018ff */
[----:B------:R-:W-:Y:S07]  /*3fe0*/  HMMA.16816.F32 R64, R4, R38, RZ ;  /* 0x000000260440723c */ /* 0x000fee00000018ff */
[--C-:B------:R-:W-:Y:S01]  /*3ff0*/  FFMA.FTZ R4, R51, c[0x0][0x2d0], -R12.reuse ;  /* 0x0000b40033047a23 */ /* 0x100fe2000001080c */
[C---:B------:R-:W-:Y:S03]  /*4000*/  HMMA.16816.F32 R68, R8.reuse, R24, RZ ;  /* 0x000000180844723c */ /* 0x040fe600000018ff */
[----:B------:R1:W-:Y:S05]  /*4010*/  MUFU.EX2 R230, R4 ;  /* 0x0000000400e67308 */ /* 0x0003ea0000000800 */
[C---:B------:R-:W-:Y:S01]  /*4020*/  HMMA.16816.F32 R136, R8.reuse, R26, RZ ;  /* 0x0000001a0888723c */ /* 0x040fe200000018ff */
[----:B------:R-:W2:Y:S07]  /*4030*/  LDSM.16.MT88.4 R24, [R217+0x500] ;  /* 0x00050000d918783b */ /* 0x000eae0000004200 */
[----:B------:R-:W-:Y:S01]  /*4040*/  HMMA.16816.F32 R60, R8, R16, RZ ;  /* 0x00000010083c723c */ /* 0x000fe200000018ff */
[----:B-1----:R-:W-:-:S04]  /*4050*/  FFMA.FTZ R4, R53, c[0x0][0x2d0], -R12 ;  /* 0x0000b40035047a23 */ /* 0x002fc8000001080c */
[----:B------:R1:W-:Y:S03]  /*4060*/  MUFU.EX2 R236, R4 ;  /* 0x0000000400ec7308 */ /* 0x0003e60000000800 */
[C---:B------:R-:W-:Y:S01]  /*4070*/  HMMA.16816.F32 R128, R8.reuse, R18, RZ ;  /* 0x000000120880723c */ /* 0x040fe200000018ff */
[----:B------:R-:W-:Y:S07]  /*4080*/  LDSM.16.MT88.4 R16, [R217+0x1500] ;  /* 0x00150000d910783b */ /* 0x000fee0000004200 */
[----:B------:R-:W-:Y:S01]  /*4090*/  HMMA.16816.F32 R56, R8, R20, RZ ;  /* 0x000000140838723c */ /* 0x000fe200000018ff */
[----:B-1----:R-:W-:-:S07]  /*40a0*/  FFMA.FTZ R4, R52, c[0x0][0x2d0], -R12 ;  /* 0x0000b40034047a23 */ /* 0x002fce000001080c */
[C---:B------:R-:W-:Y:S01]  /*40b0*/  HMMA.16816.F32 R124, R8.reuse, R22, RZ ;  /* 0x00000016087c723c */ /* 0x040fe200000018ff */
[----:B------:R-:W1:Y:S01]  /*40c0*/  LDSM.16.MT88.4 R20, [R218+0x500] ;  /* 0x00050000da14783b */ /* 0x000e620000004200 */
[----:B------:R3:W-:Y:S06]  /*40d0*/  MUFU.EX2 R235, R4 ;  /* 0x0000000400eb7308 */ /* 0x0007ec0000000800 */
[C---:B------:R-:W-:Y:S08]  /*40e0*/  HMMA.16816.F32 R140, R8.reuse, R30, RZ ;  /* 0x0000001e088c723c */ /* 0x040ff000000018ff */
[----:B------:R-:W-:Y:S01]  /*40f0*/  HMMA.16816.F32 R48, R8, R32, RZ ;  /* 0x000000200830723c */ /* 0x000fe200000018ff */
[----:B---3--:R-:W-:-:S04]  /*4100*/  FFMA.FTZ R4, R54, c[0x0][0x2d0], -R12 ;  /* 0x0000b40036047a23 */ /* 0x008fc8000001080c */
[----:B------:R3:W4:Y:S03]  /*4110*/  MUFU.EX2 R234, R4 ;  /* 0x0000000400ea7308 */ /* 0x0007260000000800 */
[C---:B------:R-:W-:Y:S01]  /*4120*/  HMMA.16816.F32 R152, R8.reuse, R34, RZ ;  /* 0x000000220898723c */ /* 0x040fe200000018ff */
[----:B------:R-:W5:Y:S07]  /*4130*/  LDSM.16.MT88.4 R32, [R217+0x2500] ;  /* 0x00250000d920783b */ /* 0x000f6e0000004200 */
[----:B------:R-:W-:Y:S01]  /*4140*/  HMMA.16816.F32 R44, R8, R36, RZ ;  /* 0x00000024082c723c */ /* 0x000fe200000018ff */
[----:B---3--:R-:W-:-:S07]  /*4150*/  FFMA.FTZ R4, R55, c[0x0][0x2d0], -R3 ;  /* 0x0000b40037047a23 */ /* 0x008fce0000010803 */
[C---:B------:R-:W-:Y:S01]  /*4160*/  HMMA.16816.F32 R156, R8.reuse, R38, RZ ;  /* 0x00000026089c723c */ /* 0x040fe200000018ff */
[----:B----4-:R-:W-:Y:S01]  /*4170*/  F2FP.PACK_AB R6, R234, R235 ;  /* 0x000000ebea06723e */ /* 0x010fe200000000ff */
[----:B------:R-:W-:Y:S01]  /*4180*/  LDSM.16.MT88.4 R36, [R218+0x2900] ;  /* 0x00290000da24783b */ /* 0x000fe20000004200 */
[----:B------:R3:W-:Y:S05]  /*4190*/  MUFU.EX2 R224, R4 ;  /* 0x0000000400e07308 */ /* 0x0007ea0000000800 */
[----:B------:R-:W-:Y:S01]  /*41a0*/  HMMA.16816.F32 R52, R8, R28, RZ ;  /* 0x0000001c0834723c */ /* 0x000fe200000018ff */
[----:B------:R-:W4:Y:S06]  /*41b0*/  LDSM.16.MT88.4 R28, [R218+0x1500] ;  /* 0x00150000da1c783b */ /* 0x000f2c0000004200 */
[----:B------:R-:W-:-:S02]  /*41c0*/  FFMA.FTZ R8, R133, c[0x0][0x2d0], -R0 ;  /* 0x0000b40085087a23 */ /* 0x000fc40000010800 */
[----:B------:R-:W-:Y:S02]  /*41d0*/  FADD.FTZ R9, R229, R228 ;  /* 0x000000e4e5097221 */ /* 0x000fe40000010000 */
[----:B------:R1:W-:Y:S01]  /*41e0*/  MUFU.EX2 R204, R8 ;  /* 0x0000000800cc7308 */ /* 0x0003e20000000800 */
[----:B---3--:R-:W-:Y:S02]  /*41f0*/  FFMA.FTZ R4, R100, c[0x0][0x2d0], -R3 ;  /* 0x0000b40064047a23 */ /* 0x008fe40000010803 */
[----:B------:R-:W-:-:S05]  /*4200*/  FADD.FTZ R11, R231, R9 ;  /* 0x00000009e70b7221 */ /* 0x000fca0000010000 */
[----:B------:R3:W2:Y:S01]  /*4210*/  MUFU.EX2 R227, R4 ;  /* 0x0000000400e37308 */ /* 0x0006a20000000800 */
[----:B-1----:R-:W-:-:S07]  /*4220*/  FFMA.FTZ R8, R132, c[0x0][0x2d0], -R0 ;  /* 0x0000b40084087a23 */ /* 0x002fce0000010800 */
[----:B------:R1:W-:Y:S01]  /*4230*/  MUFU.EX2 R202, R8 ;  /* 0x0000000800ca7308 */ /* 0x0003e20000000800 */
[----:B---3--:R-:W-:Y:S01]  /*4240*/  FFMA.FTZ R4, R101, c[0x0][0x2d0], -R3 ;  /* 0x0000b40065047a23 */ /* 0x008fe20000010803 */
[----:B--2---:R-:W-:-:S06]  /*4250*/  F2FP.PACK_AB R5, R227, R224 ;  /* 0x000000e0e305723e */ /* 0x004fcc00000000ff */
[----:B------:R2:W-:Y:S01]  /*4260*/  MUFU.EX2 R226, R4 ;  /* 0x0000000400e27308 */ /* 0x0005e20000000800 */
[----:B-1----:R-:W-:-:S07]  /*4270*/  FFMA.FTZ R8, R134, c[0x0][0x2d0], -R13 ;  /* 0x0000b40086087a23 */ /* 0x002fce000001080d */
[----:B------:R1:W-:Y:S01]  /*4280*/  MUFU.EX2 R198, R8 ;  /* 0x0000000800c67308 */ /* 0x0003e20000000800 */
[----:B--2---:R-:W-:-:S07]  /*4290*/  FFMA.FTZ R4, R105, c[0x0][0x2d0], -R3 ;  /* 0x0000b40069047a23 */ /* 0x004fce0000010803 */
[----:B------:R2:W3:Y:S01]  /*42a0*/  MUFU.EX2 R225, R4 ;  /* 0x0000000400e17308 */ /* 0x0004e20000000800 */
[----:B-1----:R-:W-:-:S07]  /*42b0*/  FFMA.FTZ R8, R135, c[0x0][0x2d0], -R13 ;  /* 0x0000b40087087a23 */ /* 0x002fce000001080d */
[----:B------:R1:W-:Y:S01]  /*42c0*/  MUFU.EX2 R199, R8 ;  /* 0x0000000800c77308 */ /* 0x0003e20000000800 */
[----:B--2---:R-:W-:Y:S01]  /*42d0*/  FFMA.FTZ R4, R106, c[0x0][0x2d0], -R0 ;  /* 0x0000b4006a047a23 */ /* 0x004fe20000010800 */
[----:B---3--:R-:W-:-:S06]  /*42e0*/  F2FP.PACK_AB R7, R225, R226 ;  /* 0x000000e2e107723e */ /* 0x008fcc00000000ff */
[----:B------:R2:W-:Y:S01]  /*42f0*/  MUFU.EX2 R207, R4 ;  /* 0x0000000400cf7308 */ /* 0x0005e20000000800 */
[----:B-1----:R-:W-:-:S07]  /*4300*/  FFMA.FTZ R8, R160, c[0x0][0x2d0], -R13 ;  /* 0x0000b400a0087a23 */ /* 0x002fce000001080d */
[----:B------:R1:W-:Y:S01]  /*4310*/  MUFU.EX2 R197, R8 ;  /* 0x0000000800c57308 */ /* 0x0003e20000000800 */
[----:B--2---:R-:W-:-:S07]  /*4320*/  FFMA.FTZ R4, R107, c[0x0][0x2d0], -R0 ;  /* 0x0000b4006b047a23 */ /* 0x004fce0000010800 */
[----:B------:R2:W3:Y:S01]  /*4330*/  MUFU.EX2 R206, R4 ;  /* 0x0000000400ce7308 */ /* 0x0004e20000000800 */
[----:B-1----:R-:W-:-:S07]  /*4340*/  FFMA.FTZ R8, R161, c[0x0][0x2d0], -R13 ;  /* 0x0000b400a1087a23 */ /* 0x002fce000001080d */
[----:B------:R1:W1:Y:S01]  /*4350*/  MUFU.EX2 R196, R8 ;  /* 0x0000000800c47308 */ /* 0x0002620000000800 */
[----:B--2---:R-:W-:-:S07]  /*4360*/  F2FP.PACK_AB R4, R236, R230 ;  /* 0x000000e6ec04723e */ /* 0x004fce00000000ff */
[----:B------:R-:W-:Y:S01]  /*4370*/  HMMA.16816.F32 R168, R4, R24, R120 ;  /* 0x0000001804a8723c */ /* 0x000fe20000001878 */
[----:B-1----:R-:W-:-:S07]  /*4380*/  FFMA.FTZ R8, R173, c[0x0][0x2d0], -R12 ;  /* 0x0000b400ad087a23 */ /* 0x002fce000001080c */
[C---:B------:R-:W-:Y:S01]  /*4390*/  HMMA.16816.F32 R164, R4.reuse, R20, R116 ;  /* 0x0000001404a4723c */ /* 0x040fe20000001874 */
[----:B------:R1:W-:Y:S07]  /*43a0*/  MUFU.EX2 R195, R8 ;  /* 0x0000000800c37308 */ /* 0x0003ee0000000800 */
[C---:B------:R-:W-:Y:S08]  /*43b0*/  HMMA.16816.F32 R148, R4.reuse, R16, R112 ;  /* 0x000000100494723c */ /* 0x040ff00000001870 */
[----:B-----5:R-:W-:Y:S01]  /*43c0*/  HMMA.16816.F32 R120, R4, R32, R96 ;  /* 0x000000200478723c */ /* 0x020fe20000001860 */
[----:B-1----:R-:W-:-:S04]  /*43d0*/  FFMA.FTZ R8, R172, c[0x0][0x2d0], -R12 ;  /* 0x0000b400ac087a23 */ /* 0x002fc8000001080c */
[----:B------:R1:W2:Y:S03]  /*43e0*/  MUFU.EX2 R194, R8 ;  /* 0x0000000800c27308 */ /* 0x0002a60000000800 */
[C---:B------:R-:W-:Y:S08]  /*43f0*/  HMMA.16816.F32 R112, R4.reuse, R40, R92 ;  /* 0x000000280470723c */ /* 0x040ff0000000185c */
[----:B------:R-:W-:Y:S01]  /*4400*/  HMMA.16816.F32 R116, R4, R26, R88 ;  /* 0x0000001a0474723c */ /* 0x000fe20000001858 */
[----:B-1----:R-:W-:-:S07]  /*4410*/  FFMA.FTZ R8, R163, c[0x0][0x2d0], -R12 ;  /* 0x0000b400a3087a23 */ /* 0x002fce000001080c */
[C---:B------:R-:W-:Y:S01]  /*4420*/  HMMA.16816.F32 R132, R4.reuse, R22, R84 ;  /* 0x000000160484723c */ /* 0x040fe20000001854 */
[----:B------:R1:W-:Y:S07]  /*4430*/  MUFU.EX2 R193, R8 ;  /* 0x0000000800c17308 */ /* 0x0003ee0000000800 */
[C---:B----4-:R-:W-:Y:S08]  /*4440*/  HMMA.16816.F32 R144, R4.reuse, R28, R108 ;  /* 0x0000001c0490723c */ /* 0x050ff0000000186c */
[----:B------:R-:W-:Y:S01]  /*4450*/  HMMA.16816.F32 R96, R4, R18, R80 ;  /* 0x000000120460723c */ /* 0x000fe20000001850 */
[----:B-1----:R-:W-:-:S04]  /*4460*/  FFMA.FTZ R8, R162, c[0x0][0x2d0], -R12 ;  /* 0x0000b400a2087a23 */ /* 0x002fc8000001080c */
[----:B------:R1:W4:Y:S03]  /*4470*/  MUFU.EX2 R192, R8 ;  /* 0x0000000800c07308 */ /* 0x0003260000000800 */
[C---:B------:R-:W-:Y:S08]  /*4480*/  HMMA.16816.F32 R92, R4.reuse, R30, R76 ;  /* 0x0000001e045c723c */ /* 0x040ff0000000184c */
[----:B------:R-:W-:Y:S01]  /*4490*/  HMMA.16816.F32 R88, R4, R34, R72 ;  /* 0x000000220458723c */ /* 0x000fe20000001848 */
[----:B-1----:R-:W-:-:S07]  /*44a0*/  FFMA.FTZ R8, R175, c[0x0][0x2d0], -R3 ;  /* 0x0000b400af087a23 */ /* 0x002fce0000010803 */
[----:B------:R-:W-:Y:S01]  /*44b0*/  HMMA.16816.F32 R84, R4, R42, R64 ;  /* 0x0000002a0454723c */ /* 0x000fe20000001840 */
[----:B------:R1:W-:Y:S06]  /*44c0*/  MUFU.EX2 R178, R8 ;  /* 0x0000000800b27308 */ /* 0x0003ec0000000800 */
[----:B---3--:R-:W-:Y:S02]  /*44d0*/  F2FP.PACK_AB R4, R206, R207 ;  /* 0x000000cfce04723e */ /* 0x008fe400000000ff */
[----:B------:R-:W-:Y:S02]  /*44e0*/  F2FP.PACK_AB R6, R202, R204 ;  /* 0x000000ccca06723e */ /* 0x000fe400000000ff */
[----:B------:R-:W-:-:S02]  /*44f0*/  F2FP.PACK_AB R5, R199, R198 ;  /* 0x000000c6c705723e */ /* 0x000fc400000000ff */
[----:B------:R-:W-:Y:S01]  /*4500*/  F2FP.PACK_AB R7, R196, R197 ;  /* 0x000000c5c407723e */ /* 0x000fe200000000ff */
[----:B-1----:R-:W-:-:S06]  /*4510*/  FFMA.FTZ R8, R174, c[0x0][0x2d0], -R3 ;  /* 0x0000b400ae087a23 */ /* 0x002fcc0000010803 */
[C---:B------:R-:W-:Y:S01]  /*4520*/  HMMA.16816.F32 R80, R4.reuse, R24, R68 ;  /* 0x000000180450723c */ /* 0x040fe20000001844 */
[----:B------:R1:W3:Y:S07]  /*4530*/  MUFU.EX2 R177, R8 ;  /* 0x0000000800b17308 */ /* 0x0002ee0000000800 */
[C---:B------:R-:W-:Y:S08]  /*4540*/  HMMA.16816.F32 R64, R4.reuse, R32, R48 ;  /* 0x000000200440723c */ /* 0x040ff00000001830 */
[----:B------:R-:W-:Y:S01]  /*4550*/  HMMA.16816.F32 R76, R4, R20, R60 ;  /* 0x00000014044c723c */ /* 0x000fe2000000183c */
[----:B-1----:R-:W-:-:S04]  /*4560*/  FFMA.FTZ R8, R176, c[0x0][0x2d0], -R3 ;  /* 0x0000b400b0087a23 */ /* 0x002fc80000010803 */
[----:B------:R1:W-:Y:S03]  /*4570*/  MUFU.EX2 R175, R8 ;  /* 0x0000000800af7308 */ /* 0x0003e60000000800 */
[C---:B------:R-:W-:Y:S08]  /*4580*/  HMMA.16816.F32 R72, R4.reuse, R16, R56 ;  /* 0x000000100448723c */ /* 0x040ff00000001838 */
[----:B------:R-:W-:Y:S01]  /*4590*/  HMMA.16816.F32 R68, R4, R28, R52 ;  /* 0x0000001c0444723c */ /* 0x000fe20000001834 */
[----:B-1----:R-:W-:-:S07]  /*45a0*/  FFMA.FTZ R8, R179, c[0x0][0x2d0], -R3 ;  /* 0x0000b400b3087a23 */ /* 0x002fce0000010803 */
[C---:B------:R-:W-:Y:S01]  /*45b0*/  HMMA.16816.F32 R180, R4.reuse, R40, R44 ;  /* 0x0000002804b4723c */ /* 0x040fe2000000182c */
[----:B------:R1:W5:Y:S07]  /*45c0*/  MUFU.EX2 R176, R8 ;  /* 0x0000000800b07308 */ /* 0x00036e0000000800 */
[C---:B------:R-:W-:Y:S01]  /*45d0*/  HMMA.16816.F32 R48, R4.reuse, R18, R124 ;  /* 0x000000120430723c */ /* 0x040fe2000000187c */
[----:B------:R-:W2:Y:S07]  /*45e0*/  LDSM.16.MT88.4 R16, [R218+0x900] ;  /* 0x00090000da10783b */ /* 0x000eae0000004200 */
[C---:B------:R-:W-:Y:S01]  /*45f0*/  HMMA.16816.F32 R60, R4.reuse, R26, R136 ;  /* 0x0000001a043c723c */ /* 0x040fe20000001888 */
[--C-:B-1----:R-:W-:Y:S01]  /*4600*/  FFMA.FTZ R8, R184, c[0x0][0x2d0], -R0.reuse ;  /* 0x0000b400b8087a23 */ /* 0x102fe20000010800 */
[----:B------:R-:W1:Y:S03]  /*4610*/  LDSM.16.MT88.4 R24, [R217+0x900] ;  /* 0x00090000d918783b */ /* 0x000e660000004200 */
[----:B------:R3:W-:Y:S01]  /*4620*/  MUFU.EX2 R174, R8 ;  /* 0x0000000800ae7308 */ /* 0x0007e20000000800 */
[----:B------:R-:W-:Y:S02]  /*4630*/  LDSM.16.MT88.4 R136, [R218+0xd00] ;  /* 0x000d0000da88783b */ /* 0x000fe40000004200 */
[C---:B------:R-:W-:Y:S02]  /*4640*/  HMMA.16816.F32 R52, R4.reuse, R22, R128 ;  /* 0x000000160434723c */ /* 0x040fe40000001880 */
[----:B------:R-:W1:Y:S06]  /*4650*/  LDSM.16.MT88.4 R20, [R217+0x1900] ;  /* 0x00190000d914783b */ /* 0x000e6c0000004200 */
[----:B------:R-:W-:Y:S01]  /*4660*/  HMMA.16816.F32 R44, R4, R30, R140 ;  /* 0x0000001e042c723c */ /* 0x000fe2000000188c */
[----:B------:R-:W1:Y:S01]  /*4670*/  LDSM.16.MT88.4 R28, [R218+0x1900] ;  /* 0x00190000da1c783b */ /* 0x000e620000004200 */
[----:B---3--:R-:W-:-:S06]  /*4680*/  FFMA.FTZ R8, R186, c[0x0][0x2d0], -R0 ;  /* 0x0000b400ba087a23 */ /* 0x008fcc0000010800 */
[C---:B------:R-:W-:Y:S01]  /*4690*/  HMMA.16816.F32 R56, R4.reuse, R34, R152 ;  /* 0x000000220438723c */ /* 0x040fe20000001898 */
[----:B------:R3:W1:Y:S01]  /*46a0*/  MUFU.EX2 R107, R8 ;  /* 0x00000008006b7308 */ /* 0x0006620000000800 */
[----:B------:R-:W1:Y:S04]  /*46b0*/  LDSM.16.MT88.4 R32, [R217+0x2900] ;  /* 0x00290000d920783b */ /* 0x000e680000004200 */
[----:B------:R-:W1:Y:S02]  /*46c0*/  LDSM.16.MT88.4 R152, [R217+0x1d00] ;  /* 0x001d0000d998783b */ /* 0x000e640000004200 */
[----:B------:R-:W-:Y:S07]  /*46d0*/  HMMA.16816.F32 R40, R4, R42, R156 ;  /* 0x0000002a0428723c */ /* 0x000fee000000189c */
[----:B--2---:R-:W-:Y:S01]  /*46e0*/  F2FP.PACK_AB R4, R194, R195 ;  /* 0x000000c3c204723e */ /* 0x004fe200000000ff */
[----:B---3--:R-:W-:Y:S01]  /*46f0*/  FFMA.FTZ R8, R187, c[0x0][0x2d0], -R0 ;  /* 0x0000b400bb087a23 */ /* 0x008fe20000010800 */
[----:B----4-:R-:W-:-:S02]  /*4700*/  F2FP.PACK_AB R6, R192, R193 ;  /* 0x000000c1c006723e */ /* 0x010fc400000000ff */
[----:B------:R-:W-:Y:S01]  /*4710*/  F2FP.PACK_AB R5, R177, R178 ;  /* 0x000000b2b105723e */ /* 0x000fe200000000ff */
[----:B------:R2:W-:Y:S01]  /*4720*/  MUFU.EX2 R172, R8 ;  /* 0x0000000800ac7308 */ /* 0x0005e20000000800 */
[----:B-----5:R-:W-:-:S07]  /*4730*/  F2FP.PACK_AB R7, R176, R175 ;  /* 0x000000afb007723e */ /* 0x020fce00000000ff */
[----:B------:R-:W-:Y:S01]  /*4740*/  HMMA.16816.F32 R128, R4, R16, R164 ;  /* 0x000000100480723c */ /* 0x000fe200000018a4 */
[----:B--2---:R-:W-:-:S07]  /*4750*/  FFMA.FTZ R8, R185, c[0x0][0x2d0], -R0 ;  /* 0x0000b400b9087a23 */ /* 0x004fce0000010800 */
[C---:B-1----:R-:W-:Y:S01]  /*4760*/  HMMA.16816.F32 R108, R4.reuse, R24, R168 ;  /* 0x00000018046c723c */ /* 0x042fe200000018a8 */
[----:B------:R-:W-:Y:S01]  /*4770*/  LDSM.16.MT88.4 R168, [R218+0x1d00] ;  /* 0x001d0000daa8783b */ /* 0x000fe20000004200 */
[----:B------:R1:W2:Y:S06]  /*4780*/  MUFU.EX2 R173, R8 ;  /* 0x0000000800ad7308 */ /* 0x0002ac0000000800 */
[C---:B------:R-:W-:Y:S08]  /*4790*/  HMMA.16816.F32 R148, R4.reuse, R20, R148 ;  /* 0x000000140494723c */ /* 0x040ff00000001894 */
[----:B------:R-:W-:Y:S01]  /*47a0*/  HMMA.16816.F32 R160, R4, R28, R144 ;  /* 0x0000001c04a0723c */ /* 0x000fe20000001890 */
[----:B-1----:R-:W-:-:S04]  /*47b0*/  FFMA.FTZ R8, R191, c[0x0][0x2d0], -R13 ;  /* 0x0000b400bf087a23 */ /* 0x002fc8000001080d */
[----:B------:R1:W-:Y:S03]  /*47c0*/  MUFU.EX2 R106, R8 ;  /* 0x00000008006a7308 */ /* 0x0003e60000000800 */
[C---:B------:R-:W-:Y:S01]  /*47d0*/  HMMA.16816.F32 R184, R4.reuse, R32, R120 ;  /* 0x0000002004b8723c */ /* 0x040fe20000001878 */
[----:B------:R-:W-:Y:S07]  /*47e0*/  LDSM.16.MT88.4 R120, [R217+0xd00] ;  /* 0x000d0000d978783b */ /* 0x000fee0000004200 */
[----:B------:R-:W-:Y:S01]  /*47f0*/  HMMA.16816.F32 R116, R4, R26, R116 ;  /* 0x0000001a0474723c */ /* 0x000fe20000001874 */
[----:B-1----:R-:W-:-:S07]  /*4800*/  FFMA.FTZ R8, R190, c[0x0][0x2d0], -R13 ;  /* 0x0000b400be087a23 */ /* 0x002fce000001080d */
[C---:B------:R-:W-:Y:S01]  /*4810*/  HMMA.16816.F32 R132, R4.reuse, R18, R132 ;  /* 0x000000120484723c */ /* 0x040fe20000001884 */
[----:B------:R1:W3:Y:S07]  /*4820*/  MUFU.EX2 R105, R8 ;  /* 0x0000000800697308 */ /* 0x0002ee0000000800 */
[C---:B------:R-:W-:Y:S08]  /*4830*/  HMMA.16816.F32 R96, R4.reuse, R22, R96 ;  /* 0x000000160460723c */ /* 0x040ff00000001860 */
[----:B------:R-:W-:Y:S01]  /*4840*/  HMMA.16816.F32 R164, R4, R30, R92 ;  /* 0x0000001e04a4723c */ /* 0x000fe2000000185c */
[----:B-1----:R-:W-:-:S04]  /*4850*/  FFMA.FTZ R8, R189, c[0x0][0x2d0], -R13 ;  /* 0x0000b400bd087a23 */ /* 0x002fc8000001080d */
[----:B------:R1:W-:Y:S03]  /*4860*/  MUFU.EX2 R101, R8 ;  /* 0x0000000800657308 */ /* 0x0003e60000000800 */
[----:B------:R-:W-:Y:S01]  /*4870*/  HMMA.16816.F32 R88, R4, R34, R88 ;  /* 0x000000220458723c */ /* 0x000fe20000001858 */
[----:B-1----:R-:W-:-:S07]  /*4880*/  FFMA.FTZ R8, R188, c[0x0][0x2d0], -R13 ;  /* 0x0000b400bc087a23 */ /* 0x002fce000001080d */
[C---:B------:R-:W-:Y:S01]  /*4890*/  HMMA.16816.F32 R188, R4.reuse, R36, R112 ;  /* 0x0000002404bc723c */ /* 0x040fe20000001870 */
[----:B------:R1:W4:Y:S07]  /*48a0*/  MUFU.EX2 R100, R8 ;  /* 0x0000000800647308 */ /* 0x00032e0000000800 */
[----:B------:R-:W-:Y:S07]  /*48b0*/  HMMA.16816.F32 R112, R4, R38, R84 ;  /* 0x000000260470723c */ /* 0x000fee0000001854 */
[----:B------:R-:W-:-:S02]  /*48c0*/  F2FP.PACK_AB R4, R107, R174 ;  /* 0x000000ae6b04723e */ /* 0x000fc400000000ff */
[----:B--2---:R-:W-:Y:S01]  /*48d0*/  F2FP.PACK_AB R6, R173, R172 ;  /* 0x000000acad06723e */ /* 0x004fe200000000ff */
[----:B-1----:R-:W-:Y:S01]  /*48e0*/  FFMA.FTZ R8, R205, c[0x0][0x2d0], -R12 ;  /* 0x0000b400cd087a23 */ /* 0x002fe2000001080c */
[----:B---3--:R-:W-:Y:S02]  /*48f0*/  F2FP.PACK_AB R5, R105, R106 ;  /* 0x0000006a6905723e */ /* 0x008fe400000000ff */
[----:B----4-:R-:W-:-:S07]  /*4900*/  F2FP.PACK_AB R7, R100, R101 ;  /* 0x000000656407723e */ /* 0x010fce00000000ff */
[C---:B------:R-:W-:Y:S01]  /*4910*/  HMMA.16816.F32 R60, R4.reuse, R26, R60 ;  /* 0x0000001a043c723c */ /* 0x040fe2000000183c */
[----:B------:R1:W-:Y:S07]  /*4920*/  MUFU.EX2 R27, R8 ;  /* 0x00000008001b7308 */ /* 0x0003ee0000000800 */
[C---:B------:R-:W-:Y:S01]  /*4930*/  HMMA.16816.F32 R156, R4.reuse, R24, R80 ;  /* 0x00000018049c723c */ /* 0x040fe20000001850 */
[----:B------:R-:W2:Y:S07]  /*4940*/  LDSM.16.MT88.4 R80, [R217+0x2d00] ;  /* 0x002d0000d950783b */ /* 0x000eae0000004200 */
[----:B------:R-:W-:Y:S01]  /*4950*/  HMMA.16816.F32 R48, R4, R22, R48 ;  /* 0x000000160430723c */ /* 0x000fe20000001830 */
[----:B-1----:R-:W-:-:S04]  /*4960*/  FFMA.FTZ R8, R210, c[0x0][0x2d0], -R12 ;  /* 0x0000b400d2087a23 */ /* 0x002fc8000001080c */
[----:B------:R1:W3:Y:S03]  /*4970*/  MUFU.EX2 R26, R8 ;  /* 0x00000008001a7308 */ /* 0x0002e60000000800 */
[C---:B------:R-:W-:Y:S08]  /*4980*/  HMMA.16816.F32 R140, R4.reuse, R20, R72 ;  /* 0x00000014048c723c */ /* 0x040ff00000001848 */
[----:B------:R-:W-:Y:S01]  /*4990*/  HMMA.16816.F32 R52, R4, R18, R52 ;  /* 0x000000120434723c */ /* 0x000fe20000001834 */
[----:B-1----:R-:W-:Y:S01]  /*49a0*/  FFMA.FTZ R8, R211, c[0x0][0x2d0], -R12 ;  /* 0x0000b400d3087a23 */ /* 0x002fe2000001080c */
[----:B---3--:R-:W-:-:S06]  /*49b0*/  F2FP.PACK_AB R92, R26, R27 ;  /* 0x0000001b1a5c723e */ /* 0x008fcc00000000ff */
[C---:B------:R-:W-:Y:S01]  /*49c0*/  HMMA.16816.F32 R124, R4.reuse, R16, R76 ;  /* 0x00000010047c723c */ /* 0x040fe2000000184c */
[----:B------:R1:W-:Y:S07]  /*49d0*/  MUFU.EX2 R25, R8 ;  /* 0x0000000800197308 */ /* 0x0003ee0000000800 */
[C---:B------:R-:W-:Y:S08]  /*49e0*/  HMMA.16816.F32 R68, R4.reuse, R28, R68 ;  /* 0x0000001c0444723c */ /* 0x040ff00000001844 */
        /* <DEDUP_REMOVED lines=9> */
[----:B------:R-:W-:Y:S01]  /*4a80*/  HMMA.16816.F32 R40, R4, R38, R40 ;  /* 0x000000260428723c */ /* 0x000fe20000001828 */
[----:B------:R-:W3:Y:S01]  /*4a90*/  LDSM.16.MT88.4 R4, [R218+0x2d00] ;  /* 0x002d0000da04783b */ /* 0x000ee20000004200 */
[----:B-1----:R-:W-:-:S04]  /*4aa0*/  FFMA.FTZ R8, R203, c[0x0][0x2d0], -R3 ;  /* 0x0000b400cb087a23 */ /* 0x002fc80000010803 */
[----:B------:R1:W4:Y:S02]  /*4ab0*/  MUFU.EX2 R22, R8 ;  /* 0x0000000800167308 */ /* 0x0003240000000800 */
[--C-:B-1----:R-:W-:Y:S01]  /*4ac0*/  FFMA.FTZ R8, R201, c[0x0][0x2d0], -R3.reuse ;  /* 0x0000b400c9087a23 */ /* 0x102fe20000010803 */
[----:B----4-:R-:W-:Y:S01]  /*4ad0*/  F2FP.PACK_AB R93, R22, R23 ;  /* 0x00000017165d723e */ /* 0x010fe200000000ff */
[----:B------:R-:W-:-:S04]  /*4ae0*/  FFMA.FTZ R3, R209, c[0x0][0x2d0], -R3 ;  /* 0x0000b400d1037a23 */ /* 0x000fc80000010803 */
[----:B------:R1:W-:Y:S08]  /*4af0*/  MUFU.EX2 R20, R8 ;  /* 0x0000000800147308 */ /* 0x0003f00000000800 */
[----:B------:R4:W5:Y:S01]  /*4b00*/  MUFU.EX2 R21, R3 ;  /* 0x0000000300157308 */ /* 0x0009620000000800 */
[----:B-1----:R-:W-:-:S04]  /*4b10*/  FADD.FTZ R8, R249, R247 ;  /* 0x000000f7f9087221 */ /* 0x002fc80000010000 */
[----:B------:R-:W-:Y:S02]  /*4b20*/  FADD.FTZ R10, R246, R8 ;  /* 0x00000008f60a7221 */ /* 0x000fe40000010000 */
[----:B----4-:R-:W-:Y:S01]  /*4b30*/  FFMA.FTZ R3, R208, c[0x0][0x2d0], -R0 ;  /* 0x0000b400d0037a23 */ /* 0x010fe20000010800 */
[----:B-----5:R-:W-:-:S03]  /*4b40*/  F2FP.PACK_AB R95, R21, R20 ;  /* 0x00000014155f723e */ /* 0x020fc600000000ff */
[----:B------:R1:W-:Y:S04]  /*4b50*/  MUFU.EX2 R19, R3 ;  /* 0x0000000300137308 */ /* 0x0003e80000000800 */
[C---:B------:R-:W-:Y:S08]  /*4b60*/  HMMA.16816.F32 R144, R92.reuse, R152, R148 ;  /* 0x000000985c90723c */ /* 0x040ff00000001894 */
[----:B------:R-:W-:Y:S01]  /*4b70*/  HMMA.16816.F32 R148, R92, R154, R96 ;  /* 0x0000009a5c94723c */ /* 0x000fe20000001860 */
[----:B-1----:R-:W-:-:S04]  /*4b80*/  FFMA.FTZ R3, R15, c[0x0][0x2d0], -R0 ;  /* 0x0000b4000f037a23 */ /* 0x002fc80000010800 */
[----:B------:R1:W4:Y:S03]  /*4b90*/  MUFU.EX2 R18, R3 ;  /* 0x0000000300127308 */ /* 0x0003260000000800 */
[C---:B--2---:R-:W-:Y:S08]  /*4ba0*/  HMMA.16816.F32 R76, R92.reuse, R82, R88 ;  /* 0x000000525c4c723c */ /* 0x044ff00000001858 */
[----:B---3--:R-:W-:Y:S01]  /*4bb0*/  HMMA.16816.F32 R88, R92, R4, R188 ;  /* 0x000000045c58723c */ /* 0x008fe200000018bc */
[--C-:B-1----:R-:W-:Y:S01]  /*4bc0*/  FFMA.FTZ R3, R215, c[0x0][0x2d0], -R0.reuse ;  /* 0x0000b400d7037a23 */ /* 0x102fe20000010800 */
[----:B----4-:R-:W-:Y:S01]  /*4bd0*/  F2FP.PACK_AB R96, R18, R19 ;  /* 0x000000131260723e */ /* 0x010fe200000000ff */
[----:B------:R-:W-:-:S05]  /*4be0*/  FFMA.FTZ R0, R222, c[0x0][0x2d0], -R0 ;  /* 0x0000b400de007a23 */ /* 0x000fca0000010800 */
[C---:B------:R-:W-:Y:S01]  /*4bf0*/  HMMA.16816.F32 R108, R92.reuse, R120, R108 ;  /* 0x000000785c6c723c */ /* 0x040fe2000000186c */
[----:B------:R1:W-:Y:S07]  /*4c00*/  MUFU.EX2 R17, R3 ;  /* 0x0000000300117308 */ /* 0x0003ee0000000800 */
[C---:B------:R-:W-:Y:S01]  /*4c10*/  HMMA.16816.F32 R116, R92.reuse, R122, R116 ;  /* 0x0000007a5c74723c */ /* 0x040fe20000001874 */
[----:B------:R2:W3:Y:S07]  /*4c20*/  MUFU.EX2 R16, R0 ;  /* 0x0000000000107308 */ /* 0x0004ee0000000800 */
[----:B------:R-:W-:Y:S01]  /*4c30*/  HMMA.16816.F32 R128, R92, R136, R128 ;  /* 0x000000885c80723c */ /* 0x000fe20000001880 */
[----:B-1----:R-:W-:-:S04]  /*4c40*/  FADD.FTZ R3, R245, R243 ;  /* 0x000000f3f5037221 */ /* 0x002fc80000010000 */
[----:B------:R-:W-:Y:S02]  /*4c50*/  FADD.FTZ R9, R242, R3 ;  /* 0x00000003f2097221 */ /* 0x000fe40000010000 */
[----:B------:R-:W-:Y:S01]  /*4c60*/  FADD.FTZ R3, R248, R10 ;  /* 0x0000000af8037221 */ /* 0x000fe20000010000 */
[----:B------:R-:W-:Y:S01]  /*4c70*/  HMMA.16816.F32 R132, R92, R138, R132 ;  /* 0x0000008a5c84723c */ /* 0x000fe20000001884 */
[----:B--2---:R-:W-:Y:S01]  /*4c80*/  FFMA.FTZ R0, R237, c[0x0][0x2d0], -R13 ;  /* 0x0000b400ed007a23 */ /* 0x004fe2000001080d */
[----:B---3--:R-:W-:-:S03]  /*4c90*/  F2FP.PACK_AB R98, R16, R17 ;  /* 0x000000111062723e */ /* 0x008fc600000000ff */
[----:B------:R1:W-:Y:S03]  /*4ca0*/  MUFU.EX2 R12, R0 ;  /* 0x00000000000c7308 */ /* 0x0003e60000000800 */
[C---:B------:R-:W-:Y:S08]  /*4cb0*/  HMMA.16816.F32 R160, R92.reuse, R168, R160 ;  /* 0x000000a85ca0723c */ /* 0x040ff000000018a0 */
[----:B------:R-:W-:Y:S01]  /*4cc0*/  HMMA.16816.F32 R164, R92, R170, R164 ;  /* 0x000000aa5ca4723c */ /* 0x000fe200000018a4 */
[----:B-1----:R-:W-:-:S07]  /*4cd0*/  FFMA.FTZ R0, R223, c[0x0][0x2d0], -R13 ;  /* 0x0000b400df007a23 */ /* 0x002fce000001080d */
[C---:B------:R-:W-:Y:S01]  /*4ce0*/  HMMA.16816.F32 R72, R92.reuse, R80, R184 ;  /* 0x000000505c48723c */ /* 0x040fe200000018b8 */
[----:B------:R1:W2:Y:S07]  /*4cf0*/  MUFU.EX2 R14, R0 ;  /* 0x00000000000e7308 */ /* 0x0002ae0000000800 */
[----:B------:R-:W-:Y:S01]  /*4d00*/  HMMA.16816.F32 R92, R92, R6, R112 ;  /* 0x000000065c5c723c */ /* 0x000fe20000001870 */
[----:B-1----:R-:W-:Y:S01]  /*4d10*/  FFMA.FTZ R0, R214, c[0x0][0x2d0], -R13 ;  /* 0x0000b400d6007a23 */ /* 0x002fe2000001080d */
[----:B--2---:R-:W-:-:S03]  /*4d20*/  F2FP.PACK_AB R97, R14, R12 ;  /* 0x0000000c0e61723e */ /* 0x004fc600000000ff */
[----:B------:R1:W-:Y:S02]  /*4d30*/  MUFU.EX2 R15, R0 ;  /* 0x00000000000f7308 */ /* 0x0003e40000000800 */
[----:B-1----:R-:W-:-:S06]  /*4d40*/  FFMA.FTZ R0, R212, c[0x0][0x2d0], -R13 ;  /* 0x0000b400d4007a23 */ /* 0x002fcc000001080d */
[----:B------:R1:W2:Y:S02]  /*4d50*/  MUFU.EX2 R13, R0 ;  /* 0x00000000000d7308 */ /* 0x0002a40000000800 */
[----:B-1----:R-:W-:Y:S01]  /*4d60*/  FADD.FTZ R0, R239, R232 ;  /* 0x000000e8ef007221 */ /* 0x002fe20000010000 */
[----:B--2---:R-:W-:-:S03]  /*4d70*/  F2FP.PACK_AB R99, R13, R15 ;  /* 0x0000000f0d63723e */ /* 0x004fc600000000ff */
[----:B------:R-:W-:-:S04]  /*4d80*/  FADD.FTZ R0, R240, R0 ;  /* 0x00000000f0007221 */ /* 0x000fc80000010000 */
[----:B------:R-:W-:Y:S01]  /*4d90*/  FADD.FTZ R8, R241, R0 ;  /* 0x00000000f1087221 */ /* 0x000fe20000010000 */
[----:B------:R-:W-:Y:S01]  /*4da0*/  HMMA.16816.F32 R84, R96, R4, R84 ;  /* 0x000000046054723c */ /* 0x000fe20000001854 */
[----:B------:R-:W-:Y:S02]  /*4db0*/  FADD.FTZ R0, R244, R9 ;  /* 0x00000009f4007221 */ /* 0x000fe40000010000 */
[----:B------:R-:W-:-:S04]  /*4dc0*/  FADD.FTZ R9, R207, R8 ;  /* 0x00000008cf097221 */ /* 0x000fc80000010000 */
        /* <DEDUP_REMOVED lines=54> */
[----:B------:R-:W-:Y:S01]  /*5130*/  FADD.FTZ R5, R20, R5 ;  /* 0x0000000514057221 */ /* 0x000fe20000010000 */
[----:B------:R1:W-:Y:S01]  /*5140*/  STL [R1], R0 ;  /* 0x0000000001007387 */ /* 0x0003e20000100800 */
[----:B------:R-:W-:Y:S02]  /*5150*/  FADD.FTZ R4, R25, R4 ;  /* 0x0000000419047221 */ /* 0x000fe40000010000 */
[----:B------:R-:W-:Y:S02]  /*5160*/  FADD.FTZ R6, R13, R3 ;  /* 0x000000030d067221 */ /* 0x000fe40000010000 */
[----:B------:R-:W-:-:S03]  /*5170*/  FADD.FTZ R3, R24, R4 ;  /* 0x0000000418037221 */ /* 0x000fc60000010000 */
[----:B------:R2:W-:Y:S01]  /*5180*/  STL [R1+0x4], R6 ;  /* 0x0000040601007387 */ /* 0x0005e20000100800 */
[----:B-1----:R-:W-:-:S05]  /*5190*/  FADD.FTZ R0, R21, R5 ;  /* 0x0000000515007221 */ /* 0x002fca0000010000 */
[----:B------:R2:W-:Y:S04]  /*51a0*/  STL [R1+0xc], R0 ;  /* 0x00000c0001007387 */ /* 0x0005e80000100800 */
[----:B------:R2:W-:Y:S01]  /*51b0*/  STL [R1+0x8], R3 ;  /* 0x0000080301007387 */ /* 0x0005e20000100800 */
[----:B------:R-:W-:Y:S05]  /*51c0*/  @!P0 BRA `(.L_x_28) ;  /* 0x00003ff000008947 */ /* 0x000fea0003800000 */
[----:B------:R-:W3:Y:S04]  /*51d0*/  LDL.64 R32, [R1+0x48] ;  /* 0x0000480001207983 */ /* 0x000ee80000100a00 */
[----:B------:R-:W4:Y:S04]  /*51e0*/  LDL.64 R30, [R1+0x50] ;  /* 0x00005000011e7983 */ /* 0x000f280000100a00 */
[----:B------:R-:W5:Y:S04]  /*51f0*/  LDL.64 R28, [R1+0x40] ;  /* 0x00004000011c7983 */ /* 0x000f680000100a00 */
[----:B--2---:R-:W2:Y:S01]  /*5200*/  LDL.64 R210, [R1+0x38] ;  /* 0x0000380001d27983 */ /* 0x004ea20000100a00 */
[----:B------:R-:W-:Y:S01]  /*5210*/  IMAD.MOV.U32 R106, RZ, RZ, R2 ;  /* 0x000000ffff6a7224 */ /* 0x000fe200078e0002 */
[----:B------:R-:W-:Y:S01]  /*5220*/  LEA.HI.SX32 R234, R250, 0xfffffffe, 0x1a ;  /* 0xfffffffefaea7811 */ /* 0x000fe200078fd2ff */
[----:B------:R-:W-:Y:S01]  /*5230*/  IMAD.MOV.U32 R100, RZ, RZ, R103 ;  /* 0x000000ffff647224 */ /* 0x000fe200078e0067 */
[C---:B------:R-:W-:Y:S01]  /*5240*/  IADD3 R232, R221.reuse, 0x400, RZ ;  /* 0x00000400dde87810 */ /* 0x040fe20007ffe0ff */
[----:B------:R-:W-:Y:S01]  /*5250*/  IMAD.MOV.U32 R3, RZ, RZ, R104 ;  /* 0x000000ffff037224 */ /* 0x000fe200078e0068 */
[C---:B------:R-:W-:Y:S01]  /*5260*/  IADD3 R231, R221.reuse, 0x800, RZ ;  /* 0x00000800dde77810 */ /* 0x040fe20007ffe0ff */
[----:B------:R-:W-:Y:S01]  /*5270*/  IMAD.MOV.U32 R105, RZ, RZ, R102 ;  /* 0x000000ffff697224 */ /* 0x000fe200078e0066 */
[----:B------:R-:W-:-:S02]  /*5280*/  IADD3 R230, R221, 0xc00, RZ ;  /* 0x00000c00dde67810 */ /* 0x000fc40007ffe0ff */
[C---:B------:R-:W-:Y:S02]  /*5290*/  IADD3 R229, R221.reuse, 0x1000, RZ ;  /* 0x00001000dde57810 */ /* 0x040fe40007ffe0ff */
[C---:B------:R-:W-:Y:S02]  /*52a0*/  IADD3 R228, R221.reuse, 0x1400, RZ ;  /* 0x00001400dde47810 */ /* 0x040fe40007ffe0ff */
[C---:B------:R-:W-:Y:S02]  /*52b0*/  IADD3 R227, R221.reuse, 0x1800, RZ ;  /* 0x00001800dde37810 */ /* 0x040fe40007ffe0ff */
[C---:B------:R-:W-:Y:S02]  /*52c0*/  IADD3 R226, R221.reuse, 0x1c00, RZ ;  /* 0x00001c00dde27810 */ /* 0x040fe40007ffe0ff */
[C---:B------:R-:W-:Y:S02]  /*52d0*/  IADD3 R225, R221.reuse, 0x2000, RZ ;  /* 0x00002000dde17810 */ /* 0x040fe40007ffe0ff */
[----:B------:R-:W-:-:S02]  /*52e0*/  IADD3 R224, R221, 0x2400, RZ ;  /* 0x00002400dde07810 */ /* 0x000fc40007ffe0ff */
[C---:B------:R-:W-:Y:S02]  /*52f0*/  IADD3 R223, R221.reuse, 0x2800, RZ ;  /* 0x00002800dddf7810 */ /* 0x040fe40007ffe0ff */
[----:B------:R-:W-:Y:S02]  /*5300*/  IADD3 R222, R221, 0x2c00, RZ ;  /* 0x00002c00ddde7810 */ /* 0x000fe40007ffe0ff */
[C---:B---3--:R-:W-:Y:S02]  /*5310*/  IADD3 R0, P3, R32.reuse, 0x20, RZ ;  /* 0x0000002020007810 */ /* 0x048fe40007f7e0ff */
[----:B------:R-:W-:Y:S02]  /*5320*/  IADD3 R4, P2, R32, 0x40, RZ ;  /* 0x0000004020047810 */ /* 0x000fe40007f5e0ff */
[C---:B----4-:R-:W-:Y:S01]  /*5330*/  IADD3 R2, P1, R30.reuse, 0x20, RZ ;  /* 0x000000201e027810 */ /* 0x050fe20007f3e0ff */
[----:B------:R1:W-:Y:S04]  /*5340*/  STL [R1+0x2c], R0 ;  /* 0x00002c0001007387 */ /* 0x0003e80000100800 */
[----:B------:R5:W-:Y:S04]  /*5350*/  STL [R1+0x24], R4 ;  /* 0x0000240401007387 */ /* 0x000be80000100800 */
[----:B------:R2:W-:Y:S01]  /*5360*/  STL [R1+0x1c], R2 ;  /* 0x00001c0201007387 */ /* 0x0005e20000100800 */
[----:B-1----:R-:W-:Y:S01]  /*5370*/  IADD3 R0, P0, R30, 0x40, RZ ;  /* 0x000000401e007810 */ /* 0x002fe20007f1e0ff */
[----:B-----5:R-:W-:-:S04]  /*5380*/  IMAD.X R4, RZ, RZ, R29, P2 ;  /* 0x000000ffff047224 */ /* 0x020fc800010e061d */
[----:B------:R1:W-:Y:S01]  /*5390*/  STL [R1+0x14], R0 ;  /* 0x0000140001007387 */ /* 0x0003e20000100800 */
[----:B--2---:R-:W-:Y:S02]  /*53a0*/  IMAD.X R2, RZ, RZ, R211, P1 ;  /* 0x000000ffff027224 */ /* 0x004fe400008e06d3 */
[----:B-1----:R-:W-:-:S05]  /*53b0*/  IMAD.X R0, RZ, RZ, R29, P3 ;  /* 0x000000ffff007224 */ /* 0x002fca00018e061d */
[----:B------:R1:W-:Y:S04]  /*53c0*/  STL [R1+0x28], R0 ;  /* 0x0000280001007387 */ /* 0x0003e80000100800 */
[----:B------:R2:W-:Y:S01]  /*53d0*/  STL [R1+0x20], R4 ;  /* 0x0000200401007387 */ /* 0x0005e20000100800 */
[----:B-1----:R-:W-:-:S05]  /*53e0*/  IMAD.X R0, RZ, RZ, R211, P0 ;  /* 0x000000ffff007224 */ /* 0x002fca00000e06d3 */
[----:B------:R2:W-:Y:S04]  /*53f0*/  STL [R1+0x10], R0 ;  /* 0x0000100001007387 */ /* 0x0005e80000100800 */
[----:B------:R2:W-:Y:S02]  /*5400*/  STL [R1+0x18], R2 ;  /* 0x0000180201007387 */ /* 0x0005e40000100800 */
.L_x_29:
[----:B--2---:R-:W2:Y:S01]  /*5410*/  LDL R0, [R1+0x58] ;  /* 0x0000580001007983 */ /* 0x004ea20000100800 */
[----:B------:R-:W-:Y:S04]  /*5420*/  DEPBAR.LE SB0, 0x0 ;  /* 0x000080000000791a */ /* 0x000fe80000000000 */
[----:B------:R-:W3:Y:S01]  /*5430*/  LDL.64 R194, [R1+0x48] ;  /* 0x0000480001c27983 */ /* 0x000ee20000100a00 */
[----:B------:R-:W-:Y:S01]  /*5440*/  IMAD.WIDE.U32 R44, R234, c[0x0][0x208], RZ ;  /* 0x00008200ea2c7a25 */ /* 0x000fe200078e00ff */
[----:B------:R-:W-:Y:S02]  /*5450*/  MOV R54, c[0x0][0x208] ;  /* 0x0000820000367a02 */ /* 0x000fe40000000f00 */
[----:B------:R-:W-:Y:S02]  /*5460*/  MOV R55, c[0x0][0x20c] ;  /* 0x0000830000377a02 */ /* 0x000fe40000000f00 */
[----:B------:R-:W4:Y:S01]  /*5470*/  LDL R101, [R1+0x2c] ;  /* 0x00002c0001657983 */ /* 0x000f220000100800 */
[----:B------:R-:W-:Y:S03]  /*5480*/  SHF.L.U32 R52, R44, 0x6, RZ ;  /* 0x000000062c347819 */ /* 0x000fe600000006ff */
[----:B------:R-:W5:Y:S04]  /*5490*/  LDL R56, [R1+0x28] ;  /* 0x0000280001387983 */ /* 0x000f680000100800 */
[----:B------:R-:W5:Y:S06]  /*54a0*/  LDL.64 R58, [R1+0x40] ;  /* 0x00004000013a7983 */ /* 0x000f6c0000100a00 */
[----:B------:R-:W5:Y:S04]  /*54b0*/  LDL R57, [R1+0x24] ;  /* 0x0000240001397983 */ /* 0x000f680000100800 */
[----:B------:R-:W5:Y:S04]  /*54c0*/  LDL R193, [R1+0x20] ;  /* 0x0000200001c17983 */ /* 0x000f680000100800 */
[----:B------:R-:W-:Y:S08]  /*54d0*/  BAR.SYNC.DEFER_BLOCKING 0x0 ;  /* 0x0000000000007b1d */ /* 0x000ff00000010000 */
[----:B------:R-:W-:Y:S08]  /*54e0*/  LDSM.16.M88.4 R64, [R219+0x6100] ;  /* 0x00610000db40783b */ /* 0x000ff00000000200 */
[----:B------:R-:W1:Y:S08]  /*54f0*/  LDSM.16.M88.4 R16, [R216+0x3100] ;  /* 0x00310000d810783b */ /* 0x000e700000000200 */
[----:B------:R-:W1:Y:S08]  /*5500*/  LDSM.16.M88.4 R60, [R219+0x7100] ;  /* 0x00710000db3c783b */ /* 0x000e700000000200 */
[----:B------:R-:W1:Y:S08]  /*5510*/  LDSM.16.M88.4 R32, [R216+0x3500] ;  /* 0x00350000d820783b */ /* 0x000e700000000200 */
[----:B------:R-:W1:Y:S08]  /*5520*/  LDSM.16.M88.4 R48, [R216+0x3900] ;  /* 0x00390000d830783b */ /* 0x000e700000000200 */
[----:B------:R-:W2:Y:S01]  /*5530*/  LDSM.16.M88.4 R172, [R216+0x3d00] ;  /* 0x003d0000d8ac783b */ /* 0x000ea20000000200 */
[-C--:B-1----:R-:W-:Y:S07]  /*5540*/  HMMA.16816.F32 R4, R64, R16.reuse, RZ ;  /* 0x000000104004723c */ /* 0x082fee00000018ff */
[----:B------:R-:W-:Y:S01]  /*5550*/  LDSM.16.M88.4 R176, [R220+0x6100] ;  /* 0x00610000dcb0783b */ /* 0x000fe20000000200 */
[C---:B------:R-:W-:Y:S07]  /*5560*/  HMMA.16816.F32 R8, R60.reuse, R16, RZ ;  /* 0x000000103c08723c */ /* 0x040fee00000018ff */
[----:B------:R-:W1:Y:S01]  /*5570*/  LDSM.16.M88.4 R180, [R221] ;  /* 0x00000000ddb4783b */ /* 0x000e620000000200 */
[-C--:B------:R-:W-:Y:S07]  /*5580*/  HMMA.16816.F32 R12, R60, R18.reuse, RZ ;  /* 0x000000123c0c723c */ /* 0x080fee00000018ff */
[----:B------:R-:W1:Y:S01]  /*5590*/  LDSM.16.M88.4 R184, [R220+0x7100] ;  /* 0x00710000dcb8783b */ /* 0x000e620000000200 */
[C---:B------:R-:W-:Y:S07]  /*55a0*/  HMMA.16816.F32 R16, R64.reuse, R18, RZ ;  /* 0x000000124010723c */ /* 0x040fee00000018ff */
[----:B------:R-:W1:Y:S01]  /*55b0*/  LDSM.16.M88.4 R188, [R232] ;  /* 0x00000000e8bc783b */ /* 0x000e620000000200 */
[-C--:B------:R-:W-:Y:S07]  /*55c0*/  HMMA.16816.F32 R20, R64, R32.reuse, RZ ;  /* 0x000000204014723c */ /* 0x080fee00000018ff */
[----:B------:R-:W-:Y:S01]  /*55d0*/  LDSM.16.M88.4 R196, [R230] ;  /* 0x00000000e6c4783b */ /* 0x000fe20000000200 */
[C---:B------:R-:W-:Y:S08]  /*55e0*/  HMMA.16816.F32 R24, R60.reuse, R32, RZ ;  /* 0x000000203c18723c */ /* 0x040ff000000018ff */
[-C--:B------:R-:W-:Y:S08]  /*55f0*/  HMMA.16816.F32 R28, R60, R34.reuse, RZ ;  /* 0x000000223c1c723c */ /* 0x080ff000000018ff */
[C---:B------:R-:W-:Y:S08]  /*5600*/  HMMA.16816.F32 R32, R64.reuse, R34, RZ ;  /* 0x000000224020723c */ /* 0x040ff000000018ff */
[-C--:B------:R-:W-:Y:S08]  /*5610*/  HMMA.16816.F32 R36, R64, R48.reuse, RZ ;  /* 0x000000304024723c */ /* 0x080ff000000018ff */
[C---:B------:R-:W-:Y:S02]  /*5620*/  HMMA.16816.F32 R40, R60.reuse, R48, RZ ;  /* 0x000000303c28723c */ /* 0x040fe400000018ff */
[----:B--2---:R-:W-:Y:S02]  /*5630*/  ISETP.NE.AND P4, PT, R0, RZ, PT ;  /* 0x000000ff0000720c */ /* 0x004fe40003f85270 */
[----:B------:R-:W-:Y:S02]  /*5640*/  SHF.R.S32.HI R0, RZ, 0x1f, R234 ;  /* 0x0000001fff007819 */ /* 0x000fe400000114ea */
[----:B---3--:R-:W-:Y:S03]  /*5650*/  IADD3 R2, P3, R52, R194, RZ ;  /* 0x000000c234027210 */ /* 0x008fe60007f7e0ff */
[----:B------:R-:W-:Y:S03]  /*5660*/  IMAD R0, R0, c[0x0][0x208], RZ ;  /* 0x0000820000007a24 */ /* 0x000fe600078e02ff */
[----:B------:R-:W-:Y:S01]  /*5670*/  LEA R208, P2, R2, c[0x0][0x1f8], 0x1 ;  /* 0x00007e0002d07a11 */ /* 0x000fe200078408ff */
[----:B------:R-:W-:Y:S01]  /*5680*/  IMAD R0, R234, c[0x0][0x20c], R0 ;  /* 0x00008300ea007a24 */ /* 0x000fe200078e0200 */
[----:B----4-:R-:W-:Y:S04]  /*5690*/  IADD3 R48, P1, R52, R101, RZ ;  /* 0x0000006534307210 */ /* 0x010fe80007f3e0ff */
[----:B------:R-:W-:Y:S02]  /*56a0*/  IADD3 R0, R45, R0, RZ ;  /* 0x000000002d007210 */ /* 0x000fe40007ffe0ff */
[----:B------:R-:W-:Y:S02]  /*56b0*/  LEA R206, P0, R48, c[0x0][0x1f8], 0x1 ;  /* 0x00007e0030ce7a11 */ /* 0x000fe400078008ff */
[----:B------:R-:W-:Y:S02]  /*56c0*/  SHF.L.U64.HI R0, R44, 0x6, R0 ;  /* 0x000000062c007819 */ /* 0x000fe40000010200 */
[-C--:B------:R-:W-:Y:S02]  /*56d0*/  HMMA.16816.F32 R44, R60, R50.reuse, RZ ;  /* 0x000000323c2c723c */ /* 0x080fe400000018ff */
[C---:B-----5:R-:W-:Y:S02]  /*56e0*/  IADD3.X R49, R0.reuse, R59, RZ, P3, !PT ;  /* 0x0000003b00317210 */ /* 0x060fe40001ffe4ff */
[----:B------:R-:W-:Y:S02]  /*56f0*/  IADD3.X R53, R0, R56, RZ, P1, !PT ;  /* 0x0000003800357210 */ /* 0x000fe40000ffe4ff */
[----:B------:R-:W-:Y:S02]  /*5700*/  LEA.HI.X R209, R2, c[0x0][0x1fc], R49, 0x1, P2 ;  /* 0x00007f0002d17a11 */ /* 0x000fe400010f0c31 */
[----:B------:R-:W-:Y:S02]  /*5710*/  LEA.HI.X R207, R48, c[0x0][0x1fc], R53, 0x1, P0 ;  /* 0x00007f0030cf7a11 */ /* 0x000fe400000f0c35 */
[C---:B------:R-:W-:Y:S02]  /*5720*/  HMMA.16816.F32 R48, R64.reuse, R50, RZ ;  /* 0x000000324030723c */ /* 0x040fe400000018ff */
[----:B------:R-:W-:Y:S02]  /*5730*/  LEA R2, P0, R54, R52, 0x5 ;  /* 0x0000003436027211 */ /* 0x000fe400078028ff */
[----:B------:R-:W-:Y:S02]  /*5740*/  IADD3 R102, P3, R52, R57, RZ ;  /* 0x0000003934667210 */ /* 0x000fe40007f7e0ff */
[----:B------:R-:W-:Y:S02]  /*5750*/  IADD3 R104, P1, R2, R101, RZ ;  /* 0x0000006502687210 */ /* 0x000fe40007f3e0ff */
[----:B------:R-:W-:Y:S02]  /*5760*/  LEA.HI.X R101, R54, R0, R55, 0x5, P0 ;  /* 0x0000000036657211 */ /* 0x000fe400000f2c37 */
[-C--:B------:R-:W-:Y:S02]  /*5770*/  HMMA.16816.F32 R52, R64, R172.reuse, RZ ;  /* 0x000000ac4034723c */ /* 0x080fe400000018ff */
[C---:B------:R-:W-:Y:S02]  /*5780*/  IADD3 R103, P2, R2.reuse, R194, RZ ;  /* 0x000000c202677210 */ /* 0x040fe40007f5e0ff */
[C---:B------:R-:W-:Y:S02]  /*5790*/  IADD3.X R192, R101.reuse, R56, RZ, P1, !PT ;  /* 0x0000003865c07210 */ /* 0x040fe40000ffe4ff */
[----:B------:R-:W-:Y:S02]  /*57a0*/  IADD3 R2, P0, R2, R57, RZ ;  /* 0x0000003902027210 */ /* 0x000fe40007f1e0ff */
[C---:B------:R-:W-:Y:S02]  /*57b0*/  IADD3.X R107, R101.reuse, R59, RZ, P2, !PT ;  /* 0x0000003b656b7210 */ /* 0x040fe400017fe4ff */
[C---:B------:R-:W-:Y:S02]  /*57c0*/  HMMA.16816.F32 R56, R60.reuse, R172, RZ ;  /* 0x000000ac3c38723c */ /* 0x040fe400000018ff */
[-C--:B------:R-:W-:Y:S02]  /*57d0*/  IADD3.X R0, R0, R193.reuse, RZ, P3, !PT ;  /* 0x000000c100007210 */ /* 0x080fe40001ffe4ff */
[C---:B------:R-:W-:Y:S02]  /*57e0*/  LEA R202, P1, R104.reuse, c[0x0][0x1f8], 0x1 ;  /* 0x00007e0068ca7a11 */ /* 0x040fe400078208ff */
[----:B------:R-:W-:Y:S02]  /*57f0*/  IADD3.X R101, R101, R193, RZ, P0, !PT ;  /* 0x000000c165657210 */ /* 0x000fe400007fe4ff */
[-C--:B------:R-:W-:Y:S01]  /*5800*/  HMMA.16816.F32 R60, R60, R174.reuse, RZ ;  /* 0x000000ae3c3c723c */ /* 0x080fe200000018ff */
[----:B------:R-:W-:Y:S02]  /*5810*/  LEA.HI.X R203, R104, c[0x0][0x1fc], R192, 0x1, P1 ;  /* 0x00007f0068cb7a11 */ /* 0x000fe400008f0cc0 */
[----:B------:R-:W2:Y:S01]  /*5820*/  LDSM.16.M88.4 R192, [R231] ;  /* 0x00000000e7c0783b */ /* 0x000ea20000000200 */
[C---:B------:R-:W-:Y:S02]  /*5830*/  LEA R200, P3, R102.reuse, c[0x0][0x1f8], 0x1 ;  /* 0x00007e0066c87a11 */ /* 0x040fe400078608ff */
[C---:B------:R-:W-:Y:S02]  /*5840*/  LEA R204, P2, R103.reuse, c[0x0][0x1f8], 0x1 ;  /* 0x00007e0067cc7a11 */ /* 0x040fe400078408ff */
[----:B------:R-:W-:Y:S03]  /*5850*/  HMMA.16816.F32 R64, R64, R174, RZ ;  /* 0x000000ae4040723c */ /* 0x000fe600000018ff */
[----:B------:R-:W-:Y:S01]  /*5860*/  @!PT LDS RZ, [RZ] ;  /* 0x00000000fffff984 */ /* 0x000fe20000000800 */
[----:B------:R-:W-:Y:S01]  /*5870*/  @!PT LDS RZ, [RZ] ;  /* 0x00000000fffff984 */ /* 0x000fe20000000800 */
[----:B------:R-:W-:Y:S01]  /*5880*/  @!PT LDS RZ, [RZ] ;  /* 0x00000000fffff984 */ /* 0x000fe20000000800 */
[----:B------:R3:W-:Y:S01]  /*5890*/  LDGSTS.E.BYPASS.LTC128B.128 [R233+0x100], [R208.64], !P4 ;  /* 0x00100000d0e97fae */ /* 0x0007e2000e101d44 */
[----:B------:R-:W-:Y:S02]  /*58a0*/  LEA.HI.X R201, R102, c[0x0][0x1fc], R0, 0x1, P3 ;  /* 0x00007f0066c97a11 */ /* 0x000fe400018f0c00 */
[----:B------:R-:W-:Y:S02]  /*58b0*/  LEA.HI.X R205, R103, c[0x0][0x1fc], R107, 0x1, P2 ;  /* 0x00007f0067cd7a11 */ /* 0x000fe400010f0c6b */
[-C--:B-1----:R-:W-:Y:S03]  /*58c0*/  HMMA.16816.F32 R4, R176, R180.reuse, R4 ;  /* 0x000000b4b004723c */ /* 0x082fe60000001804 */
[----:B------:R1:W-:Y:S02]  /*58d0*/  LDGSTS.E.BYPASS.LTC128B.128 [R233+0x1100], [R206.64], !P6 ;  /* 0x01100000cee97fae */ /* 0x0003e4000f101d44 */
[C---:B------:R-:W-:Y:S03]  /*58e0*/  LEA R172, P0, R2.reuse, c[0x0][0x1f8], 0x1 ;  /* 0x00007e0002ac7a11 */ /* 0x040fe600078008ff */
[C---:B------:R-:W-:Y:S03]  /*58f0*/  HMMA.16816.F32 R8, R184.reuse, R180, R8 ;  /* 0x000000b4b808723c */ /* 0x040fe60000001808 */
[----:B------:R4:W-:Y:S01]  /*5900*/  LDGSTS.E.BYPASS.LTC128B.128 [R233+0x2100], [R200.64], !P5 ;  /* 0x02100000c8e97fae */ /* 0x0009e2000e901d44 */
[----:B------:R-:W-:Y:S02]  /*5910*/  LEA.HI.X R173, R2, c[0x0][0x1fc], R101, 0x1, P0 ;  /* 0x00007f0002ad7a11 */ /* 0x000fe400000f0c65 */
[C---:B------:R-:W-:Y:S02]  /*5920*/  ISETP.GT.AND P0, PT, R234.reuse, RZ, PT ;  /* 0x000000ffea00720c */ /* 0x040fe40003f04270 */
[-C--:B------:R-:W-:Y:S03]  /*5930*/  HMMA.16816.F32 R12, R184, R182.reuse, R12 ;  /* 0x000000b6b80c723c */ /* 0x080fe6000000180c */
[----:B------:R1:W-:Y:S01]  /*5940*/  LDGSTS.E.BYPASS.LTC128B.128 [R233+0x900], [R204.64], !P4 ;  /* 0x00900000cce97fae */ /* 0x0003e2000e101d44 */
[----:B------:R-:W-:Y:S04]  /*5950*/  IADD3 R234, R234, -0x1, RZ ;  /* 0xffffffffeaea7810 */ /* 0x000fe80007ffe0ff */
[C---:B------:R-:W-:Y:S03]  /*5960*/  HMMA.16816.F32 R16, R176.reuse, R182, R16 ;  /* 0x000000b6b010723c */ /* 0x040fe60000001810 */
[----:B------:R4:W-:Y:S05]  /*5970*/  LDGSTS.E.BYPASS.LTC128B.128 [R233+0x1900], [R202.64], !P6 ;  /* 0x01900000cae97fae */ /* 0x0009ea000f101d44 */
[-C--:B------:R-:W-:Y:S03]  /*5980*/  HMMA.16816.F32 R20, R176, R188.reuse, R20 ;  /* 0x000000bcb014723c */ /* 0x080fe60000001814 */
[----:B------:R5:W-:Y:S05]  /*5990*/  LDGSTS.E.BYPASS.LTC128B.128 [R233+0x2900], [R172.64], !P5 ;  /* 0x02900000ace97fae */ /* 0x000bea000e901d44 */
[C---:B------:R-:W-:Y:S03]  /*59a0*/  HMMA.16816.F32 R24, R184.reuse, R188, R24 ;  /* 0x000000bcb818723c */ /* 0x040fe60000001818 */
[----:B------:R-:W-:Y:S05]  /*59b0*/  LDSM.16.M88.4 R180, [R216+0x4500] ;  /* 0x00450000d8b4783b */ /* 0x000fea0000000200 */
[-C--:B------:R-:W-:Y:S03]  /*59c0*/  HMMA.16816.F32 R28, R184, R190.reuse, R28 ;  /* 0x000000beb81c723c */ /* 0x080fe6000000181c */
[----:B------:R-:W0:Y:S05]  /*59d0*/  LDGDEPBAR ;  /* 0x00000000000079af */ /* 0x000e2a0000000000 */
[C---:B------:R-:W-:Y:S03]  /*59e0*/  HMMA.16816.F32 R32, R176.reuse, R190, R32 ;  /* 0x000000beb020723c */ /* 0x040fe60000001820 */
[----:B----4-:R-:W-:Y:S05]  /*59f0*/  LDSM.16.M88.4 R200, [R216+0x4100] ;  /* 0x00410000d8c8783b */ /* 0x010fea0000000200 */
[-C--:B--2---:R-:W-:Y:S03]  /*5a00*/  HMMA.16816.F32 R36, R176, R192.reuse, R36 ;  /* 0x000000c0b024723c */ /* 0x084fe60000001824 */
[----:B-----5:R-:W2:Y:S05]  /*5a10*/  LDSM.16.M88.4 R172, [R219+0x8100] ;  /* 0x00810000dbac783b */ /* 0x020eaa0000000200 */
[C---:B------:R-:W-:Y:S03]  /*5a20*/  HMMA.16816.F32 R40, R184.reuse, R192, R40 ;  /* 0x000000c0b828723c */ /* 0x040fe60000001828 */
[----:B-1----:R-:W1:Y:S05]  /*5a30*/  LDSM.16.M88.4 R204, [R219+0x9100] ;  /* 0x00910000dbcc783b */ /* 0x002e6a0000000200 */
[-C--:B------:R-:W-:Y:S03]  /*5a40*/  HMMA.16816.F32 R44, R184, R194.reuse, R44 ;  /* 0x000000c2b82c723c */ /* 0x080fe6000000182c */
[----:B------:R-:W-:Y:S05]  /*5a50*/  LDSM.16.M88.4 R188, [R220+0x8100] ;  /* 0x00810000dcbc783b */ /* 0x000fea0000000200 */
[C---:B------:R-:W-:Y:S03]  /*5a60*/  HMMA.16816.F32 R48, R176.reuse, R194, R48 ;  /* 0x000000c2b030723c */ /* 0x040fe60000001830 */
[----:B------:R-:W-:Y:S05]  /*5a70*/  LDSM.16.M88.4 R192, [R229] ;  /* 0x00000000e5c0783b */ /* 0x000fea0000000200 */
[-C--:B------:R-:W-:Y:S03]  /*5a80*/  HMMA.16816.F32 R52, R176, R196.reuse, R52 ;  /* 0x000000c4b034723c */ /* 0x080fe60000001834 */
[----:B---3--:R-:W-:Y:S05]  /*5a90*/  LDSM.16.M88.4 R208, [R228] ;  /* 0x00000000e4d0783b */ /* 0x008fea0000000200 */
[C---:B------:R-:W-:Y:S03]  /*5aa0*/  HMMA.16816.F32 R56, R184.reuse, R196, R56 ;  /* 0x000000c4b838723c */ /* 0x040fe60000001838 */
[----:B------:R-:W-:Y:S05]  /*5ab0*/  LDSM.16.M88.4 R212, [R225] ;  /* 0x00000000e1d4783b */ /* 0x000fea0000000200 */
[-C--:B------:R-:W-:Y:S03]  /*5ac0*/  HMMA.16816.F32 R60, R184, R198.reuse, R60 ;  /* 0x000000c6b83c723c */ /* 0x080fe6000000183c */
[----:B------:R-:W-:Y:S05]  /*5ad0*/  LDSM.16.M88.4 R184, [R216+0x4d00] ;  /* 0x004d0000d8b8783b */ /* 0x000fea0000000200 */
[----:B------:R-:W-:Y:S03]  /*5ae0*/  HMMA.16816.F32 R64, R176, R198, R64 ;  /* 0x000000c6b040723c */ /* 0x000fe60000001840 */
[----:B------:R-:W3:Y:S05]  /*5af0*/  LDSM.16.M88.4 R176, [R216+0x4900] ;  /* 0x00490000d8b0783b */ /* 0x000eea0000000200 */
[-C--:B--2---:R-:W-:Y:S03]  /*5b00*/  HMMA.16816.F32 R4, R172, R200.reuse, R4 ;  /* 0x000000c8ac04723c */ /* 0x084fe60000001804 */
[----:B------:R-:W2:Y:S05]  /*5b10*/  LDSM.16.M88.4 R196, [R220+0x9100] ;  /* 0x00910000dcc4783b */ /* 0x000eaa0000000200 */
[C---:B-1----:R-:W-:Y:S08]  /*5b20*/  HMMA.16816.F32 R8, R204.reuse, R200, R8 ;  /* 0x000000c8cc08723c */ /* 0x042ff00000001808 */
[-C--:B------:R-:W-:Y:S08]  /*5b30*/  HMMA.16816.F32 R12, R204, R202.reuse, R12 ;  /* 0x000000cacc0c723c */ /* 0x080ff0000000180c */
[C---:B------:R-:W-:Y:S01]  /*5b40*/  HMMA.16816.F32 R16, R172.reuse, R202, R16 ;  /* 0x000000caac10723c */ /* 0x040fe20000001810 */
[----:B------:R-:W1:Y:S07]  /*5b50*/  LDSM.16.M88.4 R200, [R227] ;  /* 0x00000000e3c8783b */ /* 0x000e6e0000000200 */
[-C--:B------:R-:W-:Y:S08]  /*5b60*/  HMMA.16816.F32 R20, R172, R180.reuse, R20 ;  /* 0x000000b4ac14723c */ /* 0x080ff00000001814 */
[C---:B------:R-:W-:Y:S08]  /*5b70*/  HMMA.16816.F32 R24, R204.reuse, R180, R24 ;  /* 0x000000b4cc18723c */ /* 0x040ff00000001818 */
[-C--:B------:R-:W-:Y:S08]  /*5b80*/  HMMA.16816.F32 R28, R204, R182.reuse, R28 ;  /* 0x000000b6cc1c723c */ /* 0x080ff0000000181c */
[C---:B------:R-:W-:Y:S01]  /*5b90*/  HMMA.16816.F32 R32, R172.reuse, R182, R32 ;  /* 0x000000b6ac20723c */ /* 0x040fe20000001820 */
[----:B------:R-:W4:Y:S07]  /*5ba0*/  LDSM.16.M88.4 R180, [R226] ;  /* 0x00000000e2b4783b */ /* 0x000f2e0000000200 */
[-C--:B---3--:R-:W-:Y:S08]  /*5bb0*/  HMMA.16816.F32 R36, R172, R176.reuse, R36 ;  /* 0x000000b0ac24723c */ /* 0x088ff00000001824 */
        /* <DEDUP_REMOVED lines=9> */
[----:B------:R-:W3:Y:S07]  /*5c50*/  LDSM.16.M88.4 R172, [R219+0xa100] ;  /* 0x00a10000dbac783b */ /* 0x000eee0000000200 */
[-C--:B------:R-:W-:Y:S01]  /*5c60*/  HMMA.16816.F32 R4, R188, R192.reuse, R4 ;  /* 0x000000c0bc04723c */ /* 0x080fe20000001804 */
[----:B------:R-:W5:Y:S07]  /*5c70*/  LDSM.16.M88.4 R184, [R219+0xb100] ;  /* 0x00b10000dbb8783b */ /* 0x000f6e0000000200 */
[C---:B--2---:R-:W-:Y:S08]  /*5c80*/  HMMA.16816.F32 R8, R196.reuse, R192, R8 ;  /* 0x000000c0c408723c */ /* 0x044ff00000001808 */
[-C--:B------:R-:W-:Y:S08]  /*5c90*/  HMMA.16816.F32 R12, R196, R194.reuse, R12 ;  /* 0x000000c2c40c723c */ /* 0x080ff0000000180c */
[C---:B------:R-:W-:Y:S01]  /*5ca0*/  HMMA.16816.F32 R16, R188.reuse, R194, R16 ;  /* 0x000000c2bc10723c */ /* 0x040fe20000001810 */
[----:B------:R-:W2:Y:S07]  /*5cb0*/  LDSM.16.M88.4 R192, [R216+0x5500] ;  /* 0x00550000d8c0783b */ /* 0x000eae0000000200 */
[-C--:B------:R-:W-:Y:S08]  /*5cc0*/  HMMA.16816.F32 R20, R188, R208.reuse, R20 ;  /* 0x000000d0bc14723c */ /* 0x080ff00000001814 */
[C---:B------:R-:W-:Y:S08]  /*5cd0*/  HMMA.16816.F32 R24, R196.reuse, R208, R24 ;  /* 0x000000d0c418723c */ /* 0x040ff00000001818 */
[-C--:B------:R-:W-:Y:S08]  /*5ce0*/  HMMA.16816.F32 R28, R196, R210.reuse, R28 ;  /* 0x000000d2c41c723c */ /* 0x080ff0000000181c */
[C---:B------:R-:W-:Y:S01]  /*5cf0*/  HMMA.16816.F32 R32, R188.reuse, R210, R32 ;  /* 0x000000d2bc20723c */ /* 0x040fe20000001820 */
[----:B------:R-:W-:Y:S07]  /*5d00*/  LDSM.16.M88.4 R208, [R220+0xa100] ;  /* 0x00a10000dcd0783b */ /* 0x000fee0000000200 */
[-C--:B-1----:R-:W-:Y:S08]  /*5d10*/  HMMA.16816.F32 R36, R188, R200.reuse, R36 ;  /* 0x000000c8bc24723c */ /* 0x082ff00000001824 */
[C---:B------:R-:W-:Y:S08]  /*5d20*/  HMMA.16816.F32 R40, R196.reuse, R200, R40 ;  /* 0x000000c8c428723c */ /* 0x040ff00000001828 */
[-C--:B------:R-:W-:Y:S08]  /*5d30*/  HMMA.16816.F32 R44, R196, R202.reuse, R44 ;  /* 0x000000cac42c723c */ /* 0x080ff0000000182c */
[C---:B------:R-:W-:Y:S01]  /*5d40*/  HMMA.16816.F32 R48, R188.reuse, R202, R48 ;  /* 0x000000cabc30723c */ /* 0x040fe20000001830 */
[----:B------:R-:W1:Y:S07]  /*5d50*/  LDSM.16.M88.4 R200, [R216+0x5900] ;  /* 0x00590000d8c8783b */ /* 0x000e6e0000000200 */
[-C--:B----4-:R-:W-:Y:S08]  /*5d60*/  HMMA.16816.F32 R52, R188, R180.reuse, R52 ;  /* 0x000000b4bc34723c */ /* 0x090ff00000001834 */
[C---:B------:R-:W-:Y:S08]  /*5d70*/  HMMA.16816.F32 R56, R196.reuse, R180, R56 ;  /* 0x000000b4c438723c */ /* 0x040ff00000001838 */
[-C--:B------:R-:W-:Y:S08]  /*5d80*/  HMMA.16816.F32 R60, R196, R182.reuse, R60 ;  /* 0x000000b6c43c723c */ /* 0x080ff0000000183c */
[----:B------:R-:W-:Y:S08]  /*5d90*/  HMMA.16816.F32 R64, R188, R182, R64 ;  /* 0x000000b6bc40723c */ /* 0x000ff00000001840 */
[-C--:B---3--:R-:W-:Y:S08]  /*5da0*/  HMMA.16816.F32 R4, R172, R176.reuse, R4 ;  /* 0x000000b0ac04723c */ /* 0x088ff00000001804 */
[C---:B-----5:R-:W-:Y:S08]  /*5db0*/  HMMA.16816.F32 R8, R184.reuse, R176, R8 ;  /* 0x000000b0b808723c */ /* 0x060ff00000001808 */
[-C--:B------:R-:W-:Y:S08]  /*5dc0*/  HMMA.16816.F32 R12, R184, R178.reuse, R12 ;  /* 0x000000b2b80c723c */ /* 0x080ff0000000180c */
[C---:B------:R-:W-:Y:S01]  /*5dd0*/  HMMA.16816.F32 R16, R172.reuse, R178, R16 ;  /* 0x000000b2ac10723c */ /* 0x040fe20000001810 */
[----:B------:R-:W3:Y:S07]  /*5de0*/  LDSM.16.M88.4 R176, [R220+0xb100] ;  /* 0x00b10000dcb0783b */ /* 0x000eee0000000200 */
[-C--:B--2---:R-:W-:Y:S08]  /*5df0*/  HMMA.16816.F32 R20, R172, R192.reuse, R20 ;  /* 0x000000c0ac14723c */ /* 0x084ff00000001814 */
[C---:B------:R-:W-:Y:S08]  /*5e00*/  HMMA.16816.F32 R24, R184.reuse, R192, R24 ;  /* 0x000000c0b818723c */ /* 0x040ff00000001818 */
[-C--:B------:R-:W-:Y:S08]  /*5e10*/  HMMA.16816.F32 R28, R184, R194.reuse, R28 ;  /* 0x000000c2b81c723c */ /* 0x080ff0000000181c */
[C---:B------:R-:W-:Y:S08]  /*5e20*/  HMMA.16816.F32 R32, R172.reuse, R194, R32 ;  /* 0x000000c2ac20723c */ /* 0x040ff00000001820 */
[-C--:B-1----:R-:W-:Y:S08]  /*5e30*/  HMMA.16816.F32 R36, R172, R200.reuse, R36 ;  /* 0x000000c8ac24723c */ /* 0x082ff00000001824 */
[C---:B------:R-:W-:Y:S08]  /*5e40*/  HMMA.16816.F32 R40, R184.reuse, R200, R40 ;  /* 0x000000c8b828723c */ /* 0x040ff00000001828 */
[-C--:B------:R-:W-:Y:S08]  /*5e50*/  HMMA.16816.F32 R44, R184, R202.reuse, R44 ;  /* 0x000000cab82c723c */ /* 0x080ff0000000182c */
[C---:B------:R-:W-:Y:S08]  /*5e60*/  HMMA.16816.F32 R48, R172.reuse, R202, R48 ;  /* 0x000000caac30723c */ /* 0x040ff00000001830 */
[-C--:B------:R-:W-:Y:S08]  /*5e70*/  HMMA.16816.F32 R52, R172, R204.reuse, R52 ;  /* 0x000000ccac34723c */ /* 0x080ff00000001834 */
[C---:B------:R-:W-:Y:S08]  /*5e80*/  HMMA.16816.F32 R56, R184.reuse, R204, R56 ;  /* 0x000000ccb838723c */ /* 0x040ff00000001838 */
[-C--:B------:R-:W-:Y:S08]  /*5e90*/  HMMA.16816.F32 R60, R184, R206.reuse, R60 ;  /* 0x000000ceb83c723c */ /* 0x080ff0000000183c */
[----:B------:R-:W-:Y:S08]  /*5ea0*/  HMMA.16816.F32 R64, R172, R206, R64 ;  /* 0x000000ceac40723c */ /* 0x000ff00000001840 */
[-C--:B------:R-:W-:Y:S08]  /*5eb0*/  HMMA.16816.F32 R4, R208, R212.reuse, R4 ;  /* 0x000000d4d004723c */ /* 0x080ff00000001804 */
        /* <DEDUP_REMOVED lines=15> */
[----:B------:R-:W1:Y:S01]  /*5fb0*/  MUFU.TANH R181, R6 ;  /* 0x0000000600b57308 */ /* 0x000e620000002400 */
[----:B------:R-:W-:Y:S02]  /*5fc0*/  FMUL.FTZ R14, R14, c[0x0][0x320] ;  /* 0x0000c8000e0e7a20 */ /* 0x000fe40000410000 */
[----:B------:R-:W-:Y:S02]  /*5fd0*/  FMUL.FTZ R15, R15, c[0x0][0x320] ;  /* 0x0000c8000f0f7a20 */ /* 0x000fe40000410000 */
[----:B------:R-:W-:Y:S02]  /*5fe0*/  FMUL.FTZ R16, R16, c[0x0][0x320] ;  /* 0x0000c80010107a20 */ /* 0x000fe40000410000 */
[----:B------:R-:W-:Y:S02]  /*5ff0*/  FMUL.FTZ R18, R18, c[0x0][0x320] ;  /* 0x0000c80012127a20 */ /* 0x000fe40000410000 */
[----:B------:R-:W-:Y:S01]  /*6000*/  FMUL.FTZ R17, R17, c[0x0][0x320] ;  /* 0x0000c80011117a20 */ /* 0x000fe20000410000 */
[----:B------:R-:W-:Y:S01]  /*6010*/  MUFU.TANH R184, R12 ;  /* 0x0000000c00b87308 */ /* 0x000fe20000002400 */
[----:B------:R-:W-:Y:S09]  /*6020*/  FMUL.FTZ R19, R19, c[0x0][0x320] ;  /* 0x0000c80013137a20 */ /* 0x000ff20000410000 */
[----:B------:R2:W3:Y:S01]  /*6030*/  MUFU.TANH R180, R7 ;  /* 0x0000000700b47308 */ /* 0x0004e20000002400 */
[----:B-1----:R-:W-:Y:S09]  /*6040*/  FMNMX.FTZ R2, R181, R100, !PT ;  /* 0x00000064b5027209 */ /* 0x002ff20007810000 */
[----:B------:R-:W-:Y:S10]  /*6050*/  MUFU.TANH R17, R17 ;  /* 0x0000001100117308 */ /* 0x000ff40000002400 */
[----:B------:R-:W1:Y:S01]  /*6060*/  MUFU.TANH R182, R8 ;  /* 0x0000000800b67308 */ /* 0x000e620000002400 */
[----:B--2---:R-:W2:Y:S01]  /*6070*/  LDSM.16.M88.4 R4, [R224] ;  /* 0x00000000e004783b */ /* 0x004ea20000000200 */
[----:B---3--:R-:W-:Y:S08]  /*6080*/  FMNMX.FTZ R2, R180, R2, !PT ;  /* 0x00000002b4027209 */ /* 0x008ff00007810000 */
[----:B------:R-:W-:Y:S10]  /*6090*/  MUFU.TANH R183, R13 ;  /* 0x0000000d00b77308 */ /* 0x000ff40000002400 */
[----:B------:R-:W3:Y:S01]  /*60a0*/  MUFU.TANH R185, R9 ;  /* 0x0000000900b97308 */ /* 0x000ee20000002400 */
[----:B-1----:R-:W-:Y:S09]  /*60b0*/  FMNMX.FTZ R0, R182, R105, !PT ;  /* 0x00000069b6007209 */ /* 0x002ff20007810000 */
[----:B------:R-:W-:Y:S10]  /*60c0*/  MUFU.TANH R187, R14 ;  /* 0x0000000e00bb7308 */ /* 0x000ff40000002400 */
[----:B------:R-:W-:Y:S01]  /*60d0*/  MUFU.TANH R188, R10 ;  /* 0x0000000a00bc7308 */ /* 0x000fe20000002400 */
[-C--:B--2---:R-:W-:Y:S03]  /*60e0*/  HMMA.16816.F32 R20, R208, R4.reuse, R20 ;  /* 0x00000004d014723c */ /* 0x084fe60000001814 */
[----:B---3--:R-:W-:Y:S06]  /*60f0*/  FMNMX.FTZ R0, R185, R0, !PT ;  /* 0x00000000b9007209 */ /* 0x008fec0007810000 */
[----:B------:R-:W-:Y:S03]  /*6100*/  MUFU.TANH R186, R15 ;  /* 0x0000000f00ba7308 */ /* 0x000fe60000002400 */
[----:B------:R-:W-:Y:S01]  /*6110*/  FMNMX.FTZ R0, R184, R0, !PT ;  /* 0x00000000b8007209 */ /* 0x000fe20007810000 */
[C---:B------:R-:W-:Y:S04]  /*6120*/  HMMA.16816.F32 R24, R176.reuse, R4, R24 ;  /* 0x00000004b018723c */ /* 0x040fe80000001818 */
[----:B------:R-:W-:Y:S02]  /*6130*/  FMNMX.FTZ R0, R183, R0, !PT ;  /* 0x00000000b7007209 */ /* 0x000fe40007810000 */
[----:B------:R1:W-:Y:S02]  /*6140*/  MUFU.TANH R189, R11 ;  /* 0x0000000b00bd7308 */ /* 0x0003e40000002400 */
[-C--:B------:R-:W-:Y:S04]  /*6150*/  HMMA.16816.F32 R28, R176, R6.reuse, R28 ;  /* 0x00000006b01c723c */ /* 0x080fe8000000181c */
[----:B------:R-:W-:Y:S04]  /*6160*/  FMUL.FTZ R23, R23, c[0x0][0x320] ;  /* 0x0000c80017177a20 */ /* 0x000fe80000410000 */
[C---:B------:R-:W-:Y:S01]  /*6170*/  HMMA.16816.F32 R32, R208.reuse, R6, R32 ;  /* 0x00000006d020723c */ /* 0x040fe20000001820 */
[----:B------:R-:W-:Y:S01]  /*6180*/  MUFU.TANH R16, R16 ;  /* 0x0000001000107308 */ /* 0x000fe20000002400 */
[----:B------:R-:W-:Y:S02]  /*6190*/  LDSM.16.M88.4 R4, [R222] ;  /* 0x00000000de04783b */ /* 0x000fe40000000200 */
[----:B------:R-:W-:Y:S02]  /*61a0*/  FMUL.FTZ R22, R22, c[0x0][0x320] ;  /* 0x0000c80016167a20 */ /* 0x000fe40000410000 */
[----:B------:R-:W-:Y:S02]  /*61b0*/  FMUL.FTZ R21, R21, c[0x0][0x320] ;  /* 0x0000c80015157a20 */ /* 0x000fe40000410000 */
[----:B------:R-:W-:Y:S03]  /*61c0*/  FMUL.FTZ R24, R24, c[0x0][0x320] ;  /* 0x0000c80018187a20 */ /* 0x000fe60000410000 */
[----:B------:R2:W-:Y:S01]  /*61d0*/  MUFU.TANH R197, R23 ;  /* 0x0000001700c57308 */ /* 0x0005e20000002400 */
[----:B------:R-:W-:Y:S02]  /*61e0*/  FMUL.FTZ R20, R20, c[0x0][0x320] ;  /* 0x0000c80014147a20 */ /* 0x000fe40000410000 */
[----:B------:R-:W-:Y:S01]  /*61f0*/  FMUL.FTZ R25, R25, c[0x0][0x320] ;  /* 0x0000c80019197a20 */ /* 0x000fe20000410000 */
[----:B-1----:R-:W1:Y:S01]  /*6200*/  LDSM.16.M88.4 R8, [R223] ;  /* 0x00000000df08783b */ /* 0x002e620000000200 */
[----:B------:R-:W-:Y:S01]  /*6210*/  FMUL.FTZ R28, R28, c[0x0][0x320] ;  /* 0x0000c8001c1c7a20 */ /* 0x000fe20000410000 */
[----:B------:R-:W-:Y:S04]  /*6220*/  DEPBAR.LE SB0, 0x0 ;  /* 0x000080000000791a */ /* 0x000fe80000000000 */
[----:B------:R-:W-:Y:S01]  /*6230*/  MUFU.TANH R201, R28 ;  /* 0x0000001c00c97308 */ /* 0x000fe20000002400 */
[----:B------:R-:W-:Y:S01]  /*6240*/  FMUL.FTZ R29, R29, c[0x0][0x320] ;  /* 0x0000c8001d1d7a20 */ /* 0x000fe20000410000 */
[----:B------:R-:W-:Y:S01]  /*6250*/  BAR.SYNC.DEFER_BLOCKING 0x0 ;  /* 0x0000000000007b1d */ /* 0x000fe20000010000 */
[----:B------:R-:W-:Y:S02]  /*6260*/  FMUL.FTZ R32, R32, c[0x0][0x320] ;  /* 0x0000c80020207a20 */ /* 0x000fe40000410000 */
[----:B------:R-:W-:Y:S02]  /*6270*/  FMUL.FTZ R33, R33, c[0x0][0x320] ;  /* 0x0000c80021217a20 */ /* 0x000fe40000410000 */
[----:B------:R-:W-:Y:S02]  /*6280*/  FMUL.FTZ R34, R34, c[0x0][0x320] ;  /* 0x0000c80022227a20 */ /* 0x000fe40000410000 */
[----:B------:R-:W-:Y:S01]  /*6290*/  FMUL.FTZ R30, R30, c[0x0][0x320] ;  /* 0x0000c8001e1e7a20 */ /* 0x000fe20000410000 */
[----:B------:R-:W-:Y:S01]  /*62a0*/  MUFU.TANH R191, R33 ;  /* 0x0000002100bf7308 */ /* 0x000fe20000002400 */
[----:B------:R-:W-:Y:S02]  /*62b0*/  FMUL.FTZ R35, R35, c[0x0][0x320] ;  /* 0x0000c80023237a20 */ /* 0x000fe40000410000 */
[----:B------:R-:W-:Y:S01]  /*62c0*/  FMUL.FTZ R26, R26, c[0x0][0x320] ;  /* 0x0000c8001a1a7a20 */ /* 0x000fe20000410000 */
[----:B--2---:R-:W2:Y:S01]  /*62d0*/  LDL R23, [R1+0x14] ;  /* 0x0000140001177983 */ /* 0x004ea20000100800 */
[----:B------:R-:W-:Y:S02]  /*62e0*/  FMUL.FTZ R31, R31, c[0x0][0x320] ;  /* 0x0000c8001f1f7a20 */ /* 0x000fe40000410000 */
[----:B------:R-:W-:Y:S03]  /*62f0*/  FMUL.FTZ R27, R27, c[0x0][0x320] ;  /* 0x0000c8001b1b7a20 */ /* 0x000fe60000410000 */
[----:B------:R3:W-:Y:S10]  /*6300*/  MUFU.TANH R190, R32 ;  /* 0x0000002000be7308 */ /* 0x0007f40000002400 */
[----:B------:R4:W-:Y:S01]  /*6310*/  MUFU.TANH R196, R22 ;  /* 0x0000001600c47308 */ /* 0x0009e20000002400 */
[-C--:B-1----:R-:W-:Y:S09]  /*6320*/  HMMA.16816.F32 R36, R208, R8.reuse, R36 ;  /* 0x00000008d024723c */ /* 0x082ff20000001824 */
[----:B------:R1:W-:Y:S01]  /*6330*/  MUFU.TANH R200, R29 ;  /* 0x0000001d00c87308 */ /* 0x0003e20000002400 */
[C---:B------:R-:W-:Y:S01]  /*6340*/  HMMA.16816.F32 R40, R176.reuse, R8, R40 ;  /* 0x00000008b028723c */ /* 0x040fe20000001828 */
[----:B---3--:R-:W3:Y:S06]  /*6350*/  LDL.64 R32, [R1+0x50] ;  /* 0x0000500001207983 */ /* 0x008eec0000100a00 */
[----:B------:R-:W-:Y:S02]  /*6360*/  MOV R8, c[0x0][0x1e0] ;  /* 0x0000780000087a02 */ /* 0x000fe40000000f00 */
[----:B------:R5:W-:Y:S01]  /*6370*/  MUFU.TANH R193, R21 ;  /* 0x0000001500c17308 */ /* 0x000be20000002400 */
[-C--:B------:R-:W-:Y:S01]  /*6380*/  HMMA.16816.F32 R44, R176, R10.reuse, R44 ;  /* 0x0000000ab02c723c */ /* 0x080fe2000000182c */
[----:B----4-:R-:W4:Y:S02]  /*6390*/  LDL R22, [R1+0x18] ;  /* 0x0000180001167983 */ /* 0x010f240000100800 */
[----:B------:R-:W-:Y:S01]  /*63a0*/  SHF.L.U32 R8, R8, 0x5, RZ ;  /* 0x0000000508087819 */ /* 0x000fe200000006ff */
[----:B------:R-:W-:Y:S04]  /*63b0*/  FMUL.FTZ R36, R36, c[0x0][0x320] ;  /* 0x0000c80024247a20 */ /* 0x000fe80000410000 */
[C---:B------:R-:W-:Y:S01]  /*63c0*/  HMMA.16816.F32 R48, R208.reuse, R10, R48 ;  /* 0x0000000ad030723c */ /* 0x040fe20000001830 */
[----:B------:R5:W5:Y:S03]  /*63d0*/  MUFU.TANH R199, R24 ;  /* 0x0000001800c77308 */ /* 0x000b660000002400 */
[----:B------:R-:W-:Y:S01]  /*63e0*/  FMUL.FTZ R37, R37, c[0x0][0x320] ;  /* 0x0000c80025257a20 */ /* 0x000fe20000410000 */
[----:B-1----:R-:W2:Y:S01]  /*63f0*/  LDL.64 R28, [R1+0x38] ;  /* 0x00003800011c7983 */ /* 0x002ea20000100a00 */
[----:B------:R-:W-:Y:S02]  /*6400*/  FMUL.FTZ R38, R38, c[0x0][0x320] ;  /* 0x0000c80026267a20 */ /* 0x000fe40000410000 */
[-C--:B------:R-:W-:Y:S03]  /*6410*/  HMMA.16816.F32 R52, R208, R4.reuse, R52 ;  /* 0x00000004d034723c */ /* 0x080fe60000001834 */
[----:B------:R-:W1:Y:S01]  /*6420*/  MUFU.TANH R192, R20 ;  /* 0x0000001400c07308 */ /* 0x000e620000002400 */
[----:B------:R-:W-:Y:S02]  /*6430*/  FMUL.FTZ R39, R39, c[0x0][0x320] ;  /* 0x0000c80027277a20 */ /* 0x000fe40000410000 */
[----:B------:R-:W-:Y:S01]  /*6440*/  FMUL.FTZ R43, R43, c[0x0][0x320] ;  /* 0x0000c8002b2b7a20 */ /* 0x000fe20000410000 */
[----:B-----5:R-:W5:Y:S01]  /*6450*/  LDL R21, [R1+0x10] ;  /* 0x0000100001157983 */ /* 0x020f620000100800 */
[C---:B------:R-:W-:Y:S04]  /*6460*/  HMMA.16816.F32 R56, R176.reuse, R4, R56 ;  /* 0x00000004b038723c */ /* 0x040fe80000001838 */
[----:B------:R-:W-:Y:S01]  /*6470*/  FMUL.FTZ R45, R45, c[0x0][0x320] ;  /* 0x0000c8002d2d7a20 */ /* 0x000fe20000410000 */
[----:B------:R-:W1:Y:S01]  /*6480*/  MUFU.TANH R18, R18 ;  /* 0x0000001200127308 */ /* 0x000e620000002400 */
[----:B------:R-:W-:Y:S01]  /*6490*/  FMUL.FTZ R44, R44, c[0x0][0x320] ;  /* 0x0000c8002c2c7a20 */ /* 0x000fe20000410000 */
[----:B------:R-:W-:Y:S01]  /*64a0*/  FMNMX.FTZ R4, R175, R3, !PT ;  /* 0x00000003af047209 */ /* 0x000fe20007810000 */
[-C--:B------:R-:W-:Y:S01]  /*64b0*/  HMMA.16816.F32 R60, R176, R6.reuse, R60 ;  /* 0x00000006b03c723c */ /* 0x080fe2000000183c */
[----:B------:R-:W2:Y:S03]  /*64c0*/  LDL R24, [R1+0x1c] ;  /* 0x00001c0001187983 */ /* 0x000ea60000100800 */
[----:B------:R-:W-:Y:S01]  /*64d0*/  FMNMX.FTZ R4, R174, R4, !PT ;  /* 0x00000004ae047209 */ /* 0x000fe20007810000 */
[----:B------:R-:W-:Y:S01]  /*64e0*/  FMUL.FTZ R49, R49, c[0x0][0x320] ;  /* 0x0000c80031317a20 */ /* 0x000fe20000410000 */
[----:B------:R-:W-:Y:S01]  /*64f0*/  FMNMX.FTZ R0, R199, R0, !PT ;  /* 0x00000000c7007209 */ /* 0x000fe20007810000 */
[----:B------:R-:W-:Y:S01]  /*6500*/  MUFU.TANH R176, R43 ;  /* 0x0000002b00b07308 */ /* 0x000fe20000002400 */
[----:B------:R-:W-:Y:S01]  /*6510*/  FMUL.FTZ R55, R55, c[0x0][0x320] ;  /* 0x0000c80037377a20 */ /* 0x000fe20000410000 */
[----:B------:R-:W-:Y:S01]  /*6520*/  FMNMX.FTZ R4, R16, R4, !PT ;  /* 0x0000000410047209 */ /* 0x000fe20007810000 */
[----:B------:R-:W-:Y:S04]  /*6530*/  HMMA.16816.F32 R64, R208, R6, R64 ;  /* 0x00000006d040723c */ /* 0x000fe80000001840 */
[----:B------:R-:W-:Y:S01]  /*6540*/  FMUL.FTZ R52, R52, c[0x0][0x320] ;  /* 0x0000c80034347a20 */ /* 0x000fe20000410000 */
[----:B------:R-:W-:Y:S01]  /*6550*/  FMNMX.FTZ R4, R17, R4, !PT ;  /* 0x0000000411047209 */ /* 0x000fe20007810000 */
[----:B------:R-:W-:Y:S01]  /*6560*/  FMUL.FTZ R53, R53, c[0x0][0x320] ;  /* 0x0000c80035357a20 */ /* 0x000fe20000410000 */
[----:B------:R-:W1:Y:S01]  /*6570*/  MUFU.TANH R19, R19 ;  /* 0x0000001300137308 */ /* 0x000e620000002400 */
[----:B------:R-:W-:Y:S01]  /*6580*/  FMUL.FTZ R54, R54, c[0x0][0x320] ;  /* 0x0000c80036367a20 */ /* 0x000fe20000410000 */
[----:B-1----:R-:W-:Y:S03]  /*6590*/  FMNMX.FTZ R4, R192, R4, !PT ;  /* 0x00000004c0047209 */ /* 0x002fe60007810000 */
[----:B------:R-:W-:Y:S01]  /*65a0*/  FMNMX.FTZ R2, R18, R2, !PT ;  /* 0x0000000212027209 */ /* 0x000fe20007810000 */
[----:B------:R-:W-:Y:S01]  /*65b0*/  FMUL.FTZ R50, R50, c[0x0][0x320] ;  /* 0x0000c80032327a20 */ /* 0x000fe20000410000 */
[----:B------:R-:W-:Y:S01]  /*65c0*/  FMNMX.FTZ R4, R193, R4, !PT ;  /* 0x00000004c1047209 */ /* 0x000fe20007810000 */
[----:B------:R-:W-:Y:S01]  /*65d0*/  FMUL.FTZ R51, R51, c[0x0][0x320] ;  /* 0x0000c80033337a20 */ /* 0x000fe20000410000 */
[----:B------:R-:W-:Y:S01]  /*65e0*/  FMNMX.FTZ R5, R188, R106, !PT ;  /* 0x0000006abc057209 */ /* 0x000fe20007810000 */
[----:B------:R-:W1:Y:S01]  /*65f0*/  MUFU.TANH R241, R55 ;  /* 0x0000003700f17308 */ /* 0x000e620000002400 */
        /* <DEDUP_REMOVED lines=9> */
[----:B------:R-:W1:Y:S01]  /*6690*/  MUFU.TANH R214, R36 ;  /* 0x0000002400d67308 */ /* 0x000e620000002400 */
[----:B------:R-:W-:Y:S01]  /*66a0*/  FMUL.FTZ R67, R67, c[0x0][0x320] ;  /* 0x0000c80043437a20 */ /* 0x000fe20000410000 */
[----:B------:R-:W-:Y:S01]  /*66b0*/  FMNMX.FTZ R5, R186, R5, !PT ;  /* 0x00000005ba057209 */ /* 0x000fe20007810000 */
[----:B------:R-:W-:Y:S01]  /*66c0*/  FMUL.FTZ R64, R64, c[0x0][0x320] ;  /* 0x0000c80040407a20 */ /* 0x000fe20000410000 */
[----:B------:R-:W-:Y:S01]  /*66d0*/  FMNMX.FTZ R2, R19, R2, !PT ;  /* 0x0000000213027209 */ /* 0x000fe20007810000 */
[----:B------:R-:W-:Y:S02]  /*66e0*/  FMUL.FTZ R61, R61, c[0x0][0x320] ;  /* 0x0000c8003d3d7a20 */ /* 0x000fe40000410000 */
[----:B------:R-:W-:Y:S01]  /*66f0*/  FMUL.FTZ R42, R42, c[0x0][0x320] ;  /* 0x0000c8002a2a7a20 */ /* 0x000fe20000410000 */
[----:B------:R-:W-:Y:S01]  /*6700*/  FMNMX.FTZ R2, R196, R2, !PT ;  /* 0x00000002c4027209 */ /* 0x000fe20007810000 */
[----:B------:R-:W-:Y:S01]  /*6710*/  FMUL.FTZ R58, R58, c[0x0][0x320] ;  /* 0x0000c8003a3a7a20 */ /* 0x000fe20000410000 */
[----:B------:R-:W1:Y:S01]  /*6720*/  MUFU.TANH R194, R34 ;  /* 0x0000002200c27308 */ /* 0x000e620000002400 */
[----:B------:R-:W-:Y:S01]  /*6730*/  FMUL.FTZ R59, R59, c[0x0][0x320] ;  /* 0x0000c8003b3b7a20 */ /* 0x000fe20000410000 */
[----:B------:R-:W-:Y:S01]  /*6740*/  FMNMX.FTZ R2, R197, R2, !PT ;  /* 0x00000002c5027209 */ /* 0x000fe20007810000 */
[----:B------:R-:W-:Y:S01]  /*6750*/  FMUL.FTZ R62, R62, c[0x0][0x320] ;  /* 0x0000c8003e3e7a20 */ /* 0x000fe20000410000 */
[----:B-1----:R-:W-:Y:S01]  /*6760*/  MOV R211, R241 ;  /* 0x000000f100d37202 */ /* 0x002fe20000000f00 */
[----:B------:R-:W-:Y:S02]  /*6770*/  FMUL.FTZ R48, R48, c[0x0][0x320] ;  /* 0x0000c80030307a20 */ /* 0x000fe40000410000 */
[----:B------:R-:W-:Y:S02]  /*6780*/  FMUL.FTZ R40, R40, c[0x0][0x320] ;  /* 0x0000c80028287a20 */ /* 0x000fe40000410000 */
[----:B------:R-:W-:Y:S01]  /*6790*/  FMUL.FTZ R41, R41, c[0x0][0x320] ;  /* 0x0000c80029297a20 */ /* 0x000fe20000410000 */
[----:B------:R-:W1:Y:S01]  /*67a0*/  MUFU.TANH R215, R37 ;  /* 0x0000002500d77308 */ /* 0x000e620000002400 */
[----:B------:R-:W-:Y:S02]  /*67b0*/  FMUL.FTZ R46, R46, c[0x0][0x320] ;  /* 0x0000c8002e2e7a20 */ /* 0x000fe40000410000 */
[----:B------:R-:W-:Y:S01]  /*67c0*/  FMUL.FTZ R47, R47, c[0x0][0x320] ;  /* 0x0000c8002f2f7a20 */ /* 0x000fe20000410000 */
[----:B------:R-:W-:Y:S06]  /*67d0*/  FMNMX.FTZ R4, R214, R4, !PT ;  /* 0x00000004d6047209 */ /* 0x000fec0007810000 */
[----:B------:R-:W1:Y:S01]  /*67e0*/  MUFU.TANH R195, R35 ;  /* 0x0000002300c37308 */ /* 0x000e620000002400 */
[----:B------:R-:W-:Y:S09]  /*67f0*/  FMNMX.FTZ R2, R194, R2, !PT ;  /* 0x00000002c2027209 */ /* 0x000ff20007810000 */
[----:B------:R-:W1:Y:S02]  /*6800*/  MUFU.TANH R243, R45 ;  /* 0x0000002d00f37308 */ /* 0x000e640000002400 */
[----:B-1----:R-:W-:Y:S08]  /*6810*/  FMNMX.FTZ R4, R215, R4, !PT ;  /* 0x00000004d7047209 */ /* 0x002ff00007810000 */
[----:B------:R-:W1:Y:S01]  /*6820*/  MUFU.TANH R202, R48 ;  /* 0x0000003000ca7308 */ /* 0x000e620000002400 */
[----:B------:R-:W-:Y:S09]  /*6830*/  FMNMX.FTZ R2, R195, R2, !PT ;  /* 0x00000002c3027209 */ /* 0x000ff20007810000 */
[----:B------:R-:W1:Y:S01]  /*6840*/  MUFU.TANH R236, R38 ;  /* 0x0000002600ec7308 */ /* 0x000e620000002400 */
[----:B------:R-:W-:Y:S09]  /*6850*/  MOV R210, R243 ;  /* 0x000000f300d27202 */ /* 0x000ff20000000f00 */
[----:B------:R-:W1:Y:S02]  /*6860*/  MUFU.TANH R198, R25 ;  /* 0x0000001900c67308 */ /* 0x000e640000002400 */
[----:B-1----:R-:W-:Y:S08]  /*6870*/  FMNMX.FTZ R4, R202, R4, !PT ;  /* 0x00000004ca047209 */ /* 0x002ff00007810000 */
[----:B------:R-:W1:Y:S01]  /*6880*/  MUFU.TANH R242, R44 ;  /* 0x0000002c00f27308 */ /* 0x000e620000002400 */
[----:B------:R-:W-:Y:S09]  /*6890*/  FMNMX.FTZ R2, R236, R2, !PT ;  /* 0x00000002ec027209 */ /* 0x000ff20007810000 */
[----:B------:R-:W1:Y:S01]  /*68a0*/  MUFU.TANH R212, R49 ;  /* 0x0000003100d47308 */ /* 0x000e620000002400 */
[----:B------:R-:W-:Y:S04]  /*68b0*/  FMNMX.FTZ R0, R198, R0, !PT ;  /* 0x00000000c6007209 */ /* 0x000fe80007810000 */
[----:B------:R-:W-:Y:S05]  /*68c0*/  FMNMX.FTZ R0, R201, R0, !PT ;  /* 0x00000000c9007209 */ /* 0x000fea0007810000 */
[----:B------:R-:W1:Y:S01]  /*68d0*/  MUFU.TANH R247, R39 ;  /* 0x0000002700f77308 */ /* 0x000e620000002400 */
[----:B------:R-:W-:Y:S02]  /*68e0*/  FMNMX.FTZ R0, R200, R0, !PT ;  /* 0x00000000c8007209 */ /* 0x000fe40007810000 */
[----:B-1----:R-:W-:Y:S07]  /*68f0*/  MOV R209, R242 ;  /* 0x000000f200d17202 */ /* 0x002fee0000000f00 */
[----:B------:R-:W1:Y:S01]  /*6900*/  MUFU.TANH R249, R52 ;  /* 0x0000003400f97308 */ /* 0x000e620000002400 */
[----:B------:R-:W-:Y:S09]  /*6910*/  FMNMX.FTZ R4, R212, R4, !PT ;  /* 0x00000004d4047209 */ /* 0x000ff20007810000 */
[----:B------:R-:W1:Y:S01]  /*6920*/  MUFU.TANH R250, R50 ;  /* 0x0000003200fa7308 */ /* 0x000e620000002400 */
[----:B------:R-:W-:Y:S09]  /*6930*/  FMNMX.FTZ R2, R247, R2, !PT ;  /* 0x00000002f7027209 */ /* 0x000ff20007810000 */
[----:B------:R-:W1:Y:S02]  /*6940*/  MUFU.TANH R244, R53 ;  /* 0x0000003500f47308 */ /* 0x000e640000002400 */
[----:B-1----:R-:W-:Y:S08]  /*6950*/  FMNMX.FTZ R4, R249, R4, !PT ;  /* 0x00000004f9047209 */ /* 0x002ff00007810000 */
        /* <DEDUP_REMOVED lines=11> */
[----:B-1----:R-:W-:Y:S04]  /*6a10*/  FMNMX.FTZ R2, R240, R2, !PT ;  /* 0x00000002f0027209 */ /* 0x002fe80007810000 */
[----:B------:R-:W-:Y:S04]  /*6a20*/  FMNMX.FTZ R2, R211, R2, !PT ;  /* 0x00000002d3027209 */ /* 0x000fe80007810000 */
[----:B------:R-:W1:Y:S01]  /*6a30*/  MUFU.TANH R243, R66 ;  /* 0x0000004200f37308 */ /* 0x000e620000002400 */
[----:B------:R-:W-:Y:S04]  /*6a40*/  FMNMX.FTZ R0, R248, R0, !PT ;  /* 0x00000000f8007209 */ /* 0x000fe80007810000 */
[----:B------:R-:W-:Y:S05]  /*6a50*/  FMNMX.FTZ R0, R209, R0, !PT ;  /* 0x00000000d1007209 */ /* 0x000fea0007810000 */
[----:B------:R-:W3:Y:S01]  /*6a60*/  MUFU.TANH R242, R67 ;  /* 0x0000004300f27308 */ /* 0x000ee20000002400 */
[----:B------:R-:W-:Y:S02]  /*6a70*/  FMNMX.FTZ R0, R210, R0, !PT ;  /* 0x00000000d2007209 */ /* 0x000fe40007810000 */
[----:B------:R-:W-:Y:S05]  /*6a80*/  FMNMX.FTZ R4, R179, R4, !PT ;  /* 0x00000004b3047209 */ /* 0x000fea0007810000 */
[----:B------:R-:W4:Y:S02]  /*6a90*/  SHFL.BFLY PT, R7, R4, 0x2, 0x1f ;  /* 0x0c401f0004077f89 */ /* 0x000f2400000e0000 */
[----:B------:R-:W4:Y:S01]  /*6aa0*/  MUFU.TANH R51, R56 ;  /* 0x0000003800337308 */ /* 0x000f220000002400 */
[----:B-1----:R-:W-:Y:S09]  /*6ab0*/  FMNMX.FTZ R2, R243, R2, !PT ;  /* 0x00000002f3027209 */ /* 0x002ff20007810000 */
[----:B------:R-:W1:Y:S01]  /*6ac0*/  MUFU.TANH R49, R57 ;  /* 0x0000003900317308 */ /* 0x000e620000002400 */
[----:B---3--:R-:W-:Y:S05]  /*6ad0*/  FMNMX.FTZ R2, R242, R2, !PT ;  /* 0x00000002f2027209 */ /* 0x008fea0007810000 */
[----:B------:R-:W3:Y:S04]  /*6ae0*/  SHFL.BFLY PT, R6, R2, 0x2, 0x1f ;  /* 0x0c401f0002067f89 */ /* 0x000ee800000e0000 */
[----:B------:R-:W2:Y:S01]  /*6af0*/  MUFU.TANH R50, R60 ;  /* 0x0000003c00327308 */ /* 0x000ea20000002400 */
[----:B----4-:R-:W-:Y:S02]  /*6b00*/  FMNMX.FTZ R4, R4, R7, !PT ;  /* 0x0000000704047209 */ /* 0x010fe40007810000 */
[----:B------:R-:W-:Y:S03]  /*6b10*/  FMNMX.FTZ R0, R51, R0, !PT ;  /* 0x0000000033007209 */ /* 0x000fe60007810000 */
[----:B------:R-:W4:Y:S04]  /*6b20*/  SHFL.BFLY PT, R104, R4, 0x1, 0x1f ;  /* 0x0c201f0004687f89 */ /* 0x000f2800000e0000 */
[----:B------:R-:W5:Y:S01]  /*6b30*/  MUFU.TANH R48, R61 ;  /* 0x0000003d00307308 */ /* 0x000f620000002400 */
[----:B-1----:R-:W-:Y:S09]  /*6b40*/  FMNMX.FTZ R0, R49, R0, !PT ;  /* 0x0000000031007209 */ /* 0x002ff20007810000 */
[----:B------:R-:W1:Y:S01]  /*6b50*/  MUFU.TANH R203, R26 ;  /* 0x0000001a00cb7308 */ /* 0x000e620000002400 */
[----:B---3--:R-:W-:Y:S02]  /*6b60*/  FMNMX.FTZ R2, R2, R6, !PT ;  /* 0x0000000602027209 */ /* 0x008fe40007810000 */
[----:B--2---:R-:W-:Y:S03]  /*6b70*/  FMNMX.FTZ R0, R50, R0, !PT ;  /* 0x0000000032007209 */ /* 0x004fe60007810000 */
[----:B------:R-:W2:Y:S04]  /*6b80*/  SHFL.BFLY PT, R103, R2, 0x1, 0x1f ;  /* 0x0c201f0002677f89 */ /* 0x000ea800000e0000 */
[----:B------:R-:W3:Y:S01]  /*6b90*/  MUFU.TANH R204, R27 ;  /* 0x0000001b00cc7308 */ /* 0x000ee20000002400 */
[----:B----4-:R-:W-:Y:S02]  /*6ba0*/  FMNMX.FTZ R104, R4, R104, !PT ;  /* 0x0000006804687209 */ /* 0x010fe40007810000 */
[----:B-----5:R-:W-:Y:S03]  /*6bb0*/  FMNMX.FTZ R0, R48, R0, !PT ;  /* 0x0000000030007209 */ /* 0x020fe60007810000 */
[----:B------:R-:W-:Y:S02]  /*6bc0*/  FMUL.FTZ R173, R104, c[0x0][0x2d0] ;  /* 0x0000b40068ad7a20 */ /* 0x000fe40000410000 */
[----:B------:R-:W4:Y:S02]  /*6bd0*/  SHFL.BFLY PT, R102, R0, 0x2, 0x1f ;  /* 0x0c401f0000667f89 */ /* 0x000f2400000e0000 */
[----:B------:R-:W5:Y:S01]  /*6be0*/  MUFU.TANH R213, R30 ;  /* 0x0000001e00d57308 */ /* 0x000f620000002400 */
[--C-:B------:R-:W-:Y:S01]  /*6bf0*/  FFMA.FTZ R40, R193, c[0x0][0x2d0], -R173.reuse ;  /* 0x0000b400c1287a23 */ /* 0x100fe200000108ad */
[----:B-1----:R-:W-:Y:S08]  /*6c00*/  FMNMX.FTZ R5, R203, R5, !PT ;  /* 0x00000005cb057209 */ /* 0x002ff00007810000 */
[----:B------:R-:W1:Y:S01]  /*6c10*/  MUFU.TANH R235, R31 ;  /* 0x0000001f00eb7308 */ /* 0x000e620000002400 */
[----:B--2---:R-:W-:Y:S02]  /*6c20*/  FMNMX.FTZ R103, R2, R103, !PT ;  /* 0x0000006702677209 */ /* 0x004fe40007810000 */
[----:B---3--:R-:W-:Y:S02]  /*6c30*/  FMNMX.FTZ R5, R204, R5, !PT ;  /* 0x00000005cc057209 */ /* 0x008fe40007810000 */
[----:B------:R-:W-:Y:S05]  /*6c40*/  MOV R27, c[0x0][0x1e0] ;  /* 0x00007800001b7a02 */ /* 0x000fea0000000f00 */
[----:B------:R-:W2:Y:S01]  /*6c50*/  MUFU.TANH R239, R42 ;  /* 0x0000002a00ef7308 */ /* 0x000ea20000002400 */
[----:B----4-:R-:W-:Y:S02]  /*6c60*/  FMNMX.FTZ R102, R0, R102, !PT ;  /* 0x0000006600667209 */ /* 0x010fe40007810000 */
[----:B-----5:R-:W-:Y:S02]  /*6c70*/  FMNMX.FTZ R5, R213, R5, !PT ;  /* 0x00000005d5057209 */ /* 0x020fe40007810000 */
[----:B------:R-:W-:Y:S01]  /*6c80*/  MOV R30, 0x5 ;  /* 0x00000005001e7802 */ /* 0x000fe20000000f00 */
[----:B------:R-:W3:Y:S04]  /*6c90*/  SHFL.BFLY PT, R6, R102, 0x1, 0x1f ;  /* 0x0c201f0066067f89 */ /* 0x000ee800000e0000 */
[----:B------:R-:W4:Y:S01]  /*6ca0*/  MUFU.TANH R177, R46 ;  /* 0x0000002e00b17308 */ /* 0x000f220000002400 */
[----:B------:R-:W-:Y:S02]  /*6cb0*/  SHF.L.U64.HI R27, R27, R30, c[0x0][0x1e4] ;  /* 0x000079001b1b7619 */ /* 0x000fe4000001021e */
[----:B-1----:R-:W-:Y:S07]  /*6cc0*/  FMNMX.FTZ R0, R235, R5, !PT ;  /* 0x00000005eb007209 */ /* 0x002fee0007810000 */
[----:B------:R-:W1:Y:S01]  /*6cd0*/  MUFU.TANH R178, R47 ;  /* 0x0000002f00b27308 */ /* 0x000e620000002400 */
[----:B--2---:R-:W-:Y:S01]  /*6ce0*/  FMNMX.FTZ R5, R239, R0, !PT ;  /* 0x00000000ef057209 */ /* 0x004fe20007810000 */
[----:B------:R-:W-:Y:S03]  /*6cf0*/  FMUL.FTZ R0, R63, c[0x0][0x320] ;  /* 0x0000c8003f007a20 */ /* 0x000fe60000410000 */
[----:B------:R-:W-:Y:S01]  /*6d00*/  FMNMX.FTZ R4, R176, R5, !PT ;  /* 0x00000005b0047209 */ /* 0x000fe20007810000 */
[--C-:B------:R-:W-:Y:S04]  /*6d10*/  FFMA.FTZ R5, R17, c[0x0][0x2d0], -R173.reuse ;  /* 0x0000b40011057a23 */ /* 0x100fe800000108ad */
[----:B------:R2:W-:Y:S01]  /*6d20*/  MUFU.TANH R172, R0 ;  /* 0x0000000000ac7308 */ /* 0x0005e20000002400 */
[----:B---3--:R-:W-:Y:S01]  /*6d30*/  FMNMX.FTZ R102, R102, R6, !PT ;  /* 0x0000000666667209 */ /* 0x008fe20007810000 */
[----:B------:R-:W-:Y:S01]  /*6d40*/  @P0 IMAD.WIDE.U32 R6, R234, c[0x0][0x1e0], RZ ;  /* 0x00007800ea060a25 */ /* 0x000fe200078e00ff */
[----:B----4-:R-:W-:Y:S07]  /*6d50*/  FMNMX.FTZ R4, R177, R4, !PT ;  /* 0x00000004b1047209 */ /* 0x010fee0007810000 */
[----:B------:R-:W3:Y:S01]  /*6d60*/  MUFU.EX2 R20, R5 ;  /* 0x0000000500147308 */ /* 0x000ee20000000800 */
[----:B-1----:R-:W-:Y:S01]  /*6d70*/  FMNMX.FTZ R2, R178, R4, !PT ;  /* 0x00000004b2027209 */ /* 0x002fe20007810000 */
[----:B------:R-:W-:Y:S02]  /*6d80*/  FFMA.FTZ R4, R175, c[0x0][0x2d0], -R173 ;  /* 0x0000b400af047a23 */ /* 0x000fe400000108ad */
[----:B------:R-:W-:Y:S06]  /*6d90*/  FMUL.FTZ R175, R102, c[0x0][0x2d0] ;  /* 0x0000b40066af7a20 */ /* 0x000fec0000410000 */
[----:B------:R1:W-:Y:S01]  /*6da0*/  MUFU.EX2 R42, R4 ;  /* 0x00000004002a7308 */ /* 0x0003e20000000800 */
[----:B------:R-:W-:Y:S02]  /*6db0*/  FFMA.FTZ R11, R182, c[0x0][0x2d0], -R175 ;  /* 0x0000b400b60b7a23 */ /* 0x000fe400000108af */
[----:B--2---:R-:W-:Y:S04]  /*6dc0*/  FADD.FTZ R0, -R104, R3 ;  /* 0x0000000368007221 */ /* 0x004fe80000010100 */
[----:B------:R-:W-:Y:S03]  /*6dd0*/  FMUL.FTZ R0, R0, c[0x0][0x2d0] ;  /* 0x0000b40000007a20 */ /* 0x000fe60000410000 */
[----:B------:R-:W2:Y:S01]  /*6de0*/  MUFU.TANH R25, R58 ;  /* 0x0000003a00197308 */ /* 0x000ea20000002400 */
[----:B---3--:R-:W-:Y:S09]  /*6df0*/  MOV R182, R20 ;  /* 0x0000001400b67202 */ /* 0x008ff20000000f00 */
[----:B------:R3:W4:Y:S01]  /*6e00*/  MUFU.EX2 R101, R0 ;  /* 0x0000000000657308 */ /* 0x0007220000000800 */
[--C-:B-1----:R-:W-:Y:S02]  /*6e10*/  FFMA.FTZ R4, R174, c[0x0][0x2d0], -R173.reuse ;  /* 0x0000b400ae047a23 */ /* 0x102fe400000108ad */
[----:B------:R-:W-:Y:S07]  /*6e20*/  FMUL.FTZ R174, R103, c[0x0][0x2d0] ;  /* 0x0000b40067ae7a20 */ /* 0x000fee0000410000 */
[----:B------:R1:W-:Y:S01]  /*6e30*/  MUFU.EX2 R26, R4 ;  /* 0x00000004001a7308 */ /* 0x0003e20000000800 */
[--C-:B------:R-:W-:Y:S02]  /*6e40*/  FFMA.FTZ R5, R18, c[0x0][0x2d0], -R174.reuse ;  /* 0x0000b40012057a23 */ /* 0x100fe400000108ae */
[--C-:B------:R-:W-:Y:S01]  /*6e50*/  FFMA.FTZ R64, R195, c[0x0][0x2d0], -R174.reuse ;  /* 0x0000b400c3407a23 */ /* 0x100fe200000108ae */
[----:B--2---:R-:W-:Y:S01]  /*6e60*/  FMNMX.FTZ R2, R25, R2, !PT ;  /* 0x0000000219027209 */ /* 0x004fe20007810000 */
[--C-:B------:R-:W-:Y:S02]  /*6e70*/  FFMA.FTZ R56, R197, c[0x0][0x2d0], -R174.reuse ;  /* 0x0000b400c5387a23 */ /* 0x100fe400000108ae */
[----:B------:R-:W-:Y:S03]  /*6e80*/  FFMA.FTZ R60, R194, c[0x0][0x2d0], -R174 ;  /* 0x0000b400c23c7a23 */ /* 0x000fe600000108ae */
[----:B------:R2:W-:Y:S01]  /*6e90*/  MUFU.EX2 R246, R5 ;  /* 0x0000000500f67308 */ /* 0x0005e20000000800 */
[----:B---3--:R-:W-:Y:S02]  /*6ea0*/  FADD.FTZ R0, -R103, R100 ;  /* 0x0000006467007221 */ /* 0x008fe40000010100 */
[C---:B----4-:R-:W-:Y:S01]  /*6eb0*/  FMUL.FTZ R33, R101.reuse, R137 ;  /* 0x0000008965217220 */ /* 0x050fe20000410000 */
[----:B------:R-:W-:Y:S01]  /*6ec0*/  MOV R137, R242 ;  /* 0x000000f200897202 */ /* 0x000fe20000000f00 */
[----:B------:R-:W-:Y:S05]  /*6ed0*/  FMUL.FTZ R3, R0, c[0x0][0x2d0] ;  /* 0x0000b40000037a20 */ /* 0x000fea0000410000 */
[----:B------:R-:W3:Y:S01]  /*6ee0*/  MUFU.TANH R44, R59 ;  /* 0x0000003b002c7308 */ /* 0x000ee20000002400 */
[C---:B------:R-:W-:Y:S02]  /*6ef0*/  FMUL.FTZ R65, R101.reuse, R169 ;  /* 0x000000a965417220 */ /* 0x040fe40000410000 */
[C---:B------:R-:W-:Y:S02]  /*6f00*/  FMUL.FTZ R68, R101.reuse, R68 ;  /* 0x0000004465447220 */ /* 0x040fe40000410000 */
[----:B-1----:R-:W-:Y:S02]  /*6f10*/  FFMA.FTZ R4, R16, c[0x0][0x2d0], -R173 ;  /* 0x0000b40010047a23 */ /* 0x002fe400000108ad */
[C---:B------:R-:W-:Y:S02]  /*6f20*/  FMUL.FTZ R69, R101.reuse, R69 ;  /* 0x0000004565457220 */ /* 0x040fe40000410000 */
[C---:B------:R-:W-:Y:S01]  /*6f30*/  FMUL.FTZ R80, R101.reuse, R80 ;  /* 0x0000005065507220 */ /* 0x040fe20000410000 */
[----:B------:R1:W-:Y:S01]  /*6f40*/  MUFU.EX2 R245, R4 ;  /* 0x0000000400f57308 */ /* 0x0003e20000000800 */
[C---:B------:R-:W-:Y:S02]  /*6f50*/  FMUL.FTZ R81, R101.reuse, R81 ;  /* 0x0000005165517220 */ /* 0x040fe40000410000 */
[C---:B------:R-:W-:Y:S01]  /*6f60*/  FMUL.FTZ R84, R101.reuse, R84 ;  /* 0x0000005465547220 */ /* 0x040fe20000410000 */
[----:B--2---:R-:W-:Y:S01]  /*6f70*/  @P0 SHF.L.U32 R5, R6, 0x6, RZ ;  /* 0x0000000606050819 */ /* 0x004fe200000006ff */
[C---:B------:R-:W-:Y:S02]  /*6f80*/  FMUL.FTZ R85, R101.reuse, R85 ;  /* 0x0000005565557220 */ /* 0x040fe40000410000 */
[C---:B------:R-:W-:Y:S02]  /*6f90*/  FMUL.FTZ R96, R101.reuse, R96 ;  /* 0x0000006065607220 */ /* 0x040fe40000410000 */
[----:B------:R-:W-:Y:S01]  /*6fa0*/  FMUL.FTZ R97, R101, R97 ;  /* 0x0000006165617220 */ /* 0x000fe20000410000 */
[----:B------:R-:W-:Y:S01]  /*6fb0*/  MUFU.EX2 R43, R11 ;  /* 0x0000000b002b7308 */ /* 0x000fe20000000800 */
[----:B---3--:R-:W-:Y:S09]  /*6fc0*/  FMNMX.FTZ R2, R44, R2, !PT ;  /* 0x000000022c027209 */ /* 0x008ff20007810000 */
[----:B------:R-:W2:Y:S01]  /*6fd0*/  MUFU.TANH R107, R62 ;  /* 0x0000003e006b7308 */ /* 0x000ea20000002400 */
[--C-:B-1----:R-:W-:Y:S09]  /*6fe0*/  FFMA.FTZ R4, R181, c[0x0][0x2d0], -R174.reuse ;  /* 0x0000b400b5047a23 */ /* 0x102ff200000108ae */
[----:B------:R1:W-:Y:S10]  /*6ff0*/  MUFU.EX2 R45, R4 ;  /* 0x00000004002d7308 */ /* 0x0003f40000000800 */
[----:B------:R3:W4:Y:S01]  /*7000*/  MUFU.EX2 R100, R3 ;  /* 0x0000000300647308 */ /* 0x0007220000000800 */
[----:B--2---:R-:W-:Y:S01]  /*7010*/  FMNMX.FTZ R0, R107, R2, !PT ;  /* 0x000000026b007209 */ /* 0x004fe20007810000 */
[----:B------:R-:W-:Y:S03]  /*7020*/  FADD.FTZ R2, -R102, R105 ;  /* 0x0000006966027221 */ /* 0x000fe60000010100 */
[----:B------:R-:W-:Y:S01]  /*7030*/  FMNMX.FTZ R0, R172, R0, !PT ;  /* 0x00000000ac007209 */ /* 0x000fe20007810000 */
[----:B-1----:R-:W-:Y:S04]  /*7040*/  FFMA.FTZ R4, R180, c[0x0][0x2d0], -R174 ;  /* 0x0000b400b4047a23 */ /* 0x002fe800000108ae */
[----:B------:R1:W-:Y:S01]  /*7050*/  MUFU.EX2 R181, R4 ;  /* 0x0000000400b57308 */ /* 0x0003e20000000800 */
[----:B---3--:R-:W-:Y:S02]  /*7060*/  FMUL.FTZ R3, R2, c[0x0][0x2d0] ;  /* 0x0000b40002037a20 */ /* 0x008fe40000410000 */
[----:B------:R-:W2:Y:S01]  /*7070*/  SHFL.BFLY PT, R2, R0, 0x2, 0x1f ;  /* 0x0c401f0000027f89 */ /* 0x000ea200000e0000 */
[C---:B----4-:R-:W-:Y:S01]  /*7080*/  FMUL.FTZ R34, R100.reuse, R138 ;  /* 0x0000008a64227220 */ /* 0x050fe20000410000 */
[----:B------:R-:W-:Y:S01]  /*7090*/  MOV R138, R241 ;  /* 0x000000f1008a7202 */ /* 0x000fe20000000f00 */
[C---:B------:R-:W-:Y:S04]  /*70a0*/  FMUL.FTZ R35, R100.reuse, R139 ;  /* 0x0000008b64237220 */ /* 0x040fe80000410000 */
[----:B------:R-:W3:Y:S01]  /*70b0*/  MUFU.EX2 R3, R3 ;  /* 0x0000000300037308 */ /* 0x000ee20000000800 */
[----:B------:R-:W-:Y:S01]  /*70c0*/  MOV R139, R51 ;  /* 0x00000033008b7202 */ /* 0x000fe20000000f00 */
[C---:B------:R-:W-:Y:S02]  /*70d0*/  FMUL.FTZ R51, R100.reuse, R155 ;  /* 0x0000009b64337220 */ /* 0x040fe40000410000 */
[C---:B------:R-:W-:Y:S02]  /*70e0*/  FMUL.FTZ R66, R100.reuse, R170 ;  /* 0x000000aa64427220 */ /* 0x040fe40000410000 */
[C---:B------:R-:W-:Y:S02]  /*70f0*/  FMUL.FTZ R67, R100.reuse, R171 ;  /* 0x000000ab64437220 */ /* 0x040fe40000410000 */
[C---:B------:R-:W-:Y:S02]  /*7100*/  FMUL.FTZ R70, R100.reuse, R70 ;  /* 0x0000004664467220 */ /* 0x040fe40000410000 */
[C---:B------:R-:W-:Y:S01]  /*7110*/  FMUL.FTZ R71, R100.reuse, R71 ;  /* 0x0000004764477220 */ /* 0x040fe20000410000 */
[----:B-1----:R-:W-:Y:S01]  /*7120*/  @P0 SHF.R.S32.HI R4, RZ, 0x1f, R234 ;  /* 0x0000001fff040819 */ /* 0x002fe200000114ea */
[C---:B------:R-:W-:Y:S02]  /*7130*/  FMUL.FTZ R82, R100.reuse, R82 ;  /* 0x0000005264527220 */ /* 0x040fe40000410000 */
[----:B------:R-:W-:Y:S02]  /*7140*/  FMUL.FTZ R83, R100, R83 ;  /* 0x0000005364537220 */ /* 0x000fe40000410000 */
[----:B------:R-:W-:Y:S02]  /*7150*/  @P0 IMAD R4, R4, c[0x0][0x1e0], RZ ;  /* 0x0000780004040a24 */ /* 0x000fe400078e02ff */
[----:B------:R-:W-:Y:S01]  /*7160*/  FMUL.FTZ R86, R100, R86 ;  /* 0x0000005664567220 */ /* 0x000fe20000410000 */
[----:B--2---:R-:W-:Y:S01]  /*7170*/  FMNMX.FTZ R0, R0, R2, !PT ;  /* 0x0000000200007209 */ /* 0x004fe20007810000 */
[----:B------:R-:W-:Y:S02]  /*7180*/  @P0 IMAD R4, R234, c[0x0][0x1e4], R4 ;  /* 0x00007900ea040a24 */ /* 0x000fe400078e0204 */
[----:B------:R-:W-:Y:S02]  /*7190*/  FMUL.FTZ R87, R100, R87 ;  /* 0x0000005764577220 */ /* 0x000fe40000410000 */
[----:B------:R-:W1:Y:S01]  /*71a0*/  SHFL.BFLY PT, R2, R0, 0x1, 0x1f ;  /* 0x0c201f0000027f89 */ /* 0x000e6200000e0000 */
[----:B------:R-:W-:Y:S01]  /*71b0*/  @P0 IADD3 R4, R7, R4, RZ ;  /* 0x0000000407040210 */ /* 0x000fe20007ffe0ff */
[----:B---3--:R-:W-:Y:S01]  /*71c0*/  FMUL.FTZ R28, R3, R132 ;  /* 0x00000084031c7220 */ /* 0x008fe20000410000 */
[----:B------:R-:W-:Y:S01]  /*71d0*/  @P0 IADD3 R7, P2, R5, R32, RZ ;  /* 0x0000002005070210 */ /* 0x000fe20007f5e0ff */
[C---:B------:R-:W-:Y:S01]  /*71e0*/  FMUL.FTZ R41, R3.reuse, R145 ;  /* 0x0000009103297220 */ /* 0x040fe20000410000 */
[----:B------:R-:W-:Y:S01]  /*71f0*/  @P0 SHF.L.U64.HI R4, R6, 0x6, R4 ;  /* 0x0000000606040819 */ /* 0x000fe20000010204 */
[----:B------:R-:W-:Y:S01]  /*7200*/  FMUL.FTZ R57, R3, R161 ;  /* 0x000000a103397220 */ /* 0x000fe20000410000 */
[----:B------:R-:W-:Y:S01]  /*7210*/  @P0 LEA R14, P1, R7, c[0x0][0x1c8], 0x1 ;  /* 0x00007200070e0a11 */ /* 0x000fe200078208ff */
[C---:B------:R-:W-:Y:S01]  /*7220*/  FMUL.FTZ R61, R3.reuse, R165 ;  /* 0x000000a5033d7220 */ /* 0x040fe20000410000 */
[----:B------:R-:W-:Y:S01]  /*7230*/  @P0 IADD3.X R6, R4, R29, RZ, P2, !PT ;  /* 0x0000001d04060210 */ /* 0x000fe200017fe4ff */
[C---:B------:R-:W-:Y:S01]  /*7240*/  FMUL.FTZ R72, R3.reuse, R72 ;  /* 0x0000004803487220 */ /* 0x040fe20000410000 */
[----:B------:R-:W-:Y:S01]  /*7250*/  MOV R132, R43 ;  /* 0x0000002b00847202 */ /* 0x000fe20000000f00 */
[----:B------:R-:W-:Y:S01]  /*7260*/  FMUL.FTZ R73, R3, R73 ;  /* 0x0000004903497220 */ /* 0x000fe20000410000 */
[----:B------:R-:W-:Y:S01]  /*7270*/  @P0 LEA.HI.X R15, R7, c[0x0][0x1cc], R6, 0x1, P1 ;  /* 0x00007300070f0a11 */ /* 0x000fe200008f0c06 */
[----:B------:R-:W-:Y:S01]  /*7280*/  FMUL.FTZ R76, R3, R76 ;  /* 0x0000004c034c7220 */ /* 0x000fe20000410000 */
[----:B------:R-:W-:Y:S01]  /*7290*/  @P0 IADD3 R6, P3, R5, R24, RZ ;  /* 0x0000001805060210 */ /* 0x000fe20007f7e0ff */
[----:B------:R-:W-:Y:S01]  /*72a0*/  FMUL.FTZ R77, R3, R77 ;  /* 0x0000004d034d7220 */ /* 0x000fe20000410000 */
[----:B------:R-:W-:Y:S01]  /*72b0*/  @P0 IADD3 R7, P2, R5, R23, RZ ;  /* 0x0000001705070210 */ /* 0x000fe20007f5e0ff */
[----:B------:R2:W-:Y:S01]  /*72c0*/  @P0 LDGSTS.E.BYPASS.LTC128B.128 [R233+0x3100], [R14.64], !P4 ;  /* 0x031000000ee90fae */ /* 0x0005e2000e101d44 */
[----:B------:R-:W-:Y:S01]  /*72d0*/  @P0 IADD3 R5, P1, R8, R5, RZ ;  /* 0x0000000508050210 */ /* 0x000fe20007f3e0ff */
[C---:B------:R-:W-:Y:S01]  /*72e0*/  FMUL.FTZ R88, R3.reuse, R88 ;  /* 0x0000005803587220 */ /* 0x040fe20000410000 */
[----:B------:R-:W-:Y:S01]  /*72f0*/  @P0 IADD3.X R8, R4, R22, RZ, P3, !PT ;  /* 0x0000001604080210 */ /* 0x000fe20001ffe4ff */
[C---:B------:R-:W-:Y:S01]  /*7300*/  FMUL.FTZ R89, R3.reuse, R89 ;  /* 0x0000005903597220 */ /* 0x040fe20000410000 */
[----:B------:R-:W-:Y:S01]  /*7310*/  @P0 LEA R10, P3, R6, c[0x0][0x1c8], 0x1 ;  /* 0x00007200060a0a11 */ /* 0x000fe200078608ff */
[C---:B------:R-:W-:Y:S01]  /*7320*/  FMUL.FTZ R92, R3.reuse, R92 ;  /* 0x0000005c035c7220 */ /* 0x040fe20000410000 */
[----:B------:R-:W-:Y:S01]  /*7330*/  @P0 IADD3.X R9, R4, R21, RZ, P2, !PT ;  /* 0x0000001504090210 */ /* 0x000fe200017fe4ff */
[----:B------:R-:W-:Y:S01]  /*7340*/  FMUL.FTZ R93, R3, R93 ;  /* 0x0000005d035d7220 */ /* 0x000fe20000410000 */
[----:B------:R-:W-:Y:S01]  /*7350*/  @P0 LEA R12, P2, R7, c[0x0][0x1c8], 0x1 ;  /* 0x00007200070c0a11 */ /* 0x000fe200078408ff */
[----:B------:R-:W-:Y:S01]  /*7360*/  FMUL.FTZ R98, R100, R98 ;  /* 0x0000006264627220 */ /* 0x000fe20000410000 */
[----:B------:R-:W-:Y:S01]  /*7370*/  @P0 LEA.HI.X R11, R6, c[0x0][0x1cc], R8, 0x1, P3 ;  /* 0x00007300060b0a11 */ /* 0x000fe200018f0c08 */
[----:B------:R-:W-:Y:S01]  /*7380*/  FFMA.FTZ R6, R185, c[0x0][0x2d0], -R175 ;  /* 0x0000b400b9067a23 */ /* 0x000fe200000108af */
[----:B------:R-:W-:Y:S01]  /*7390*/  @P0 LEA.HI.X R13, R7, c[0x0][0x1cc], R9, 0x1, P2 ;  /* 0x00007300070d0a11 */ /* 0x000fe200010f0c09 */
[----:B------:R-:W-:Y:S01]  /*73a0*/  FMUL.FTZ R99, R100, R99 ;  /* 0x0000006364637220 */ /* 0x000fe20000410000 */
[C---:B------:R-:W-:Y:S01]  /*73b0*/  @P0 IADD3 R7, P2, R5.reuse, R24, RZ ;  /* 0x0000001805070210 */ /* 0x040fe20007f5e0ff */
[----:B------:R3:W-:Y:S01]  /*73c0*/  @P0 LDGSTS.E.BYPASS.LTC128B.128 [R233+0x4100], [R10.64], !P6 ;  /* 0x041000000ae90fae */ /* 0x0007e2000f101d44 */
[----:B------:R4:W-:Y:S01]  /*73d0*/  MUFU.EX2 R24, R6 ;  /* 0x0000000600187308 */ /* 0x0009e20000000800 */
[----:B------:R-:W-:Y:S01]  /*73e0*/  @P0 IADD3 R9, P3, R5, R32, RZ ;  /* 0x0000002005090210 */ /* 0x000fe20007f7e0ff */
[----:B------:R-:W-:Y:S01]  /*73f0*/  FMUL.FTZ R32, R101, R136 ;  /* 0x0000008865207220 */ /* 0x000fe20000410000 */
[----:B------:R-:W-:Y:S02]  /*7400*/  @P0 IADD3.X R4, R27, R4, RZ, P1, !PT ;  /* 0x000000041b040210 */ /* 0x000fe40000ffe4ff */
[----:B------:R-:W-:Y:S02]  /*7410*/  @P0 IADD3 R5, P1, R5, R23, RZ ;  /* 0x0000001705050210 */ /* 0x000fe40007f3e0ff */
[C---:B------:R-:W-:Y:S01]  /*7420*/  @P0 IADD3.X R17, R4.reuse, R29, RZ, P3, !PT ;  /* 0x0000001d04110210 */ /* 0x040fe20001ffe4ff */
[----:B------:R5:W-:Y:S01]  /*7430*/  @P0 LDGSTS.E.BYPASS.LTC128B.128 [R233+0x5100], [R12.64], !P5 ;  /* 0x051000000ce90fae */ /* 0x000be2000e901d44 */
[----:B------:R-:W-:Y:S01]  /*7440*/  @P0 LEA R8, P3, R9, c[0x0][0x1c8], 0x1 ;  /* 0x0000720009080a11 */ /* 0x000fe200078608ff */
[----:B------:R-:W-:Y:S01]  /*7450*/  FMUL.FTZ R29, R3, R133 ;  /* 0x00000085031d7220 */ /* 0x000fe20000410000 */
[C---:B------:R-:W-:Y:S02]  /*7460*/  @P0 IADD3.X R18, R4.reuse, R22, RZ, P2, !PT ;  /* 0x0000001604120210 */ /* 0x040fe400017fe4ff */
[----:B------:R-:W-:Y:S01]  /*7470*/  @P0 LEA.HI.X R9, R9, c[0x0][0x1cc], R17, 0x1, P3 ;  /* 0x0000730009090a11 */ /* 0x000fe200018f0c11 */
[----:B------:R-:W-:Y:S01]  /*7480*/  FMUL.FTZ R17, R101, R121 ;  /* 0x0000007965117220 */ /* 0x000fe20000410000 */
[----:B------:R-:W-:Y:S02]  /*7490*/  @P0 IADD3.X R16, R4, R21, RZ, P1, !PT ;  /* 0x0000001504100210 */ /* 0x000fe40000ffe4ff */
[----:B------:R-:W-:Y:S01]  /*74a0*/  @P0 LEA R4, P1, R5, c[0x0][0x1c8], 0x1 ;  /* 0x0000720005040a11 */ /* 0x000fe200078208ff */
[----:B------:R2:W-:Y:S01]  /*74b0*/  @P0 LDGSTS.E.BYPASS.LTC128B.128 [R233+0x3900], [R8.64], !P4 ;  /* 0x0390000008e90fae */ /* 0x0005e2000e101d44 */
[----:B-1----:R-:W-:Y:S01]  /*74c0*/  FMNMX.FTZ R2, R0, R2, !PT ;  /* 0x0000000200027209 */ /* 0x002fe20007810000 */
[----:B------:R-:W-:Y:S01]  /*74d0*/  FFMA.FTZ R0, R19, c[0x0][0x2d0], -R174 ;  /* 0x0000b40013007a23 */ /* 0x000fe200000108ae */
[----:B------:R-:W-:Y:S01]  /*74e0*/  @P0 LEA.HI.X R5, R5, c[0x0][0x1cc], R16, 0x1, P1 ;  /* 0x0000730005050a11 */ /* 0x000fe200008f0c10 */
[--C-:B------:R-:W-:Y:S01]  /*74f0*/  FFMA.FTZ R19, R184, c[0x0][0x2d0], -R175.reuse ;  /* 0x0000b400b8137a23 */ /* 0x100fe200000108af */
[----:B------:R-:W-:Y:S01]  /*7500*/  MOV R136, R243 ;  /* 0x000000f300887202 */ /* 0x000fe20000000f00 */
[----:B------:R-:W-:Y:S01]  /*7510*/  FMUL.FTZ R105, R2, c[0x0][0x2d0] ;  /* 0x0000b40002697a20 */ /* 0x000fe20000410000 */
[----:B----4-:R-:W-:Y:S01]  /*7520*/  @P0 LEA R6, P2, R7, c[0x0][0x1c8], 0x1 ;  /* 0x0000720007060a11 */ /* 0x010fe200078408ff */
[----:B------:R-:W1:Y:S01]  /*7530*/  MUFU.EX2 R20, R19 ;  /* 0x0000001300147308 */ /* 0x000e620000000800 */
[----:B------:R-:W-:Y:S01]  /*7540*/  FFMA.FTZ R16, R183, c[0x0][0x2d0], -R175 ;  /* 0x0000b400b7107a23 */ /* 0x000fe200000108af */
[----:B------:R-:W-:Y:S01]  /*7550*/  MOV R184, R25 ;  /* 0x0000001900b87202 */ /* 0x000fe20000000f00 */
[----:B---3--:R-:W-:Y:S01]  /*7560*/  FFMA.FTZ R10, R188, c[0x0][0x2d0], -R105 ;  /* 0x0000b400bc0a7a23 */ /* 0x008fe20000010869 */
[----:B------:R-:W-:Y:S01]  /*7570*/  @P0 LEA.HI.X R7, R7, c[0x0][0x1cc], R18, 0x1, P2 ;  /* 0x0000730007070a11 */ /* 0x000fe200010f0c12 */
[----:B------:R-:W-:Y:S01]  /*7580*/  FMUL.FTZ R18, R100, R122 ;  /* 0x0000007a64127220 */ /* 0x000fe20000410000 */
[----:B------:R-:W-:Y:S01]  /*7590*/  MOV R145, R247 ;  /* 0x000000f700917202 */ /* 0x000fe20000000f00 */
[C---:B------:R-:W-:Y:S01]  /*75a0*/  FMUL.FTZ R25, R3.reuse, R129 ;  /* 0x0000008103197220 */ /* 0x040fe20000410000 */
[----:B------:R-:W-:Y:S01]  /*75b0*/  MOV R129, R44 ;  /* 0x0000002c00817202 */ /* 0x000fe20000000f00 */
[----:B------:R3:W-:Y:S01]  /*75c0*/  @P0 LDGSTS.E.BYPASS.LTC128B.128 [R233+0x4900], [R6.64], !P6 ;  /* 0x0490000006e90fae */ /* 0x0007e2000f101d44 */
[----:B------:R4:W3:Y:S01]  /*75d0*/  MUFU.EX2 R180, R0 ;  /* 0x0000000000b47308 */ /* 0x0008e20000000800 */
[C---:B-----5:R-:W-:Y:S01]  /*75e0*/  FMUL.FTZ R12, R3.reuse, R116 ;  /* 0x00000074030c7220 */ /* 0x060fe20000410000 */
[----:B------:R-:W-:Y:S01]  /*75f0*/  MOV R185, R249 ;  /* 0x000000f900b97202 */ /* 0x000fe20000000f00 */
[----:B------:R-:W-:Y:S01]  /*7600*/  FMUL.FTZ R13, R3, R117 ;  /* 0x00000075030d7220 */ /* 0x000fe20000410000 */
[----:B------:R-:W-:Y:S01]  /*7610*/  MOV R188, R248 ;  /* 0x000000f800bc7202 */ /* 0x000fe20000000f00 */
[----:B------:R-:W-:Y:S01]  /*7620*/  FFMA.FTZ R44, R190, c[0x0][0x2d0], -R173 ;  /* 0x0000b400be2c7a23 */ /* 0x000fe200000108ad */
[----:B------:R-:W-:Y:S01]  /*7630*/  MOV R133, R246 ;  /* 0x000000f600857202 */ /* 0x000fe20000000f00 */
[----:B------:R5:W-:Y:S01]  /*7640*/  @P0 LDGSTS.E.BYPASS.LTC128B.128 [R233+0x5900], [R4.64], !P5 ;  /* 0x0590000004e90fae */ /* 0x000be2000e901d44 */
[----:B------:R-:W-:Y:S02]  /*7650*/  FFMA.FTZ R107, R107, c[0x0][0x2d0], -R105 ;  /* 0x0000b4006b6b7a23 */ /* 0x000fe40000010869 */
[----:B------:R5:W-:Y:S01]  /*7660*/  MUFU.EX2 R252, R16 ;  /* 0x0000001000fc7308 */ /* 0x000be20000000800 */
[C---:B--2---:R-:W-:Y:S02]  /*7670*/  FMUL.FTZ R8, R3.reuse, R108 ;  /* 0x0000006c03087220 */ /* 0x044fe40000410000 */
[----:B------:R-:W-:Y:S01]  /*7680*/  FMUL.FTZ R9, R3, R109 ;  /* 0x0000006d03097220 */ /* 0x000fe20000410000 */
[----:B-1----:R-:W-:Y:S01]  /*7690*/  MOV R183, R20 ;  /* 0x0000001400b77202 */ /* 0x002fe20000000f00 */
[----:B------:R-:W-:Y:S01]  /*76a0*/  LDSM.16.MT88.4 R36, [R218+0x100] ;  /* 0x00010000da24783b */ /* 0x000fe20000004200 */
[----:B------:R-:W-:Y:S04]  /*76b0*/  FMUL.FTZ R19, R100, R123 ;  /* 0x0000007b64137220 */ /* 0x000fe80000410000 */
[----:B------:R-:W-:Y:S03]  /*76c0*/  MUFU.EX2 R205, R10 ;  /* 0x0000000a00cd7308 */ /* 0x000fe60000000800 */
[----:B------:R-:W1:Y:S01]  /*76d0*/  LDSM.16.MT88.4 R20, [R217+0x100] ;  /* 0x00010000d914783b */ /* 0x000e620000004200 */
[----:B----4-:R-:W-:Y:S02]  /*76e0*/  FADD.FTZ R0, -R2, R106 ;  /* 0x0000006a02007221 */ /* 0x010fe40000010100 */
[----:B------:R-:W-:Y:S02]  /*76f0*/  FFMA.FTZ R106, R199, c[0x0][0x2d0], -R175 ;  /* 0x0000b400c76a7a23 */ /* 0x000fe400000108af */
[----:B------:R-:W-:Y:S02]  /*7700*/  FMUL.FTZ R0, R0, c[0x0][0x2d0] ;  /* 0x0000b40000007a20 */ /* 0x000fe40000410000 */
[----:B---3--:R-:W-:Y:S01]  /*7710*/  FMUL.FTZ R6, R100, R114 ;  /* 0x0000007264067220 */ /* 0x008fe20000410000 */
[----:B------:R-:W-:Y:S01]  /*7720*/  F2FP.PACK_AB R114, R182, R245 ;  /* 0x000000f5b672723e */ /* 0x000fe200000000ff */
[----:B------:R-:W-:Y:S01]  /*7730*/  FMUL.FTZ R7, R100, R115 ;  /* 0x0000007364077220 */ /* 0x000fe20000410000 */
[----:B------:R-:W-:Y:S01]  /*7740*/  F2FP.PACK_AB R115, R180, R246 ;  /* 0x000000f6b473723e */ /* 0x000fe200000000ff */
[----:B-----5:R-:W-:Y:S01]  /*7750*/  FFMA.FTZ R4, R189, c[0x0][0x2d0], -R105 ;  /* 0x0000b400bd047a23 */ /* 0x020fe20000010869 */
[----:B------:R-:W2:Y:S01]  /*7760*/  MUFU.EX2 R0, R0 ;  /* 0x0000000000007308 */ /* 0x000ea20000000800 */
[----:B------:R-:W-:Y:S01]  /*7770*/  FMUL.FTZ R5, R101, R113 ;  /* 0x0000007165057220 */ /* 0x000fe20000410000 */
[----:B------:R-:W-:Y:S01]  /*7780*/  F2FP.PACK_AB R113, R181, R45 ;  /* 0x0000002db571723e */ /* 0x000fe200000000ff */
[----:B------:R-:W-:Y:S01]  /*7790*/  FMUL.FTZ R16, R101, R120 ;  /* 0x0000007865107220 */ /* 0x000fe20000410000 */
[----:B------:R-:W3:Y:S01]  /*77a0*/  LDSM.16.MT88.4 R52, [R217+0x1100] ;  /* 0x00110000d934783b */ /* 0x000ee20000004200 */
[----:B------:R-:W-:Y:S01]  /*77b0*/  MOV R189, R48 ;  /* 0x0000003000bd7202 */ /* 0x000fe20000000f00 */
[----:B------:R-:W-:Y:S01]  /*77c0*/  FFMA.FTZ R48, R191, c[0x0][0x2d0], -R173 ;  /* 0x0000b400bf307a23 */ /* 0x000fe200000108ad */
[----:B------:R-:W-:Y:S03]  /*77d0*/  MOV R191, R185 ;  /* 0x000000b900bf7202 */ /* 0x000fe60000000f00 */
[----:B------:R4:W5:Y:S02]  /*77e0*/  MUFU.EX2 R206, R4 ;  /* 0x0000000400ce7308 */ /* 0x0009640000000800 */
[----:B------:R-:W-:Y:S08]  /*77f0*/  LDSM.16.MT88.4 R120, [R217+0x2100] ;  /* 0x00210000d978783b */ /* 0x000ff00000004200 */
[----:B------:R1:W-:Y:S01]  /*7800*/  MUFU.EX2 R243, R106 ;  /* 0x0000006a00f37308 */ /* 0x0003e20000000800 */
[----:B------:R-:W0:Y:S01]  /*7810*/  LDGDEPBAR ;  /* 0x00000000000079af */ /* 0x000e220000000000 */
[----:B--2---:R-:W-:Y:S01]  /*7820*/  FMUL.FTZ R10, R0, R110 ;  /* 0x0000006e000a7220 */ /* 0x004fe20000410000 */
[----:B------:R-:W-:Y:S01]  /*7830*/  F2FP.PACK_AB R110, R252, R183 ;  /* 0x000000b7fc6e723e */ /* 0x000fe200000000ff */
[C---:B------:R-:W-:Y:S02]  /*7840*/  FMUL.FTZ R11, R0.reuse, R111 ;  /* 0x0000006f000b7220 */ /* 0x040fe40000410000 */
[C---:B------:R-:W-:Y:S02]  /*7850*/  FMUL.FTZ R14, R0.reuse, R118 ;  /* 0x00000076000e7220 */ /* 0x040fe40000410000 */
[C---:B------:R-:W-:Y:S02]  /*7860*/  FMUL.FTZ R15, R0.reuse, R119 ;  /* 0x00000077000f7220 */ /* 0x040fe40000410000 */
[----:B------:R2:W-:Y:S01]  /*7870*/  MUFU.EX2 R249, R44 ;  /* 0x0000002c00f97308 */ /* 0x0005e20000000800 */
[C---:B------:R-:W-:Y:S01]  /*7880*/  FMUL.FTZ R27, R0.reuse, R131 ;  /* 0x00000083001b7220 */ /* 0x040fe20000410000 */
[----:B------:R-:W-:Y:S01]  /*7890*/  MOV R131, R42 ;  /* 0x0000002a00837202 */ /* 0x000fe20000000f00 */
[----:B----4-:R-:W-:Y:S01]  /*78a0*/  FFMA.FTZ R4, R187, c[0x0][0x2d0], -R105 ;  /* 0x0000b400bb047a23 */ /* 0x010fe20000010869 */
[----:B------:R-:W-:Y:S01]  /*78b0*/  MOV R187, R26 ;  /* 0x0000001a00bb7202 */ /* 0x000fe20000000f00 */
[----:B------:R-:W-:Y:S01]  /*78c0*/  FMUL.FTZ R26, R0, R130 ;  /* 0x00000082001a7220 */ /* 0x000fe20000410000 */
[----:B-----5:R-:W-:Y:S01]  /*78d0*/  F2FP.PACK_AB R109, R206, R205 ;  /* 0x000000cdce6d723e */ /* 0x020fe200000000ff */
[C---:B------:R-:W-:Y:S01]  /*78e0*/  FMUL.FTZ R30, R0.reuse, R134 ;  /* 0x00000086001e7220 */ /* 0x040fe20000410000 */
[----:B------:R-:W4:Y:S01]  /*78f0*/  LDSM.16.MT88.4 R116, [R218+0x1100] ;  /* 0x00110000da74783b */ /* 0x000f220000004200 */
[----:B------:R-:W-:Y:S01]  /*7900*/  FMUL.FTZ R31, R0, R135 ;  /* 0x00000087001f7220 */ /* 0x000fe20000410000 */
[----:B------:R5:W-:Y:S01]  /*7910*/  MUFU.EX2 R207, R4 ;  /* 0x0000000400cf7308 */ /* 0x000be20000000800 */
[----:B------:R-:W-:Y:S01]  /*7920*/  MOV R130, R45 ;  /* 0x0000002d00827202 */ /* 0x000fe20000000f00 */
[C---:B------:R-:W-:Y:S01]  /*7930*/  FMUL.FTZ R45, R3.reuse, R149 ;  /* 0x00000095032d7220 */ /* 0x040fe20000410000 */
[----:B------:R-:W-:Y:S01]  /*7940*/  MOV R134, R245 ;  /* 0x000000f500867202 */ /* 0x000fe20000000f00 */
[----:B-1----:R-:W-:Y:S01]  /*7950*/  FFMA.FTZ R106, R198, c[0x0][0x2d0], -R175 ;  /* 0x0000b400c66a7a23 */ /* 0x002fe200000108af */
[----:B------:R-:W-:Y:S01]  /*7960*/  MOV R135, R244 ;  /* 0x000000f400877202 */ /* 0x000fe20000000f00 */
[C---:B------:R-:W-:Y:S02]  /*7970*/  FMUL.FTZ R46, R0.reuse, R150 ;  /* 0x00000096002e7220 */ /* 0x040fe40000410000 */
[C---:B------:R-:W-:Y:S02]  /*7980*/  FMUL.FTZ R47, R0.reuse, R151 ;  /* 0x00000097002f7220 */ /* 0x040fe40000410000 */
[----:B------:R1:W-:Y:S01]  /*7990*/  MUFU.EX2 R242, R106 ;  /* 0x0000006a00f27308 */ /* 0x0003e20000000800 */
[C---:B------:R-:W-:Y:S02]  /*79a0*/  FMUL.FTZ R58, R0.reuse, R162 ;  /* 0x000000a2003a7220 */ /* 0x040fe40000410000 */
[C---:B------:R-:W-:Y:S02]  /*79b0*/  FMUL.FTZ R59, R0.reuse, R163 ;  /* 0x000000a3003b7220 */ /* 0x040fe40000410000 */
[C---:B--2---:R-:W-:Y:S02]  /*79c0*/  FMUL.FTZ R44, R3.reuse, R148 ;  /* 0x00000094032c7220 */ /* 0x044fe40000410000 */
[C---:B------:R-:W-:Y:S02]  /*79d0*/  FMUL.FTZ R62, R0.reuse, R166 ;  /* 0x000000a6003e7220 */ /* 0x040fe40000410000 */
[C---:B------:R-:W-:Y:S01]  /*79e0*/  FMUL.FTZ R63, R0.reuse, R167 ;  /* 0x000000a7003f7220 */ /* 0x040fe20000410000 */
[----:B------:R2:W-:Y:S01]  /*79f0*/  MUFU.EX2 R248, R48 ;  /* 0x0000003000f87308 */ /* 0x0005e20000000800 */
[C---:B------:R-:W-:Y:S02]  /*7a00*/  FMUL.FTZ R74, R0.reuse, R74 ;  /* 0x0000004a004a7220 */ /* 0x040fe40000410000 */
[----:B------:R-:W-:Y:S02]  /*7a10*/  FMUL.FTZ R75, R0, R75 ;  /* 0x0000004b004b7220 */ /* 0x000fe40000410000 */
[----:B-----5:R-:W-:Y:S01]  /*7a20*/  FFMA.FTZ R4, R186, c[0x0][0x2d0], -R105 ;  /* 0x0000b400ba047a23 */ /* 0x020fe20000010869 */
[----:B------:R-:W-:Y:S01]  /*7a30*/  MOV R186, R24 ;  /* 0x0000001800ba7202 */ /* 0x000fe20000000f00 */
[----:B------:R-:W-:Y:S01]  /*7a40*/  FMUL.FTZ R24, R3, R128 ;  /* 0x0000008003187220 */ /* 0x000fe20000410000 */
[----:B------:R-:W-:Y:S01]  /*7a50*/  MOV R128, R250 ;  /* 0x000000fa00807202 */ /* 0x000fe20000000f00 */
[----:B------:R-:W-:Y:S01]  /*7a60*/  FMUL.FTZ R78, R0, R78 ;  /* 0x0000004e004e7220 */ /* 0x000fe20000410000 */
[----:B------:R5:W3:Y:S01]  /*7a70*/  MUFU.EX2 R208, R4 ;  /* 0x0000000400d07308 */ /* 0x000ae20000000800 */
[----:B------:R-:W-:Y:S01]  /*7a80*/  F2FP.PACK_AB R108, R186, R43 ;  /* 0x0000002bba6c723e */ /* 0x000fe200000000ff */
[C---:B------:R-:W-:Y:S01]  /*7a90*/  FMUL.FTZ R43, R0.reuse, R147 ;  /* 0x00000093002b7220 */ /* 0x040fe20000410000 */
[----:B------:R-:W-:Y:S01]  /*7aa0*/  MOV R147, R135 ;  /* 0x0000008700937202 */ /* 0x000fe20000000f00 */
[--C-:B-1----:R-:W-:Y:S01]  /*7ab0*/  FFMA.FTZ R106, R201, c[0x0][0x2d0], -R175.reuse ;  /* 0x0000b400c96a7a23 */ /* 0x102fe200000108af */
[----:B------:R-:W-:Y:S01]  /*7ac0*/  MOV R135, R133 ;  /* 0x0000008500877202 */ /* 0x000fe20000000f00 */
[C---:B------:R-:W-:Y:S01]  /*7ad0*/  FMUL.FTZ R79, R0.reuse, R79 ;  /* 0x0000004f004f7220 */ /* 0x040fe20000410000 */
[----:B------:R-:W-:Y:S01]  /*7ae0*/  MOV R133, R131 ;  /* 0x0000008300857202 */ /* 0x000fe20000000f00 */
[C---:B------:R-:W-:Y:S02]  /*7af0*/  FMUL.FTZ R90, R0.reuse, R90 ;  /* 0x0000005a005a7220 */ /* 0x040fe40000410000 */
[----:B------:R1:W-:Y:S01]  /*7b00*/  MUFU.EX2 R241, R106 ;  /* 0x0000006a00f17308 */ /* 0x0003e20000000800 */
[C---:B------:R-:W-:Y:S02]  /*7b10*/  FMUL.FTZ R91, R0.reuse, R91 ;  /* 0x0000005b005b7220 */ /* 0x040fe40000410000 */
[C---:B------:R-:W-:Y:S02]  /*7b20*/  FMUL.FTZ R94, R0.reuse, R94 ;  /* 0x0000005e005e7220 */ /* 0x040fe40000410000 */
[C---:B--2---:R-:W-:Y:S02]  /*7b30*/  FMUL.FTZ R48, R101.reuse, R152 ;  /* 0x0000009865307220 */ /* 0x044fe40000410000 */
[----:B------:R-:W-:Y:S02]  /*7b40*/  FMUL.FTZ R95, R0, R95 ;  /* 0x0000005f005f7220 */ /* 0x000fe40000410000 */
[--C-:B------:R-:W-:Y:S01]  /*7b50*/  FFMA.FTZ R128, R128, c[0x0][0x2d0], -R174.reuse ;  /* 0x0000b40080807a23 */ /* 0x100fe200000108ae */
[----:B------:R2:W-:Y:S01]  /*7b60*/  MUFU.EX2 R250, R40 ;  /* 0x0000002800fa7308 */ /* 0x0005e20000000800 */
[----:B-----5:R-:W-:Y:S01]  /*7b70*/  FMUL.FTZ R4, R101, R112 ;  /* 0x0000007065047220 */ /* 0x020fe20000410000 */
[----:B------:R-:W-:Y:S01]  /*7b80*/  F2FP.PACK_AB R112, R187, R42 ;  /* 0x0000002abb70723e */ /* 0x000fe200000000ff */
[----:B------:R-:W-:Y:S01]  /*7b90*/  FMUL.FTZ R42, R0, R146 ;  /* 0x00000092002a7220 */ /* 0x000fe20000410000 */
[----:B---3--:R-:W-:Y:S02]  /*7ba0*/  F2FP.PACK_AB R111, R208, R207 ;  /* 0x000000cfd06f723e */ /* 0x008fe400000000ff */
[----:B------:R-:W-:Y:S04]  /*7bb0*/  MOV R146, R236 ;  /* 0x000000ec00927202 */ /* 0x000fe80000000f00 */
[----:B------:R3:W-:Y:S01]  /*7bc0*/  MUFU.EX2 R244, R64 ;  /* 0x0000004000f47308 */ /* 0x0007e20000000800 */
[-C--:B------:R-:W-:Y:S05]  /*7bd0*/  HMMA.16816.F32 R4, R112, R20.reuse, R4 ;  /* 0x000000147004723c */ /* 0x080fea0000001804 */
[----:B-1----:R-:W-:Y:S03]  /*7be0*/  FFMA.FTZ R106, R200, c[0x0][0x2d0], -R175 ;  /* 0x0000b400c86a7a23 */ /* 0x002fe600000108af */
[C---:B------:R-:W-:Y:S01]  /*7bf0*/  HMMA.16816.F32 R8, R108.reuse, R20, R8 ;  /* 0x000000146c08723c */ /* 0x040fe20000001808 */
[----:B------:R-:W-:Y:S03]  /*7c00*/  MUFU.EX2 R107, R107 ;  /* 0x0000006b006b7308 */ /* 0x000fe60000000800 */
[----:B--2---:R-:W-:Y:S01]  /*7c10*/  FMUL.FTZ R40, R3, R144 ;  /* 0x0000009003287220 */ /* 0x004fe20000410000 */
[----:B------:R-:W-:Y:S02]  /*7c20*/  MOV R144, R237 ;  /* 0x000000ed00907202 */ /* 0x000fe40000000f00 */
[C---:B------:R-:W-:Y:S01]  /*7c30*/  FMUL.FTZ R20, R101.reuse, R124 ;  /* 0x0000007c65147220 */ /* 0x040fe20000410000 */
[-C--:B------:R-:W-:Y:S03]  /*7c40*/  HMMA.16816.F32 R12, R108, R22.reuse, R12 ;  /* 0x000000166c0c723c */ /* 0x080fe6000000180c */
[----:B------:R1:W-:Y:S01]  /*7c50*/  MUFU.EX2 R246, R56 ;  /* 0x0000003800f67308 */ /* 0x0003e20000000800 */
[C---:B------:R-:W-:Y:S02]  /*7c60*/  FMUL.FTZ R21, R101.reuse, R125 ;  /* 0x0000007d65157220 */ /* 0x040fe40000410000 */
[----:B---3--:R-:W-:Y:S02]  /*7c70*/  FMUL.FTZ R64, R101, R168 ;  /* 0x000000a865407220 */ /* 0x008fe40000410000 */
[C---:B------:R-:W-:Y:S01]  /*7c80*/  HMMA.16816.F32 R16, R112.reuse, R22, R16 ;  /* 0x000000167010723c */ /* 0x040fe20000001810 */
[----:B------:R-:W-:Y:S04]  /*7c90*/  LDSM.16.MT88.4 R168, [R218+0x1d00] ;  /* 0x001d0000daa8783b */ /* 0x000fe80000004200 */
[----:B------:R2:W-:Y:S02]  /*7ca0*/  MUFU.EX2 R245, R60 ;  /* 0x0000003c00f57308 */ /* 0x0005e40000000800 */
[C---:B------:R-:W-:Y:S02]  /*7cb0*/  FMUL.FTZ R22, R100.reuse, R126 ;  /* 0x0000007e64167220 */ /* 0x040fe40000410000 */
[----:B------:R-:W-:Y:S02]  /*7cc0*/  FMUL.FTZ R23, R100, R127 ;  /* 0x0000007f64177220 */ /* 0x000fe40000410000 */
[----:B------:R-:W-:Y:S05]  /*7cd0*/  LDSM.16.MT88.4 R124, [R218+0x500] ;  /* 0x00050000da7c783b */ /* 0x000fea0000004200 */
[-C--:B------:R-:W-:Y:S03]  /*7ce0*/  HMMA.16816.F32 R20, R112, R36.reuse, R20 ;  /* 0x000000247014723c */ /* 0x080fe60000001814 */
[C---:B-1----:R-:W-:Y:S05]  /*7cf0*/  FMUL.FTZ R56, R3.reuse, R160 ;  /* 0x000000a003387220 */ /* 0x042fea0000410000 */
[C---:B------:R-:W-:Y:S04]  /*7d00*/  HMMA.16816.F32 R24, R108.reuse, R36, R24 ;  /* 0x000000246c18723c */ /* 0x040fe80000001818 */
[----:B--2---:R-:W-:Y:S03]  /*7d10*/  FMUL.FTZ R60, R3, R164 ;  /* 0x000000a4033c7220 */ /* 0x004fe60000410000 */
[----:B------:R-:W-:Y:S01]  /*7d20*/  FFMA.FTZ R36, R192, c[0x0][0x2d0], -R173 ;  /* 0x0000b400c0247a23 */ /* 0x000fe200000108ad */
[-C--:B------:R-:W-:Y:S03]  /*7d30*/  HMMA.16816.F32 R28, R108, R38.reuse, R28 ;  /* 0x000000266c1c723c */ /* 0x080fe6000000181c */
[----:B------:R1:W2:Y:S01]  /*7d40*/  MUFU.EX2 R251, R36 ;  /* 0x0000002400fb7308 */ /* 0x0002a20000000800 */
[----:B------:R-:W-:Y:S01]  /*7d50*/  MOV R192, R50 ;  /* 0x0000003200c07202 */ /* 0x000fe20000000f00 */
[C---:B------:R-:W-:Y:S02]  /*7d60*/  FMUL.FTZ R50, R100.reuse, R154 ;  /* 0x0000009a64327220 */ /* 0x040fe40000410000 */
[C---:B------:R-:W-:Y:S01]  /*7d70*/  FMUL.FTZ R37, R101.reuse, R141 ;  /* 0x0000008d65257220 */ /* 0x040fe20000410000 */
[C---:B------:R-:W-:Y:S04]  /*7d80*/  HMMA.16816.F32 R32, R112.reuse, R38, R32 ;  /* 0x000000267020723c */ /* 0x040fe80000001820 */
[----:B------:R-:W-:Y:S02]  /*7d90*/  MOV R141, R240 ;  /* 0x000000f0008d7202 */ /* 0x000fe40000000f00 */
[----:B------:R3:W-:Y:S01]  /*7da0*/  MUFU.EX2 R240, R106 ;  /* 0x0000006a00f07308 */ /* 0x0007e20000000800 */
[C---:B------:R-:W-:Y:S01]  /*7db0*/  FMUL.FTZ R38, R100.reuse, R142 ;  /* 0x0000008e64267220 */ /* 0x040fe20000410000 */
[----:B------:R-:W-:Y:S01]  /*7dc0*/  MOV R142, R239 ;  /* 0x000000ef008e7202 */ /* 0x000fe20000000f00 */
[----:B------:R-:W-:Y:S03]  /*7dd0*/  FMUL.FTZ R39, R100, R143 ;  /* 0x0000008f64277220 */ /* 0x000fe60000410000 */
[----:B------:R-:W-:Y:S01]  /*7de0*/  MOV R143, R238 ;  /* 0x000000ee008f7202 */ /* 0x000fe20000000f00 */
[C---:B-1----:R-:W-:Y:S01]  /*7df0*/  FMUL.FTZ R36, R101.reuse, R140 ;  /* 0x0000008c65247220 */ /* 0x042fe20000410000 */
[----:B------:R-:W-:Y:S01]  /*7e00*/  MOV R140, R49 ;  /* 0x00000031008c7202 */ /* 0x000fe20000000f00 */
[----:B------:R-:W-:Y:S02]  /*7e10*/  FMUL.FTZ R49, R101, R153 ;  /* 0x0000009965317220 */ /* 0x000fe40000410000 */
[----:B------:R-:W-:Y:S03]  /*7e20*/  LDSM.16.MT88.4 R152, [R217+0x1d00] ;  /* 0x001d0000d998783b */ /* 0x000fe60000004200 */
[-C--:B------:R-:W-:Y:S03]  /*7e30*/  HMMA.16816.F32 R36, R112, R52.reuse, R36 ;  /* 0x000000347024723c */ /* 0x080fe60000001824 */
[--C-:B---3--:R-:W-:Y:S05]  /*7e40*/  FFMA.FTZ R106, R203, c[0x0][0x2d0], -R105.reuse ;  /* 0x0000b400cb6a7a23 */ /* 0x108fea0000010869 */
[C---:B------:R-:W-:Y:S07]  /*7e50*/  HMMA.16816.F32 R40, R108.reuse, R52, R40 ;  /* 0x000000346c28723c */ /* 0x040fee0000001828 */
[--C-:B------:R-:W-:Y:S01]  /*7e60*/  FFMA.FTZ R52, R196, c[0x0][0x2d0], -R174.reuse ;  /* 0x0000b400c4347a23 */ /* 0x100fe200000108ae */
[-C--:B------:R-:W-:Y:S01]  /*7e70*/  HMMA.16816.F32 R44, R108, R54.reuse, R44 ;  /* 0x000000366c2c723c */ /* 0x080fe2000000182c */
[----:B------:R1:W-:Y:S03]  /*7e80*/  MUFU.EX2 R196, R106 ;  /* 0x0000006a00c47308 */ /* 0x0003e60000000800 */
[C---:B------:R-:W-:Y:S04]  /*7e90*/  FMUL.FTZ R53, R101.reuse, R157 ;  /* 0x0000009d65357220 */ /* 0x040fe80000410000 */
[C---:B------:R-:W-:Y:S03]  /*7ea0*/  HMMA.16816.F32 R48, R112.reuse, R54, R48 ;  /* 0x000000367030723c */ /* 0x040fe60000001830 */
[----:B------:R3:W5:Y:S04]  /*7eb0*/  MUFU.EX2 R247, R52 ;  /* 0x0000003400f77308 */ /* 0x0007680000000800 */
[C---:B------:R-:W-:Y:S02]  /*7ec0*/  FMUL.FTZ R54, R100.reuse, R158 ;  /* 0x0000009e64367220 */ /* 0x040fe40000410000 */
[----:B------:R-:W-:Y:S03]  /*7ed0*/  FMUL.FTZ R55, R100, R159 ;  /* 0x0000009f64377220 */ /* 0x000fe60000410000 */
[--C-:B-1----:R-:W-:Y:S04]  /*7ee0*/  FFMA.FTZ R106, R204, c[0x0][0x2d0], -R105.reuse ;  /* 0x0000b400cc6a7a23 */ /* 0x102fe80000010869 */
[----:B------:R1:W1:Y:S01]  /*7ef0*/  MUFU.EX2 R195, R106 ;  /* 0x0000006a00c37308 */ /* 0x0002620000000800 */
[----:B---3--:R-:W-:Y:S07]  /*7f00*/  FMUL.FTZ R52, R101, R156 ;  /* 0x0000009c65347220 */ /* 0x008fee0000410000 */
[-C--:B----4-:R-:W-:Y:S08]  /*7f10*/  HMMA.16816.F32 R52, R112, R116.reuse, R52 ;  /* 0x000000747034723c */ /* 0x090ff00000001834 */
[C---:B------:R-:W-:Y:S04]  /*7f20*/  HMMA.16816.F32 R56, R108.reuse, R116, R56 ;  /* 0x000000746c38723c */ /* 0x040fe80000001838 */
[--C-:B-1----:R-:W-:Y:S02]  /*7f30*/  FFMA.FTZ R106, R213, c[0x0][0x2d0], -R105.reuse ;  /* 0x0000b400d56a7a23 */ /* 0x102fe40000010869 */
[----:B------:R-:W-:Y:S02]  /*7f40*/  MUFU.EX2 R213, R128 ;  /* 0x0000008000d57308 */ /* 0x000fe40000000800 */
[-C--:B------:R-:W-:Y:S08]  /*7f50*/  HMMA.16816.F32 R60, R108, R118.reuse, R60 ;  /* 0x000000766c3c723c */ /* 0x080ff0000000183c */
[C---:B------:R-:W-:Y:S01]  /*7f60*/  HMMA.16816.F32 R64, R112.reuse, R118, R64 ;  /* 0x000000767040723c */ /* 0x040fe20000001840 */
[----:B------:R1:W-:Y:S01]  /*7f70*/  MUFU.EX2 R190, R106 ;  /* 0x0000006a00be7308 */ /* 0x0003e20000000800 */
[----:B------:R-:W3:Y:S06]  /*7f80*/  LDSM.16.MT88.4 R116, [R218+0x2100] ;  /* 0x00210000da74783b */ /* 0x000eec0000004200 */
[-C--:B------:R-:W-:Y:S08]  /*7f90*/  HMMA.16816.F32 R68, R112, R120.reuse, R68 ;  /* 0x000000787044723c */ /* 0x080ff00000001844 */
[C---:B------:R-:W-:Y:S08]  /*7fa0*/  HMMA.16816.F32 R72, R108.reuse, R120, R72 ;  /* 0x000000786c48723c */ /* 0x040ff00000001848 */
[-C--:B------:R-:W-:Y:S04]  /*7fb0*/  HMMA.16816.F32 R76, R108, R122.reuse, R76 ;  /* 0x0000007a6c4c723c */ /* 0x080fe8000000184c */
[----:B-1----:R-:W-:Y:S04]  /*7fc0*/  FFMA.FTZ R106, R235, c[0x0][0x2d0], -R105 ;  /* 0x0000b400eb6a7a23 */ /* 0x002fe80000010869 */
[C---:B------:R-:W-:Y:S01]  /*7fd0*/  HMMA.16816.F32 R80, R112.reuse, R122, R80 ;  /* 0x0000007a7050723c */ /* 0x040fe20000001850 */
[----:B------:R1:W4:Y:S01]  /*7fe0*/  MUFU.EX2 R193, R106 ;  /* 0x0000006a00c17308 */ /* 0x0003220000000800 */
[----:B------:R-:W4:Y:S06]  /*7ff0*/  LDSM.16.MT88.4 R120, [R217+0x500] ;  /* 0x00050000d978783b */ /* 0x000f2c0000004200 */
[-C--:B---3--:R-:W-:Y:S08]  /*8000*/  HMMA.16816.F32 R84, R112, R116.reuse, R84 ;  /* 0x000000747054723c */ /* 0x088ff00000001854 */
[C---:B------:R-:W-:Y:S04]  /*8010*/  HMMA.16816.F32 R88, R108.reuse, R116, R88 ;  /* 0x000000746c58723c */ /* 0x040fe80000001858 */
[--C-:B-1----:R-:W-:Y:S04]  /*8020*/  FFMA.FTZ R106, R214, c[0x0][0x2d0], -R173.reuse ;  /* 0x0000b400d66a7a23 */ /* 0x102fe800000108ad */
[-C--:B------:R-:W-:Y:S01]  /*8030*/  HMMA.16816.F32 R92, R108, R118.reuse, R92 ;  /* 0x000000766c5c723c */ /* 0x080fe2000000185c */
[----:B------:R1:W-:Y:S06]  /*8040*/  MUFU.EX2 R239, R106 ;  /* 0x0000006a00ef7308 */ /* 0x0003ec0000000800 */
[----:B--2---:R-:W-:Y:S01]  /*8050*/  F2FP.PACK_AB R108, R250, R251 ;  /* 0x000000fbfa6c723e */ /* 0x004fe200000000ff */
[----:B------:R-:W-:Y:S01]  /*8060*/  HMMA.16816.F32 R96, R112, R118, R96 ;  /* 0x000000767060723c */ /* 0x000fe20000001860 */
[----:B------:R-:W2:Y:S03]  /*8070*/  LDSM.16.MT88.4 R116, [R217+0x1500] ;  /* 0x00150000d974783b */ /* 0x000ea60000004200 */
[----:B------:R-:W-:Y:S02]  /*8080*/  F2FP.PACK_AB R110, R248, R249 ;  /* 0x000000f9f86e723e */ /* 0x000fe400000000ff */
[----:B-----5:R-:W-:Y:S02]  /*8090*/  F2FP.PACK_AB R109, R246, R247 ;  /* 0x000000f7f66d723e */ /* 0x020fe400000000ff */
[----:B------:R-:W-:Y:S04]  /*80a0*/  F2FP.PACK_AB R111, R244, R245 ;  /* 0x000000f5f46f723e */ /* 0x000fe800000000ff */
[----:B------:R-:W-:Y:S02]  /*80b0*/  F2FP.PACK_AB R112, R242, R243 ;  /* 0x000000f3f270723e */ /* 0x000fe400000000ff */
[----:B------:R-:W-:Y:S01]  /*80c0*/  F2FP.PACK_AB R114, R240, R241 ;  /* 0x000000f1f072723e */ /* 0x000fe200000000ff */
[-C--:B----4-:R-:W-:Y:S05]  /*80d0*/  HMMA.16816.F32 R4, R108, R120.reuse, R4 ;  /* 0x000000786c04723c */ /* 0x090fea0000001804 */
[--C-:B-1----:R-:W-:Y:S01]  /*80e0*/  FFMA.FTZ R106, R215, c[0x0][0x2d0], -R173.reuse ;  /* 0x0000b400d76a7a23 */ /* 0x102fe200000108ad */
[----:B------:R-:W-:Y:S02]  /*80f0*/  F2FP.PACK_AB R113, R195, R196 ;  /* 0x000000c4c371723e */ /* 0x000fe400000000ff */
[----:B------:R-:W-:Y:S01]  /*8100*/  F2FP.PACK_AB R115, R193, R190 ;  /* 0x000000bec173723e */ /* 0x000fe200000000ff */
[----:B------:R1:W3:Y:S06]  /*8110*/  MUFU.EX2 R237, R106 ;  /* 0x0000006a00ed7308 */ /* 0x0002ec0000000800 */
[C---:B------:R-:W-:Y:S08]  /*8120*/  HMMA.16816.F32 R8, R112.reuse, R120, R8 ;  /* 0x000000787008723c */ /* 0x040ff00000001808 */
[-C--:B------:R-:W-:Y:S08]  /*8130*/  HMMA.16816.F32 R12, R112, R122.reuse, R12 ;  /* 0x0000007a700c723c */ /* 0x080ff0000000180c */
[C---:B------:R-:W-:Y:S01]  /*8140*/  HMMA.16816.F32 R16, R108.reuse, R122, R16 ;  /* 0x0000007a6c10723c */ /* 0x040fe20000001810 */
[----:B------:R-:W4:Y:S03]  /*8150*/  LDSM.16.MT88.4 R120, [R218+0x1500] ;  /* 0x00150000da78783b */ /* 0x000f260000004200 */
[--C-:B-1----:R-:W-:Y:S04]  /*8160*/  FFMA.FTZ R106, R202, c[0x0][0x2d0], -R173.reuse ;  /* 0x0000b400ca6a7a23 */ /* 0x102fe800000108ad */
[-C--:B------:R-:W-:Y:S01]  /*8170*/  HMMA.16816.F32 R20, R108, R124.reuse, R20 ;  /* 0x0000007c6c14723c */ /* 0x080fe20000001814 */
[----:B------:R1:W-:Y:S07]  /*8180*/  MUFU.EX2 R238, R106 ;  /* 0x0000006a00ee7308 */ /* 0x0003ee0000000800 */
[C---:B------:R-:W-:Y:S08]  /*8190*/  HMMA.16816.F32 R24, R112.reuse, R124, R24 ;  /* 0x0000007c7018723c */ /* 0x040ff00000001818 */
[-C--:B------:R-:W-:Y:S08]  /*81a0*/  HMMA.16816.F32 R28, R112, R126.reuse, R28 ;  /* 0x0000007e701c723c */ /* 0x080ff0000000181c */
[C---:B------:R-:W-:Y:S01]  /*81b0*/  HMMA.16816.F32 R32, R108.reuse, R126, R32 ;  /* 0x0000007e6c20723c */ /* 0x040fe20000001820 */
[----:B------:R-:W5:Y:S03]  /*81c0*/  LDSM.16.MT88.4 R124, [R217+0x2500] ;  /* 0x00250000d97c783b */ /* 0x000f660000004200 */
[----:B-1----:R-:W-:Y:S04]  /*81d0*/  FFMA.FTZ R106, R212, c[0x0][0x2d0], -R173 ;  /* 0x0000b400d46a7a23 */ /* 0x002fe800000108ad */
[-C--:B--2---:R-:W-:Y:S01]  /*81e0*/  HMMA.16816.F32 R36, R108, R116.reuse, R36 ;  /* 0x000000746c24723c */ /* 0x084fe20000001824 */
[----:B------:R1:W2:Y:S07]  /*81f0*/  MUFU.EX2 R236, R106 ;  /* 0x0000006a00ec7308 */ /* 0x0002ae0000000800 */
[C---:B------:R-:W-:Y:S08]  /*8200*/  HMMA.16816.F32 R40, R112.reuse, R116, R40 ;  /* 0x000000747028723c */ /* 0x040ff00000001828 */
[-C--:B------:R-:W-:Y:S08]  /*8210*/  HMMA.16816.F32 R44, R112, R118.reuse, R44 ;  /* 0x00000076702c723c */ /* 0x080ff0000000182c */
[C---:B------:R-:W-:Y:S01]  /*8220*/  HMMA.16816.F32 R48, R108.reuse, R118, R48 ;  /* 0x000000766c30723c */ /* 0x040fe20000001830 */
[----:B------:R-:W2:Y:S03]  /*8230*/  LDSM.16.MT88.4 R116, [R218+0x2500] ;  /* 0x00250000da74783b */ /* 0x000ea60000004200 */
[--C-:B-1----:R-:W-:Y:S01]  /*8240*/  FFMA.FTZ R106, R146, c[0x0][0x2d0], -R174.reuse ;  /* 0x0000b400926a7a23 */ /* 0x102fe200000108ae */
[----:B------:R-:W-:Y:S02]  /*8250*/  MOV R146, R138 ;  /* 0x0000008a00927202 */ /* 0x000fe40000000f00 */
[----:B------:R-:W-:Y:S01]  /*8260*/  MOV R138, R134 ;  /* 0x00000086008a7202 */ /* 0x000fe20000000f00 */
[-C--:B----4-:R-:W-:Y:S01]  /*8270*/  HMMA.16816.F32 R52, R108, R120.reuse, R52 ;  /* 0x000000786c34723c */ /* 0x090fe20000001834 */
[----:B------:R1:W-:Y:S03]  /*8280*/  MUFU.EX2 R235, R106 ;  /* 0x0000006a00eb7308 */ /* 0x0003e60000000800 */
[----:B------:R-:W-:Y:S02]  /*8290*/  MOV R134, R132 ;  /* 0x0000008400867202 */ /* 0x000fe40000000f00 */
[----:B------:R-:W-:Y:S02]  /*82a0*/  MOV R132, R130 ;  /* 0x0000008200847202 */ /* 0x000fe40000000f00 */
[C---:B------:R-:W-:Y:S08]  /*82b0*/  HMMA.16816.F32 R56, R112.reuse, R120, R56 ;  /* 0x000000787038723c */ /* 0x040ff00000001838 */
[-C--:B------:R-:W-:Y:S08]  /*82c0*/  HMMA.16816.F32 R60, R112, R122.reuse, R60 ;  /* 0x0000007a703c723c */ /* 0x080ff0000000183c */
[C---:B------:R-:W-:Y:S01]  /*82d0*/  HMMA.16816.F32 R64, R108.reuse, R122, R64 ;  /* 0x0000007a6c40723c */ /* 0x040fe20000001840 */
[----:B------:R-:W-:Y:S03]  /*82e0*/  LDSM.16.MT88.4 R120, [R218+0x900] ;  /* 0x00090000da78783b */ /* 0x000fe60000004200 */
[--C-:B-1----:R-:W-:Y:S01]  /*82f0*/  FFMA.FTZ R106, R145, c[0x0][0x2d0], -R174.reuse ;  /* 0x0000b400916a7a23 */ /* 0x102fe200000108ae */
[----:B------:R-:W-:Y:S02]  /*8300*/  MOV R145, R141 ;  /* 0x0000008d00917202 */ /* 0x000fe40000000f00 */
[----:B------:R-:W-:Y:S01]  /*8310*/  MOV R141, R140 ;  /* 0x0000008c008d7202 */ /* 0x000fe20000000f00 */
[-C--:B-----5:R-:W-:Y:S01]  /*8320*/  HMMA.16816.F32 R68, R108, R124.reuse, R68 ;  /* 0x0000007c6c44723c */ /* 0x0a0fe20000001844 */
[----:B------:R1:W4:Y:S03]  /*8330*/  MUFU.EX2 R215, R106 ;  /* 0x0000006a00d77308 */ /* 0x0003260000000800 */
[----:B------:R-:W-:Y:S02]  /*8340*/  MOV R140, R192 ;  /* 0x000000c0008c7202 */ /* 0x000fe40000000f00 */
[----:B------:R-:W-:Y:S02]  /*8350*/  MOV R192, R139 ;  /* 0x0000008b00c07202 */ /* 0x000fe40000000f00 */
[C---:B------:R-:W-:Y:S04]  /*8360*/  HMMA.16816.F32 R72, R112.reuse, R124, R72 ;  /* 0x0000007c7048723c */ /* 0x040fe80000001848 */
[----:B------:R-:W-:Y:S02]  /*8370*/  MOV R139, R129 ;  /* 0x00000081008b7202 */ /* 0x000fe40000000f00 */
[----:B------:R-:W5:Y:S02]  /*8380*/  LDSM.16.MT88.4 R128, [R217+0x900] ;  /* 0x00090000d980783b */ /* 0x000f640000004200 */
[-C--:B------:R-:W-:Y:S08]  /*8390*/  HMMA.16816.F32 R76, R112, R126.reuse, R76 ;  /* 0x0000007e704c723c */ /* 0x080ff0000000184c */
[C---:B------:R-:W-:Y:S01]  /*83a0*/  HMMA.16816.F32 R80, R108.reuse, R126, R80 ;  /* 0x0000007e6c50723c */ /* 0x040fe20000001850 */
[----:B------:R-:W-:Y:S03]  /*83b0*/  LDSM.16.MT88.4 R124, [R218+0x1900] ;  /* 0x00190000da7c783b */ /* 0x000fe60000004200 */
[--C-:B-1----:R-:W-:Y:S04]  /*83c0*/  FFMA.FTZ R106, R144, c[0x0][0x2d0], -R174.reuse ;  /* 0x0000b400906a7a23 */ /* 0x102fe800000108ae */
[-C--:B--2---:R-:W-:Y:S01]  /*83d0*/  HMMA.16816.F32 R84, R108, R116.reuse, R84 ;  /* 0x000000746c54723c */ /* 0x084fe20000001854 */
[----:B------:R1:W2:Y:S07]  /*83e0*/  MUFU.EX2 R214, R106 ;  /* 0x0000006a00d67308 */ /* 0x0002ae0000000800 */
[C---:B------:R-:W-:Y:S08]  /*83f0*/  HMMA.16816.F32 R88, R112.reuse, R116, R88 ;  /* 0x000000747058723c */ /* 0x040ff00000001858 */
[-C--:B------:R-:W-:Y:S08]  /*8400*/  HMMA.16816.F32 R92, R112, R118.reuse, R92 ;  /* 0x00000076705c723c */ /* 0x080ff0000000185c */
[----:B------:R-:W-:Y:S01]  /*8410*/  HMMA.16816.F32 R96, R108, R118, R96 ;  /* 0x000000766c60723c */ /* 0x000fe20000001860 */
[----:B------:R-:W5:Y:S03]  /*8420*/  LDSM.16.MT88.4 R116, [R217+0x1900] ;  /* 0x00190000d974783b */ /* 0x000f660000004200 */
[--C-:B-1----:R-:W-:Y:S01]  /*8430*/  FFMA.FTZ R106, R143, c[0x0][0x2d0], -R175.reuse ;  /* 0x0000b4008f6a7a23 */ /* 0x102fe200000108af */
[----:B------:R-:W-:Y:S02]  /*8440*/  MOV R143, R136 ;  /* 0x00000088008f7202 */ /* 0x000fe40000000f00 */
[----:B------:R-:W-:Y:S01]  /*8450*/  MOV R136, R187 ;  /* 0x000000bb00887202 */ /* 0x000fe20000000f00 */
[----:B------:R1:W-:Y:S01]  /*8460*/  MUFU.EX2 R212, R106 ;  /* 0x0000006a00d47308 */ /* 0x0003e20000000800 */
[----:B---3--:R-:W-:Y:S03]  /*8470*/  F2FP.PACK_AB R108, R237, R239 ;  /* 0x000000efed6c723e */ /* 0x008fe600000000ff */
[----:B------:R-:W-:Y:S02]  /*8480*/  F2FP.PACK_AB R110, R236, R238 ;  /* 0x000000eeec6e723e */ /* 0x000fe400000000ff */
[----:B----4-:R-:W-:Y:S02]  /*8490*/  F2FP.PACK_AB R109, R215, R235 ;  /* 0x000000ebd76d723e */ /* 0x010fe400000000ff */
[----:B--2---:R-:W-:Y:S07]  /*84a0*/  F2FP.PACK_AB R111, R214, R213 ;  /* 0x000000d5d66f723e */ /* 0x004fee00000000ff */
[-C--:B-----5:R-:W-:Y:S03]  /*84b0*/  HMMA.16816.F32 R4, R108, R128.reuse, R4 ;  /* 0x000000806c04723c */ /* 0x0a0fe60000001804 */
[--C-:B-1----:R-:W-:Y:S01]  /*84c0*/  FFMA.FTZ R106, R188, c[0x0][0x2d0], -R175.reuse ;  /* 0x0000b400bc6a7a23 */ /* 0x102fe200000108af */
[----:B------:R-:W-:Y:S03]  /*84d0*/  MOV R188, R211 ;  /* 0x000000d300bc7202 */ /* 0x000fe60000000f00 */
[----:B------:R1:W2:Y:S01]  /*84e0*/  MUFU.EX2 R211, R106 ;  /* 0x0000006a00d37308 */ /* 0x0002a20000000800 */
[----:B------:R-:W-:Y:S01]  /*84f0*/  MOV R144, R188 ;  /* 0x000000bc00907202 */ /* 0x000fe20000000f00 */
[--C-:B-1----:R-:W-:Y:S03]  /*8500*/  FFMA.FTZ R106, R209, c[0x0][0x2d0], -R175.reuse ;  /* 0x0000b400d16a7a23 */ /* 0x102fe600000108af */
[----:B--2---:R-:W-:Y:S05]  /*8510*/  F2FP.PACK_AB R112, R211, R212 ;  /* 0x000000d4d370723e */ /* 0x004fea00000000ff */
[----:B------:R1:W-:Y:S02]  /*8520*/  MUFU.EX2 R209, R106 ;  /* 0x0000006a00d17308 */ /* 0x0003e40000000800 */
[----:B-1----:R-:W-:Y:S08]  /*8530*/  FFMA.FTZ R106, R210, c[0x0][0x2d0], -R175 ;  /* 0x0000b400d26a7a23 */ /* 0x002ff000000108af */
[----:B------:R1:W2:Y:S02]  /*8540*/  MUFU.EX2 R210, R106 ;  /* 0x0000006a00d27308 */ /* 0x0002a40000000800 */
[--C-:B-1----:R-:W-:Y:S01]  /*8550*/  FFMA.FTZ R106, R142, c[0x0][0x2d0], -R105.reuse ;  /* 0x0000b4008e6a7a23 */ /* 0x102fe20000010869 */
[----:B------:R-:W-:Y:S02]  /*8560*/  MOV R142, R137 ;  /* 0x00000089008e7202 */ /* 0x000fe40000000f00 */
[----:B------:R-:W-:Y:S05]  /*8570*/  MOV R137, R186 ;  /* 0x000000ba00897202 */ /* 0x000fea0000000f00 */
[----:B------:R1:W-:Y:S01]  /*8580*/  MUFU.EX2 R188, R106 ;  /* 0x0000006a00bc7308 */ /* 0x0003e20000000800 */
[----:B--2---:R-:W-:Y:S01]  /*8590*/  F2FP.PACK_AB R114, R210, R209 ;  /* 0x000000d1d272723e */ /* 0x004fe200000000ff */
[--C-:B-1----:R-:W-:Y:S08]  /*85a0*/  FFMA.FTZ R106, R176, c[0x0][0x2d0], -R105.reuse ;  /* 0x0000b400b06a7a23 */ /* 0x102ff00000010869 */
[----:B------:R1:W2:Y:S02]  /*85b0*/  MUFU.EX2 R187, R106 ;  /* 0x0000006a00bb7308 */ /* 0x0002a40000000800 */
[--C-:B-1----:R-:W-:Y:S01]  /*85c0*/  FFMA.FTZ R106, R177, c[0x0][0x2d0], -R105.reuse ;  /* 0x0000b400b16a7a23 */ /* 0x102fe20000010869 */
[----:B--2---:R-:W-:Y:S07]  /*85d0*/  F2FP.PACK_AB R113, R187, R188 ;  /* 0x000000bcbb71723e */ /* 0x004fee00000000ff */
[----:B------:R1:W-:Y:S02]  /*85e0*/  MUFU.EX2 R186, R106 ;  /* 0x0000006a00ba7308 */ /* 0x0003e40000000800 */
[----:B-1----:R-:W-:Y:S08]  /*85f0*/  FFMA.FTZ R106, R178, c[0x0][0x2d0], -R105 ;  /* 0x0000b400b26a7a23 */ /* 0x002ff00000010869 */
[----:B------:R1:W2:Y:S02]  /*8600*/  MUFU.EX2 R185, R106 ;  /* 0x0000006a00b97308 */ /* 0x0002a40000000800 */
[--C-:B-1----:R-:W-:Y:S01]  /*8610*/  FFMA.FTZ R106, R191, c[0x0][0x2d0], -R173.reuse ;  /* 0x0000b400bf6a7a23 */ /* 0x102fe200000108ad */
[----:B--2---:R-:W-:Y:S07]  /*8620*/  F2FP.PACK_AB R115, R185, R186 ;  /* 0x000000bab973723e */ /* 0x004fee00000000ff */
[----:B------:R1:W-:Y:S01]  /*8630*/  MUFU.EX2 R203, R106 ;  /* 0x0000006a00cb7308 */ /* 0x0003e20000000800 */
[C---:B------:R-:W-:Y:S07]  /*8640*/  HMMA.16816.F32 R8, R112.reuse, R128, R8 ;  /* 0x000000807008723c */ /* 0x040fee0000001808 */
[--C-:B------:R-:W-:Y:S01]  /*8650*/  FFMA.FTZ R128, R146, c[0x0][0x2d0], -R173.reuse ;  /* 0x0000b40092807a23 */ /* 0x100fe200000108ad */
[-C--:B------:R-:W-:Y:S03]  /*8660*/  HMMA.16816.F32 R12, R112, R130.reuse, R12 ;  /* 0x00000082700c723c */ /* 0x080fe6000000180c */
[----:B------:R-:W-:Y:S01]  /*8670*/  MUFU.EX2 R202, R128 ;  /* 0x0000008000ca7308 */ /* 0x000fe20000000800 */
[----:B------:R-:W-:Y:S04]  /*8680*/  MOV R146, R136 ;  /* 0x0000008800927202 */ /* 0x000fe80000000f00 */
[C---:B------:R-:W-:Y:S04]  /*8690*/  HMMA.16816.F32 R16, R108.reuse, R130, R16 ;  /* 0x000000826c10723c */ /* 0x040fe80000001810 */
[--C-:B-1----:R-:W-:Y:S04]  /*86a0*/  FFMA.FTZ R106, R147, c[0x0][0x2d0], -R173.reuse ;  /* 0x0000b400936a7a23 */ /* 0x102fe800000108ad */
[-C--:B------:R-:W-:Y:S01]  /*86b0*/  HMMA.16816.F32 R20, R108, R120.reuse, R20 ;  /* 0x000000786c14723c */ /* 0x080fe20000001814 */
[----:B------:R1:W-:Y:S07]  /*86c0*/  MUFU.EX2 R204, R106 ;  /* 0x0000006a00cc7308 */ /* 0x0003ee0000000800 */
[C---:B------:R-:W-:Y:S08]  /*86d0*/  HMMA.16816.F32 R24, R112.reuse, R120, R24 ;  /* 0x000000787018723c */ /* 0x040ff00000001818 */
[-C--:B------:R-:W-:Y:S08]  /*86e0*/  HMMA.16816.F32 R28, R112, R122.reuse, R28 ;  /* 0x0000007a701c723c */ /* 0x080ff0000000181c */
[C---:B------:R-:W-:Y:S01]  /*86f0*/  HMMA.16816.F32 R32, R108.reuse, R122, R32 ;  /* 0x0000007a6c20723c */ /* 0x040fe20000001820 */
[----:B------:R-:W2:Y:S03]  /*8700*/  LDSM.16.MT88.4 R120, [R217+0x2900] ;  /* 0x00290000d978783b */ /* 0x000ea60000004200 */
[----:B-1----:R-:W-:Y:S04]  /*8710*/  FFMA.FTZ R106, R179, c[0x0][0x2d0], -R173 ;  /* 0x0000b400b36a7a23 */ /* 0x002fe800000108ad */
[-C--:B------:R-:W-:Y:S01]  /*8720*/  HMMA.16816.F32 R36, R108, R116.reuse, R36 ;  /* 0x000000746c24723c */ /* 0x080fe20000001824 */
[----:B------:R1:W-:Y:S07]  /*8730*/  MUFU.EX2 R201, R106 ;  /* 0x0000006a00c97308 */ /* 0x0003ee0000000800 */
[C---:B------:R-:W-:Y:S08]  /*8740*/  HMMA.16816.F32 R40, R112.reuse, R116, R40 ;  /* 0x000000747028723c */ /* 0x040ff00000001828 */
[-C--:B------:R-:W-:Y:S08]  /*8750*/  HMMA.16816.F32 R44, R112, R118.reuse, R44 ;  /* 0x00000076702c723c */ /* 0x080ff0000000182c */
[C---:B------:R-:W-:Y:S01]  /*8760*/  HMMA.16816.F32 R48, R108.reuse, R118, R48 ;  /* 0x000000766c30723c */ /* 0x040fe20000001830 */
[----:B------:R-:W3:Y:S03]  /*8770*/  LDSM.16.MT88.4 R116, [R218+0x2900] ;  /* 0x00290000da74783b */ /* 0x000ee60000004200 */
[--C-:B-1----:R-:W-:Y:S01]  /*8780*/  FFMA.FTZ R106, R145, c[0x0][0x2d0], -R174.reuse ;  /* 0x0000b400916a7a23 */ /* 0x102fe200000108ae */
[----:B------:R-:W-:Y:S03]  /*8790*/  MOV R145, R183 ;  /* 0x000000b700917202 */ /* 0x000fe60000000f00 */
[-C--:B------:R-:W-:Y:S01]  /*87a0*/  HMMA.16816.F32 R52, R108, R124.reuse, R52 ;  /* 0x0000007c6c34723c */ /* 0x080fe20000001834 */
[----:B------:R1:W-:Y:S07]  /*87b0*/  MUFU.EX2 R199, R106 ;  /* 0x0000006a00c77308 */ /* 0x0003ee0000000800 */
[C---:B------:R-:W-:Y:S07]  /*87c0*/  HMMA.16816.F32 R56, R112.reuse, R124, R56 ;  /* 0x0000007c7038723c */ /* 0x040fee0000001838 */
[--C-:B------:R-:W-:Y:S01]  /*87d0*/  FFMA.FTZ R124, R141, c[0x0][0x2d0], -R175.reuse ;  /* 0x0000b4008d7c7a23 */ /* 0x100fe200000108af */
[-C--:B------:R-:W-:Y:S03]  /*87e0*/  HMMA.16816.F32 R60, R112, R126.reuse, R60 ;  /* 0x0000007e703c723c */ /* 0x080fe6000000183c */
[----:B------:R4:W-:Y:S01]  /*87f0*/  MUFU.EX2 R194, R124 ;  /* 0x0000007c00c27308 */ /* 0x0009e20000000800 */
[----:B------:R-:W-:Y:S04]  /*8800*/  MOV R141, R137 ;  /* 0x00000089008d7202 */ /* 0x000fe80000000f00 */
[C---:B------:R-:W-:Y:S04]  /*8810*/  HMMA.16816.F32 R64, R108.reuse, R126, R64 ;  /* 0x0000007e6c40723c */ /* 0x040fe80000001840 */
[--C-:B-1----:R-:W-:Y:S01]  /*8820*/  FFMA.FTZ R106, R144, c[0x0][0x2d0], -R174.reuse ;  /* 0x0000b400906a7a23 */ /* 0x102fe200000108ae */
[----:B------:R-:W-:Y:S03]  /*8830*/  MOV R144, R182 ;  /* 0x000000b600907202 */ /* 0x000fe60000000f00 */
[-C--:B--2---:R-:W-:Y:S01]  /*8840*/  HMMA.16816.F32 R68, R108, R120.reuse, R68 ;  /* 0x000000786c44723c */ /* 0x084fe20000001844 */
[----:B------:R1:W2:Y:S07]  /*8850*/  MUFU.EX2 R200, R106 ;  /* 0x0000006a00c87308 */ /* 0x0002ae0000000800 */
[C---:B------:R-:W-:Y:S01]  /*8860*/  HMMA.16816.F32 R72, R112.reuse, R120, R72 ;  /* 0x000000787048723c */ /* 0x040fe20000001848 */
[----:B----4-:R-:W4:Y:S07]  /*8870*/  LDSM.16.MT88.4 R124, [R217+0xd00] ;  /* 0x000d0000d97c783b */ /* 0x010f2e0000004200 */
[-C--:B------:R-:W-:Y:S08]  /*8880*/  HMMA.16816.F32 R76, R112, R122.reuse, R76 ;  /* 0x0000007a704c723c */ /* 0x080ff0000000184c */
[C---:B------:R-:W-:Y:S04]  /*8890*/  HMMA.16816.F32 R80, R108.reuse, R122, R80 ;  /* 0x0000007a6c50723c */ /* 0x040fe80000001850 */
[--C-:B-1----:R-:W-:Y:S01]  /*88a0*/  FFMA.FTZ R106, R143, c[0x0][0x2d0], -R174.reuse ;  /* 0x0000b4008f6a7a23 */ /* 0x102fe200000108ae */
[----:B------:R-:W-:Y:S02]  /*88b0*/  MOV R143, R180 ;  /* 0x000000b4008f7202 */ /* 0x000fe40000000f00 */
[----:B--2---:R-:W-:Y:S01]  /*88c0*/  F2FP.PACK_AB R173, R200, R199 ;  /* 0x000000c7c8ad723e */ /* 0x004fe200000000ff */
[-C--:B---3--:R-:W-:Y:S01]  /*88d0*/  HMMA.16816.F32 R84, R108, R116.reuse, R84 ;  /* 0x000000746c54723c */ /* 0x088fe20000001854 */
[----:B------:R1:W-:Y:S07]  /*88e0*/  MUFU.EX2 R198, R106 ;  /* 0x0000006a00c67308 */ /* 0x0003ee0000000800 */
[C---:B------:R-:W-:Y:S08]  /*88f0*/  HMMA.16816.F32 R88, R112.reuse, R116, R88 ;  /* 0x000000747058723c */ /* 0x040ff00000001858 */
[-C--:B------:R-:W-:Y:S08]  /*8900*/  HMMA.16816.F32 R92, R112, R118.reuse, R92 ;  /* 0x00000076705c723c */ /* 0x080ff0000000185c */
[----:B------:R-:W-:Y:S04]  /*8910*/  HMMA.16816.F32 R96, R108, R118, R96 ;  /* 0x000000766c60723c */ /* 0x000fe80000001860 */
[----:B-1----:R-:W-:Y:S01]  /*8920*/  FFMA.FTZ R106, R142, c[0x0][0x2d0], -R174 ;  /* 0x0000b4008e6a7a23 */ /* 0x002fe200000108ae */
[----:B------:R-:W-:Y:S02]  /*8930*/  F2FP.PACK_AB R174, R201, R202 ;  /* 0x000000cac9ae723e */ /* 0x000fe400000000ff */
[----:B------:R-:W-:Y:S01]  /*8940*/  MOV R142, R181 ;  /* 0x000000b5008e7202 */ /* 0x000fe20000000f00 */
[----:B------:R1:W-:Y:S01]  /*8950*/  MUFU.EX2 R197, R106 ;  /* 0x0000006a00c57308 */ /* 0x0003e20000000800 */
[----:B------:R-:W-:Y:S03]  /*8960*/  LDSM.16.MT88.4 R180, [R217+0x2d00] ;  /* 0x002d0000d9b4783b */ /* 0x000fe60000004200 */
[--C-:B-1----:R-:W-:Y:S06]  /*8970*/  FFMA.FTZ R106, R192, c[0x0][0x2d0], -R175.reuse ;  /* 0x0000b400c06a7a23 */ /* 0x102fec00000108af */
[----:B------:R1:W2:Y:S02]  /*8980*/  MUFU.EX2 R192, R106 ;  /* 0x0000006a00c07308 */ /* 0x0002a40000000800 */
[--C-:B-1----:R-:W-:Y:S01]  /*8990*/  FFMA.FTZ R106, R140, c[0x0][0x2d0], -R175.reuse ;  /* 0x0000b4008c6a7a23 */ /* 0x102fe200000108af */
[----:B------:R-:W-:Y:S02]  /*89a0*/  MOV R140, R138 ;  /* 0x0000008a008c7202 */ /* 0x000fe40000000f00 */
[----:B--2---:R-:W-:Y:S05]  /*89b0*/  F2FP.PACK_AB R176, R194, R192 ;  /* 0x000000c0c2b0723e */ /* 0x004fea00000000ff */
[----:B------:R1:W-:Y:S02]  /*89c0*/  MUFU.EX2 R191, R106 ;  /* 0x0000006a00bf7308 */ /* 0x0003e40000000800 */
[----:B-1----:R-:W-:Y:S01]  /*89d0*/  FFMA.FTZ R106, R189, c[0x0][0x2d0], -R175 ;  /* 0x0000b400bd6a7a23 */ /* 0x002fe200000108af */
[----:B------:R-:W-:Y:S07]  /*89e0*/  F2FP.PACK_AB R175, R197, R198 ;  /* 0x000000c6c5af723e */ /* 0x000fee00000000ff */
[----:B------:R1:W2:Y:S02]  /*89f0*/  MUFU.EX2 R189, R106 ;  /* 0x0000006a00bd7308 */ /* 0x0002a40000000800 */
[--C-:B-1----:R-:W-:Y:S01]  /*8a00*/  FFMA.FTZ R106, R184, c[0x0][0x2d0], -R105.reuse ;  /* 0x0000b400b86a7a23 */ /* 0x102fe20000010869 */
[----:B--2---:R-:W-:Y:S07]  /*8a10*/  F2FP.PACK_AB R178, R189, R191 ;  /* 0x000000bfbdb2723e */ /* 0x004fee00000000ff */
[----:B------:R1:W-:Y:S02]  /*8a20*/  MUFU.EX2 R184, R106 ;  /* 0x0000006a00b87308 */ /* 0x0003e40000000800 */
[--C-:B-1----:R-:W-:Y:S02]  /*8a30*/  FFMA.FTZ R106, R139, c[0x0][0x2d0], -R105.reuse ;  /* 0x0000b4008b6a7a23 */ /* 0x102fe40000010869 */
[----:B------:R-:W-:Y:S01]  /*8a40*/  FFMA.FTZ R105, R172, c[0x0][0x2d0], -R105 ;  /* 0x0000b400ac697a23 */ /* 0x000fe20000010869 */
[----:B------:R-:W-:Y:S01]  /*8a50*/  F2FP.PACK_AB R172, R204, R203 ;  /* 0x000000cbccac723e */ /* 0x000fe200000000ff */
[----:B------:R-:W1:Y:S04]  /*8a60*/  LDSM.16.MT88.4 R136, [R218+0xd00] ;  /* 0x000d0000da88783b */ /* 0x000e680000004200 */
[----:B------:R-:W2:Y:S02]  /*8a70*/  MUFU.EX2 R106, R106 ;  /* 0x0000006a006a7308 */ /* 0x000ea40000000800 */
[-C--:B----4-:R-:W-:Y:S02]  /*8a80*/  HMMA.16816.F32 R112, R172, R124.reuse, R4 ;  /* 0x0000007cac70723c */ /* 0x090fe40000001804 */
[----:B------:R-:W3:Y:S06]  /*8a90*/  LDSM.16.MT88.4 R4, [R218+0x2d00] ;  /* 0x002d0000da04783b */ /* 0x000eec0000004200 */
[----:B------:R-:W4:Y:S01]  /*8aa0*/  MUFU.EX2 R105, R105 ;  /* 0x0000006900697308 */ /* 0x000f220000000800 */
[----:B--2---:R-:W-:Y:S03]  /*8ab0*/  F2FP.PACK_AB R177, R106, R184 ;  /* 0x000000b86ab1723e */ /* 0x004fe600000000ff */
[----:B----4-:R-:W-:Y:S07]  /*8ac0*/  F2FP.PACK_AB R179, R105, R107 ;  /* 0x0000006b69b3723e */ /* 0x010fee00000000ff */
[C---:B------:R-:W-:Y:S07]  /*8ad0*/  HMMA.16816.F32 R108, R176.reuse, R124, R8 ;  /* 0x0000007cb06c723c */ /* 0x040fee0000001808 */
[----:B------:R-:W-:Y:S01]  /*8ae0*/  MOV R11, R143 ;  /* 0x0000008f000b7202 */ /* 0x000fe20000000f00 */
[-C--:B------:R-:W-:Y:S04]  /*8af0*/  HMMA.16816.F32 R116, R176, R126.reuse, R12 ;  /* 0x0000007eb074723c */ /* 0x080fe8000000180c */
[----:B------:R-:W-:Y:S02]  /*8b00*/  MOV R10, R144 ;  /* 0x00000090000a7202 */ /* 0x000fe40000000f00 */
[----:B------:R-:W-:Y:S02]  /*8b10*/  MOV R8, R145 ;  /* 0x0000009100087202 */ /* 0x000fe40000000f00 */
[C---:B------:R-:W-:Y:S01]  /*8b20*/  HMMA.16816.F32 R120, R172.reuse, R126, R16 ;  /* 0x0000007eac78723c */ /* 0x040fe20000001810 */
[----:B------:R-:W2:Y:S03]  /*8b30*/  LDL.LU R16, [R1+0x4] ;  /* 0x0000040001107983 */ /* 0x000ea60000300800 */
[----:B------:R-:W-:Y:S01]  /*8b40*/  MOV R13, R141 ;  /* 0x0000008d000d7202 */ /* 0x000fe20000000f00 */
[----:B------:R-:W4:Y:S01]  /*8b50*/  LDL.LU R18, [R1+0x8] ;  /* 0x0000080001127983 */ /* 0x000f220000300800 */
[----:B------:R-:W-:Y:S02]  /*8b60*/  MOV R14, R140 ;  /* 0x0000008c000e7202 */ /* 0x000fe40000000f00 */
[-C--:B-1----:R-:W-:Y:S01]  /*8b70*/  HMMA.16816.F32 R124, R172, R136.reuse, R20 ;  /* 0x00000088ac7c723c */ /* 0x082fe20000001814 */
[----:B------:R-:W5:Y:S03]  /*8b80*/  LDL.LU R19, [R1+0xc] ;  /* 0x00000c0001137983 */ /* 0x000f660000300800 */
[----:B------:R-:W-:Y:S01]  /*8b90*/  MOV R15, R135 ;  /* 0x00000087000f7202 */ /* 0x000fe20000000f00 */
[----:B------:R-:W5:Y:S01]  /*8ba0*/  LDL.LU R22, [R1] ;  /* 0x0000000001167983 */ /* 0x000f620000300800 */
[----:B------:R-:W-:Y:S02]  /*8bb0*/  MOV R17, R134 ;  /* 0x0000008600117202 */ /* 0x000fe40000000f00 */
[C---:B------:R-:W-:Y:S04]  /*8bc0*/  HMMA.16816.F32 R128, R176.reuse, R136, R24 ;  /* 0x00000088b080723c */ /* 0x040fe80000001818 */
[----:B------:R-:W-:Y:S02]  /*8bd0*/  MOV R21, R133 ;  /* 0x0000008500157202 */ /* 0x000fe40000000f00 */
[----:B------:R-:W-:Y:S02]  /*8be0*/  MOV R23, R132 ;  /* 0x0000008400177202 */ /* 0x000fe40000000f00 */
[-C--:B------:R-:W-:Y:S04]  /*8bf0*/  HMMA.16816.F32 R132, R176, R138.reuse, R28 ;  /* 0x0000008ab084723c */ /* 0x080fe8000000181c */
[----:B------:R-:W-:Y:S02]  /*8c00*/  MOV R9, R146 ;  /* 0x0000009200097202 */ /* 0x000fe40000000f00 */
[----:B------:R-:W-:Y:S02]  /*8c10*/  MOV R12, R142 ;  /* 0x0000008e000c7202 */ /* 0x000fe40000000f00 */
        /* <DEDUP_REMOVED lines=13> */
[-C--:B---3--:R-:W-:Y:S08]  /*8cf0*/  HMMA.16816.F32 R84, R172, R4.reuse, R84 ;  /* 0x00000004ac54723c */ /* 0x088ff00000001854 */
[C---:B------:R-:W-:Y:S08]  /*8d00*/  HMMA.16816.F32 R88, R176.reuse, R4, R88 ;  /* 0x00000004b058723c */ /* 0x040ff00000001858 */
[-C--:B------:R-:W-:Y:S08]  /*8d10*/  HMMA.16816.F32 R92, R176, R6.reuse, R92 ;  /* 0x00000006b05c723c */ /* 0x080ff0000000185c */
[----:B------:R-:W-:Y:S04]  /*8d20*/  HMMA.16816.F32 R96, R172, R6, R96 ;  /* 0x00000006ac60723c */ /* 0x000fe80000001860 */
[----:B--2---:R-:W-:Y:S02]  /*8d30*/  FFMA.FTZ R100, R100, R16, R23 ;  /* 0x0000001064647223 */ /* 0x004fe40000010017 */
[----:B----4-:R-:W-:Y:S02]  /*8d40*/  FFMA.FTZ R3, R3, R18, R17 ;  /* 0x0000001203037223 */ /* 0x010fe40000010011 */
[----:B------:R-:W-:Y:S01]  /*8d50*/  FADD.FTZ R12, R12, R100 ;  /* 0x000000640c0c7221 */ /* 0x000fe20000010000 */
[----:B------:R-:W-:Y:S03]  /*8d60*/  MOV R100, R103 ;  /* 0x0000006700647202 */ /* 0x000fe60000000f00 */
[----:B-----5:R-:W-:Y:S02]  /*8d70*/  FFMA.FTZ R0, R0, R19, R205 ;  /* 0x0000001300007223 */ /* 0x020fe400000100cd */
[----:B------:R-:W-:Y:S02]  /*8d80*/  FADD.FTZ R3, R13, R3 ;  /* 0x000000030d037221 */ /* 0x000fe40000010000 */
        /* <DEDUP_REMOVED lines=54> */
[----:B------:R-:W-:Y:S01]  /*90f0*/  MOV R106, R2 ;  /* 0x00000002006a7202 */ /* 0x000fe20000000f00 */
[----:B------:R-:W-:Y:S01]  /*9100*/  FADD.FTZ R4, R198, R0 ;  /* 0x00000000c6047221 */ /* 0x000fe20000010000 */
[----:B------:R-:W-:Y:S01]  /*9110*/  STL [R1], R5 ;  /* 0x0000000501007387 */ /* 0x000fe20000100800 */
[----:B------:R-:W-:Y:S02]  /*9120*/  FADD.FTZ R3, R189, R3 ;  /* 0x00000003bd037221 */ /* 0x000fe40000010000 */
[----:B------:R-:W-:Y:S02]  /*9130*/  FADD.FTZ R4, R197, R4 ;  /* 0x00000004c5047221 */ /* 0x000fe40000010000 */
[----:B------:R-:W-:Y:S03]  /*9140*/  FADD.FTZ R0, R107, R7 ;  /* 0x000000076b007221 */ /* 0x000fe60000010000 */
[----:B------:R-:W-:Y:S01]  /*9150*/  STL [R1+0x4], R4 ;  /* 0x0000040401007387 */ /* 0x000fe20000100800 */
[----:B------:R-:W-:Y:S01]  /*9160*/  FADD.FTZ R0, R105, R0 ;  /* 0x0000000069007221 */ /* 0x000fe20000010000 */
[----:B------:R-:W-:Y:S02]  /*9170*/  MOV R105, R102 ;  /* 0x0000006600697202 */ /* 0x000fe40000000f00 */
[----:B------:R1:W-:Y:S04]  /*9180*/  STL [R1+0x8], R3 ;  /* 0x0000080301007387 */ /* 0x0003e80000100800 */
[----:B------:R2:W-:Y:S01]  /*9190*/  STL [R1+0xc], R0 ;  /* 0x00000c0001007387 */ /* 0x0005e20000100800 */
[----:B-1----:R-:W-:Y:S01]  /*91a0*/  MOV R3, R104 ;  /* 0x0000006800037202 */ /* 0x002fe20000000f00 */
[----:B------:R-:W-:-:S05]  /*91b0*/  @P0 BRA `(.L_x_29) ;  /* 0xffffc25000000947 */ /* 0x000fca000383ffff */
.L_x_28:
[----:B--2---:R-:W2:Y:S04]  /*91c0*/  LDL.LU R0, [R1] ;  /* 0x0000000001007983 */ /* 0x004ea80000300800 */
[----:B------:R-:W3:Y:S04]  /*91d0*/  LDL.LU R4, [R1+0x4] ;  /* 0x0000040001047983 */ /* 0x000ee80000300800 */
[----:B------:R-:W4:Y:S04]  /*91e0*/  LDL.LU R10, [R1+0x8] ;  /* 0x00000800010a7983 */ /* 0x000f280000300800 */
[----:B------:R-:W5:Y:S01]  /*91f0*/  LDL.LU R8, [R1+0xc] ;  /* 0x00000c0001087983 */ /* 0x000f620000300800 */
[----:B------:R-:W-:-:S02]  /*9200*/  MOV R50, 0xff800000 ;  /* 0xff80000000327802 */ /* 0x000fc40000000f00 */
[----:B------:R-:W-:Y:S02]  /*9210*/  MOV R51, 0xff800000 ;  /* 0xff80000000337802 */ /* 0x000fe40000000f00 */
[----:B------:R-:W-:Y:S02]  /*9220*/  MOV R53, 0xff800000 ;  /* 0xff80000000357802 */ /* 0x000fe40000000f00 */
[----:B------:R-:W-:Y:S02]  /*9230*/  MOV R54, 0xff800000 ;  /* 0xff80000000367802 */ /* 0x000fe40000000f00 */
[----:B------:R-:W-:Y:S01]  /*9240*/  PLOP3.LUT P1, PT, PT, PT, PT, 0x8, 0x0 ;  /* 0x000000000000781c */ /* 0x000fe20003f2e170 */
[----:B--2---:R-:W1:Y:S04]  /*9250*/  SHFL.BFLY PT, R5, R0, 0x2, 0x1f ;  /* 0x0c401f0000057f89 */ /* 0x004e6800000e0000 */
[----:B---3--:R-:W2:Y:S04]  /*9260*/  SHFL.BFLY PT, R9, R4, 0x2, 0x1f ;  /* 0x0c401f0004097f89 */ /* 0x008ea800000e0000 */
[----:B----4-:R-:W3:Y:S04]  /*9270*/  SHFL.BFLY PT, R7, R10, 0x2, 0x1f ;  /* 0x0c401f000a077f89 */ /* 0x010ee800000e0000 */
[----:B-----5:R-:W4:Y:S01]  /*9280*/  SHFL.BFLY PT, R6, R8, 0x2, 0x1f ;  /* 0x0c401f0008067f89 */ /* 0x020f2200000e0000 */
[----:B-1----:R-:W-:-:S02]  /*9290*/  FADD.FTZ R5, R5, R0 ;  /* 0x0000000005057221 */ /* 0x002fc40000010000 */
[----:B--2---:R-:W-:-:S03]  /*92a0*/  FADD.FTZ R9, R9, R4 ;  /* 0x0000000409097221 */ /* 0x004fc60000010000 */
[----:B------:R-:W1:Y:S01]  /*92b0*/  SHFL.BFLY PT, R0, R5, 0x1, 0x1f ;  /* 0x0c201f0005007f89 */ /* 0x000e6200000e0000 */
[----:B---3--:R-:W-:-:S03]  /*92c0*/  FADD.FTZ R7, R7, R10 ;  /* 0x0000000a07077221 */ /* 0x008fc60000010000 */
[----:B------:R-:W2:Y:S01]  /*92d0*/  SHFL.BFLY PT, R4, R9, 0x1, 0x1f ;  /* 0x0c201f0009047f89 */ /* 0x000ea200000e0000 */
[----:B----4-:R-:W-:-:S03]  /*92e0*/  FADD.FTZ R6, R6, R8 ;  /* 0x0000000806067221 */ /* 0x010fc60000010000 */
[----:B------:R-:W3:Y:S04]  /*92f0*/  SHFL.BFLY PT, R3, R7, 0x1, 0x1f ;  /* 0x0c201f0007037f89 */ /* 0x000ee800000e0000 */
[----:B------:R-:W4:Y:S01]  /*9300*/  SHFL.BFLY PT, R8, R6, 0x1, 0x1f ;  /* 0x0c201f0006087f89 */ /* 0x000f2200000e0000 */
[----:B-1----:R-:W-:Y:S01]  /*9310*/  FADD.FTZ R5, R5, R0 ;  /* 0x0000000005057221 */ /* 0x002fe20000010000 */
[----:B------:R-:W-:Y:S01]  /*9320*/  MOV R0, RZ ;  /* 0x000000ff00007202 */ /* 0x000fe20000000f00 */
[----:B--2---:R-:W-:-:S03]  /*9330*/  FADD.FTZ R9, R9, R4 ;  /* 0x0000000409097221 */ /* 0x004fc60000010000 */
[----:B------:R-:W-:Y:S02]  /*9340*/  FSETP.NE.FTZ.AND P4, PT, R5, RZ, PT ;  /* 0x000000ff0500720b */ /* 0x000fe40003f95000 */
[----:B------:R-:W-:Y:S01]  /*9350*/  MOV R4, RZ ;  /* 0x000000ff00047202 */ /* 0x000fe20000000f00 */
[----:B---3--:R-:W-:Y:S01]  /*9360*/  FADD.FTZ R7, R7, R3 ;  /* 0x0000000307077221 */ /* 0x008fe20000010000 */
[----:B------:R-:W-:Y:S02]  /*9370*/  FSETP.NE.FTZ.AND P3, PT, R9, RZ, PT ;  /* 0x000000ff0900720b */ /* 0x000fe40003f75000 */
[----:B------:R-:W-:Y:S01]  /*9380*/  MOV R3, RZ ;  /* 0x000000ff00037202 */ /* 0x000fe20000000f00 */
[----:B----4-:R-:W-:Y:S01]  /*9390*/  FADD.FTZ R6, R8, R6 ;  /* 0x0000000608067221 */ /* 0x010fe20000010000 */
[----:B------:R-:W-:-:S04]  /*93a0*/  FSETP.NE.FTZ.AND P2, PT, R7, RZ, PT ;  /* 0x000000ff0700720b */ /* 0x000fc80003f55000 */
[----:B------:R-:W-:Y:S01]  /*93b0*/  FSETP.NE.FTZ.AND P0, PT, R6, RZ, PT ;  /* 0x000000ff0600720b */ /* 0x000fe20003f15000 */
[----:B------:R-:W1:Y:S08]  /*93c0*/  @P4 MUFU.RCP R0, R5 ;  /* 0x0000000500004308 */ /* 0x000e700000001000 */
[----:B------:R-:W2:Y:S04]  /*93d0*/  @P2 MUFU.RCP R3, R7 ;  /* 0x0000000700032308 */ /* 0x000ea80000001000 */
[----:B------:R-:W-:Y:S01]  /*93e0*/  @P0 MOV R8, 0x3f317218 ;  /* 0x3f31721800080802 */ /* 0x000fe20000000f00 */
[----:B-1----:R-:W-:-:S03]  /*93f0*/  FMUL.FTZ R112, R0, R112 ;  /* 0x0000007000707220 */ /* 0x002fc60000410000 */
[----:B------:R-:W1:Y:S01]  /*9400*/  @P3 MUFU.RCP R4, R9 ;  /* 0x0000000900043308 */ /* 0x000e620000001000 */
[C---:B------:R-:W-:Y:S02]  /*9410*/  FMUL.FTZ R45, R0.reuse, R113 ;  /* 0x00000071002d7220 */ /* 0x040fe40000410000 */
[C---:B------:R-:W-:Y:S02]  /*9420*/  FMUL.FTZ R120, R0.reuse, R120 ;  /* 0x0000007800787220 */ /* 0x040fe40000410000 */
[C---:B------:R-:W-:Y:S02]  /*9430*/  FMUL.FTZ R43, R0.reuse, R121 ;  /* 0x00000079002b7220 */ /* 0x040fe40000410000 */
[C---:B------:R-:W-:Y:S01]  /*9440*/  FMUL.FTZ R124, R0.reuse, R124 ;  /* 0x0000007c007c7220 */ /* 0x040fe20000410000 */
[----:B------:R-:W-:Y:S01]  /*9450*/  @P4 MUFU.LG2 R11, R5 ;  /* 0x00000005000b4308 */ /* 0x000fe20000000c00 */
[C---:B------:R-:W-:Y:S02]  /*9460*/  FMUL.FTZ R41, R0.reuse, R125 ;  /* 0x0000007d00297220 */ /* 0x040fe40000410000 */
[----:B------:R-:W-:-:S02]  /*9470*/  FMUL.FTZ R136, R0, R136 ;  /* 0x0000008800887220 */ /* 0x000fc40000410000 */
[C---:B------:R-:W-:Y:S02]  /*9480*/  FMUL.FTZ R38, R0.reuse, R137 ;  /* 0x0000008900267220 */ /* 0x040fe40000410000 */
[C---:B------:R-:W-:Y:S01]  /*9490*/  FMUL.FTZ R140, R0.reuse, R140 ;  /* 0x0000008c008c7220 */ /* 0x040fe20000410000 */
[----:B------:R-:W-:Y:S01]  /*94a0*/  @P3 MUFU.LG2 R9, R9 ;  /* 0x0000000900093308 */ /* 0x000fe20000000c00 */
[C---:B------:R-:W-:Y:S02]  /*94b0*/  FMUL.FTZ R35, R0.reuse, R141 ;  /* 0x0000008d00237220 */ /* 0x040fe40000410000 */
[C---:B------:R-:W-:Y:S02]  /*94c0*/  FMUL.FTZ R152, R0.reuse, R152 ;  /* 0x0000009800987220 */ /* 0x040fe40000410000 */
[C---:B------:R-:W-:Y:S02]  /*94d0*/  FMUL.FTZ R32, R0.reuse, R153 ;  /* 0x0000009900207220 */ /* 0x040fe40000410000 */
[C---:B------:R-:W-:Y:S01]  /*94e0*/  FMUL.FTZ R156, R0.reuse, R156 ;  /* 0x0000009c009c7220 */ /* 0x040fe20000410000 */
[----:B------:R-:W-:Y:S01]  /*94f0*/  @P2 MUFU.LG2 R7, R7 ;  /* 0x0000000700072308 */ /* 0x000fe20000000c00 */
        /* <DEDUP_REMOVED lines=10> */
[----:B------:R-:W-:Y:S01]  /*95a0*/  FMUL.FTZ R97, R0, R97 ;  /* 0x0000006100617220 */ /* 0x000fe20000410000 */
[----:B------:R-:W-:Y:S01]  /*95b0*/  MOV R0, RZ ;  /* 0x000000ff00007202 */ /* 0x000fe20000000f00 */
[C---:B--2---:R-:W-:Y:S02]  /*95c0*/  FMUL.FTZ R108, R3.reuse, R108 ;  /* 0x0000006c036c7220 */ /* 0x044fe40000410000 */
[----:B------:R-:W-:-:S02]  /*95d0*/  FMUL.FTZ R47, R3, R109 ;  /* 0x0000006d032f7220 */ /* 0x000fc40000410000 */
[C---:B------:R-:W-:Y:S01]  /*95e0*/  FMUL.FTZ R116, R3.reuse, R116 ;  /* 0x0000007403747220 */ /* 0x040fe20000410000 */
[----:B------:R-:W2:Y:S01]  /*95f0*/  @P0 MUFU.RCP R0, R6 ;  /* 0x0000000600000308 */ /* 0x000ea20000001000 */
[C---:B------:R-:W-:Y:S02]  /*9600*/  FMUL.FTZ R46, R3.reuse, R117 ;  /* 0x00000075032e7220 */ /* 0x040fe40000410000 */
[C---:B------:R-:W-:Y:S02]  /*9610*/  FMUL.FTZ R128, R3.reuse, R128 ;  /* 0x0000008003807220 */ /* 0x040fe40000410000 */
[C---:B------:R-:W-:Y:S02]  /*9620*/  FMUL.FTZ R39, R3.reuse, R129 ;  /* 0x0000008103277220 */ /* 0x040fe40000410000 */
[C---:B------:R-:W-:Y:S01]  /*9630*/  FMUL.FTZ R132, R3.reuse, R132 ;  /* 0x0000008403847220 */ /* 0x040fe20000410000 */
[----:B------:R-:W3:Y:S01]  /*9640*/  @P0 MUFU.LG2 R6, R6 ;  /* 0x0000000600060308 */ /* 0x000ee20000000c00 */
        /* <DEDUP_REMOVED lines=17> */
[----:B------:R-:W-:Y:S01]  /*9760*/  @P3 MOV R3, 0x3f317218 ;  /* 0x3f31721800033802 */ /* 0x000fe20000000f00 */
[C---:B-1----:R-:W-:Y:S02]  /*9770*/  FMUL.FTZ R114, R4.reuse, R114 ;  /* 0x0000007204727220 */ /* 0x042fe40000410000 */
        /* <DEDUP_REMOVED lines=24> */
[C---:B--2---:R-:W-:Y:S02]  /*9900*/  FMUL.FTZ R110, R0.reuse, R110 ;  /* 0x0000006e006e7220 */ /* 0x044fe40000410000 */
        /* <DEDUP_REMOVED lines=24> */
[----:B------:R-:W-:Y:S02]  /*9a90*/  @P3 FMUL.FTZ R5, R3, c[0x0][0x2d0] ;  /* 0x0000b40003053a20 */ /* 0x000fe40000410000 */
[----:B------:R-:W-:-:S02]  /*9aa0*/  @P4 FMUL.FTZ R10, R4, c[0x0][0x2d0] ;  /* 0x0000b400040a4a20 */ /* 0x000fc40000410000 */
[----:B------:R-:W-:Y:S02]  /*9ab0*/  @P2 FMUL.FTZ R3, R0, c[0x0][0x2d0] ;  /* 0x0000b40000032a20 */ /* 0x000fe40000410000 */
[----:B------:R-:W-:Y:S02]  /*9ac0*/  @P4 FMUL.FTZ R11, R11, 0.69314718246459960938 ;  /* 0x3f3172180b0b4820 */ /* 0x000fe40000410000 */
[----:B------:R-:W-:Y:S02]  /*9ad0*/  @P3 FMUL.FTZ R9, R9, 0.69314718246459960938 ;  /* 0x3f31721809093820 */ /* 0x000fe40000410000 */
[----:B------:R-:W-:Y:S02]  /*9ae0*/  @P2 FMUL.FTZ R7, R7, 0.69314718246459960938 ;  /* 0x3f31721807072820 */ /* 0x000fe40000410000 */
[----:B---3--:R-:W-:Y:S02]  /*9af0*/  @P0 FMUL.FTZ R4, R6, 0.69314718246459960938 ;  /* 0x3f31721806040820 */ /* 0x008fe40000410000 */
[----:B------:R-:W-:-:S02]  /*9b00*/  @P0 FMUL.FTZ R0, R8, c[0x0][0x2d0] ;  /* 0x0000b40008000a20 */ /* 0x000fc40000410000 */
[----:B------:R-:W-:Y:S02]  /*9b10*/  @P4 FFMA.FTZ R50, R10, R104, R11 ;  /* 0x000000680a324223 */ /* 0x000fe4000001000b */
[----:B------:R-:W-:Y:S02]  /*9b20*/  @P3 FFMA.FTZ R51, R5, R103, R9 ;  /* 0x0000006705333223 */ /* 0x000fe40000010009 */
[----:B------:R-:W-:Y:S02]  /*9b30*/  @P2 FFMA.FTZ R53, R3, R102, R7 ;  /* 0x0000006603352223 */ /* 0x000fe40000010007 */
[----:B------:R-:W-:Y:S02]  /*9b40*/  @P0 FFMA.FTZ R54, R0, R2, R4 ;  /* 0x0000000200360223 */ /* 0x000fe40000010004 */
.L_x_21:
[----:B------:R-:W-:Y:S05]  /*9b50*/  @P1 BRA `(.L_x_30) ;  /* 0x0000177000001947 */ /* 0x000fea0003800000 */
[----:B------:R-:W2:Y:S01]  /*9b60*/  LDL R57, [R1+0x30] ;  /* 0x0000300001397983 */ /* 0x000ea20000100800 */
[----:B------:R-:W-:Y:S02]  /*9b70*/  F2FP.PACK_AB R45, R45, R112 ;  /* 0x000000702d2d723e */ /* 0x000fe400000000ff */
[----:B------:R-:W-:Y:S01]  /*9b80*/  F2FP.PACK_AB R44, R44, R114 ;  /* 0x000000722c2c723e */ /* 0x000fe200000000ff */
[----:B------:R-:W1:Y:S01]  /*9b90*/  S2R R55, SR_TID.X ;  /* 0x0000000000377919 */ /* 0x000e620000002100 */
[----:B------:R-:W-:-:S02]  /*9ba0*/  F2FP.PACK_AB R43, R43, R120 ;  /* 0x000000782b2b723e */ /* 0x000fc400000000ff */
[----:B------:R-:W-:Y:S02]  /*9bb0*/  F2FP.PACK_AB R42, R42, R122 ;  /* 0x0000007a2a2a723e */ /* 0x000fe400000000ff */
[----:B------:R-:W-:Y:S02]  /*9bc0*/  F2FP.PACK_AB R47, R47, R108 ;  /* 0x0000006c2f2f723e */ /* 0x000fe400000000ff */
[----:B------:R-:W-:Y:S02]  /*9bd0*/  F2FP.PACK_AB R110, R111, R110 ;  /* 0x0000006e6f6e723e */ /* 0x000fe400000000ff */
[----:B------:R-:W-:Y:S02]  /*9be0*/  F2FP.PACK_AB R46, R46, R116 ;  /* 0x000000742e2e723e */ /* 0x000fe400000000ff */
[----:B------:R-:W-:Y:S02]  /*9bf0*/  F2FP.PACK_AB R118, R119, R118 ;  /* 0x000000767776723e */ /* 0x000fe400000000ff */
[----:B------:R-:W-:-:S02]  /*9c00*/  F2FP.PACK_AB R41, R41, R124 ;  /* 0x0000007c2929723e */ /* 0x000fc400000000ff */
[----:B------:R-:W-:Y:S02]  /*9c10*/  F2FP.PACK_AB R40, R40, R126 ;  /* 0x0000007e2828723e */ /* 0x000fe400000000ff */
[----:B------:R-:W-:Y:S02]  /*9c20*/  F2FP.PACK_AB R38, R38, R136 ;  /* 0x000000882626723e */ /* 0x000fe400000000ff */
[----:B------:R-:W-:Y:S02]  /*9c30*/  F2FP.PACK_AB R37, R37, R138 ;  /* 0x0000008a2525723e */ /* 0x000fe400000000ff */
[----:B------:R-:W-:Y:S02]  /*9c40*/  F2FP.PACK_AB R39, R39, R128 ;  /* 0x000000802727723e */ /* 0x000fe400000000ff */
[----:B------:R-:W-:Y:S02]  /*9c50*/  F2FP.PACK_AB R130, R131, R130 ;  /* 0x000000828382723e */ /* 0x000fe400000000ff */
[----:B-1----:R-:W-:-:S02]  /*9c60*/  SHF.R.S32.HI R56, RZ, 0x1f, R55 ;  /* 0x0000001fff387819 */ /* 0x002fc40000011437 */
[----:B------:R-:W-:Y:S02]  /*9c70*/  F2FP.PACK_AB R36, R36, R132 ;  /* 0x000000842424723e */ /* 0x000fe400000000ff */
[CC--:B------:R-:W-:Y:S02]  /*9c80*/  LEA.HI R3, R56.reuse, R55.reuse, RZ, 0x2 ;  /* 0x0000003738037211 */ /* 0x0c0fe400078f10ff */
[----:B------:R-:W-:Y:S02]  /*9c90*/  LEA.HI R48, R56, R55, RZ, 0x5 ;  /* 0x0000003738307211 */ /* 0x000fe400078f28ff */
[--C-:B------:R-:W-:Y:S02]  /*9ca0*/  SHF.R.S32.HI R52, RZ, 0x2, R3.reuse ;  /* 0x00000002ff347819 */ /* 0x100fe40000011403 */
[----:B------:R-:W-:Y:S02]  /*9cb0*/  SHF.R.S32.HI R0, RZ, 0x1f, R3 ;  /* 0x0000001fff007819 */ /* 0x000fe40000011403 */
[----:B------:R-:W-:-:S02]  /*9cc0*/  LOP3.LUT R3, R3, 0xfffffffc, RZ, 0xc0, !PT ;  /* 0xfffffffc03037812 */ /* 0x000fc400078ec0ff */
[----:B------:R-:W-:Y:S02]  /*9cd0*/  LEA.HI R0, R0, R52, RZ, 0x3 ;  /* 0x0000003400007211 */ /* 0x000fe400078f18ff */
[----:B------:R-:W-:Y:S01]  /*9ce0*/  SHF.R.S32.HI R49, RZ, 0x5, R48 ;  /* 0x00000005ff317819 */ /* 0x000fe20000011430 */
[----:B------:R-:W-:Y:S01]  /*9cf0*/  IMAD.IADD R29, R55, 0x1, -R3 ;  /* 0x00000001371d7824 */ /* 0x000fe200078e0a03 */
[----:B------:R-:W-:Y:S02]  /*9d00*/  LOP3.LUT R0, R0, 0xfffffff8, RZ, 0xc0, !PT ;  /* 0xfffffff800007812 */ /* 0x000fe400078ec0ff */
[----:B------:R-:W-:Y:S02]  /*9d10*/  F2FP.PACK_AB R134, R135, R134 ;  /* 0x000000868786723e */ /* 0x000fe400000000ff */
[----:B------:R-:W-:Y:S01]  /*9d20*/  F2FP.PACK_AB R35, R35, R140 ;  /* 0x0000008c2323723e */ /* 0x000fe200000000ff */
[----:B------:R-:W-:Y:S01]  /*9d30*/  IMAD.IADD R2, R52, 0x1, -R0 ;  /* 0x0000000134027824 */ /* 0x000fe200078e0a00 */
[----:B------:R-:W-:-:S02]  /*9d40*/  F2FP.PACK_AB R34, R34, R142 ;  /* 0x0000008e2222723e */ /* 0x000fc400000000ff */
[----:B------:R-:W-:Y:S02]  /*9d50*/  F2FP.PACK_AB R32, R32, R152 ;  /* 0x000000982020723e */ /* 0x000fe400000000ff */
[----:B------:R-:W-:Y:S02]  /*9d60*/  LEA.HI R0, R2, R2, RZ, 0x1 ;  /* 0x0000000202007211 */ /* 0x000fe400078f08ff */
[----:B------:R-:W-:Y:S02]  /*9d70*/  F2FP.PACK_AB R31, R31, R154 ;  /* 0x0000009a1f1f723e */ /* 0x000fe400000000ff */
[----:B------:R-:W-:Y:S02]  /*9d80*/  SHF.R.S32.HI R13, RZ, 0x1, R0 ;  /* 0x00000001ff0d7819 */ /* 0x000fe40000011400 */
[----:B------:R-:W-:Y:S02]  /*9d90*/  LOP3.LUT R0, R0, 0x3fffffe, RZ, 0xc0, !PT ;  /* 0x03fffffe00007812 */ /* 0x000fe400078ec0ff */
[C---:B------:R-:W-:Y:S01]  /*9da0*/  LOP3.LUT R3, R13.reuse, 0x1, RZ, 0xc0, !PT ;  /* 0x000000010d037812 */ /* 0x040fe200078ec0ff */
[C---:B------:R-:W-:Y:S01]  /*9db0*/  IMAD.SHL.U32 R4, R13.reuse, 0x40, RZ ;  /* 0x000000400d047824 */ /* 0x040fe200078e00ff */
[----:B------:R-:W-:Y:S01]  /*9dc0*/  LOP3.LUT P0, RZ, R13, 0x2, RZ, 0xc0, !PT ;  /* 0x000000020dff7812 */ /* 0x000fe2000780c0ff */
[----:B------:R-:W-:Y:S01]  /*9dd0*/  IMAD.IADD R2, R2, 0x1, -R0 ;  /* 0x0000000102027824 */ /* 0x000fe200078e0a00 */
[----:B------:R-:W-:Y:S01]  /*9de0*/  ISETP.NE.U32.AND P1, PT, R3, 0x1, PT ;  /* 0x000000010300780c */ /* 0x000fe20003f25070 */
[----:B------:R-:W-:Y:S01]  /*9df0*/  IMAD R0, R49, 0x100, R29 ;  /* 0x0000010031007824 */ /* 0x000fe200078e021d */
[----:B------:R-:W-:-:S02]  /*9e00*/  LOP3.LUT R4, R4, 0xc0, RZ, 0xc0, !PT ;  /* 0x000000c004047812 */ /* 0x000fc400078ec0ff */
[----:B------:R-:W-:Y:S01]  /*9e10*/  F2FP.PACK_AB R33, R33, R144 ;  /* 0x000000902121723e */ /* 0x000fe200000000ff */
[----:B------:R-:W-:Y:S01]  /*9e20*/  IMAD R0, R2, 0x10, R0 ;  /* 0x0000001002007824 */ /* 0x000fe200078e0200 */
[----:B------:R-:W-:Y:S01]  /*9e30*/  LEA.HI R2, R4, R4, RZ, 0x1d ;  /* 0x0000000404027211 */ /* 0x000fe200078fe8ff */
[----:B------:R-:W-:Y:S01]  /*9e40*/  IMAD.MOV.U32 R4, RZ, RZ, 0x20 ;  /* 0x00000020ff047424 */ /* 0x000fe200078e00ff */
[----:B------:R-:W-:Y:S02]  /*9e50*/  F2FP.PACK_AB R146, R147, R146 ;  /* 0x000000929392723e */ /* 0x000fe400000000ff */
[----:B------:R-:W-:Y:S01]  /*9e60*/  F2FP.PACK_AB R30, R30, R148 ;  /* 0x000000941e1e723e */ /* 0x000fe200000000ff */
[----:B------:R-:W-:Y:S01]  /*9e70*/  IMAD.U32 R0, R0, 0x2, R2 ;  /* 0x0000000200007824 */ /* 0x000fe200078e0002 */
[----:B------:R-:W-:Y:S02]  /*9e80*/  SEL R4, R4, 0xffffffe0, !P0 ;  /* 0xffffffe004047807 */ /* 0x000fe40004000000 */
[----:B------:R-:W-:Y:S01]  /*9e90*/  F2FP.PACK_AB R150, R151, R150 ;  /* 0x000000969796723e */ /* 0x000fe200000000ff */
[----:B------:R-:W-:Y:S01]  /*9ea0*/  IMAD.SHL.U32 R0, R0, 0x2, RZ ;  /* 0x0000000200007824 */ /* 0x000fe200078e00ff */
[----:B------:R-:W-:Y:S01]  /*9eb0*/  BAR.SYNC.DEFER_BLOCKING 0x1, 0x80 ;  /* 0x0042000000007b1d */ /* 0x000fe20000010000 */
[----:B------:R-:W-:-:S02]  /*9ec0*/  F2FP.PACK_AB R28, R157, R156 ;  /* 0x0000009c9d1c723e */ /* 0x000fc400000000ff */
[----:B------:R-:W-:Y:S02]  /*9ed0*/  F2FP.PACK_AB R27, R27, R158 ;  /* 0x0000009e1b1b723e */ /* 0x000fe400000000ff */
[C---:B------:R-:W-:Y:S02]  /*9ee0*/  IADD3 R3, R0.reuse, 0x80, RZ ;  /* 0x0000008000037810 */ /* 0x040fe40007ffe0ff */
[C---:B------:R-:W-:Y:S02]  /*9ef0*/  IADD3 R2, R0.reuse, 0x70, RZ ;  /* 0x0000007000027810 */ /* 0x040fe40007ffe0ff */
[----:B------:R-:W-:Y:S01]  /*9f00*/  @P1 IADD3 R2, R3, 0x10, RZ ;  /* 0x0000001003021810 */ /* 0x000fe20007ffe0ff */
[----:B------:R-:W-:Y:S01]  /*9f10*/  IMAD.IADD R3, R0, 0x1, R4 ;  /* 0x0000000100037824 */ /* 0x000fe200078e0204 */
[----:B------:R-:W-:Y:S02]  /*9f20*/  F2FP.PACK_AB R25, R25, R168 ;  /* 0x000000a81919723e */ /* 0x000fe400000000ff */
[----:B------:R-:W-:Y:S01]  /*9f30*/  F2FP.PACK_AB R24, R24, R170 ;  /* 0x000000aa1818723e */ /* 0x000fe200000000ff */
[----:B------:R-:W-:Y:S01]  /*9f40*/  IMAD.IADD R4, R4, 0x1, R2 ;  /* 0x0000000104047824 */ /* 0x000fe200078e0202 */
[----:B------:R-:W-:-:S02]  /*9f50*/  F2FP.PACK_AB R26, R26, R160 ;  /* 0x000000a01a1a723e */ /* 0x000fc400000000ff */
[----:B------:R-:W-:Y:S02]  /*9f60*/  F2FP.PACK_AB R162, R163, R162 ;  /* 0x000000a2a3a2723e */ /* 0x000fe400000000ff */
[----:B------:R-:W-:Y:S02]  /*9f70*/  F2FP.PACK_AB R23, R23, R164 ;  /* 0x000000a41717723e */ /* 0x000fe400000000ff */
        /* <DEDUP_REMOVED lines=8> */
[----:B------:R-:W-:Y:S01]  /*a000*/  STS [R2], R43 ;  /* 0x0000002b02007388 */ /* 0x000fe20000000800 */
        /* <DEDUP_REMOVED lines=16> */
[----:B------:R-:W-:Y:S01]  /*a110*/  ISETP.NE.U32.AND P1, PT, RZ, c[0x0][0x500], PT ;  /* 0x00014000ff007a0c */ /* 0x000fe20003f25070 */
[----:B------:R-:W-:Y:S01]  /*a120*/  STS [R3+0x80], R41 ;  /* 0x0000802903007388 */ /* 0x000fe20000000800 */
[----:B------:R-:W-:Y:S02]  /*a130*/  ISETP.NE.U32.AND P0, PT, RZ, c[0x0][0x508], PT ;  /* 0x00014200ff007a0c */ /* 0x000fe40003f05070 */
[----:B------:R-:W-:Y:S01]  /*a140*/  ISETP.NE.AND.EX P1, PT, RZ, c[0x0][0x504], PT, P1 ;  /* 0x00014100ff007a0c */ /* 0x000fe20003f25310 */
[----:B------:R-:W-:Y:S01]  /*a150*/  STS [R3+0x280], R40 ;  /* 0x0002802803007388 */ /* 0x000fe20000000800 */
[----:B------:R-:W-:-:S03]  /*a160*/  ISETP.NE.AND.EX P0, PT, RZ, c[0x0][0x50c], PT, P0 ;  /* 0x00014300ff007a0c */ /* 0x000fc60003f05300 */
[----:B------:R-:W-:Y:S04]  /*a170*/  STS [R4], R38 ;  /* 0x0000002604007388 */ /* 0x000fe80000000800 */
        /* <DEDUP_REMOVED lines=33> */
[----:B------:R2:W-:Y:S04]  /*a390*/  STS [R3+0x5080], R7 ;  /* 0x0050800703007388 */ /* 0x0005e80000000800 */
[----:B------:R3:W-:Y:S01]  /*a3a0*/  STS [R3+0x5280], R12 ;  /* 0x0052800c03007388 */ /* 0x0007e20000000800 */
[----:B-1----:R-:W-:-:S03]  /*a3b0*/  IMAD.MOV.U32 R2, RZ, RZ, 0x4 ;  /* 0x00000004ff027424 */ /* 0x002fc600078e00ff */
[----:B------:R1:W-:Y:S04]  /*a3c0*/  STS [R4+0x5000], R11 ;  /* 0x0050000b04007388 */ /* 0x0003e80000000800 */
[----:B------:R1:W-:Y:S01]  /*a3d0*/  STS [R4+0x5200], R10 ;  /* 0x0052000a04007388 */ /* 0x0003e20000000800 */
[----:B--2---:R-:W-:-:S03]  /*a3e0*/  IMAD.WIDE R6, R57, R2, c[0x0][0x500] ;  /* 0x0001400039067625 */ /* 0x004fc600078e0202 */
[----:B------:R-:W-:Y:S06]  /*a3f0*/  BAR.SYNC.DEFER_BLOCKING 0x1, 0x80 ;  /* 0x0042000000007b1d */ /* 0x000fec0000010000 */
[----:B------:R-:W2:Y:S01]  /*a400*/  @P1 LDG.E R0, [R6.64] ;  /* 0x0000000406001981 */ /* 0x000ea2000c1e1900 */
[----:B------:R-:W-:Y:S02]  /*a410*/  IMAD.MOV.U32 R24, RZ, RZ, c[0x0][0x388] ;  /* 0x0000e200ff187624 */ /* 0x000fe400078e00ff */
[----:B---3--:R-:W-:-:S05]  /*a420*/  @P0 IMAD.WIDE R2, R57, R2, c[0x0][0x508] ;  /* 0x0001420039020625 */ /* 0x008fca00078e0202 */
[----:B------:R3:W5:Y:S02]  /*a430*/  @P0 LDG.E R24, [R2.64] ;  /* 0x0000000402180981 */ /* 0x000764000c1e1900 */
[----:B---3--:R-:W-:Y:S02]  /*a440*/  CS2R R2, SRZ ;  /* 0x0000000000027805 */ /* 0x008fe4000001ff00 */
[--C-:B--2---:R-:W-:Y:S01]  /*a450*/  @P1 SHF.R.S32.HI R3, RZ, 0x1f, R0.reuse ;  /* 0x0000001fff031819 */ /* 0x104fe20000011400 */
[----:B------:R-:W-:Y:S01]  /*a460*/  @P1 IMAD.MOV.U32 R2, RZ, RZ, R0 ;  /* 0x000000ffff021224 */ /* 0x000fe200078e0000 */
[----:B------:R-:W-:Y:S05]  /*a470*/  @P0 BRA `(.L_x_31) ;  /* 0x0000004000000947 */ /* 0x000fea0003800000 */
[----:B-1----:R-:W-:Y:S05]  /*a480*/  @!P1 BRA `(.L_x_31) ;  /* 0x0000003000009947 */ /* 0x002fea0003800000 */
[----:B------:R-:W2:Y:S04]  /*a490*/  LDG.E R4, [R6.64] ;  /* 0x0000000406047981 */ /* 0x000ea8000c1e1900 */
[----:B------:R-:W2:Y:S02]  /*a4a0*/  LDG.E R0, [R6.64+0x4] ;  /* 0x0000040406007981 */ /* 0x000ea4000c1e1900 */
[----:B--2--5:R-:W-:-:S02]  /*a4b0*/  IADD3 R24, -R4, R0, RZ ;  /* 0x0000000004187210 */ /* 0x024fc40007ffe1ff */
.L_x_31:
[----:B-1----:R-:W-:Y:S01]  /*a4c0*/  LOP3.LUT R6, R48, 0xffffffe0, RZ, 0xc0, !PT ;  /* 0xffffffe030067812 */ /* 0x002fe200078ec0ff */
[----:B------:R-:W1:Y:S01]  /*a4d0*/  S2R R21, SR_CTAID.X ;  /* 0x0000000000157919 */ /* 0x000e620000002500 */
[----:B------:R-:W-:Y:S01]  /*a4e0*/  SHF.R.S32.HI R4, RZ, 0x1f, R49 ;  /* 0x0000001fff047819 */ /* 0x000fe20000011431 */
[----:B------:R-:W-:Y:S01]  /*a4f0*/  IMAD.MOV.U32 R13, RZ, RZ, c[0x0][0x4e8] ;  /* 0x00013a00ff0d7624 */ /* 0x000fe200078e00ff */
[----:B------:R-:W-:Y:S01]  /*a500*/  LEA.HI R0, R29, R29, RZ, 0x1 ;  /* 0x0000001d1d007211 */ /* 0x000fe200078f08ff */
[----:B------:R-:W-:Y:S01]  /*a510*/  IMAD.IADD R6, R55, 0x1, -R6 ;  /* 0x0000000137067824 */ /* 0x000fe200078e0a06 */
[----:B------:R-:W2:Y:S01]  /*a520*/  S2R R17, SR_CTAID.Y ;  /* 0x0000000000117919 */ /* 0x000ea20000002600 */
[----:B------:R-:W-:Y:S01]  /*a530*/  LEA.HI R4, R4, R49, RZ, 0x2 ;  /* 0x0000003104047211 */ /* 0x000fe200078f10ff */
[----:B------:R-:W-:Y:S01]  /*a540*/  IMAD R11, R3, c[0x0][0x3a0], RZ ;  /* 0x0000e800030b7a24 */ /* 0x000fe200078e02ff */
[C---:B------:R-:W-:Y:S01]  /*a550*/  LOP3.LUT R7, R0.reuse, 0x1ffffffe, RZ, 0xc0, !PT ;  /* 0x1ffffffe00077812 */ /* 0x040fe200078ec0ff */
[----:B------:R-:W-:Y:S01]  /*a560*/  IMAD.SHL.U32 R5, R0, 0x20, RZ ;  /* 0x0000002000057824 */ /* 0x000fe200078e00ff */
[----:B------:R-:W-:Y:S01]  /*a570*/  SHF.R.S32.HI R10, RZ, 0x1f, R6 ;  /* 0x0000001fff0a7819 */ /* 0x000fe20000011406 */
[----:B------:R-:W-:Y:S01]  /*a580*/  IMAD.WIDE.U32 R8, R2, c[0x0][0x3a0], RZ ;  /* 0x0000e80002087a25 */ /* 0x000fe200078e00ff */
[----:B------:R-:W-:Y:S01]  /*a590*/  LOP3.LUT R4, R4, 0xffffffc, RZ, 0xc0, !PT ;  /* 0x0ffffffc04047812 */ /* 0x000fe200078ec0ff */
[----:B------:R-:W-:Y:S01]  /*a5a0*/  BSSY B0, `(.L_x_32) ;  /* 0x000008a000007945 */ /* 0x000fe20003800000 */
[----:B------:R-:W-:Y:S01]  /*a5b0*/  LEA.HI R0, R10, R6, RZ, 0x2 ;  /* 0x000000060a007211 */ /* 0x000fe200078f10ff */
[----:B-----5:R-:W-:Y:S01]  /*a5c0*/  IMAD R24, R24, c[0x0][0x4e8], RZ ;  /* 0x00013a0018187a24 */ /* 0x020fe200078e02ff */
[----:B------:R-:W-:-:S02]  /*a5d0*/  IADD3 R10, R29, -R7, RZ ;  /* 0x800000071d0a7210 */ /* 0x000fc40007ffe0ff */
[----:B------:R-:W-:Y:S01]  /*a5e0*/  LOP3.LUT R7, R5, 0xffffffc0, RZ, 0xc0, !PT ;  /* 0xffffffc005077812 */ /* 0x000fe200078ec0ff */
[----:B------:R-:W-:Y:S01]  /*a5f0*/  IMAD.IADD R5, R49, 0x1, -R4 ;  /* 0x0000000131057824 */ /* 0x000fe200078e0a04 */
[----:B------:R-:W-:Y:S01]  /*a600*/  SHF.R.S32.HI R0, RZ, 0x2, R0 ;  /* 0x00000002ff007819 */ /* 0x000fe20000011400 */
[----:B------:R-:W-:Y:S01]  /*a610*/  IMAD R4, R2, c[0x0][0x3a4], R11 ;  /* 0x0000e90002047a24 */ /* 0x000fe200078e020b */
[----:B------:R-:W-:Y:S01]  /*a620*/  LEA.HI R12, R52, R52, RZ, 0x1 ;  /* 0x00000034340c7211 */ /* 0x000fe200078f08ff */
[----:B------:R-:W-:Y:S01]  /*a630*/  IMAD R7, R10, 0x8, R7 ;  /* 0x000000080a077824 */ /* 0x000fe200078e0207 */
[----:B------:R-:W-:Y:S02]  /*a640*/  ISETP.NE.AND P2, PT, R13, 0x1, PT ;  /* 0x000000010d00780c */ /* 0x000fe40003f45270 */
[----:B------:R-:W-:Y:S01]  /*a650*/  LEA R16, R5, R0, 0x4 ;  /* 0x0000000005107211 */ /* 0x000fe200078e20ff */
[----:B------:R-:W-:Y:S01]  /*a660*/  IMAD.IADD R5, R9, 0x1, R4 ;  /* 0x0000000109057824 */ /* 0x000fe200078e0204 */
[----:B------:R-:W-:Y:S01]  /*a670*/  LOP3.LUT R0, R12, 0x3fffffe, RZ, 0xc0, !PT ;  /* 0x03fffffe0c007812 */ /* 0x000fe200078ec0ff */
[----:B--2---:R-:W-:Y:S01]  /*a680*/  IMAD.WIDE.U32 R12, R17, c[0x0][0x490], R2 ;  /* 0x00012400110c7a25 */ /* 0x004fe200078e0002 */
[----:B------:R-:W-:-:S02]  /*a690*/  LOP3.LUT P0, RZ, R6, 0x3, RZ, 0xc0, !PT ;  /* 0x0000000306ff7812 */ /* 0x000fc4000780c0ff */
[----:B------:R-:W-:Y:S01]  /*a6a0*/  IADD3 R6, R16, R7, RZ ;  /* 0x0000000710067210 */ /* 0x000fe20007ffe0ff */
[----:B------:R-:W-:Y:S01]  /*a6b0*/  IMAD.IADD R0, R52, 0x1, -R0 ;  /* 0x0000000134007824 */ /* 0x000fe200078e0a00 */
[----:B------:R-:W-:Y:S01]  /*a6c0*/  SHF.R.S32.HI R7, RZ, 0x1f, R17 ;  /* 0x0000001fff077819 */ /* 0x000fe20000011411 */
[----:B------:R-:W-:Y:S01]  /*a6d0*/  IMAD.MOV.U32 R4, RZ, RZ, R8 ;  /* 0x000000ffff047224 */ /* 0x000fe200078e0008 */
[----:B-1----:R-:W-:Y:S01]  /*a6e0*/  LEA R6, R21, R6, 0x7 ;  /* 0x0000000615067211 */ /* 0x002fe200078e38ff */
[----:B------:R-:W-:Y:S01]  /*a6f0*/  IMAD R20, R49, 0x8, R0 ;  /* 0x0000000831147824 */ /* 0x000fe200078e0200 */
[----:B------:R-:W-:Y:S01]  /*a700*/  SEL R10, R57, RZ, !P1 ;  /* 0x000000ff390a7207 */ /* 0x000fe20004800000 */
[----:B------:R-:W-:Y:S01]  /*a710*/  IMAD R2, R7, c[0x0][0x490], RZ ;  /* 0x0001240007027a24 */ /* 0x000fe200078e02ff */
[----:B------:R-:W-:Y:S01]  /*a720*/  LEA.HI R15, R56, R55, RZ, 0x3 ;  /* 0x00000037380f7211 */ /* 0x000fe200078f18ff */
[----:B------:R-:W-:-:S04]  /*a730*/  @P2 IMAD.HI.U32 R0, R6, c[0x0][0x4ec], RZ ;  /* 0x00013b0006002a27 */ /* 0x000fc800078e00ff */
[----:B------:R-:W-:Y:S01]  /*a740*/  IMAD.MOV.U32 R8, RZ, RZ, R6 ;  /* 0x000000ffff087224 */ /* 0x000fe200078e0006 */
[----:B------:R-:W-:Y:S01]  /*a750*/  @P2 SHF.R.U32.HI R8, RZ, c[0x0][0x4f0], R0 ;  /* 0x00013c00ff082a19 */ /* 0x000fe20000011600 */
[----:B------:R-:W-:Y:S01]  /*a760*/  IMAD R2, R17, c[0x0][0x494], R2 ;  /* 0x0001250011027a24 */ /* 0x000fe200078e0202 */
[----:B------:R-:W-:Y:S01]  /*a770*/  SHF.R.S32.HI R0, RZ, 0x1f, R57 ;  /* 0x0000001fff007819 */ /* 0x000fe20000011439 */
[----:B------:R-:W-:Y:S02]  /*a780*/  IMAD R14, R7, c[0x0][0x3e8], RZ ;  /* 0x0000fa00070e7a24 */ /* 0x000fe400078e02ff */
[----:B------:R-:W-:Y:S01]  /*a790*/  IMAD R9, R29, 0x20, R52 ;  /* 0x000000201d097824 */ /* 0x000fe200078e0234 */
[----:B------:R-:W-:Y:S01]  /*a7a0*/  IADD3 R3, R13, R2, RZ ;  /* 0x000000020d037210 */ /* 0x000fe20007ffe0ff */
[----:B------:R-:W-:Y:S01]  /*a7b0*/  IMAD.MOV R7, RZ, RZ, -R8 ;  /* 0x000000ffff077224 */ /* 0x000fe200078e0a08 */
[----:B------:R-:W-:Y:S01]  /*a7c0*/  SEL R0, R0, RZ, !P1 ;  /* 0x000000ff00007207 */ /* 0x000fe20004800000 */
[C---:B------:R-:W-:Y:S01]  /*a7d0*/  IMAD R14, R17.reuse, c[0x0][0x3ec], R14 ;  /* 0x0000fb00110e7a24 */ /* 0x040fe200078e020e */
[----:B------:R-:W-:Y:S01]  /*a7e0*/  MOV R2, R12 ;  /* 0x0000000c00027202 */ /* 0x000fe20000000f00 */
[----:B------:R-:W-:-:S04]  /*a7f0*/  IMAD.WIDE.U32 R4, R17, c[0x0][0x3e8], R4 ;  /* 0x0000fa0011047a25 */ /* 0x000fc800078e0004 */
[----:B------:R-:W-:Y:S02]  /*a800*/  IMAD R13, R21, 0x80, R9 ;  /* 0x00000080150d7824 */ /* 0x000fe400078e0209 */
[----:B------:R-:W-:Y:S02]  /*a810*/  IMAD R11, R7, c[0x0][0x4e8], R6 ;  /* 0x00013a00070b7a24 */ /* 0x000fe400078e0206 */
[----:B------:R-:W-:Y:S02]  /*a820*/  IMAD R9, R0, c[0x0][0x498], RZ ;  /* 0x0001260000097a24 */ /* 0x000fe400078e02ff */
[----:B------:R-:W-:-:S04]  /*a830*/  IMAD.WIDE.U32 R6, R10, c[0x0][0x498], R2 ;  /* 0x000126000a067a25 */ /* 0x000fc800078e0002 */
[----:B------:R-:W-:Y:S01]  /*a840*/  IMAD.IADD R3, R5, 0x1, R14 ;  /* 0x0000000105037824 */ /* 0x000fe200078e020e */
[----:B------:R-:W-:Y:S01]  /*a850*/  SHF.R.S32.HI R5, RZ, 0x1f, R8 ;  /* 0x0000001fff057819 */ /* 0x000fe20000011408 */
[----:B------:R-:W-:Y:S01]  /*a860*/  IMAD R9, R10, c[0x0][0x49c], R9 ;  /* 0x000127000a097a24 */ /* 0x000fe200078e0209 */
[----:B------:R-:W-:Y:S01]  /*a870*/  IADD3 R8, P1, R8, R6, RZ ;  /* 0x0000000608087210 */ /* 0x000fe20007f3e0ff */
[----:B------:R-:W-:-:S03]  /*a880*/  @P2 IMAD.HI.U32 R2, R13, c[0x0][0x4ec], RZ ;  /* 0x00013b000d022a27 */ /* 0x000fc600078e00ff */
[----:B------:R-:W-:Y:S01]  /*a890*/  IADD3.X R9, R5, R7, R9, P1, !PT ;  /* 0x0000000705097210 */ /* 0x000fe20000ffe409 */
[----:B------:R-:W-:Y:S01]  /*a8a0*/  IMAD.MOV.U32 R18, RZ, RZ, R13 ;  /* 0x000000ffff127224 */ /* 0x000fe200078e000d */
[----:B------:R-:W-:Y:S01]  /*a8b0*/  SHF.R.S32.HI R7, RZ, 0x1f, R11 ;  /* 0x0000001fff077819 */ /* 0x000fe2000001140b */
[----:B------:R-:W-:Y:S01]  /*a8c0*/  IMAD R0, R0, c[0x0][0x3f0], RZ ;  /* 0x0000fc0000007a24 */ /* 0x000fe200078e02ff */
[----:B------:R-:W-:Y:S01]  /*a8d0*/  @P2 SHF.R.U32.HI R18, RZ, c[0x0][0x4f0], R2 ;  /* 0x00013c00ff122a19 */ /* 0x000fe20000011602 */
[----:B------:R-:W-:Y:S01]  /*a8e0*/  IMAD.SHL.U32 R12, R15, 0x8, RZ ;  /* 0x000000080f0c7824 */ /* 0x000fe200078e00ff */
[----:B------:R-:W-:Y:S01]  /*a8f0*/  MOV R2, R4 ;  /* 0x0000000400027202 */ /* 0x000fe20000000f00 */
[----:B------:R-:W-:Y:S02]  /*a900*/  IMAD R7, R7, c[0x0][0x488], RZ ;  /* 0x0001220007077a24 */ /* 0x000fe400078e02ff */
[----:B------:R-:W-:Y:S01]  /*a910*/  IMAD R14, R10, c[0x0][0x3f4], R0 ;  /* 0x0000fd000a0e7a24 */ /* 0x000fe200078e0200 */
[----:B------:R-:W-:Y:S01]  /*a920*/  LOP3.LUT R0, R12, 0xc0, RZ, 0xc0, !PT ;  /* 0x000000c00c007812 */ /* 0x000fe200078ec0ff */
[----:B------:R-:W-:-:S02]  /*a930*/  IMAD.SHL.U32 R6, R29, 0x8, RZ ;  /* 0x000000081d067824 */ /* 0x000fc400078e00ff */
[----:B------:R-:W-:Y:S01]  /*a940*/  IMAD.WIDE.U32 R4, R10, c[0x0][0x3f0], R2 ;  /* 0x0000fc000a047a25 */ /* 0x000fe200078e0002 */
[----:B------:R-:W-:-:S03]  /*a950*/  SHF.R.U32.HI R10, RZ, 0x3, R0 ;  /* 0x00000003ff0a7819 */ /* 0x000fc60000011600 */
[C---:B------:R-:W-:Y:S01]  /*a960*/  IMAD.WIDE.U32 R2, R11.reuse, c[0x0][0x488], R8 ;  /* 0x000122000b027a25 */ /* 0x040fe200078e0008 */
[----:B------:R-:W-:Y:S02]  /*a970*/  LOP3.LUT R9, R0, 0x18, R6, 0xf8, !PT ;  /* 0x0000001800097812 */ /* 0x000fe400078ef806 */
[----:B------:R-:W-:Y:S01]  /*a980*/  IADD3 R0, -R18, RZ, RZ ;  /* 0x000000ff12007210 */ /* 0x000fe20007ffe1ff */
[----:B------:R-:W-:Y:S01]  /*a990*/  IMAD R8, R11, c[0x0][0x48c], R7 ;  /* 0x000123000b087a24 */ /* 0x000fe200078e0207 */
[----:B------:R-:W-:Y:S01]  /*a9a0*/  LEA R7, P1, R2, c[0x0][0x450], 0x2 ;  /* 0x0001140002077a11 */ /* 0x000fe200078210ff */
[----:B------:R-:W-:Y:S01]  /*a9b0*/  IMAD.IADD R5, R5, 0x1, R14 ;  /* 0x0000000105057824 */ /* 0x000fe200078e020e */
[----:B------:R-:W-:Y:S01]  /*a9c0*/  LOP3.LUT R19, R9, R10, RZ, 0x3c, !PT ;  /* 0x0000000a09137212 */ /* 0x000fe200078e3cff */
[----:B------:R-:W-:Y:S01]  /*a9d0*/  IMAD.IADD R3, R3, 0x1, R8 ;  /* 0x0000000103037824 */ /* 0x000fe200078e0208 */
[----:B------:R-:W-:Y:S01]  /*a9e0*/  SHF.R.S32.HI R8, RZ, 0x1f, R18 ;  /* 0x0000001fff087819 */ /* 0x000fe20000011412 */
[----:B------:R-:W-:Y:S01]  /*a9f0*/  IMAD R9, R0, c[0x0][0x4e8], R13 ;  /* 0x00013a0000097a24 */ /* 0x000fe200078e020d */
[----:B------:R-:W-:Y:S02]  /*aa00*/  SHFL.IDX PT, R14, R7, RZ, 0x1c1f ;  /* 0x001c1fff070e7589 */ /* 0x000fe400000e0000 */
[----:B------:R-:W-:Y:S01]  /*aa10*/  LEA.HI.X R0, R2, c[0x0][0x454], R3, 0x2, P1 ;  /* 0x0001150002007a11 */ /* 0x000fe200008f1403 */
[----:B------:R-:W-:Y:S01]  /*aa20*/  IMAD R2, R8, c[0x0][0x3e0], RZ ;  /* 0x0000f80008027a24 */ /* 0x000fe200078e02ff */
[----:B------:R-:W-:Y:S01]  /*aa30*/  SHFL.IDX PT, R12, R7, 0x1, 0x1c1f ;  /* 0x003c1f00070c7f89 */ /* 0x000fe200000e0000 */
[----:B------:R-:W-:-:S03]  /*aa40*/  LEA R8, R21, R16, 0x7 ;  /* 0x0000001015087211 */ /* 0x000fc600078e38ff */
[----:B------:R-:W1:Y:S01]  /*aa50*/  SHFL.IDX PT, R15, R0, RZ, 0x1c1f ;  /* 0x001c1fff000f7589 */ /* 0x000e6200000e0000 */
[----:B------:R-:W-:-:S03]  /*aa60*/  ISETP.GE.OR P3, PT, R8, R24, P0 ;  /* 0x000000180800720c */ /* 0x000fc60000766670 */
[----:B------:R-:W2:Y:S04]  /*aa70*/  SHFL.IDX PT, R13, R0, 0x1, 0x1c1f ;  /* 0x003c1f00000d7f89 */ /* 0x000ea800000e0000 */
[----:B------:R-:W-:Y:S04]  /*aa80*/  SHFL.IDX PT, R16, R7, 0x2, 0x1c1f ;  /* 0x005c1f0007107f89 */ /* 0x000fe800000e0000 */
[----:B------:R-:W3:Y:S04]  /*aa90*/  SHFL.IDX PT, R17, R0, 0x2, 0x1c1f ;  /* 0x005c1f0000117f89 */ /* 0x000ee800000e0000 */
[----:B------:R4:W-:Y:S04]  /*aaa0*/  SHFL.IDX PT, R10, R7, 0x3, 0x1c1f ;  /* 0x007c1f00070a7f89 */ /* 0x0009e800000e0000 */
[----:B------:R2:W2:Y:S04]  /*aab0*/  SHFL.IDX PT, R11, R0, 0x3, 0x1c1f ;  /* 0x007c1f00000b7f89 */ /* 0x0004a800000e0000 */
[----:B-1----:R-:W-:Y:S01]  /*aac0*/  @!P3 ST.E [R14.64], R50 ;  /* 0x000000320e00b985 */ /* 0x002fe2000c101904 */
[----:B----4-:R-:W-:-:S02]  /*aad0*/  IMAD R7, R18, c[0x0][0x3e4], R2 ;  /* 0x0000f90012077a24 */ /* 0x010fc400078e0202 */
[----:B------:R-:W-:Y:S01]  /*aae0*/  IMAD.WIDE.U32 R2, R18, c[0x0][0x3e0], R4 ;  /* 0x0000f80012027a25 */ /* 0x000fe200078e0004 */
[C---:B------:R-:W-:Y:S02]  /*aaf0*/  IADD3 R5, R8.reuse, 0x40, RZ ;  /* 0x0000004008057810 */ /* 0x040fe40007ffe0ff */
[C---:B--2---:R-:W-:Y:S01]  /*ab00*/  IADD3 R0, R8.reuse, 0x8, RZ ;  /* 0x0000000808007810 */ /* 0x044fe20007ffe0ff */
[----:B------:R-:W-:Y:S01]  /*ab10*/  IMAD.IADD R3, R3, 0x1, R7 ;  /* 0x0000000103037824 */ /* 0x000fe200078e0207 */
[----:B------:R-:W-:Y:S02]  /*ab20*/  IADD3 R8, R8, 0x48, RZ ;  /* 0x0000004808087810 */ /* 0x000fe40007ffe0ff */
[-C--:B------:R-:W-:Y:S01]  /*ab30*/  ISETP.GE.OR P2, PT, R0, R24.reuse, P0 ;  /* 0x000000180000720c */ /* 0x080fe20000746670 */
[----:B------:R-:W-:Y:S01]  /*ab40*/  IMAD.WIDE.U32 R2, R9, c[0x0][0x3d8], R2 ;  /* 0x0000f60009027a25 */ /* 0x000fe200078e0002 */
[----:B------:R-:W-:Y:S02]  /*ab50*/  SHF.R.S32.HI R4, RZ, 0x1f, R9 ;  /* 0x0000001fff047819 */ /* 0x000fe40000011409 */
[-C--:B------:R-:W-:Y:S01]  /*ab60*/  ISETP.GE.OR P1, PT, R5, R24.reuse, P0 ;  /* 0x000000180500720c */ /* 0x080fe20000726670 */
[----:B------:R-:W-:Y:S01]  /*ab70*/  IMAD.U32 R5, R20, 0x20, R19 ;  /* 0x0000002014057824 */ /* 0x000fe200078e0013 */
[----:B------:R-:W-:Y:S01]  /*ab80*/  ISETP.GE.OR P0, PT, R8, R24, P0 ;  /* 0x000000180800720c */ /* 0x000fe20000706670 */
[----:B------:R-:W-:-:S04]  /*ab90*/  IMAD R0, R4, c[0x0][0x3d8], RZ ;  /* 0x0000f60004007a24 */ /* 0x000fc800078e02ff */
[----:B------:R-:W-:Y:S01]  /*aba0*/  IMAD R4, R9, c[0x0][0x3dc], R0 ;  /* 0x0000f70009047a24 */ /* 0x000fe200078e0200 */
[----:B------:R-:W-:Y:S01]  /*abb0*/  SHF.L.U32 R0, R5, 0x1, RZ ;  /* 0x0000000105007819 */ /* 0x000fe200000006ff */
[----:B------:R-:W-:Y:S02]  /*abc0*/  @!P2 ST.E [R12.64], R51 ;  /* 0x000000330c00a985 */ /* 0x000fe4000c101904 */
[----:B------:R-:W-:Y:S02]  /*abd0*/  IMAD.IADD R3, R3, 0x1, R4 ;  /* 0x0000000103037824 */ /* 0x000fe400078e0204 */
[----:B---3--:R-:W-:Y:S04]  /*abe0*/  @!P1 ST.E [R16.64], R53 ;  /* 0x0000003510009985 */ /* 0x008fe8000c101904 */
[----:B------:R1:W-:Y:S01]  /*abf0*/  @!P0 ST.E [R10.64], R54 ;  /* 0x000000360a008985 */ /* 0x0003e2000c101904 */
[----:B------:R-:W-:-:S03]  /*ac00*/  LEA R25, P0, R2, c[0x0][0x380], 0x1 ;  /* 0x0000e00002197a11 */ /* 0x000fc600078008ff */
[----:B------:R2:W3:Y:S04]  /*ac10*/  LDS.128 R36, [R0+0x880] ;  /* 0x0008800000247984 */ /* 0x0004e80000000c00 */
[----:B------:R2:W4:Y:S04]  /*ac20*/  LDS.128 R48, [R0+0x1080] ;  /* 0x0010800000307984 */ /* 0x0005280000000c00 */
[----:B------:R2:W2:Y:S04]  /*ac30*/  LDS.128 R60, [R0+0x1880] ;  /* 0x00188000003c7984 */ /* 0x0004a80000000c00 */
[----:B------:R2:W2:Y:S04]  /*ac40*/  LDS.128 R32, [R0+0x2880] ;  /* 0x0028800000207984 */ /* 0x0004a80000000c00 */
[----:B------:R2:W2:Y:S04]  /*ac50*/  LDS.128 R44, [R0+0x3080] ;  /* 0x00308000002c7984 */ /* 0x0004a80000000c00 */
[----:B------:R2:W2:Y:S01]  /*ac60*/  LDS.128 R56, [R0+0x3880] ;  /* 0x0038800000387984 */ /* 0x0004a20000000c00 */
[----:B-1----:R-:W-:-:S03]  /*ac70*/  LEA R11, R21, R52, 0x7 ;  /* 0x00000034150b7211 */ /* 0x002fc600078e38ff */
[----:B------:R1:W1:Y:S01]  /*ac80*/  LDS.128 R28, [R0+0x4880] ;  /* 0x00488000001c7984 */ /* 0x0002620000000c00 */
[----:B------:R-:W-:Y:S02]  /*ac90*/  LEA.HI.X R10, R2, c[0x0][0x384], R3, 0x1, P0 ;  /* 0x0000e100020a7a11 */ /* 0x000fe400000f0c03 */
[----:B------:R-:W-:Y:S01]  /*aca0*/  ISETP.GE.AND P0, PT, R11, R24, PT ;  /* 0x000000180b00720c */ /* 0x000fe20003f06270 */
[----:B------:R1:W1:Y:S04]  /*acb0*/  LDS.128 R40, [R0+0x5080] ;  /* 0x0050800000287984 */ /* 0x0002680000000c00 */
[----:B------:R1:W1:Y:S04]  /*acc0*/  LDS.128 R64, [R0+0x5880] ;  /* 0x0058800000407984 */ /* 0x0002680000000c00 */
[----:B------:R1:W1:Y:S04]  /*acd0*/  SHFL.IDX PT, R2, R25, RZ, 0x1c1f ;  /* 0x001c1fff19027589 */ /* 0x00026800000e0000 */
[----:B------:R1:W1:Y:S01]  /*ace0*/  SHFL.IDX PT, R3, R10, RZ, 0x1c1f ;  /* 0x001c1fff0a037589 */ /* 0x00026200000e0000 */
[----:B------:R-:W-:Y:S05]  /*acf0*/  @P0 BRA `(.L_x_33) ;  /* 0x0000014000000947 */ /* 0x000fea0003800000 */
[----:B---3--:R-:W3:Y:S01]  /*ad00*/  LDS.128 R20, [R0+0x80] ;  /* 0x0000800000147984 */ /* 0x008ee20000000c00 */
[----:B------:R-:W-:-:S02]  /*ad10*/  IADD3 R5, R6, 0x20, RZ ;  /* 0x0000002006057810 */ /* 0x000fc40007ffe0ff */
[C---:B------:R-:W-:Y:S01]  /*ad20*/  IADD3 R7, R6.reuse, 0x40, RZ ;  /* 0x0000004006077810 */ /* 0x040fe20007ffe0ff */
[----:B------:R-:W5:Y:S01]  /*ad30*/  LDS.128 R16, [R0+0x2080] ;  /* 0x0020800000107984 */ /* 0x000f620000000c00 */
[----:B------:R-:W-:Y:S02]  /*ad40*/  ISETP.GE.AND P1, PT, R5, c[0x0][0x3c8], PT ;  /* 0x0000f20005007a0c */ /* 0x000fe40003f26270 */
[----:B------:R-:W-:Y:S01]  /*ad50*/  ISETP.GE.AND P0, PT, R7, c[0x0][0x3c8], PT ;  /* 0x0000f20007007a0c */ /* 0x000fe20003f06270 */
[----:B------:R4:W2:Y:S01]  /*ad60*/  LDS.128 R12, [R0+0x4080] ;  /* 0x00408000000c7984 */ /* 0x0008a20000000c00 */
[----:B------:R-:W-:-:S09]  /*ad70*/  ISETP.GE.AND P2, PT, R6, c[0x0][0x3c8], PT ;  /* 0x0000f20006007a0c */ /* 0x000fd20003f46270 */
[----:B------:R-:W-:-:S04]  /*ad80*/  @!P1 SHF.R.S32.HI R4, RZ, 0x1f, R5 ;  /* 0x0000001fff049819 */ /* 0x000fc80000011405 */
[----:B------:R-:W-:Y:S01]  /*ad90*/  @!P1 LEA.HI R4, R4, R5, RZ, 0x3 ;  /* 0x0000000504049211 */ /* 0x000fe200078f18ff */
[----:B-1----:R-:W-:-:S03]  /*ada0*/  @!P2 IMAD.WIDE R8, R6, 0x2, R2 ;  /* 0x000000020608a825 */ /* 0x002fc600078e0202 */
[----:B------:R-:W-:Y:S02]  /*adb0*/  @!P1 LOP3.LUT R4, R4, 0xfffffff8, RZ, 0xc0, !PT ;  /* 0xfffffff804049812 */ /* 0x000fe400078ec0ff */
[----:B--2-4-:R-:W-:-:S03]  /*adc0*/  @!P0 SHF.R.S32.HI R0, RZ, 0x1f, R7 ;  /* 0x0000001fff008819 */ /* 0x014fc60000011407 */
[----:B------:R-:W-:Y:S01]  /*add0*/  @!P1 IMAD.WIDE R4, R4, 0x2, R2 ;  /* 0x0000000204049825 */ /* 0x000fe200078e0202 */
[----:B------:R-:W-:-:S04]  /*ade0*/  @!P0 LEA.HI R0, R0, R7, RZ, 0x3 ;  /* 0x0000000700008211 */ /* 0x000fc800078f18ff */
[----:B------:R-:W-:Y:S01]  /*adf0*/  @!P0 LOP3.LUT R0, R0, 0xfffffff8, RZ, 0xc0, !PT ;  /* 0xfffffff800008812 */ /* 0x000fe200078ec0ff */
[----:B---3--:R1:W-:Y:S04]  /*ae00*/  @!P2 ST.E.128 [R8.64], R20 ;  /* 0x000000140800a985 */ /* 0x0083e8000c101d04 */
[----:B------:R-:W-:Y:S01]  /*ae10*/  @!P0 IMAD.WIDE R2, R0, 0x2, R2 ;  /* 0x0000000200028825 */ /* 0x000fe200078e0202 */
[----:B-----5:R1:W-:Y:S04]  /*ae20*/  @!P1 ST.E.128 [R4.64], R16 ;  /* 0x0000001004009985 */ /* 0x0203e8000c101d04 */
[----:B------:R1:W-:Y:S02]  /*ae30*/  @!P0 ST.E.128 [R2.64], R12 ;  /* 0x0000000c02008985 */ /* 0x0003e4000c101d04 */
.L_x_33:
[----:B---3--:R-:W-:Y:S05]  /*ae40*/  BSYNC B0 ;  /* 0x0000000000007941 */ /* 0x008fea0003800000 */
.L_x_32:
[----:B-12---:R-:W-:Y:S01]  /*ae50*/  IADD3 R0, R11, 0x20, RZ ;  /* 0x000000200b007810 */ /* 0x006fe20007ffe0ff */
[----:B------:R1:W2:Y:S01]  /*ae60*/  SHFL.IDX PT, R3, R10, 0x1, 0x1c1f ;  /* 0x003c1f000a037f89 */ /* 0x0002a200000e0000 */
[----:B------:R-:W-:Y:S02]  /*ae70*/  BSSY B0, `(.L_x_34) ;  /* 0x0000015000007945 */ /* 0x000fe40003800000 */
[----:B------:R-:W-:Y:S01]  /*ae80*/  ISETP.GE.AND P0, PT, R0, R24, PT ;  /* 0x000000180000720c */ /* 0x000fe20003f06270 */
[----:B------:R1:W3:-:S12]  /*ae90*/  SHFL.IDX PT, R2, R25, 0x1, 0x1c1f ;  /* 0x003c1f0019027f89 */ /* 0x0002d800000e0000 */
[----:B------:R-:W-:Y:S05]  /*aea0*/  @P0 BRA `(.L_x_35) ;  /* 0x0000011000000947 */ /* 0x000fea0003800000 */
[C---:B------:R-:W-:Y:S02]  /*aeb0*/  IADD3 R5, R6.reuse, 0x20, RZ ;  /* 0x0000002006057810 */ /* 0x040fe40007ffe0ff */
[C---:B------:R-:W-:Y:S02]  /*aec0*/  IADD3 R7, R6.reuse, 0x40, RZ ;  /* 0x0000004006077810 */ /* 0x040fe40007ffe0ff */
        /* <DEDUP_REMOVED lines=15> */
.L_x_35:
[----:B------:R-:W-:Y:S05]  /*afc0*/  BSYNC B0 ;  /* 0x0000000000007941 */ /* 0x000fea0003800000 */
.L_x_34:
[----:B------:R-:W-:Y:S01]  /*afd0*/  IADD3 R0, R11, 0x40, RZ ;  /* 0x000000400b007810 */ /* 0x000fe20007ffe0ff */
[----:B--2---:R2:W1:Y:S01]  /*afe0*/  SHFL.IDX PT, R3, R10, 0x2, 0x1c1f ;  /* 0x005c1f000a037f89 */ /* 0x00446200000e0000 */
[----:B------:R-:W-:Y:S02]  /*aff0*/  BSSY B0, `(.L_x_36) ;  /* 0x0000015000007945 */ /* 0x000fe40003800000 */
[----:B------:R-:W-:Y:S01]  /*b000*/  ISETP.GE.AND P0, PT, R0, R24, PT ;  /* 0x000000180000720c */ /* 0x000fe20003f06270 */
[----:B---3--:R2:W3:-:S12]  /*b010*/  SHFL.IDX PT, R2, R25, 0x2, 0x1c1f ;  /* 0x005c1f0019027f89 */ /* 0x0084d800000e0000 */
        /* <DEDUP_REMOVED lines=9> */
[--C-:B-1-3--:R-:W-:Y:S01]  /*b0b0*/  @!P2 IMAD.WIDE R8, R6, 0x2, R2.reuse ;  /* 0x000000020608a825 */ /* 0x10afe200078e0202 */
[----:B------:R-:W-:Y:S02]  /*b0c0*/  @!P0 LEA.HI R0, R0, R7, RZ, 0x3 ;  /* 0x0000000700008211 */ /* 0x000fe400078f18ff */
[----:B------:R-:W-:Y:S02]  /*b0d0*/  @!P1 LOP3.LUT R4, R4, 0xfffffff8, RZ, 0xc0, !PT ;  /* 0xfffffff804049812 */ /* 0x000fe400078ec0ff */
[----:B------:R-:W-:Y:S01]  /*b0e0*/  @!P0 LOP3.LUT R0, R0, 0xfffffff8, RZ, 0xc0, !PT ;  /* 0xfffffff800008812 */ /* 0x000fe200078ec0ff */
[----:B----4-:R1:W-:Y:S02]  /*b0f0*/  @!P2 ST.E.128 [R8.64], R48 ;  /* 0x000000300800a985 */ /* 0x0103e4000c101d04 */
[----:B------:R-:W-:-:S04]  /*b100*/  @!P1 IMAD.WIDE R4, R4, 0x2, R2 ;  /* 0x0000000204049825 */ /* 0x000fc800078e0202 */
[----:B------:R-:W-:Y:S01]  /*b110*/  @!P0 IMAD.WIDE R2, R0, 0x2, R2 ;  /* 0x0000000200028825 */ /* 0x000fe200078e0202 */
[----:B------:R1:W-:Y:S04]  /*b120*/  @!P1 ST.E.128 [R4.64], R44 ;  /* 0x0000002c04009985 */ /* 0x0003e8000c101d04 */
[----:B------:R1:W-:Y:S02]  /*b130*/  @!P0 ST.E.128 [R2.64], R40 ;  /* 0x0000002802008985 */ /* 0x0003e4000c101d04 */
.L_x_37:
[----:B------:R-:W-:Y:S05]  /*b140*/  BSYNC B0 ;  /* 0x0000000000007941 */ /* 0x000fea0003800000 */
.L_x_36:
[----:B------:R-:W-:Y:S01]  /*b150*/  IADD3 R0, R11, 0x60, RZ ;  /* 0x000000600b007810 */ /* 0x000fe20007ffe0ff */
[----:B-1----:R1:W2:Y:S03]  /*b160*/  SHFL.IDX PT, R3, R10, 0x3, 0x1c1f ;  /* 0x007c1f000a037f89 */ /* 0x0022a600000e0000 */
[----:B------:R-:W-:Y:S01]  /*b170*/  ISETP.GE.AND P0, PT, R0, R24, PT ;  /* 0x000000180000720c */ /* 0x000fe20003f06270 */
[----:B---3--:R1:W3:-:S12]  /*b180*/  SHFL.IDX PT, R2, R25, 0x3, 0x1c1f ;  /* 0x007c1f0019027f89 */ /* 0x0082d800000e0000 */
[----:B------:R-:W-:Y:S05]  /*b190*/  @P0 EXIT ;  /* 0x000000000000094d */ /* 0x000fea0003800000 */
[C---:B------:R-:W-:Y:S02]  /*b1a0*/  IADD3 R4, R6.reuse, 0x20, RZ ;  /* 0x0000002006047810 */ /* 0x040fe40007ffe0ff */
[----:B------:R-:W-:Y:S02]  /*b1b0*/  ISETP.GE.AND P1, PT, R6, c[0x0][0x3c8], PT ;  /* 0x0000f20006007a0c */ /* 0x000fe40003f26270 */
[----:B------:R-:W-:-:S11]  /*b1c0*/  ISETP.GE.AND P0, PT, R4, c[0x0][0x3c8], PT ;  /* 0x0000f20004007a0c */ /* 0x000fd60003f06270 */
[----:B--23--:R-:W-:Y:S02]  /*b1d0*/  @!P1 IMAD.WIDE R8, R6, 0x2, R2 ;  /* 0x0000000206089825 */ /* 0x00cfe400078e0202 */
[----:B------:R-:W-:-:S03]  /*b1e0*/  @!P0 SHF.R.S32.HI R0, RZ, 0x1f, R4 ;  /* 0x0000001fff008819 */ /* 0x000fc60000011404 */
[----:B------:R2:W-:Y:S01]  /*b1f0*/  @!P1 ST.E.128 [R8.64], R60 ;  /* 0x0000003c08009985 */ /* 0x0005e2000c101d04 */
[----:B------:R-:W-:-:S04]  /*b200*/  @!P0 LEA.HI R0, R0, R4, RZ, 0x3 ;  /* 0x0000000400008211 */ /* 0x000fc800078f18ff */
[----:B------:R-:W-:-:S05]  /*b210*/  @!P0 LOP3.LUT R0, R0, 0xfffffff8, RZ, 0xc0, !PT ;  /* 0xfffffff800008812 */ /* 0x000fca00078ec0ff */
[----:B------:R-:W-:Y:S01]  /*b220*/  @!P0 IMAD.WIDE R4, R0, 0x2, R2 ;  /* 0x0000000200048825 */ /* 0x000fe200078e0202 */
[----:B------:R-:W-:-:S04]  /*b230*/  IADD3 R0, R6, 0x40, RZ ;  /* 0x0000004006007810 */ /* 0x000fc80007ffe0ff */
[----:B------:R2:W-:Y:S01]  /*b240*/  @!P0 ST.E.128 [R4.64], R56 ;  /* 0x0000003804008985 */ /* 0x0005e2000c101d04 */
[----:B------:R-:W-:-:S13]  /*b250*/  ISETP.GE.AND P0, PT, R0, c[0x0][0x3c8], PT ;  /* 0x0000f20000007a0c */ /* 0x000fda0003f06270 */
[----:B------:R-:W-:Y:S05]  /*b260*/  @P0 EXIT ;  /* 0x000000000000094d */ /* 0x000fea0003800000 */
[----:B--2---:R-:W-:-:S04]  /*b270*/  SHF.R.S32.HI R4, RZ, 0x1f, R0 ;  /* 0x0000001fff047819 */ /* 0x004fc80000011400 */
[----:B------:R-:W-:-:S04]  /*b280*/  LEA.HI R0, R4, R0, RZ, 0x3 ;  /* 0x0000000004007211 */ /* 0x000fc800078f18ff */
[----:B------:R-:W-:-:S05]  /*b290*/  LOP3.LUT R0, R0, 0xfffffff8, RZ, 0xc0, !PT ;  /* 0xfffffff800007812 */ /* 0x000fca00078ec0ff */
[----:B------:R-:W-:-:S05]  /*b2a0*/  IMAD.WIDE R2, R0, 0x2, R2 ;  /* 0x0000000200027825 */ /* 0x000fca00078e0202 */
[----:B------:R-:W-:Y:S01]  /*b2b0*/  ST.E.128 [R2.64], R64 ;  /* 0x0000004002007985 */ /* 0x000fe2000c101d04 */
[----:B------:R-:W-:Y:S05]  /*b2c0*/  EXIT ;  /* 0x000000000000794d */ /* 0x000fea0003800000 */
.L_x_30:
[----:B------:R-:W2:Y:S01]  /*b2d0*/  LDL R8, [R1+0x30] ;  /* 0x0000300001087983 */ /* 0x000ea20000100800 */
[----:B------:R-:W-:Y:S01]  /*b2e0*/  ISETP.NE.U32.AND P0, PT, RZ, c[0x0][0x508], PT ;  /* 0x00014200ff007a0c */ /* 0x000fe20003f05070 */
[----:B------:R-:W-:Y:S01]  /*b2f0*/  IMAD.MOV.U32 R2, RZ, RZ, 0x4 ;  /* 0x00000004ff027424 */ /* 0x000fe200078e00ff */
[----:B------:R-:W-:Y:S02]  /*b300*/  ISETP.NE.U32.AND P1, PT, RZ, c[0x0][0x500], PT ;  /* 0x00014000ff007a0c */ /* 0x000fe40003f25070 */
[----:B------:R-:W-:Y:S02]  /*b310*/  ISETP.NE.AND.EX P0, PT, RZ, c[0x0][0x50c], PT, P0 ;  /* 0x00014300ff007a0c */ /* 0x000fe40003f05300 */
[----:B------:R-:W-:Y:S01]  /*b320*/  ISETP.NE.AND.EX P1, PT, RZ, c[0x0][0x504], PT, P1 ;  /* 0x00014100ff007a0c */ /* 0x000fe20003f25310 */
[----:B------:R-:W-:Y:S02]  /*b330*/  IMAD.MOV.U32 R13, RZ, RZ, c[0x0][0x388] ;  /* 0x0000e200ff0d7624 */ /* 0x000fe400078e00ff */
[----:B--2---:R-:W-:-:S08]  /*b340*/  IMAD.WIDE R6, R8, R2, c[0x0][0x500] ;  /* 0x0001400008067625 */ /* 0x004fd000078e0202 */
[----:B------:R-:W-:Y:S02]  /*b350*/  @P0 IMAD.WIDE R2, R8, R2, c[0x0][0x508] ;  /* 0x0001420008020625 */ /* 0x000fe400078e0202 */
[----:B------:R-:W2:Y:S04]  /*b360*/  @P1 LDG.E R0, [R6.64] ;  /* 0x0000000406001981 */ /* 0x000ea8000c1e1900 */
[----:B------:R1:W5:Y:S01]  /*b370*/  @P0 LDG.E R13, [R2.64] ;  /* 0x00000004020d0981 */ /* 0x000362000c1e1900 */
[----:B------:R-:W-:Y:S02]  /*b380*/  CS2R R4, SRZ ;  /* 0x0000000000047805 */ /* 0x000fe4000001ff00 */
[--C-:B--2---:R-:W-:Y:S01]  /*b390*/  @P1 SHF.R.S32.HI R5, RZ, 0x1f, R0.reuse ;  /* 0x0000001fff051819 */ /* 0x104fe20000011400 */
[----:B------:R-:W-:Y:S01]  /*b3a0*/  @P1 IMAD.MOV.U32 R4, RZ, RZ, R0 ;  /* 0x000000ffff041224 */ /* 0x000fe200078e0000 */
[----:B------:R-:W-:Y:S05]  /*b3b0*/  @P0 BRA `(.L_x_38) ;  /* 0x0000004000000947 */ /* 0x000fea0003800000 */
[----:B-1----:R-:W-:Y:S05]  /*b3c0*/  @!P1 BRA `(.L_x_38) ;  /* 0x0000003000009947 */ /* 0x002fea0003800000 */
[----:B------:R1:W2:Y:S04]  /*b3d0*/  LDG.E R0, [R6.64] ;  /* 0x0000000406007981 */ /* 0x0002a8000c1e1900 */
[----:B-1----:R-:W2:Y:S02]  /*b3e0*/  LDG.E R6, [R6.64+0x4] ;  /* 0x0000040406067981 */ /* 0x002ea4000c1e1900 */
[----:B--2--5:R-:W-:-:S02]  /*b3f0*/  IADD3 R13, -R0, R6, RZ ;  /* 0x00000006000d7210 */ /* 0x024fc40007ffe1ff */
.L_x_38:
[----:B-1----:R-:W1:Y:S01]  /*b400*/  S2R R11, SR_TID.X ;  /* 0x00000000000b7919 */ /* 0x002e620000002100 */
[----:B------:R-:W-:Y:S01]  /*b410*/  SHF.R.S32.HI R0, RZ, 0x1f, R8 ;  /* 0x0000001fff007819 */ /* 0x000fe20000011408 */
[----:B------:R-:W-:Y:S01]  /*b420*/  BSSY B0, `(.L_x_39) ;  /* 0x0000028000007945 */ /* 0x000fe20003800000 */
[----:B------:R-:W-:-:S02]  /*b430*/  SEL R10, R8, RZ, !P1 ;  /* 0x000000ff080a7207 */ /* 0x000fc40004800000 */
[----:B------:R-:W-:Y:S02]  /*b440*/  SEL R12, R0, RZ, !P1 ;  /* 0x000000ff000c7207 */ /* 0x000fe40004800000 */
[----:B-1----:R-:W-:-:S13]  /*b450*/  ISETP.GE.AND P0, PT, R11, 0x80, PT ;  /* 0x000000800b00780c */ /* 0x002fda0003f06270 */
[----:B------:R-:W-:Y:S05]  /*b460*/  @P0 BRA `(.L_x_40) ;  /* 0x0000023000000947 */ /* 0x000fea0003800000 */
[----:B------:R-:W1:Y:S01]  /*b470*/  S2R R9, SR_CTAID.X ;  /* 0x0000000000097919 */ /* 0x000e620000002500 */
[----:B-----5:R-:W-:Y:S01]  /*b480*/  IMAD R0, R13, c[0x0][0x4e8], RZ ;  /* 0x00013a000d007a24 */ /* 0x020fe200078e02ff */
[----:B-1----:R-:W-:-:S04]  /*b490*/  LEA R9, R9, R11, 0x7 ;  /* 0x0000000b09097211 */ /* 0x002fc800078e38ff */
[----:B------:R-:W-:-:S13]  /*b4a0*/  ISETP.GE.AND P0, PT, R9, R0, PT ;  /* 0x000000000900720c */ /* 0x000fda0003f06270 */
[----:B------:R-:W-:Y:S05]  /*b4b0*/  @P0 BRA `(.L_x_40) ;  /* 0x000001e000000947 */ /* 0x000fea0003800000 */
[----:B------:R-:W1:Y:S01]  /*b4c0*/  S2R R8, SR_CTAID.Y ;  /* 0x0000000000087919 */ /* 0x000e620000002600 */
[----:B------:R-:W-:Y:S01]  /*b4d0*/  MOV R0, c[0x0][0x4e8] ;  /* 0x00013a0000007a02 */ /* 0x000fe20000000f00 */
[----:B------:R-:W-:Y:S01]  /*b4e0*/  IMAD.MOV.U32 R3, RZ, RZ, R5 ;  /* 0x000000ffff037224 */ /* 0x000fe200078e0005 */
[----:B------:R-:W-:Y:S02]  /*b4f0*/  MOV R2, R4 ;  /* 0x0000000400027202 */ /* 0x000fe40000000f00 */
[----:B------:R-:W-:-:S13]  /*b500*/  ISETP.NE.AND P0, PT, R0, 0x1, PT ;  /* 0x000000010000780c */ /* 0x000fda0003f05270 */
[----:B------:R-:W-:Y:S01]  /*b510*/  @P0 IMAD.HI.U32 R7, R9, c[0x0][0x4ec], RZ ;  /* 0x00013b0009070a27 */ /* 0x000fe200078e00ff */
[----:B-1----:R-:W-:-:S03]  /*b520*/  SHF.R.S32.HI R0, RZ, 0x1f, R8 ;  /* 0x0000001fff007819 */ /* 0x002fc60000011408 */
[----:B------:R-:W-:-:S04]  /*b530*/  IMAD.WIDE.U32 R2, R8, c[0x0][0x490], R2 ;  /* 0x0001240008027a25 */ /* 0x000fc800078e0002 */
[----:B------:R-:W-:Y:S02]  /*b540*/  IMAD R6, R0, c[0x0][0x490], RZ ;  /* 0x0001240000067a24 */ /* 0x000fe400078e02ff */
[----:B------:R-:W-:Y:S01]  /*b550*/  IMAD.MOV.U32 R0, RZ, RZ, R9 ;  /* 0x000000ffff007224 */ /* 0x000fe200078e0009 */
[----:B------:R-:W-:Y:S01]  /*b560*/  @P0 SHF.R.U32.HI R0, RZ, c[0x0][0x4f0], R7 ;  /* 0x00013c00ff000a19 */ /* 0x000fe20000011607 */
[----:B------:R-:W-:Y:S02]  /*b570*/  IMAD R6, R8, c[0x0][0x494], R6 ;  /* 0x0001250008067a24 */ /* 0x000fe400078e0206 */
[----:B------:R-:W-:Y:S01]  /*b580*/  IMAD R8, R12, c[0x0][0x498], RZ ;  /* 0x000126000c087a24 */ /* 0x000fe200078e02ff */
[----:B------:R-:W-:Y:S01]  /*b590*/  IADD3 R7, -R0, RZ, RZ ;  /* 0x000000ff00077210 */ /* 0x000fe20007ffe1ff */
[----:B------:R-:W-:Y:S02]  /*b5a0*/  IMAD.IADD R3, R6, 0x1, R3 ;  /* 0x0000000106037824 */ /* 0x000fe400078e0203 */
[----:B------:R-:W-:-:S02]  /*b5b0*/  IMAD R8, R10, c[0x0][0x49c], R8 ;  /* 0x000127000a087a24 */ /* 0x000fc400078e0208 */
[----:B------:R-:W-:Y:S01]  /*b5c0*/  IMAD R6, R7, c[0x0][0x4e8], R9 ;  /* 0x00013a0007067a24 */ /* 0x000fe200078e0209 */
[----:B------:R-:W-:Y:S01]  /*b5d0*/  SHF.R.S32.HI R9, RZ, 0x1f, R0 ;  /* 0x0000001fff097819 */ /* 0x000fe20000011400 */
[----:B------:R-:W-:-:S03]  /*b5e0*/  IMAD.WIDE.U32 R2, R10, c[0x0][0x498], R2 ;  /* 0x000126000a027a25 */ /* 0x000fc600078e0002 */
[----:B------:R-:W-:Y:S02]  /*b5f0*/  SHF.R.S32.HI R7, RZ, 0x1f, R6 ;  /* 0x0000001fff077819 */ /* 0x000fe40000011406 */
[----:B------:R-:W-:-:S03]  /*b600*/  IADD3 R2, P0, R0, R2, RZ ;  /* 0x0000000200027210 */ /* 0x000fc60007f1e0ff */
[----:B------:R-:W-:Y:S01]  /*b610*/  IMAD R0, R7, c[0x0][0x488], RZ ;  /* 0x0001220007007a24 */ /* 0x000fe200078e02ff */
[----:B------:R-:W-:-:S03]  /*b620*/  IADD3.X R3, R9, R3, R8, P0, !PT ;  /* 0x0000000309037210 */ /* 0x000fc600007fe408 */
[C---:B------:R-:W-:Y:S02]  /*b630*/  IMAD R0, R6.reuse, c[0x0][0x48c], R0 ;  /* 0x0001230006007a24 */ /* 0x040fe400078e0200 */
[----:B------:R-:W-:-:S05]  /*b640*/  IMAD.WIDE.U32 R2, R6, c[0x0][0x488], R2 ;  /* 0x0001220006027a25 */ /* 0x000fca00078e0002 */
[----:B------:R-:W-:Y:S02]  /*b650*/  IADD3 R0, R3, R0, RZ ;  /* 0x0000000003007210 */ /* 0x000fe40007ffe0ff */
[----:B------:R-:W-:-:S04]  /*b660*/  LEA R6, P0, R2, c[0x0][0x450], 0x2 ;  /* 0x0001140002067a11 */ /* 0x000fc800078010ff */
[----:B------:R-:W-:Y:S02]  /*b670*/  LEA.HI.X R7, R2, c[0x0][0x454], R0, 0x2, P0 ;  /* 0x0001150002077a11 */ /* 0x000fe400000f1400 */
[----:B------:R-:W-:-:S05]  /*b680*/  MOV R0, 0xff800000 ;  /* 0xff80000000007802 */ /* 0x000fca0000000f00 */
[----:B------:R1:W-:Y:S02]  /*b690*/  STG.E [R6.64], R0 ;  /* 0x0000000006007986 */ /* 0x0003e4000c101904 */
.L_x_40:
[----:B------:R-:W-:Y:S05]  /*b6a0*/  BSYNC B0 ;  /* 0x0000000000007941 */ /* 0x000fea0003800000 */
.L_x_39:
[----:B-1----:R-:W1:Y:S01]  /*b6b0*/  S2R R6, SR_CTAID.Y ;  /* 0x0000000000067919 */ /* 0x002e620000002600 */
[----:B------:R-:W-:Y:S01]  /*b6c0*/  IMAD R0, R5, c[0x0][0x3a0], RZ ;  /* 0x0000e80005007a24 */ /* 0x000fe200078e02ff */
[----:B------:R-:W-:Y:S01]  /*b6d0*/  SHF.R.S32.HI R5, RZ, 0x1f, R11 ;  /* 0x0000001fff057819 */ /* 0x000fe2000001140b */
[C---:B------:R-:W-:Y:S01]  /*b6e0*/  IMAD.WIDE.U32 R2, R4.reuse, c[0x0][0x3a0], RZ ;  /* 0x0000e80004027a25 */ /* 0x040fe200078e00ff */
[----:B------:R-:W2:Y:S01]  /*b6f0*/  S2R R9, SR_CTAID.X ;  /* 0x0000000000097919 */ /* 0x000ea20000002500 */
[----:B------:R-:W-:Y:S01]  /*b700*/  MOV R8, c[0x0][0x4e8] ;  /* 0x00013a0000087a02 */ /* 0x000fe20000000f00 */
[----:B------:R-:W-:Y:S01]  /*b710*/  BSSY B0, `(.L_x_41) ;  /* 0x000003c000007945 */ /* 0x000fe20003800000 */
[----:B------:R-:W-:Y:S01]  /*b720*/  LEA.HI R5, R5, R11, RZ, 0x2 ;  /* 0x0000000b05057211 */ /* 0x000fe200078f10ff */
[----:B------:R-:W-:Y:S01]  /*b730*/  IMAD R0, R4, c[0x0][0x3a4], R0 ;  /* 0x0000e90004007a24 */ /* 0x000fe200078e0200 */
[----:B------:R-:W-:Y:S01]  /*b740*/  ISETP.NE.AND P0, PT, R8, 0x1, PT ;  /* 0x000000010800780c */ /* 0x000fe20003f05270 */
[----:B-----5:R-:W-:Y:S01]  /*b750*/  IMAD R13, R13, c[0x0][0x4e8], RZ ;  /* 0x00013a000d0d7a24 */ /* 0x020fe200078e02ff */
[----:B------:R-:W-:-:S02]  /*b760*/  LOP3.LUT R4, R5, 0xfffffffc, RZ, 0xc0, !PT ;  /* 0xfffffffc05047812 */ /* 0x000fc400078ec0ff */
[----:B------:R-:W-:-:S03]  /*b770*/  IADD3 R3, R3, R0, RZ ;  /* 0x0000000003037210 */ /* 0x000fc60007ffe0ff */
[----:B------:R-:W-:Y:S01]  /*b780*/  IMAD.IADD R8, R11, 0x1, -R4 ;  /* 0x000000010b087824 */ /* 0x000fe200078e0a04 */
[----:B------:R-:W-:-:S04]  /*b790*/  SHF.R.S32.HI R11, RZ, 0x2, R5 ;  /* 0x00000002ff0b7819 */ /* 0x000fc80000011405 */
[-C--:B------:R-:W-:Y:S02]  /*b7a0*/  LEA R4, R8, R11.reuse, 0x5 ;  /* 0x0000000b08047211 */ /* 0x080fe400078e28ff */
[----:B-1----:R-:W-:Y:S01]  /*b7b0*/  SHF.R.S32.HI R7, RZ, 0x1f, R6 ;  /* 0x0000001fff077819 */ /* 0x002fe20000011406 */
[----:B------:R-:W-:Y:S01]  /*b7c0*/  IMAD.WIDE.U32 R2, R6, c[0x0][0x3e8], R2 ;  /* 0x0000fa0006027a25 */ /* 0x000fe200078e0002 */
[----:B--2---:R-:W-:-:S03]  /*b7d0*/  LEA R11, R9, R11, 0x7 ;  /* 0x0000000b090b7211 */ /* 0x004fc600078e38ff */
[----:B------:R-:W-:Y:S02]  /*b7e0*/  IMAD R0, R7, c[0x0][0x3e8], RZ ;  /* 0x0000fa0007007a24 */ /* 0x000fe400078e02ff */
[----:B------:R-:W-:Y:S02]  /*b7f0*/  IMAD R4, R9, 0x80, R4 ;  /* 0x0000008009047824 */ /* 0x000fe400078e0204 */
[----:B------:R-:W-:Y:S02]  /*b800*/  IMAD R0, R6, c[0x0][0x3ec], R0 ;  /* 0x0000fb0006007a24 */ /* 0x000fe400078e0200 */
[----:B------:R-:W-:-:S03]  /*b810*/  @P0 IMAD.HI.U32 R5, R4, c[0x0][0x4ec], RZ ;  /* 0x00013b0004050a27 */ /* 0x000fc600078e00ff */
[----:B------:R-:W-:Y:S01]  /*b820*/  IADD3 R3, R0, R3, RZ ;  /* 0x0000000300037210 */ /* 0x000fe20007ffe0ff */
[----:B------:R-:W-:Y:S01]  /*b830*/  IMAD R6, R12, c[0x0][0x3f0], RZ ;  /* 0x0000fc000c067a24 */ /* 0x000fe200078e02ff */
[----:B------:R-:W-:Y:S02]  /*b840*/  MOV R0, R4 ;  /* 0x0000000400007202 */ /* 0x000fe40000000f00 */
[----:B------:R-:W-:Y:S01]  /*b850*/  @P0 SHF.R.U32.HI R0, RZ, c[0x0][0x4f0], R5 ;  /* 0x00013c00ff000a19 */ /* 0x000fe20000011605 */
[C---:B------:R-:W-:Y:S02]  /*b860*/  IMAD R7, R10.reuse, c[0x0][0x3f4], R6 ;  /* 0x0000fd000a077a24 */ /* 0x040fe400078e0206 */
[----:B------:R-:W-:Y:S01]  /*b870*/  IMAD.WIDE.U32 R2, R10, c[0x0][0x3f0], R2 ;  /* 0x0000fc000a027a25 */ /* 0x000fe200078e0002 */
[----:B------:R-:W-:-:S03]  /*b880*/  SHF.R.S32.HI R6, RZ, 0x1f, R0 ;  /* 0x0000001fff067819 */ /* 0x000fc60000011400 */
[----:B------:R-:W-:Y:S01]  /*b890*/  IMAD.MOV R5, RZ, RZ, -R0 ;  /* 0x000000ffff057224 */ /* 0x000fe200078e0a00 */
[----:B------:R-:W-:Y:S01]  /*b8a0*/  IADD3 R3, R3, R7, RZ ;  /* 0x0000000703037210 */ /* 0x000fe20007ffe0ff */
[----:B------:R-:W-:Y:S02]  /*b8b0*/  IMAD R6, R6, c[0x0][0x3e0], RZ ;  /* 0x0000f80006067a24 */ /* 0x000fe400078e02ff */
[----:B------:R-:W-:Y:S02]  /*b8c0*/  IMAD R5, R5, c[0x0][0x4e8], R4 ;  /* 0x00013a0005057a24 */ /* 0x000fe400078e0204 */
[----:B------:R-:W-:-:S03]  /*b8d0*/  IMAD.WIDE.U32 R2, R0, c[0x0][0x3e0], R2 ;  /* 0x0000f80000027a25 */ /* 0x000fc600078e0002 */
[----:B------:R-:W-:Y:S01]  /*b8e0*/  SHF.R.S32.HI R4, RZ, 0x1f, R5 ;  /* 0x0000001fff047819 */ /* 0x000fe20000011405 */
[----:B------:R-:W-:-:S05]  /*b8f0*/  IMAD R0, R0, c[0x0][0x3e4], R6 ;  /* 0x0000f90000007a24 */ /* 0x000fca00078e0206 */
[----:B------:R-:W-:Y:S01]  /*b900*/  IADD3 R3, R3, R0, RZ ;  /* 0x0000000003037210 */ /* 0x000fe20007ffe0ff */
[----:B------:R-:W-:-:S04]  /*b910*/  IMAD R0, R4, c[0x0][0x3d8], RZ ;  /* 0x0000f60004007a24 */ /* 0x000fc800078e02ff */
[C---:B------:R-:W-:Y:S02]  /*b920*/  IMAD R0, R5.reuse, c[0x0][0x3dc], R0 ;  /* 0x0000f70005007a24 */ /* 0x040fe400078e0200 */
[----:B------:R-:W-:-:S04]  /*b930*/  IMAD.WIDE.U32 R2, R5, c[0x0][0x3d8], R2 ;  /* 0x0000f60005027a25 */ /* 0x000fc800078e0002 */
[----:B------:R-:W-:Y:S01]  /*b940*/  IMAD.IADD R0, R3, 0x1, R0 ;  /* 0x0000000103007824 */ /* 0x000fe200078e0200 */
[----:B------:R-:W-:-:S04]  /*b950*/  LEA R14, P0, R2, c[0x0][0x380], 0x1 ;  /* 0x0000e000020e7a11 */ /* 0x000fc800078008ff */
[----:B------:R-:W-:Y:S02]  /*b960*/  LEA.HI.X R12, R2, c[0x0][0x384], R0, 0x1, P0 ;  /* 0x0000e100020c7a11 */ /* 0x000fe400000f0c00 */
[----:B------:R-:W-:Y:S01]  /*b970*/  ISETP.GE.AND P0, PT, R11, R13, PT ;  /* 0x0000000d0b00720c */ /* 0x000fe20003f06270 */
[----:B------:R1:W2:Y:S01]  /*b980*/  SHFL.IDX PT, R2, R14, RZ, 0x1c1f ;  /* 0x001c1fff0e027589 */ /* 0x0002a200000e0000 */
[----:B------:R-:W-:-:S03]  /*b990*/  SHF.L.U32 R0, R8, 0x3, RZ ;  /* 0x0000000308007819 */ /* 0x000fc600000006ff */
[----:B------:R1:W3:Y:S01]  /*b9a0*/  SHFL.IDX PT, R3, R12, RZ, 0x1c1f ;  /* 0x001c1fff0c037589 */ /* 0x0002e200000e0000 */
[C---:B------:R-:W-:Y:S02]  /*b9b0*/  IADD3 R9, R0.reuse, 0x20, RZ ;  /* 0x0000002000097810 */ /* 0x040fe40007ffe0ff */
[----:B------:R-:W-:-:S05]  /*b9c0*/  IADD3 R10, R0, 0x40, RZ ;  /* 0x00000040000a7810 */ /* 0x000fca0007ffe0ff */
        /* <DEDUP_REMOVED lines=11> */
[----:B------:R2:W-:Y:S02]  /*ba80*/  @!P2 ST.E.128 [R6.64], RZ ;  /* 0x000000ff0600a985 */ /* 0x0005e4000c101d04 */
[----:B------:R-:W-:-:S04]  /*ba90*/  @!P1 IMAD.WIDE R4, R5, 0x2, R2 ;  /* 0x0000000205049825 */ /* 0x000fc800078e0202 */
[----:B------:R-:W-:Y:S01]  /*baa0*/  @!P0 IMAD.WIDE R2, R8, 0x2, R2 ;  /* 0x0000000208028825 */ /* 0x000fe200078e0202 */
[----:B------:R2:W-:Y:S04]  /*bab0*/  @!P1 ST.E.128 [R4.64], RZ ;  /* 0x000000ff04009985 */ /* 0x0005e8000c101d04 */
[----:B------:R2:W-:Y:S02]  /*bac0*/  @!P0 ST.E.128 [R2.64], RZ ;  /* 0x000000ff02008985 */ /* 0x0005e4000c101d04 */
.L_x_42:
[----:B------:R-:W-:Y:S05]  /*bad0*/  BSYNC B0 ;  /* 0x0000000000007941 */ /* 0x000fea0003800000 */
.L_x_41:
[----:B--2---:R-:W-:Y:S01]  /*bae0*/  IADD3 R4, R11, 0x20, RZ ;  /* 0x000000200b047810 */ /* 0x004fe20007ffe0ff */
[----:B---3--:R2:W3:Y:S01]  /*baf0*/  SHFL.IDX PT, R3, R12, 0x1, 0x1c1f ;  /* 0x003c1f000c037f89 */ /* 0x0084e200000e0000 */
[----:B------:R-:W-:Y:S02]  /*bb00*/  BSSY B0, `(.L_x_43) ;  /* 0x0000013000007945 */ /* 0x000fe40003800000 */
[----:B------:R-:W-:Y:S01]  /*bb10*/  ISETP.GE.AND P0, PT, R4, R13, PT ;  /* 0x0000000d0400720c */ /* 0x000fe20003f06270 */
[----:B------:R2:W4:-:S12]  /*bb20*/  SHFL.IDX PT, R2, R14, 0x1, 0x1c1f ;  /* 0x003c1f000e027f89 */ /* 0x00051800000e0000 */
        /* <DEDUP_REMOVED lines=16> */
.L_x_44:
[----:B------:R-:W-:Y:S05]  /*bc30*/  BSYNC B0 ;  /* 0x0000000000007941 */ /* 0x000fea0003800000 */
.L_x_43:
[----:B---3--:R-:W-:Y:S01]  /*bc40*/  IADD3 R4, R11, 0x40, RZ ;  /* 0x000000400b047810 */ /* 0x008fe20007ffe0ff */
[----:B------:R3:W1:Y:S01]  /*bc50*/  SHFL.IDX PT, R3, R12, 0x2, 0x1c1f ;  /* 0x005c1f000c037f89 */ /* 0x00066200000e0000 */
[----:B------:R-:W-:Y:S02]  /*bc60*/  BSSY B0, `(.L_x_45) ;  /* 0x0000013000007945 */ /* 0x000fe40003800000 */
[----:B------:R-:W-:Y:S01]  /*bc70*/  ISETP.GE.AND P0, PT, R4, R13, PT ;  /* 0x0000000d0400720c */ /* 0x000fe20003f06270 */
[----:B----4-:R3:W4:-:S12]  /*bc80*/  SHFL.IDX PT, R2, R14, 0x2, 0x1c1f ;  /* 0x005c1f000e027f89 */ /* 0x01071800000e0000 */
[----:B------:R-:W-:Y:S05]  /*bc90*/  @P0 BRA `(.L_x_46) ;  /* 0x000000f000000947 */ /* 0x000fea0003800000 */
[----:B------:R-:W-:Y:S02]  /*bca0*/  ISETP.GE.AND P1, PT, R9, c[0x0][0x3c8], PT ;  /* 0x0000f20009007a0c */ /* 0x000fe40003f26270 */
[----:B------:R-:W-:Y:S02]  /*bcb0*/  ISETP.GE.AND P0, PT, R10, c[0x0][0x3c8], PT ;  /* 0x0000f2000a007a0c */ /* 0x000fe40003f06270 */
[----:B------:R-:W-:-:S09]  /*bcc0*/  ISETP.GE.AND P2, PT, R0, c[0x0][0x3c8], PT ;  /* 0x0000f20000007a0c */ /* 0x000fd20003f46270 */
[----:B------:R-:W-:Y:S02]  /*bcd0*/  @!P1 SHF.R.S32.HI R5, RZ, 0x1f, R9 ;  /* 0x0000001fff059819 */ /* 0x000fe40000011409 */
[----:B------:R-:W-:Y:S02]  /*bce0*/  @!P0 SHF.R.S32.HI R4, RZ, 0x1f, R10 ;  /* 0x0000001fff048819 */ /* 0x000fe4000001140a */
[----:B------:R-:W-:Y:S01]  /*bcf0*/  @!P1 LEA.HI R5, R5, R9, RZ, 0x3 ;  /* 0x0000000905059211 */ /* 0x000fe200078f18ff */
[--C-:B-1--4-:R-:W-:Y:S01]  /*bd00*/  @!P2 IMAD.WIDE R6, R0, 0x2, R2.reuse ;  /* 0x000000020006a825 */ /* 0x112fe200078e0202 */
        /* <DEDUP_REMOVED lines=8> */
.L_x_46:
[----:B------:R-:W-:Y:S05]  /*bd90*/  BSYNC B0 ;  /* 0x0000000000007941 */ /* 0x000fea0003800000 */
.L_x_45:
[----:B-1----:R-:W-:Y:S01]  /*bda0*/  IADD3 R4, R11, 0x60, RZ ;  /* 0x000000600b047810 */ /* 0x002fe20007ffe0ff */
[----:B------:R1:W2:Y:S03]  /*bdb0*/  SHFL.IDX PT, R3, R12, 0x3, 0x1c1f ;  /* 0x007c1f000c037f89 */ /* 0x0002a600000e0000 */
[----:B------:R-:W-:Y:S01]  /*bdc0*/  ISETP.GE.AND P0, PT, R4, R13, PT ;  /* 0x0000000d0400720c */ /* 0x000fe20003f06270 */
[----:B----4-:R1:W4:-:S12]  /*bdd0*/  SHFL.IDX PT, R2, R14, 0x3, 0x1c1f ;  /* 0x007c1f000e027f89 */ /* 0x01031800000e0000 */
[----:B------:R-:W-:Y:S05]  /*bde0*/  @P0 EXIT ;  /* 0x000000000000094d */ /* 0x000fea0003800000 */
[----:B------:R-:W-:Y:S02]  /*bdf0*/  ISETP.GE.AND P0, PT, R9, c[0x0][0x3c8], PT ;  /* 0x0000f20009007a0c */ /* 0x000fe40003f06270 */
[----:B------:R-:W-:-:S11]  /*be00*/  ISETP.GE.AND P1, PT, R0, c[0x0][0x3c8], PT ;  /* 0x0000f20000007a0c */ /* 0x000fd60003f26270 */
[----:B------:R-:W-:Y:S02]  /*be10*/  @!P0 SHF.R.S32.HI R4, RZ, 0x1f, R9 ;  /* 0x0000001fff048819 */ /* 0x000fe40000011409 */
[----:B--2-4-:R-:W-:Y:S02]  /*be20*/  @!P1 IMAD.WIDE R6, R0, 0x2, R2 ;  /* 0x0000000200069825 */ /* 0x014fe400078e0202 */
[----:B------:R-:W-:-:S03]  /*be30*/  @!P0 LEA.HI R4, R4, R9, RZ, 0x3 ;  /* 0x0000000904048211 */ /* 0x000fc600078f18ff */
[----:B------:R2:W-:Y:S01]  /*be40*/  @!P1 ST.E.128 [R6.64], RZ ;  /* 0x000000ff06009985 */ /* 0x0005e2000c101d04 */
[----:B------:R-:W-:-:S05]  /*be50*/  @!P0 LOP3.LUT R4, R4, 0xfffffff8, RZ, 0xc0, !PT ;  /* 0xfffffff804048812 */ /* 0x000fca00078ec0ff */
[----:B------:R-:W-:-:S05]  /*be60*/  @!P0 IMAD.WIDE R4, R4, 0x2, R2 ;  /* 0x0000000204048825 */ /* 0x000fca00078e0202 */
[----:B------:R2:W-:Y:S01]  /*be70*/  @!P0 ST.E.128 [R4.64], RZ ;  /* 0x000000ff04008985 */ /* 0x0005e2000c101d04 */
[----:B------:R-:W-:-:S13]  /*be80*/  ISETP.GE.AND P0, PT, R10, c[0x0][0x3c8], PT ;  /* 0x0000f2000a007a0c */ /* 0x000fda0003f06270 */
[----:B------:R-:W-:Y:S05]  /*be90*/  @P0 EXIT ;  /* 0x000000000000094d */ /* 0x000fea0003800000 */
[----:B------:R-:W-:-:S04]  /*bea0*/  SHF.R.S32.HI R0, RZ, 0x1f, R10 ;  /* 0x0000001fff007819 */ /* 0x000fc8000001140a */
[----:B------:R-:W-:-:S04]  /*beb0*/  LEA.HI R0, R0, R10, RZ, 0x3 ;  /* 0x0000000a00007211 */ /* 0x000fc800078f18ff */
[----:B------:R-:W-:-:S05]  /*bec0*/  LOP3.LUT R0, R0, 0xfffffff8, RZ, 0xc0, !PT ;  /* 0xfffffff800007812 */ /* 0x000fca00078ec0ff */
[----:B------:R-:W-:-:S05]  /*bed0*/  IMAD.WIDE R2, R0, 0x2, R2 ;  /* 0x0000000200027825 */ /* 0x000fca00078e0202 */
[----:B------:R-:W-:Y:S01]  /*bee0*/  ST.E.128 [R2.64], RZ ;  /* 0x000000ff02007985 */ /* 0x000fe2000c101d04 */
[----:B------:R-:W-:Y:S05]  /*bef0*/  EXIT ;  /* 0x000000000000794d */ /* 0x000fea0003800000 */
.L_x_47:
        /* <DEDUP_REMOVED lines=16> */
.L_x_1509:


//--------------------- .text._ZN7cutlass13device_kernelIN5flash19enable_sm80_to_sm89INS1_16FlashAttnFwdSm80INS1_25CollectiveMainloopFwdSm80ILi4ELi1ELb0EN4cute5tupleIJNS5_1CILi128EEENS7_ILi64EEENS7_ILi96EEEEEELi96ENS_6half_tEfNS_4arch4Sm80ELb0ELb0ELb1ELb1ELb0ELb1ELb1ELb0EEENS1_21CollectiveEpilogueFwdINS6_IJS8_SA_S9_EEENS6_IJNS7_ILi1EEESI_SI_EEESC_SE_Li128ELb1ELb1ELb0ELb0EEENS1_19SingleTileSchedulerILb1ELb0ELb1ELi128EEEEEEEEEvNT_6ParamsE --------------------------
	.section	.text._ZN7cutlass13device_kernelIN5flash19enable_sm80_to_sm89INS1_16FlashAttnFwdSm80INS1_25CollectiveMainloopFwdSm80ILi4ELi1ELb0EN4cute5tupleIJNS5_1CILi128EEENS7_ILi64EEENS7_ILi96EEEEEELi96ENS_6half_tEfNS_4arch4Sm80ELb0ELb0ELb1ELb1ELb0ELb1ELb1ELb0EEENS1_21CollectiveEpilogueFwdINS6_IJS8_SA_S9_EEENS6_IJNS7_ILi1EEESI_SI_EEESC_SE_Li128ELb1ELb1ELb0ELb0EEENS1_19SingleTileSchedulerILb1ELb0ELb1ELi128EEEEEEEEEvNT_6ParamsE,"ax",@progbits
	.sectioninfo	@"SHI_REGISTERS=255"
	.align	128
.text._ZN7cutlass13device_kernelIN5flash19enable_sm80_to_sm89INS1_16FlashAttnFwdSm80INS1_25CollectiveMainloopFwdSm80ILi4ELi1ELb0EN4cute5tupleIJNS5_1CILi128EEENS7_ILi64EEENS7_ILi96EEEEEELi96ENS_6half_tEfNS_4arch4Sm80ELb0ELb0ELb1ELb1ELb0ELb1ELb1ELb0EEENS1_21CollectiveEpilogueFwdINS6_IJS8_SA_S9_EEENS6_IJNS7_ILi1EEESI_SI_EEESC_SE_Li128ELb1ELb1ELb0ELb0EEENS1_19SingleTileSchedulerILb1ELb0ELb1ELi128EEEEEEEEEvNT_6ParamsE:
        .type           _ZN7cutlass13device_kernelIN5flash19enable_sm80_to_sm89INS1_16FlashAttnFwdSm80INS1_25CollectiveMainloopFwdSm80ILi4ELi1ELb0EN4cute5tupleIJNS5_1CILi128EEENS7_ILi64EEENS7_ILi96EEEEEELi96ENS_6half_tEfNS_4arch4Sm80ELb0ELb0ELb1ELb1ELb0ELb1ELb1ELb0EEENS1_21CollectiveEpilogueFwdINS6_IJS8_SA_S9_EEENS6_IJNS7_ILi1EEESI_SI_EEESC_SE_Li128ELb1ELb1ELb0ELb0EEENS1_19SingleTileSchedulerILb1ELb0ELb1ELi128EEEEEEEEEvNT_6ParamsE,@function
        .size           _ZN7cutlass13device_kernelIN5flash19enable_sm80_to_sm89INS1_16FlashAttnFwdSm80INS1_25CollectiveMainloopFwdSm80ILi4ELi1ELb0EN4cute5tupleIJNS5_1CILi128EEENS7_ILi64EEENS7_ILi96EEEEEELi96ENS_6half_tEfNS_4arch4Sm80ELb0ELb0ELb1ELb1ELb0ELb1ELb1ELb0EEENS1_21CollectiveEpilogueFwdINS6_IJS8_SA_S9_EEENS6_IJNS7_ILi1EEESI_SI_EEESC_SE_Li128ELb1ELb1ELb0ELb0EEENS1_19SingleTileSchedulerILb1ELb0ELb1ELi128EEEEEEEEEvNT_6ParamsE,(.L_x_1510 - _ZN7cutlass13device_kernelIN5flash19enable_sm80_to_sm89INS1_16FlashAttnFwdSm80INS1_25CollectiveMainloopFwdSm80ILi4ELi1ELb0EN4cute5tupleIJNS5_1CILi128EEENS7_ILi64EEENS7_ILi96EEEEEELi96ENS_6half_tEfNS_4arch4Sm80ELb0ELb0ELb1ELb1ELb0ELb1ELb1ELb0EEENS1_21CollectiveEpilogueFwdINS6_IJS8_SA_S9_EEENS6_IJNS7_ILi1EEESI_SI_EEESC_SE_Li128ELb1ELb1ELb0ELb0EEENS1_19SingleTileSchedulerILb1ELb0ELb1ELi128EEEEEEEEEvNT_6ParamsE)
        .other          _ZN7cutlass13device_kernelIN5flash19enable_sm80_to_sm89INS1_16FlashAttnFwdSm80INS1_25CollectiveMainloopFwdSm80ILi4ELi1ELb0EN4cute5tupleIJNS5_1CILi128EEENS7_ILi64EEENS7_ILi96EEEEEELi96ENS_6half_tEfNS_4arch4Sm80ELb0ELb0ELb1ELb1ELb0ELb1ELb1ELb0EEENS1_21CollectiveEpilogueFwdINS6_IJS8_SA_S9_EEENS6_IJNS7_ILi1EEESI_SI_EEESC_SE_Li128ELb1ELb1ELb0ELb0EEENS1_19SingleTileSchedulerILb1ELb0ELb1ELi128EEEEEEEEEvNT_6ParamsE,@"STO_CUDA_ENTRY STV_DEFAULT"
_ZN7cutlass13device_kernelIN5flash19enable_sm80_to_sm89INS1_16FlashAttnFwdSm80INS1_25CollectiveMainloopFwdSm80ILi4ELi1ELb0EN4cute5tupleIJNS5_1CILi128EEENS7_ILi64EEENS7_ILi96EEEEEELi96ENS_6half_tEfNS_4arch4Sm80ELb0ELb0ELb1ELb1ELb0ELb1ELb1ELb0EEENS1_21CollectiveEpilogueFwdINS6_IJS8_SA_S9_EEENS6_IJNS7_ILi1EEESI_SI_EEESC_SE_Li128ELb1ELb1ELb0ELb0EEENS1_19SingleTileSchedulerILb1ELb0ELb1ELi128EEEEEEEEEvNT_6ParamsE:
        /* <DEDUP_REMOVED lines=17> */
.L_x_49:
        /* <DEDUP_REMOVED lines=8> */
.L_x_51:
[----:B------:R-:W-:-:S05]  /*0190*/  MOV R0, c[0x0][0x54c] ;  /* 0x0001530000007a02 */ /* 0x000fca0000000f00 */
.L_x_50:
[----:B-----5:R-:W-:Y:S01]  /*01a0*/  IMAD R0, R0, c[0x0][0x548], RZ ;  /* 0x0001520000007a24 */ /* 0x020fe200078e02ff */
[----:B-1----:R-:W-:-:S04]  /*01b0*/  SHF.L.U32 R2, R169, 0x7, RZ ;  /* 0x00000007a9027819 */ /* 0x002fc800000006ff */
[----:B------:R-:W-:-:S04]  /*01c0*/  ISETP.GE.AND P0, PT, R2, R0, PT ;  /* 0x000000000200720c */ /* 0x000fc80003f06270 */
[----:B------:R-:W-:-:S05]  /*01d0*/  SEL R0, R5, 0xffffffff, !P0 ;  /* 0xffffffff05007807 */ /* 0x000fca0004000000 */
[----:B------:R1:W-:Y:S01]  /*01e0*/  STL [R1+0x58], R0 ;  /* 0x0000580001007387 */ /* 0x0003e20000100800 */
[----:B------:R-:W-:Y:S05]  /*01f0*/  BRA `(.L_x_52) ;  /* 0x0000013000007947 */ /* 0x000fea0003800000 */
.L_x_48:
[----:B---3--:R-:W-:-:S04]  /*0200*/  ISETP.NE.U32.AND P0, PT, RZ, c[0x0][0x568], PT ;  /* 0x00015a00ff007a0c */ /* 0x008fc80003f05070 */
[----:B------:R-:W-:-:S13]  /*0210*/  ISETP.NE.AND.EX P0, PT, RZ, c[0x0][0x56c], PT, P0 ;  /* 0x00015b00ff007a0c */ /* 0x000fda0003f05300 */
[----:B------:R-:W-:Y:S05]  /*0220*/  @!P0 BRA `(.L_x_53) ;  /* 0x0000002000008947 */ /* 0x000fea0003800000 */
[----:B------:R1:W5:Y:S01]  /*0230*/  LDG.E R0, [R2.64] ;  /* 0x0000000602007981 */ /* 0x000362000c1e1900 */
[----:B------:R-:W-:Y:S05]  /*0240*/  BRA `(.L_x_54) ;  /* 0x0000009000007947 */ /* 0x000fea0003800000 */
.L_x_53:
        /* <DEDUP_REMOVED lines=8> */
.L_x_55:
[----:B------:R-:W-:-:S05]  /*02d0*/  MOV R0, c[0x0][0x54c] ;  /* 0x0001530000007a02 */ /* 0x000fca0000000f00 */
.L_x_54:
[----:B-----5:R-:W-:Y:S01]  /*02e0*/  IMAD R0, R0, c[0x0][0x548], RZ ;  /* 0x0001520000007a24 */ /* 0x020fe200078e02ff */
[----:B-1----:R-:W-:-:S04]  /*02f0*/  SHF.L.U32 R2, R169, 0x7, RZ ;  /* 0x00000007a9027819 */ /* 0x002fc800000006ff */
[----:B------:R-:W-:-:S04]  /*0300*/  ISETP.GE.AND P0, PT, R2, R0, PT ;  /* 0x000000000200720c */ /* 0x000fc80003f06270 */
[----:B------:R-:W-:-:S05]  /*0310*/  SEL R0, R5, 0xffffffff, !P0 ;  /* 0xffffffff05007807 */ /* 0x000fca0004000000 */
[----:B------:R1:W-:Y:S04]  /*0320*/  STL [R1+0x58], R0 ;  /* 0x0000580001007387 */ /* 0x0003e80000100800 */
.L_x_52:
[----:B------:R-:W2:Y:S02]  /*0330*/  LDL R17, [R1+0x58] ;  /* 0x0000580001117983 */ /* 0x000ea40000100800 */
[----:B--2---:R-:W-:-:S13]  /*0340*/  ISETP.GE.AND P0, PT, R17, RZ, PT ;  /* 0x000000ff1100720c */ /* 0x004fda0003f06270 */
[----:B------:R-:W-:Y:S05]  /*0350*/  @!P0 EXIT ;  /* 0x000000000000894d */ /* 0x000fea0003800000 */
[----:B------:R-:W-:Y:S01]  /*0360*/  ISETP.NE.U32.AND P0, PT, RZ, c[0x0][0x370], PT ;  /* 0x0000dc00ff007a0c */ /* 0x000fe20003f05070 */
[----:B------:R-:W-:Y:S01]  /*0370*/  IMAD.MOV.U32 R148, RZ, RZ, RZ ;  /* 0x000000ffff947224 */ /* 0x000fe200078e00ff */
[----:B------:R-:W-:Y:S01]  /*0380*/  ISETP.NE.U32.AND P1, PT, RZ, c[0x0][0x360], PT ;  /* 0x0000d800ff007a0c */ /* 0x000fe20003f25070 */
[----:B------:R-:W-:Y:S01]  /*0390*/  IMAD.MOV.U32 R153, RZ, RZ, RZ ;  /* 0x000000ffff997224 */ /* 0x000fe200078e00ff */
[----:B------:R-:W-:Y:S01]  /*03a0*/  ISETP.NE.AND.EX P2, PT, RZ, c[0x0][0x374], PT, P0 ;  /* 0x0000dd00ff007a0c */ /* 0x000fe20003f45300 */
[----:B------:R-:W-:Y:S01]  /*03b0*/  IMAD.MOV.U32 R12, RZ, RZ, RZ ;  /* 0x000000ffff0c7224 */ /* 0x000fe200078e00ff */
[----:B------:R-:W-:Y:S01]  /*03c0*/  ISETP.NE.AND.EX P0, PT, RZ, c[0x0][0x364], PT, P1 ;  /* 0x0000d900ff007a0c */ /* 0x000fe20003f05310 */
[CC--:B------:R-:W-:Y:S01]  /*03d0*/  IMAD.WIDE R6, R17.reuse, R13.reuse, c[0x0][0x348] ;  /* 0x0000d20011067625 */ /* 0x0c0fe200078e020d */
[----:B------:R-:W-:Y:S02]  /*03e0*/  ISETP.NE.U32.AND P1, PT, RZ, c[0x0][0x348], PT ;  /* 0x0000d200ff007a0c */ /* 0x000fe40003f25070 */
[----:B------:R-:W-:Y:S01]  /*03f0*/  ISETP.NE.U32.AND P5, PT, RZ, c[0x0][0x350], PT ;  /* 0x0000d400ff007a0c */ /* 0x000fe20003fa5070 */
[----:B------:R-:W-:Y:S01]  /*0400*/  IMAD.WIDE R4, R17, R13, c[0x0][0x350] ;  /* 0x0000d40011047625 */ /* 0x000fe200078e020d */
[----:B------:R-:W-:-:S02]  /*0410*/  ISETP.NE.U32.AND P3, PT, RZ, c[0x0][0x358], PT ;  /* 0x0000d600ff007a0c */ /* 0x000fc40003f65070 */
[----:B------:R-:W-:Y:S01]  /*0420*/  ISETP.NE.AND.EX P1, PT, RZ, c[0x0][0x34c], PT, P1 ;  /* 0x0000d300ff007a0c */ /* 0x000fe20003f25310 */
[CC--:B------:R-:W-:Y:S01]  /*0430*/  IMAD.WIDE R2, R17.reuse, R13.reuse, c[0x0][0x358] ;  /* 0x0000d60011027625 */ /* 0x0c0fe200078e020d */
[----:B------:R-:W-:Y:S02]  /*0440*/  ISETP.NE.AND.EX P5, PT, RZ, c[0x0][0x354], PT, P5 ;  /* 0x0000d500ff007a0c */ /* 0x000fe40003fa5350 */
[----:B------:R-:W-:Y:S01]  /*0450*/  ISETP.NE.AND.EX P3, PT, RZ, c[0x0][0x35c], PT, P3 ;  /* 0x0000d700ff007a0c */ /* 0x000fe20003f65330 */
[CC--:B------:R-:W-:Y:S01]  /*0460*/  @P2 IMAD.WIDE R10, R17.reuse, R13.reuse, c[0x0][0x370] ;  /* 0x0000dc00110a2625 */ /* 0x0c0fe200078e020d */
[----:B------:R-:W-:Y:S01]  /*0470*/  MOV R150, RZ ;  /* 0x000000ff00967202 */ /* 0x000fe20000000f00 */
[----:B------:R-:W2:Y:S02]  /*0480*/  S2R R51, SR_CTAID.Y ;  /* 0x0000000000337919 */ /* 0x000ea40000002600 */
[----:B------:R-:W-:Y:S02]  /*0490*/  IMAD.MOV.U32 R155, RZ, RZ, c[0x0][0x168] ;  /* 0x00005a00ff9b7624 */ /* 0x000fe400078e00ff */
[----:B------:R3:W5:Y:S01]  /*04a0*/  @P2 LDG.E R148, [R10.64] ;  /* 0x000000060a942981 */ /* 0x000762000c1e1900 */
[----:B------:R-:W-:-:S03]  /*04b0*/  @P0 IMAD.WIDE R8, R17, R13, c[0x0][0x360] ;  /* 0x0000d80011080625 */ /* 0x000fc600078e020d */
[----:B------:R3:W5:Y:S04]  /*04c0*/  @P1 LDG.E R153, [R6.64] ;  /* 0x0000000606991981 */ /* 0x000768000c1e1900 */
[----:B------:R3:W5:Y:S04]  /*04d0*/  @P5 LDG.E R150, [R4.64] ;  /* 0x0000000604965981 */ /* 0x000768000c1e1900 */
[----:B------:R3:W5:Y:S01]  /*04e0*/  @P3 LDG.E R12, [R2.64] ;  /* 0x00000006020c3981 */ /* 0x000762000c1e1900 */
[----:B------:R-:W-:-:S03]  /*04f0*/  MOV R96, c[0x0][0x228] ;  /* 0x00008a0000607a02 */ /* 0x000fc60000000f00 */
[----:B------:R4:W5:Y:S01]  /*0500*/  @P0 LDG.E R155, [R8.64] ;  /* 0x00000006089b0981 */ /* 0x000962000c1e1900 */
[----:B--2---:R-:W-:Y:S01]  /*0510*/  SHF.R.S32.HI R171, RZ, 0x1f, R51 ;  /* 0x0000001fffab7819 */ /* 0x004fe20000011433 */
[----:B----4-:R-:W-:Y:S01]  /*0520*/  IMAD.MOV.U32 R8, RZ, RZ, c[0x0][0x1d0] ;  /* 0x00007400ff087624 */ /* 0x010fe200078e00ff */
[----:B------:R-:W-:Y:S05]  /*0530*/  @P0 BRA `(.L_x_56) ;  /* 0x0000004000000947 */ /* 0x000fea0003800000 */
[----:B---3--:R-:W-:Y:S05]  /*0540*/  @!P1 BRA `(.L_x_56) ;  /* 0x0000003000009947 */ /* 0x008fea0003800000 */
[----:B-1----:R1:W2:Y:S04]  /*0550*/  LDG.E R0, [R6.64] ;  /* 0x0000000606007981 */ /* 0x0022a8000c1e1900 */
[----:B-1----:R-:W2:Y:S02]  /*0560*/  LDG.E R6, [R6.64+0x4] ;  /* 0x0000040606067981 */ /* 0x002ea4000c1e1900 */
[----:B--2--5:R-:W-:Y:S02]  /*0570*/  IADD3 R155, -R0, R6, RZ ;  /* 0x00000006009b7210 */ /* 0x024fe40007ffe1ff */
.L_x_56:
[----:B---3--:R-:W-:-:S04]  /*0580*/  ISETP.NE.U32.AND P0, PT, RZ, c[0x0][0x368], PT ;  /* 0x0000da00ff007a0c */ /* 0x008fc80003f05070 */
[----:B------:R-:W-:-:S13]  /*0590*/  ISETP.NE.AND.EX P0, PT, RZ, c[0x0][0x36c], PT, P0 ;  /* 0x0000db00ff007a0c */ /* 0x000fda0003f05300 */
[----:B------:R-:W-:Y:S05]  /*05a0*/  @!P0 BRA `(.L_x_57) ;  /* 0x0000003000008947 */ /* 0x000fea0003800000 */
[----:B------:R-:W-:-:S05]  /*05b0*/  IMAD.WIDE R4, R17, R13, c[0x0][0x368] ;  /* 0x0000da0011047625 */ /* 0x000fca00078e020d */
[----:B------:R2:W5:Y:S01]  /*05c0*/  LDG.E R8, [R4.64] ;  /* 0x0000000604087981 */ /* 0x000562000c1e1900 */
[----:B------:R-:W-:Y:S05]  /*05d0*/  BRA `(.L_x_58) ;  /* 0x0000004000007947 */ /* 0x000fea0003800000 */
.L_x_57:
[----:B------:R-:W-:Y:S05]  /*05e0*/  @!P5 BRA `(.L_x_58) ;  /* 0x000000300000d947 */ /* 0x000fea0003800000 */
[----:B-1----:R1:W2:Y:S04]  /*05f0*/  LDG.E R0, [R4.64] ;  /* 0x0000000604007981 */ /* 0x0022a8000c1e1900 */
[----:B-1----:R-:W2:Y:S02]  /*0600*/  LDG.E R4, [R4.64+0x4] ;  /* 0x0000040604047981 */ /* 0x002ea4000c1e1900 */
[----:B--2---:R-:W-:Y:S02]  /*0610*/  IADD3 R8, -R0, R4, RZ ;  /* 0x0000000400087210 */ /* 0x004fe40007ffe1ff */
.L_x_58:
[----:B--2---:R2:W3:Y:S04]  /*0620*/  @P3 LDG.E R5, [R2.64] ;  /* 0x0000000602053981 */ /* 0x0044e8000c1e1900 */
[----:B------:R2:W3:Y:S01]  /*0630*/  @P3 LDG.E R4, [R2.64+0x4] ;  /* 0x0000040602043981 */ /* 0x0004e2000c1e1900 */
[----:B------:R-:W-:Y:S01]  /*0640*/  ISETP.NE.U32.AND P0, PT, RZ, c[0x0][0x378], PT ;  /* 0x0000de00ff007a0c */ /* 0x000fe20003f05070 */
[----:B-----5:R-:W-:-:S03]  /*0650*/  IMAD.MOV.U32 R149, RZ, RZ, R8 ;  /* 0x000000ffff957224 */ /* 0x020fc600078e0008 */
[----:B------:R-:W-:Y:S01]  /*0660*/  ISETP.NE.AND.EX P0, PT, RZ, c[0x0][0x37c], PT, P0 ;  /* 0x0000df00ff007a0c */ /* 0x000fe20003f05300 */
[----:B-1----:R-:W-:-:S12]  /*0670*/  IMAD.IADD R0, R8, 0x1, -R148 ;  /* 0x0000000108007824 */ /* 0x002fd800078e0a94 */
[----:B--2---:R-:W-:-:S05]  /*0680*/  @P0 IMAD.WIDE R2, R17, R13, c[0x0][0x378] ;  /* 0x0000de0011020625 */ /* 0x004fca00078e020d */
[----:B------:R1:W5:Y:S01]  /*0690*/  @P0 LDG.E R149, [R2.64] ;  /* 0x0000000602950981 */ /* 0x000362000c1e1900 */
[----:B---3--:R-:W-:-:S04]  /*06a0*/  @P3 IMAD.IADD R96, R4, 0x1, -R5 ;  /* 0x0000000104603824 */ /* 0x008fc800078e0a05 */
[----:B------:R-:W-:-:S05]  /*06b0*/  IMAD.IADD R165, R0, 0x1, R96 ;  /* 0x0000000100a57824 */ /* 0x000fca00078e0260 */
[----:B-1----:R-:W-:-:S04]  /*06c0*/  IADD3 R2, R165, 0x3f, RZ ;  /* 0x0000003fa5027810 */ /* 0x002fc80007ffe0ff */
[----:B------:R-:W-:-:S04]  /*06d0*/  SHF.R.S32.HI R3, RZ, 0x1f, R2 ;  /* 0x0000001fff037819 */ /* 0x000fc80000011402 */
[----:B------:R-:W-:Y:S01]  /*06e0*/  LEA.HI R250, R3, R2, RZ, 0x6 ;  /* 0x0000000203fa7211 */ /* 0x000fe200078f30ff */
[----:B------:R-:W-:-:S03]  /*06f0*/  IMAD.MOV R3, RZ, RZ, -R0 ;  /* 0x000000ffff037224 */ /* 0x000fc600078e0a00 */
[----:B------:R-:W-:-:S05]  /*0700*/  LOP3.LUT R2, R250, 0xffffffc0, RZ, 0xc0, !PT ;  /* 0xffffffc0fa027812 */ /* 0x000fca00078ec0ff */
[----:B------:R-:W-:Y:S01]  /*0710*/  IMAD.IADD R0, R2, 0x1, -R0 ;  /* 0x0000000102007824 */ /* 0x000fe200078e0a00 */
[----:B------:R-:W-:-:S04]  /*0720*/  IMNMX R2, RZ, R3, !PT ;  /* 0x00000003ff027217 */ /* 0x000fc80007800200 */
[----:B------:R-:W-:Y:S02]  /*0730*/  IMNMX R0, R0, R96, PT ;  /* 0x0000006000007217 */ /* 0x000fe40003800200 */
[----:B------:R-:W-:Y:S02]  /*0740*/  SHF.R.U32.HI R144, RZ, 0x6, R2 ;  /* 0x00000006ff907819 */ /* 0x000fe40000011602 */
[----:B------:R-:W-:-:S03]  /*0750*/  ISETP.GT.AND P0, PT, R0, R2, PT ;  /* 0x000000020000720c */ /* 0x000fc60003f04270 */
[----:B------:R-:W-:-:S10]  /*0760*/  IMAD.MOV.U32 R4, RZ, RZ, R144 ;  /* 0x000000ffff047224 */ /* 0x000fd400078e0090 */
[----:B------:R-:W-:-:S04]  /*0770*/  @P0 IADD3 R0, R0, 0x3f, RZ ;  /* 0x0000003f00000810 */ /* 0x000fc80007ffe0ff */
[----:B------:R-:W-:-:S04]  /*0780*/  @P0 SHF.R.S32.HI R2, RZ, 0x1f, R0 ;  /* 0x0000001fff020819 */ /* 0x000fc80000011400 */
[----:B------:R-:W-:-:S04]  /*0790*/  @P0 LEA.HI R0, R2, R0, RZ, 0x6 ;  /* 0x0000000002000211 */ /* 0x000fc800078f30ff */
[----:B------:R-:W-:-:S04]  /*07a0*/  @P0 SHF.R.S32.HI R4, RZ, 0x6, R0 ;  /* 0x00000006ff040819 */ /* 0x000fc80000011400 */
[----:B------:R-:W-:-:S13]  /*07b0*/  ISETP.GT.AND P0, PT, R4, R144, PT ;  /* 0x000000900400720c */ /* 0x000fda0003f04270 */
[----:B------:R-:W-:Y:S05]  /*07c0*/  @!P0 BRA `(.L_x_59) ;  /* 0x0000507000008947 */ /* 0x000fea0003800000 */
[----:B------:R-:W-:-:S04]  /*07d0*/  ISETP.NE.U32.AND P2, PT, RZ, c[0x0][0x340], PT ;  /* 0x0000d000ff007a0c */ /* 0x000fc80003f45070 */
[----:B------:R-:W-:-:S13]  /*07e0*/  ISETP.NE.AND.EX P2, PT, RZ, c[0x0][0x344], PT, P2 ;  /* 0x0000d100ff007a0c */ /* 0x000fda0003f45320 */
[----:B------:R-:W-:-:S05]  /*07f0*/  @P2 IMAD.WIDE R2, R17, R13, c[0x0][0x340] ;  /* 0x0000d00011022625 */ /* 0x000fca00078e020d */
[----:B------:R1:W2:Y:S01]  /*0800*/  @P2 LDG.E R15, [R2.64] ;  /* 0x00000006020f2981 */ /* 0x0002a2000c1e1900 */
[----:B------:R-:W-:Y:S01]  /*0810*/  SHF.R.S32.HI R10, RZ, 0x1f, R167 ;  /* 0x0000001fff0a7819 */ /* 0x000fe200000114a7 */
[----:B------:R-:W-:Y:S01]  /*0820*/  IMAD.MOV.U32 R161, RZ, RZ, c[0x0][0x238] ;  /* 0x00008e00ffa17624 */ /* 0x000fe200078e00ff */
[----:B------:R-:W-:Y:S01]  /*0830*/  IADD3 R78, R4, -0x1, RZ ;  /* 0xffffffff044e7810 */ /* 0x000fe20007ffe0ff */
[----:B------:R-:W-:Y:S01]  /*0840*/  IMAD.MOV.U32 R152, RZ, RZ, 0x6 ;  /* 0x00000006ff987424 */ /* 0x000fe200078e00ff */
[----:B------:R-:W-:Y:S01]  /*0850*/  SHF.R.S32.HI R7, RZ, 0x1f, R12 ;  /* 0x0000001fff077819 */ /* 0x000fe2000001140c */
[----:B------:R-:W-:Y:S01]  /*0860*/  IMAD.SHL.U32 R162, R161, 0x40, RZ ;  /* 0x00000040a1a27824 */ /* 0x000fe200078e00ff */
[-C--:B------:R-:W-:Y:S01]  /*0870*/  LEA.HI R34, R167, R167.reuse, RZ, 0x1 ;  /* 0x000000a7a7227211 */ /* 0x080fe200078f08ff */
[----:B------:R-:W-:Y:S01]  /*0880*/  IMAD.IADD R49, R150, 0x1, R8 ;  /* 0x0000000196317824 */ /* 0x000fe200078e0208 */
[----:B------:R-:W-:Y:S01]  /*0890*/  SHF.L.U64.HI R157, R161, R152, c[0x0][0x23c] ;  /* 0x00008f00a19d7619 */ /* 0x000fe20000010298 */
[----:B------:R-:W-:Y:S01]  /*08a0*/  IMAD.MOV.U32 R163, RZ, RZ, c[0x0][0x27c] ;  /* 0x00009f00ffa37624 */ /* 0x000fe200078e00ff */
[----:B------:R-:W-:Y:S01]  /*08b0*/  SHF.R.S32.HI R6, RZ, 0x1f, R78 ;  /* 0x0000001fff067819 */ /* 0x000fe2000001144e */
[----:B------:R-:W-:Y:S01]  /*08c0*/  IMAD.MOV.U32 R156, RZ, RZ, 0x5 ;  /* 0x00000005ff9c7424 */ /* 0x000fe200078e00ff */
[----:B------:R-:W-:Y:S01]  /*08d0*/  SHF.R.S32.HI R92, RZ, 0x1, R34 ;  /* 0x00000001ff5c7819 */ /* 0x000fe20000011422 */
[----:B------:R-:W-:Y:S01]  /*08e0*/  IMAD R4, R157, R78, RZ ;  /* 0x0000004e9d047224 */ /* 0x000fe200078e02ff */
[----:B------:R-:W-:Y:S01]  /*08f0*/  SHF.R.S32.HI R140, RZ, 0x1f, R49 ;  /* 0x0000001fff8c7819 */ /* 0x000fe20000011431 */
[----:B------:R-:W-:Y:S01]  /*0900*/  IMAD.MOV.U32 R159, RZ, RZ, c[0x0][0x1e0] ;  /* 0x00007800ff9f7624 */ /* 0x000fe200078e00ff */
[----:B------:R-:W-:Y:S01]  /*0910*/  SEL R23, R17, RZ, !P3 ;  /* 0x000000ff11177207 */ /* 0x000fe20005800000 */
[----:B------:R-:W-:Y:S01]  /*0920*/  IMAD R16, R6, R162, R4 ;  /* 0x000000a206107224 */ /* 0x000fe200078e0204 */
[-C--:B------:R-:W-:Y:S01]  /*0930*/  LEA.HI R6, R10, R167.reuse, RZ, 0x3 ;  /* 0x000000a70a067211 */ /* 0x080fe200078f18ff */
[----:B------:R-:W-:Y:S01]  /*0940*/  IMAD R8, R140, c[0x0][0x1e0], RZ ;  /* 0x000078008c087a24 */ /* 0x000fe200078e02ff */
[----:B------:R-:W-:Y:S01]  /*0950*/  LOP3.LUT R34, R34, 0xfffffffe, RZ, 0xc0, !PT ;  /* 0xfffffffe22227812 */ /* 0x000fe200078ec0ff */
[----:B------:R-:W-:Y:S01]  /*0960*/  IMAD.WIDE.U32 R146, R92, c[0x0][0x1e0], RZ ;  /* 0x000078005c927a25 */ /* 0x000fe200078e00ff */
[----:B------:R-:W-:Y:S01]  /*0970*/  SHF.R.S32.HI R13, RZ, 0x3, R6 ;  /* 0x00000003ff0d7819 */ /* 0x000fe20000011406 */
[----:B------:R-:W-:Y:S01]  /*0980*/  ULDC.U8 UR4, c[0x0][0x298] ;  /* 0x0000a60000047ab9 */ /* 0x000fe20000000000 */
[----:B-1----:R-:W-:Y:S01]  /*0990*/  LEA.HI R2, R10, R167, RZ, 0x2 ;  /* 0x000000a70a027211 */ /* 0x002fe200078f10ff */
[----:B------:R-:W-:Y:S01]  /*09a0*/  IMAD.IADD R34, R167, 0x1, -R34 ;  /* 0x00000001a7227824 */ /* 0x000fe200078e0a22 */
[----:B------:R-:W-:Y:S01]  /*09b0*/  SHF.R.S32.HI R50, RZ, 0x1f, R92 ;  /* 0x0000001fff327819 */ /* 0x000fe2000001145c */
[----:B------:R-:W-:Y:S01]  /*09c0*/  IMAD.MOV.U32 R160, RZ, RZ, c[0x0][0x280] ;  /* 0x0000a000ffa07624 */ /* 0x000fe200078e00ff */
[--C-:B------:R-:W-:Y:S01]  /*09d0*/  SHF.R.S32.HI R9, RZ, 0x2, R2.reuse ;  /* 0x00000002ff097819 */ /* 0x100fe20000011402 */
[C---:B------:R-:W-:Y:S01]  /*09e0*/  IMAD.SHL.U32 R26, R34.reuse, 0x8, RZ ;  /* 0x00000008221a7824 */ /* 0x040fe200078e00ff */
[----:B------:R-:W-:Y:S01]  /*09f0*/  SHF.R.S32.HI R0, RZ, 0x1f, R2 ;  /* 0x0000001fff007819 */ /* 0x000fe20000011402 */
[----:B------:R-:W-:Y:S01]  /*0a00*/  IMAD.SHL.U32 R34, R34, 0x4, RZ ;  /* 0x0000000422227824 */ /* 0x000fe200078e00ff */
[C---:B------:R-:W-:Y:S01]  /*0a10*/  IADD3 R143, P0, R9.reuse, R12, RZ ;  /* 0x0000000c098f7210 */ /* 0x040fe20007f1e0ff */
[----:B------:R-:W-:Y:S01]  /*0a20*/  IMAD.IADD R142, R96, 0x1, -R9 ;  /* 0x00000001608e7824 */ /* 0x000fe200078e0a09 */
[----:B------:R-:W-:Y:S01]  /*0a30*/  LEA.HI R0, R0, R9, RZ, 0x2 ;  /* 0x0000000900007211 */ /* 0x000fe200078f10ff */
[----:B------:R-:W-:Y:S01]  /*0a40*/  IMAD.MOV.U32 R158, RZ, RZ, c[0x0][0x290] ;  /* 0x0000a400ff9e7624 */ /* 0x000fe200078e00ff */
[----:B------:R-:W-:-:S02]  /*0a50*/  LEA.HI.X.SX32 R145, R9, R7, 0x1, P0 ;  /* 0x0000000709917211 */ /* 0x000fc400000f0eff */
[----:B------:R-:W-:Y:S01]  /*0a60*/  LOP3.LUT R3, R0, 0xfffffffc, RZ, 0xc0, !PT ;  /* 0xfffffffc00037812 */ /* 0x000fe200078ec0ff */
[----:B------:R-:W-:Y:S01]  /*0a70*/  IMAD R0, R78, -0x40, R142 ;  /* 0xffffffc04e007824 */ /* 0x000fe200078e028e */
[----:B------:R-:W-:Y:S02]  /*0a80*/  LEA.HI R5, R2, R9, RZ, 0x1 ;  /* 0x0000000902057211 */ /* 0x000fe400078f08ff */
[-C--:B------:R-:W-:Y:S01]  /*0a90*/  LEA.HI R7, R10, R167.reuse, RZ, 0x4 ;  /* 0x000000a70a077211 */ /* 0x080fe200078f20ff */
[----:B------:R-:W-:Y:S01]  /*0aa0*/  IMAD.IADD R40, R9, 0x1, -R3 ;  /* 0x0000000109287824 */ /* 0x000fe200078e0a03 */
[C---:B------:R-:W-:Y:S02]  /*0ab0*/  ISETP.GE.AND P1, PT, R0.reuse, 0x1, PT ;  /* 0x000000010000780c */ /* 0x040fe40003f26270 */
[----:B------:R-:W-:Y:S02]  /*0ac0*/  ISETP.GT.AND P0, PT, R0, 0x20, PT ;  /* 0x000000200000780c */ /* 0x000fe40003f04270 */
[----:B------:R-:W-:-:S02]  /*0ad0*/  LEA.HI R3, R10, R167, RZ, 0x5 ;  /* 0x000000a70a037211 */ /* 0x000fc400078f28ff */
[----:B------:R-:W-:Y:S01]  /*0ae0*/  LOP3.LUT R0, R2, 0x1ffffffc, RZ, 0xc0, !PT ;  /* 0x1ffffffc02007812 */ /* 0x000fe200078ec0ff */
[----:B------:R-:W-:Y:S01]  /*0af0*/  IMAD.SHL.U32 R2, R7, 0x10, RZ ;  /* 0x0000001007027824 */ /* 0x000fe200078e00ff */
[----:B------:R-:W-:Y:S01]  /*0b00*/  LOP3.LUT R5, R5, 0x7fffffe, RZ, 0xc0, !PT ;  /* 0x07fffffe05057812 */ /* 0x000fe200078ec0ff */
[----:B------:R-:W-:Y:S01]  /*0b10*/  IMAD.SHL.U32 R12, R3, 0x8, RZ ;  /* 0x00000008030c7824 */ /* 0x000fe200078e00ff */
[----:B------:R-:W-:Y:S01]  /*0b20*/  LEA.HI R3, R92, R92, RZ, 0x1 ;  /* 0x0000005c5c037211 */ /* 0x000fe200078f08ff */
[----:B------:R-:W-:Y:S01]  /*0b30*/  IMAD.IADD R0, R167, 0x1, -R0 ;  /* 0x00000001a7007824 */ /* 0x000fe200078e0a00 */
[----:B------:R-:W-:Y:S01]  /*0b40*/  LOP3.LUT R10, R2, 0xffffff00, RZ, 0xc0, !PT ;  /* 0xffffff00020a7812 */ /* 0x000fe200078ec0ff */
[----:B------:R-:W-:Y:S01]  /*0b50*/  IMAD.IADD R14, R9, 0x1, -R5 ;  /* 0x00000001090e7824 */ /* 0x000fe200078e0a05 */
[----:B------:R-:W-:Y:S01]  /*0b60*/  LOP3.LUT R3, R3, 0x7fffffe, RZ, 0xc0, !PT ;  /* 0x07fffffe03037812 */ /* 0x000fe200078ec0ff */
[----:B------:R-:W-:Y:S01]  /*0b70*/  IMAD.SHL.U32 R6, R0, 0x8, RZ ;  /* 0x0000000800067824 */ /* 0x000fe200078e00ff */
[C---:B------:R-:W-:Y:S01]  /*0b80*/  IADD3 R37, R34.reuse, 0x10, RZ ;  /* 0x0000001022257810 */ /* 0x040fe20007ffe0ff */
[----:B------:R-:W-:Y:S01]  /*0b90*/  IMAD R9, R49, c[0x0][0x1e4], R8 ;  /* 0x0000790031097a24 */ /* 0x000fe200078e0208 */
[----:B------:R-:W-:Y:S01]  /*0ba0*/  IADD3 R36, R34, 0x20, RZ ;  /* 0x0000002022247810 */ /* 0x000fe20007ffe0ff */
[----:B------:R-:W-:Y:S01]  /*0bb0*/  IMAD.IADD R8, R92, 0x1, -R3 ;  /* 0x000000015c087824 */ /* 0x000fe200078e0a03 */
[----:B------:R-:W-:Y:S01]  /*0bc0*/  SHF.R.S32.HI R7, RZ, 0x1f, R6 ;  /* 0x0000001fff077819 */ /* 0x000fe20000011406 */
[----:B------:R-:W-:Y:S01]  /*0bd0*/  IMAD R0, R145, c[0x0][0x238], RZ ;  /* 0x00008e0091007a24 */ /* 0x000fe200078e02ff */
[----:B------:R-:W-:Y:S01]  /*0be0*/  SHF.R.S32.HI R27, RZ, 0x1f, R26 ;  /* 0x0000001fff1b7819 */ /* 0x000fe2000001141a */
[----:B------:R-:W-:Y:S01]  /*0bf0*/  IMAD.WIDE.U32 R4, R49, c[0x0][0x1e0], RZ ;  /* 0x0000780031047a25 */ /* 0x000fe200078e00ff */
[----:B------:R-:W-:-:S02]  /*0c00*/  SHF.R.S32.HI R35, RZ, 0x1f, R34 ;  /* 0x0000001fff237819 */ /* 0x000fc40000011422 */
[----:B------:R-:W-:Y:S01]  /*0c10*/  SHF.L.U64.HI R156, R161, R156, c[0x0][0x23c] ;  /* 0x00008f00a19c7619 */ /* 0x000fe2000001029c */
[----:B------:R-:W-:Y:S01]  /*0c20*/  IMAD R20, R8, 0x20, R10 ;  /* 0x0000002008147824 */ /* 0x000fe200078e020a */
[-C--:B------:R-:W-:Y:S01]  /*0c30*/  SHF.L.U64.HI R154, R159, R152.reuse, c[0x0][0x1e4] ;  /* 0x000079009f9a7619 */ /* 0x080fe20000010298 */
[C---:B------:R-:W-:Y:S01]  /*0c40*/  IMAD R0, R143.reuse, c[0x0][0x23c], R0 ;  /* 0x00008f008f007a24 */ /* 0x040fe200078e0200 */
[-C--:B------:R-:W-:Y:S01]  /*0c50*/  SHF.L.U64.HI R151, R160, R152.reuse, c[0x0][0x284] ;  /* 0x0000a100a0977619 */ /* 0x080fe20000010298 */
[----:B------:R-:W-:Y:S01]  /*0c60*/  IMAD.WIDE.U32 R2, R143, c[0x0][0x238], R6 ;  /* 0x00008e008f027a25 */ /* 0x000fe200078e0006 */
[----:B------:R-:W-:Y:S02]  /*0c70*/  SHF.L.U64.HI R152, R158, R152, c[0x0][0x294] ;  /* 0x0000a5009e987619 */ /* 0x000fe40000010298 */
[----:B------:R-:W-:Y:S01]  /*0c80*/  ISETP.NE.AND P6, PT, RZ, UR4, PT ;  /* 0x00000004ff007c0c */ /* 0x000fe2000bfc5270 */
[----:B------:R-:W-:Y:S01]  /*0c90*/  IMAD.SHL.U32 R8, R13, 0x40, RZ ;  /* 0x000000400d087824 */ /* 0x000fe200078e00ff */
[----:B------:R-:W-:Y:S01]  /*0ca0*/  IADD3 R95, R26, 0x30, RZ ;  /* 0x000000301a5f7810 */ /* 0x000fe20007ffe0ff */
[----:B------:R-:W-:Y:S01]  /*0cb0*/  IMAD.IADD R11, R5, 0x1, R9 ;  /* 0x00000001050b7824 */ /* 0x000fe200078e0209 */
[----:B------:R-:W-:Y:S01]  /*0cc0*/  LOP3.LUT R5, R12, 0xffffff00, RZ, 0xc0, !PT ;  /* 0xffffff000c057812 */ /* 0x000fe200078ec0ff */
[----:B------:R-:W-:Y:S01]  /*0cd0*/  IMAD.IADD R3, R3, 0x1, R0 ;  /* 0x0000000103037824 */ /* 0x000fe200078e0200 */
[----:B------:R-:W-:Y:S01]  /*0ce0*/  LOP3.LUT R0, R8, 0xc0, RZ, 0xc0, !PT ;  /* 0x000000c008007812 */ /* 0x000fe200078ec0ff */
[----:B------:R-:W-:Y:S01]  /*0cf0*/  IMAD.MOV.U32 R10, RZ, RZ, R4 ;  /* 0x000000ffff0a7224 */ /* 0x000fe200078e0004 */
[----:B------:R-:W-:Y:S01]  /*0d00*/  IADD3 R94, R26, 0x40, RZ ;  /* 0x000000401a5e7810 */ /* 0x000fe20007ffe0ff */
[----:B------:R-:W-:Y:S01]  /*0d10*/  IMAD R13, R14, 0x20, R5 ;  /* 0x000000200e0d7824 */ /* 0x000fe200078e0205 */
[----:B------:R-:W-:Y:S01]  /*0d20*/  LOP3.LUT R9, R0, 0x18, R6, 0xf8, !PT ;  /* 0x0000001800097812 */ /* 0x000fe200078ef806 */
[----:B------:R-:W-:Y:S01]  /*0d30*/  IMAD R4, R171, c[0x0][0x240], RZ ;  /* 0x00009000ab047a24 */ /* 0x000fe200078e02ff */
[----:B------:R-:W-:Y:S01]  /*0d40*/  SHF.R.U32.HI R5, RZ, 0x3, R0 ;  /* 0x00000003ff057819 */ /* 0x000fe20000011600 */
[----:B------:R-:W-:Y:S01]  /*0d50*/  IMAD.WIDE.U32 R2, R51, c[0x0][0x240], R2 ;  /* 0x0000900033027a25 */ /* 0x000fe200078e0002 */
[----:B------:R-:W-:-:S02]  /*0d60*/  SHF.R.S32.HI R0, RZ, 0x1f, R17 ;  /* 0x0000001fff007819 */ /* 0x000fc40000011411 */
[----:B------:R-:W-:Y:S01]  /*0d70*/  LOP3.LUT R12, R9, R5, RZ, 0x3c, !PT ;  /* 0x00000005090c7212 */ /* 0x000fe200078e3cff */
[----:B------:R-:W-:Y:S01]  /*0d80*/  IMAD R8, R51, c[0x0][0x244], R4 ;  /* 0x0000910033087a24 */ /* 0x000fe200078e0204 */
[----:B------:R-:W-:Y:S01]  /*0d90*/  SEL R24, R0, RZ, !P3 ;  /* 0x000000ff00187207 */ /* 0x000fe20005800000 */
[----:B------:R-:W-:Y:S01]  /*0da0*/  IMAD.IADD R29, R34, 0x1, R37 ;  /* 0x00000001221d7824 */ /* 0x000fe200078e0225 */
[----:B------:R-:W-:Y:S01]  /*0db0*/  IADD3 R4, R6, 0x20, RZ ;  /* 0x0000002006047810 */ /* 0x000fe20007ffe0ff */
[----:B------:R-:W-:Y:S01]  /*0dc0*/  IMAD.IADD R3, R3, 0x1, R8 ;  /* 0x0000000103037824 */ /* 0x000fe200078e0208 */
[----:B------:R-:W-:Y:S01]  /*0dd0*/  IADD3 R93, R26, 0x50, RZ ;  /* 0x000000501a5d7810 */ /* 0x000fe20007ffe0ff */
[----:B------:R-:W-:Y:S01]  /*0de0*/  IMAD R8, R24, c[0x0][0x248], RZ ;  /* 0x0000920018087a24 */ /* 0x000fe200078e02ff */
[----:B------:R-:W-:Y:S01]  /*0df0*/  ISETP.GE.AND P4, PT, R4, c[0x0][0x1d4], PT ;  /* 0x0000750004007a0c */ /* 0x000fe20003f86270 */
[----:B------:R-:W-:-:S04]  /*0e00*/  IMAD.WIDE.U32 R116, R23, c[0x0][0x248], R2 ;  /* 0x0000920017747a25 */ /* 0x000fc800078e0002 */
[----:B------:R-:W-:Y:S02]  /*0e10*/  IMAD.MOV.U32 R104, RZ, RZ, R116 ;  /* 0x000000ffff687224 */ /* 0x000fe400078e0074 */
[----:B------:R-:W-:Y:S02]  /*0e20*/  IMAD.SHL.U32 R3, R163, 0x2, RZ ;  /* 0x00000002a3037824 */ /* 0x000fe400078e00ff */
[----:B------:R-:W-:Y:S02]  /*0e30*/  IMAD.IADD R85, R13, 0x1, R12 ;  /* 0x000000010d557824 */ /* 0x000fe400078e020c */
[----:B------:R-:W-:Y:S01]  /*0e40*/  IMAD R12, R171, c[0x0][0x1e8], RZ ;  /* 0x00007a00ab0c7a24 */ /* 0x000fe200078e02ff */
[----:B------:R-:W-:Y:S01]  /*0e50*/  IADD3 R21, -R3, c[0x0][0x1d4], RZ ;  /* 0x0000750003157a10 */ /* 0x000fe20007ffe1ff */
[----:B------:R-:W-:Y:S02]  /*0e60*/  IMAD.IADD R28, R34, 0x1, R36 ;  /* 0x00000001221c7824 */ /* 0x000fe400078e0224 */
[----:B------:R-:W-:-:S02]  /*0e70*/  IMAD R12, R51, c[0x0][0x1ec], R12 ;  /* 0x00007b00330c7a24 */ /* 0x000fc400078e020c */
[----:B------:R-:W-:Y:S02]  /*0e80*/  IMAD.SHL.U32 R85, R85, 0x2, RZ ;  /* 0x0000000255557824 */ /* 0x000fe400078e00ff */
[----:B------:R-:W-:Y:S02]  /*0e90*/  IMAD.SHL.U32 R161, R161, 0x20, RZ ;  /* 0x00000020a1a17824 */ /* 0x000fe400078e00ff */
[----:B------:R-:W-:Y:S02]  /*0ea0*/  IMAD.SHL.U32 R159, R159, 0x40, RZ ;  /* 0x000000409f9f7824 */ /* 0x000fe400078e00ff */
[----:B------:R-:W-:Y:S02]  /*0eb0*/  IMAD.SHL.U32 R160, R160, 0x40, RZ ;  /* 0x00000040a0a07824 */ /* 0x000fe400078e00ff */
[----:B------:R-:W-:Y:S01]  /*0ec0*/  IMAD.SHL.U32 R158, R158, 0x40, RZ ;  /* 0x000000409e9e7824 */ /* 0x000fe200078e00ff */
[----:B--2---:R-:W-:Y:S01]  /*0ed0*/  @P2 SHF.R.S32.HI R5, RZ, 0x1f, R15 ;  /* 0x0000001fff052819 */ /* 0x004fe2000001140f */
[----:B------:R-:W-:-:S02]  /*0ee0*/  @!P2 IMAD.MOV.U32 R5, RZ, RZ, R0 ;  /* 0x000000ffff05a224 */ /* 0x000fc400078e0000 */
[----:B------:R-:W-:Y:S02]  /*0ef0*/  IMAD R0, R23, c[0x0][0x24c], R8 ;  /* 0x0000930017007a24 */ /* 0x000fe400078e0208 */
[----:B------:R-:W-:Y:S01]  /*0f00*/  @P2 IMAD.MOV.U32 R4, RZ, RZ, R15 ;  /* 0x000000ffff042224 */ /* 0x000fe200078e000f */
[----:B------:R-:W-:Y:S01]  /*0f10*/  SEL R47, R5, RZ, !P5 ;  /* 0x000000ff052f7207 */ /* 0x000fe20006800000 */
[----:B------:R-:W-:Y:S01]  /*0f20*/  IMAD.IADD R105, R117, 0x1, R0 ;  /* 0x0000000175697824 */ /* 0x000fe200078e0200 */
[----:B------:R-:W-:Y:S01]  /*0f30*/  IADD3 R0, R6, 0x40, RZ ;  /* 0x0000004006007810 */ /* 0x000fe20007ffe0ff */
[----:B------:R-:W-:Y:S01]  /*0f40*/  @!P2 IMAD.MOV.U32 R4, RZ, RZ, R17 ;  /* 0x000000ffff04a224 */ /* 0x000fe200078e0011 */
[----:B------:R-:W-:Y:S01]  /*0f50*/  ISETP.GE.AND P2, PT, R163, 0x1, PT ;  /* 0x00000001a300780c */ /* 0x000fe20003f46270 */
[----:B------:R-:W-:Y:S01]  /*0f60*/  IMAD.WIDE.U32 R18, R78, R162, R104 ;  /* 0x000000a24e127225 */ /* 0x000fe200078e0068 */
[----:B------:R-:W-:Y:S02]  /*0f70*/  ISETP.GE.AND P2, PT, R26, c[0x0][0x27c], PT ;  /* 0x00009f001a007a0c */ /* 0x000fe40003f46270 */
[----:B------:R-:W-:Y:S01]  /*0f80*/  SEL R48, R4, RZ, !P5 ;  /* 0x000000ff04307207 */ /* 0x000fe20006800000 */
[----:B------:R-:W-:Y:S01]  /*0f90*/  IMAD.IADD R41, R19, 0x1, R16 ;  /* 0x0000000113297824 */ /* 0x000fe200078e0210 */
[----:B------:R-:W-:Y:S01]  /*0fa0*/  @P1 LEA R14, P3, R18, c[0x0][0x220], 0x1 ;  /* 0x00008800120e1a11 */ /* 0x000fe200078608ff */
[----:B------:R-:W-:Y:S01]  /*0fb0*/  IMAD.WIDE.U32 R4, R51, c[0x0][0x1e8], R10 ;  /* 0x00007a0033047a25 */ /* 0x000fe200078e000a */
[----:B------:R-:W-:-:S02]  /*0fc0*/  SEL R2, RZ, c[0x0][0x27c], !P2 ;  /* 0x00009f00ff027a07 */ /* 0x000fc40005000000 */
[----:B------:R-:W-:Y:S01]  /*0fd0*/  @P1 LEA.HI.X R15, R18, c[0x0][0x224], R41, 0x1, P3 ;  /* 0x00008900120f1a11 */ /* 0x000fe200018f0c29 */
[----:B------:R-:W-:Y:S01]  /*0fe0*/  IMAD R16, R50, c[0x0][0x280], RZ ;  /* 0x0000a00032107a24 */ /* 0x000fe200078e02ff */
[----:B------:R-:W-:Y:S01]  /*0ff0*/  ISETP.GE.AND P3, PT, R0, c[0x0][0x1d4], PT ;  /* 0x0000750000007a0c */ /* 0x000fe20003f66270 */
[----:B------:R-:W-:Y:S01]  /*1000*/  IMAD.IADD R0, R26, 0x1, R2 ;  /* 0x000000011a007824 */ /* 0x000fe200078e0202 */
[----:B------:R-:W-:Y:S01]  /*1010*/  SEL R9, R3, R21, !P2 ;  /* 0x0000001503097207 */ /* 0x000fe20005000000 */
[----:B------:R-:W-:Y:S01]  /*1020*/  IMAD.IADD R89, R5, 0x1, R12 ;  /* 0x0000000105597824 */ /* 0x000fe200078e020c */
[----:B------:R-:W-:Y:S01]  /*1030*/  ISETP.GE.AND P2, PT, R29, c[0x0][0x27c], PT ;  /* 0x00009f001d007a0c */ /* 0x000fe20003f46270 */
[----:B------:R-:W-:Y:S01]  /*1040*/  IMAD.MOV.U32 R88, RZ, RZ, R4 ;  /* 0x000000ffff587224 */ /* 0x000fe200078e0004 */
[----:B------:R-:W-:Y:S01]  /*1050*/  SHF.R.S32.HI R8, RZ, 0x1f, R0 ;  /* 0x0000001fff087819 */ /* 0x000fe20000011400 */
[----:B------:R-:W-:Y:S01]  /*1060*/  IMAD.WIDE.U32 R4, R92, c[0x0][0x290], R26 ;  /* 0x0000a4005c047a25 */ /* 0x000fe200078e001a */
[----:B------:R-:W-:-:S02]  /*1070*/  SEL R38, RZ, c[0x0][0x27c], !P2 ;  /* 0x00009f00ff267a07 */ /* 0x000fc40005000000 */
[----:B------:R-:W-:Y:S01]  /*1080*/  SEL R22, R3, R21, !P2 ;  /* 0x0000001503167207 */ /* 0x000fe20005000000 */
[----:B------:R-:W-:Y:S01]  /*1090*/  IMAD R16, R92, c[0x0][0x284], R16 ;  /* 0x0000a1005c107a24 */ /* 0x000fe200078e0210 */
[----:B------:R-:W-:Y:S01]  /*10a0*/  SHF.R.S32.HI R10, RZ, 0x1f, R9 ;  /* 0x0000001fff0a7819 */ /* 0x000fe20000011409 */
[----:B------:R-:W-:Y:S01]  /*10b0*/  IMAD R19, R171, c[0x0][0x260], RZ ;  /* 0x00009800ab137a24 */ /* 0x000fe200078e02ff */
[CC--:B------:R-:W-:Y:S01]  /*10c0*/  LEA.HI R25, R8.reuse, R0.reuse, RZ, 0x3 ;  /* 0x0000000008197211 */ /* 0x0c0fe200078f18ff */
[----:B------:R-:W-:Y:S01]  /*10d0*/  IMAD.MOV.U32 R30, RZ, RZ, R4 ;  /* 0x000000ffff1e7224 */ /* 0x000fe200078e0004 */
[----:B------:R-:W-:Y:S01]  /*10e0*/  LEA.HI R39, R8, R0, RZ, 0x5 ;  /* 0x0000000008277211 */ /* 0x000fe200078f28ff */
[----:B------:R-:W-:Y:S01]  /*10f0*/  IMAD R0, R50, c[0x0][0x290], RZ ;  /* 0x0000a40032007a24 */ /* 0x000fe200078e02ff */
[----:B------:R-:W-:Y:S01]  /*1100*/  ISETP.GE.AND P2, PT, R28, c[0x0][0x27c], PT ;  /* 0x00009f001c007a0c */ /* 0x000fe20003f46270 */
[----:B------:R-:W-:Y:S01]  /*1110*/  IMAD R19, R51, c[0x0][0x264], R19 ;  /* 0x0000990033137a24 */ /* 0x000fe200078e0213 */
[----:B------:R-:W-:Y:S01]  /*1120*/  LEA.HI R46, R10, R9, RZ, 0x4 ;  /* 0x000000090a2e7211 */ /* 0x000fe200078f20ff */
[C---:B------:R-:W-:Y:S01]  /*1130*/  IMAD R0, R92.reuse, c[0x0][0x294], R0 ;  /* 0x0000a5005c007a24 */ /* 0x040fe200078e0200 */
[----:B------:R-:W-:Y:S01]  /*1140*/  SEL R21, R3, R21, !P2 ;  /* 0x0000001503157207 */ /* 0x000fe20005000000 */
[----:B------:R-:W-:Y:S01]  /*1150*/  IMAD.WIDE.U32 R10, R92, c[0x0][0x290], R34 ;  /* 0x0000a4005c0a7a25 */ /* 0x000fe200078e0022 */
[----:B------:R-:W-:-:S02]  /*1160*/  ISETP.GE.AND P5, PT, R6, c[0x0][0x1d4], PT ;  /* 0x0000750006007a0c */ /* 0x000fc40003fa6270 */
[----:B------:R-:W-:Y:S01]  /*1170*/  SHF.R.S32.HI R4, RZ, 0x1f, R21 ;  /* 0x0000001fff047819 */ /* 0x000fe20000011415 */
[----:B------:R-:W-:Y:S01]  /*1180*/  IMAD.WIDE.U32 R2, R92, c[0x0][0x280], R34 ;  /* 0x0000a0005c027a25 */ /* 0x000fe200078e0022 */
[----:B------:R-:W-:-:S03]  /*1190*/  LOP3.LUT R119, R25, 0xfffffff8, RZ, 0xc0, !PT ;  /* 0xfffffff819777812 */ /* 0x000fc600078ec0ff */
[----:B------:R-:W-:Y:S01]  /*11a0*/  IMAD.WIDE.U32 R8, R92, c[0x0][0x280], R26 ;  /* 0x0000a0005c087a25 */ /* 0x000fe200078e001a */
[----:B------:R-:W-:-:S03]  /*11b0*/  SHF.R.S32.HI R134, RZ, 0x1f, R119 ;  /* 0x0000001fff867819 */ /* 0x000fc60000011477 */
[----:B------:R-:W-:Y:S02]  /*11c0*/  IMAD.IADD R43, R11, 0x1, R0 ;  /* 0x000000010b2b7824 */ /* 0x000fe400078e0200 */
[----:B------:R-:W-:Y:S01]  /*11d0*/  IMAD.IADD R31, R0, 0x1, R5 ;  /* 0x00000001001f7824 */ /* 0x000fe200078e0205 */
[----:B------:R-:W-:Y:S01]  /*11e0*/  SHF.R.S32.HI R5, RZ, 0x1f, R22 ;  /* 0x0000001fff057819 */ /* 0x000fe20000011416 */
[----:B------:R-:W-:Y:S01]  /*11f0*/  IMAD.IADD R45, R3, 0x1, R16 ;  /* 0x00000001032d7824 */ /* 0x000fe200078e0210 */
[----:B------:R-:W-:Y:S01]  /*1200*/  @!PT LDS RZ, [RZ] ;  /* 0x00000000fffff984 */ /* 0x000fe20000000800 */
[----:B------:R-:W-:Y:S01]  /*1210*/  @!PT LDS RZ, [RZ] ;  /* 0x00000000fffff984 */ /* 0x000fe20000000800 */
[----:B------:R-:W-:Y:S01]  /*1220*/  @!PT LDS RZ, [RZ] ;  /* 0x00000000fffff984 */ /* 0x000fe20000000800 */
[----:B------:R1:W-:Y:S01]  /*1230*/  @P1 LDGSTS.E.BYPASS.LTC128B.128 [R85+0x3100], [R14.64], !P5 ;  /* 0x031000000e551fae */ /* 0x0003e2000e901d46 */
[----:B------:R-:W-:Y:S01]  /*1240*/  IMAD.MOV.U32 R44, RZ, RZ, R2 ;  /* 0x000000ffff2c7224 */ /* 0x000fe200078e0002 */
[----:B------:R-:W-:Y:S01]  /*1250*/  LEA.HI R22, R5, R22, RZ, 0x4 ;  /* 0x0000001605167211 */ /* 0x000fe200078f20ff */
[----:B------:R-:W-:Y:S01]  /*1260*/  IMAD R0, R24, c[0x0][0x268], RZ ;  /* 0x00009a0018007a24 */ /* 0x000fe200078e02ff */
[----:B------:R1:W-:Y:S01]  /*1270*/  @P1 LDGSTS.E.BYPASS.LTC128B.128 [R85+0x4100], [R14.64+0x40], !P4 ;  /* 0x041000400e551fae */ /* 0x0003e2000e101d46 */
[----:B------:R-:W-:-:S03]  /*1280*/  IMAD.WIDE.U32 R2, R51, c[0x0][0x260], R6 ;  /* 0x0000980033027a25 */ /* 0x000fc600078e0006 */
[----:B------:R1:W-:Y:S01]  /*1290*/  @P1 LDGSTS.E.BYPASS.LTC128B.128 [R85+0x5100], [R14.64+0x80], !P3 ;  /* 0x051000800e551fae */ /* 0x0003e2000d901d46 */
[----:B------:R-:W-:Y:S01]  /*12a0*/  IMAD.IADD R33, R16, 0x1, R9 ;  /* 0x0000000110217824 */ /* 0x000fe200078e0209 */
[----:B------:R-:W-:Y:S01]  /*12b0*/  LEA.HI R9, R4, R21, RZ, 0x4 ;  /* 0x0000001504097211 */ /* 0x000fe200078f20ff */
[----:B------:R-:W-:Y:S01]  /*12c0*/  IMAD R101, R23, c[0x0][0x26c], R0 ;  /* 0x00009b0017657a24 */ /* 0x000fe200078e0200 */
[----:B------:R-:W-:Y:S01]  /*12d0*/  SEL R0, RZ, c[0x0][0x27c], !P2 ;  /* 0x00009f00ff007a07 */ /* 0x000fe20005000000 */
[----:B------:R-:W-:Y:S01]  /*12e0*/  IMAD.IADD R4, R38, 0x1, R29 ;  /* 0x0000000126047824 */ /* 0x000fe200078e021d */
[----:B------:R-:W-:Y:S01]  /*12f0*/  LOP3.LUT P2, RZ, R40, 0x2, RZ, 0xc0, !PT ;  /* 0x0000000228ff7812 */ /* 0x000fe2000784c0ff */
[----:B------:R-:W-:Y:S01]  /*1300*/  IMAD.IADD R3, R3, 0x1, R19 ;  /* 0x0000000103037824 */ /* 0x000fe200078e0213 */
[----:B------:R-:W-:Y:S01]  /*1310*/  IADD3 R38, R34, 0x18, RZ ;  /* 0x0000001822267810 */ /* 0x000fe20007ffe0ff */
[----:B------:R-:W-:Y:S01]  /*1320*/  IMAD.SHL.U32 R6, R40, 0x40, RZ ;  /* 0x0000004028067824 */ /* 0x000fe200078e00ff */
[----:B------:R-:W-:Y:S01]  /*1330*/  SHF.R.S32.HI R5, RZ, 0x1f, R4 ;  /* 0x0000001fff057819 */ /* 0x000fe20000011404 */
[----:B------:R-:W-:Y:S01]  /*1340*/  IMAD.WIDE.U32 R98, R23, c[0x0][0x268], R2 ;  /* 0x00009a0017627a25 */ /* 0x000fe200078e0002 */
[----:B------:R-:W-:-:S02]  /*1350*/  IADD3 R40, R34, 0x28, RZ ;  /* 0x0000002822287810 */ /* 0x000fc40007ffe0ff */
[CC--:B------:R-:W-:Y:S01]  /*1360*/  LEA.HI R21, R5.reuse, R4.reuse, RZ, 0x3 ;  /* 0x0000000405157211 */ /* 0x0c0fe200078f18ff */
[----:B------:R-:W-:Y:S01]  /*1370*/  IMAD.IADD R3, R0, 0x1, R28 ;  /* 0x0000000100037824 */ /* 0x000fe200078e021c */
[----:B------:R-:W-:Y:S01]  /*1380*/  LEA.HI R5, R5, R4, RZ, 0x5 ;  /* 0x0000000405057211 */ /* 0x000fe200078f28ff */
[----:B------:R-:W-:Y:S01]  /*1390*/  IMAD.MOV.U32 R42, RZ, RZ, R10 ;  /* 0x000000ffff2a7224 */ /* 0x000fe200078e000a */
[----:B------:R-:W-:Y:S01]  /*13a0*/  LOP3.LUT R0, R6, 0xc0, RZ, 0xc0, !PT ;  /* 0x000000c006007812 */ /* 0x000fe200078ec0ff */
[----:B------:R-:W-:Y:S01]  /*13b0*/  IMAD.SHL.U32 R6, R39, 0x40, RZ ;  /* 0x0000004027067824 */ /* 0x000fe200078e00ff */
[----:B------:R-:W-:Y:S01]  /*13c0*/  SHF.R.S32.HI R4, RZ, 0x1f, R3 ;  /* 0x0000001fff047819 */ /* 0x000fe20000011403 */
[----:B------:R-:W-:Y:S01]  /*13d0*/  IMAD.MOV.U32 R32, RZ, RZ, R8 ;  /* 0x000000ffff207224 */ /* 0x000fe200078e0008 */
[----:B------:R-:W-:Y:S01]  /*13e0*/  SHF.R.U32.HI R2, RZ, 0x3, R0 ;  /* 0x00000003ff027819 */ /* 0x000fe20000011600 */
[----:B------:R-:W-:Y:S01]  /*13f0*/  IMAD R17, R171, c[0x0][0x210], RZ ;  /* 0x00008400ab117a24 */ /* 0x000fe200078e02ff */
[CC--:B------:R-:W-:Y:S01]  /*1400*/  LEA.HI R19, R4.reuse, R3.reuse, RZ, 0x3 ;  /* 0x0000000304137211 */ /* 0x0c0fe200078f18ff */
[----:B------:R-:W-:Y:S01]  /*1410*/  IMAD.WIDE.U32 R12, R51, c[0x0][0x210], R26 ;  /* 0x00008400330c7a25 */ /* 0x000fe200078e001a */
[----:B------:R-:W-:-:S02]  /*1420*/  LEA.HI R3, R4, R3, RZ, 0x5 ;  /* 0x0000000304037211 */ /* 0x000fc400078f28ff */
[C---:B------:R-:W-:Y:S01]  /*1430*/  LOP3.LUT R7, R0.reuse, 0x18, R25, 0xf8, !PT ;  /* 0x0000001800077812 */ /* 0x040fe200078ef819 */
[----:B------:R-:W-:Y:S01]  /*1440*/  IMAD.SHL.U32 R4, R5, 0x40, RZ ;  /* 0x0000004005047824 */ /* 0x000fe200078e00ff */
[----:B------:R-:W-:Y:S01]  /*1450*/  LOP3.LUT R5, R0, 0x18, R21, 0xf8, !PT ;  /* 0x0000001800057812 */ /* 0x000fe200078ef815 */
[----:B------:R-:W-:Y:S01]  /*1460*/  IMAD.SHL.U32 R3, R3, 0x40, RZ ;  /* 0x0000004003037824 */ /* 0x000fe200078e00ff */
[----:B------:R-:W-:Y:S01]  /*1470*/  LOP3.LUT R10, R6, 0x7ffff800, RZ, 0xc0, !PT ;  /* 0x7ffff800060a7812 */ /* 0x000fe200078ec0ff */
[----:B------:R-:W-:Y:S01]  /*1480*/  IMAD R17, R51, c[0x0][0x214], R17 ;  /* 0x0000850033117a24 */ /* 0x000fe200078e0211 */
[-C--:B------:R-:W-:Y:S01]  /*1490*/  LOP3.LUT R8, R7, R2.reuse, RZ, 0x3c, !PT ;  /* 0x0000000207087212 */ /* 0x080fe200078e3cff */
[----:B------:R-:W-:Y:S01]  /*14a0*/  IMAD.MOV.U32 R16, RZ, RZ, R12 ;  /* 0x000000ffff107224 */ /* 0x000fe200078e000c */
[----:B------:R-:W-:Y:S01]  /*14b0*/  LOP3.LUT R6, R0, 0x18, R19, 0xf8, !PT ;  /* 0x0000001800067812 */ /* 0x000fe200078ef813 */
[----:B------:R-:W-:Y:S01]  /*14c0*/  IMAD.IADD R17, R13, 0x1, R17 ;  /* 0x000000010d117824 */ /* 0x000fe200078e0211 */
[----:B------:R-:W-:Y:S01]  /*14d0*/  LOP3.LUT R7, R4, 0x7ffff800, RZ, 0xc0, !PT ;  /* 0x7ffff80004077812 */ /* 0x000fe200078ec0ff */
[----:B------:R-:W-:Y:S01]  /*14e0*/  IMAD.WIDE.U32 R88, R48, c[0x0][0x1f0], R88 ;  /* 0x00007c0030587a25 */ /* 0x000fe200078e0058 */
[----:B------:R-:W-:-:S02]  /*14f0*/  LOP3.LUT R5, R5, R2, RZ, 0x3c, !PT ;  /* 0x0000000205057212 */ /* 0x000fc400078e3cff */
[----:B------:R-:W-:Y:S01]  /*1500*/  LOP3.LUT R4, R3, 0x7ffff800, RZ, 0xc0, !PT ;  /* 0x7ffff80003047812 */ /* 0x000fe200078ec0ff */
[----:B------:R-:W-:Y:S01]  /*1510*/  IMAD.WIDE.U32 R114, R48, c[0x0][0x218], R16 ;  /* 0x0000860030727a25 */ /* 0x000fe200078e0010 */
[----:B------:R-:W-:Y:S02]  /*1520*/  LOP3.LUT R3, R6, R2, RZ, 0x3c, !PT ;  /* 0x0000000206037212 */ /* 0x000fe400078e3cff */
[----:B------:R-:W-:Y:S01]  /*1530*/  IADD3 R130, R5, R7, R20 ;  /* 0x0000000705827210 */ /* 0x000fe20007ffe014 */
[----:B-----5:R-:W-:Y:S01]  /*1540*/  IMAD.WIDE.U32 R112, R149, c[0x0][0x280], R44 ;  /* 0x0000a00095707a25 */ /* 0x020fe200078e002c */
[----:B------:R-:W-:Y:S02]  /*1550*/  SHF.R.S32.HI R5, RZ, 0x4, R46 ;  /* 0x00000004ff057819 */ /* 0x000fe4000001142e */
[----:B------:R-:W-:Y:S01]  /*1560*/  IADD3 R129, R3, R4, R20 ;  /* 0x0000000403817210 */ /* 0x000fe20007ffe014 */
[----:B------:R-:W-:Y:S01]  /*1570*/  IMAD.WIDE.U32 R110, R149, c[0x0][0x280], R32 ;  /* 0x0000a000956e7a25 */ /* 0x000fe200078e0020 */
[----:B------:R-:W-:-:S02]  /*1580*/  SHF.R.S32.HI R4, RZ, 0x4, R22 ;  /* 0x00000004ff047819 */ /* 0x000fc40000011416 */
[----:B------:R-:W-:Y:S01]  /*1590*/  LEA.HI.SX32 R5, R25, R5, 0x1d ;  /* 0x0000000519057211 */ /* 0x000fe200078feaff */
[----:B------:R-:W-:Y:S01]  /*15a0*/  IMAD.WIDE.U32 R108, R149, c[0x0][0x290], R42 ;  /* 0x0000a400956c7a25 */ /* 0x000fe200078e002a */
[----:B------:R-:W-:Y:S02]  /*15b0*/  SHF.R.S32.HI R3, RZ, 0x4, R9 ;  /* 0x00000004ff037819 */ /* 0x000fe40000011409 */
[----:B------:R-:W-:Y:S01]  /*15c0*/  LEA.HI.SX32 R4, R21, R4, 0x1d ;  /* 0x0000000415047211 */ /* 0x000fe200078feaff */
[----:B------:R-:W-:Y:S01]  /*15d0*/  IMAD.SHL.U32 R100, R5, 0x8, RZ ;  /* 0x0000000805647824 */ /* 0x000fe200078e00ff */
[----:B------:R-:W-:Y:S01]  /*15e0*/  SHF.R.S32.HI R6, RZ, 0x1f, R5 ;  /* 0x0000001fff067819 */ /* 0x000fe20000011405 */
[----:B------:R-:W-:Y:S01]  /*15f0*/  IMAD.WIDE.U32 R106, R149, c[0x0][0x290], R30 ;  /* 0x0000a400956a7a25 */ /* 0x000fe200078e001e */
[----:B------:R-:W-:Y:S02]  /*1600*/  LEA.HI.SX32 R3, R19, R3, 0x1d ;  /* 0x0000000313037211 */ /* 0x000fe400078feaff */
[----:B------:R-:W-:Y:S01]  /*1610*/  LEA.HI R11, R6, R5, RZ, 0x2 ;  /* 0x00000005060b7211 */ /* 0x000fe200078f10ff */
[----:B------:R-:W-:Y:S01]  /*1620*/  IMAD.SHL.U32 R97, R4, 0x8, RZ ;  /* 0x0000000804617824 */ /* 0x000fe200078e00ff */
[----:B------:R-:W-:Y:S01]  /*1630*/  SHF.R.S32.HI R6, RZ, 0x1f, R3 ;  /* 0x0000001fff067819 */ /* 0x000fe20000011403 */
[----:B------:R-:W-:Y:S01]  /*1640*/  IMAD.SHL.U32 R102, R3, 0x8, RZ ;  /* 0x0000000803667824 */ /* 0x000fe200078e00ff */
[----:B------:R-:W-:Y:S01]  /*1650*/  SHF.R.S32.HI R7, RZ, 0x1f, R4 ;  /* 0x0000001fff077819 */ /* 0x000fe20000011404 */
[----:B------:R-:W-:Y:S01]  /*1660*/  IMAD.IADD R101, R99, 0x1, R101 ;  /* 0x0000000163657824 */ /* 0x000fe200078e0265 */
[----:B------:R-:W-:Y:S01]  /*1670*/  LEA.HI R6, R6, R3, RZ, 0x2 ;  /* 0x0000000306067211 */ /* 0x000fe200078f10ff */
[----:B------:R-:W-:Y:S01]  /*1680*/  IMAD.SHL.U32 R130, R130, 0x2, RZ ;  /* 0x0000000282827824 */ /* 0x000fe200078e00ff */
[----:B------:R-:W-:Y:S01]  /*1690*/  IADD3 R131, R8, R10, R20 ;  /* 0x0000000a08837210 */ /* 0x000fe20007ffe014 */
[----:B------:R-:W-:Y:S01]  /*16a0*/  IMAD.SHL.U32 R129, R129, 0x2, RZ ;  /* 0x0000000281817824 */ /* 0x000fe200078e00ff */
[----:B------:R-:W-:Y:S01]  /*16b0*/  LEA.HI R7, R7, R4, RZ, 0x2 ;  /* 0x0000000407077211 */ /* 0x000fe200078f10ff */
[----:B------:R-:W-:Y:S01]  /*16c0*/  IMAD.SHL.U32 R6, R6, 0x200, RZ ;  /* 0x0000020006067824 */ /* 0x000fe200078e00ff */
[----:B------:R-:W-:Y:S01]  /*16d0*/  LOP3.LUT R3, R0, 0x18, R97, 0xf8, !PT ;  /* 0x0000001800037812 */ /* 0x000fe200078ef861 */
[----:B------:R-:W-:Y:S01]  /*16e0*/  IMAD.SHL.U32 R131, R131, 0x2, RZ ;  /* 0x0000000283837824 */ /* 0x000fe200078e00ff */
[----:B------:R-:W-:-:S02]  /*16f0*/  @P0 IADD3 R8, P1, R161, R18, RZ ;  /* 0x00000012a1080210 */ /* 0x000fc40007f3e0ff */
[C---:B------:R-:W-:Y:S02]  /*1700*/  LOP3.LUT R4, R0.reuse, 0x8, R26, 0xf8, !PT ;  /* 0x0000000800047812 */ /* 0x040fe400078ef81a */
[C---:B------:R-:W-:Y:S02]  /*1710*/  LOP3.LUT R5, R0.reuse, 0x18, R100, 0xf8, !PT ;  /* 0x0000001800057812 */ /* 0x040fe400078ef864 */
[----:B------:R-:W-:Y:S02]  /*1720*/  LOP3.LUT R0, R0, 0x18, R102, 0xf8, !PT ;  /* 0x0000001800007812 */ /* 0x000fe400078ef866 */
[-C--:B------:R-:W-:Y:S01]  /*1730*/  LOP3.LUT R10, R3, R2.reuse, RZ, 0x3c, !PT ;  /* 0x00000002030a7212 */ /* 0x080fe200078e3cff */
[----:B------:R-:W-:Y:S01]  /*1740*/  IMAD.SHL.U32 R3, R11, 0x200, RZ ;  /* 0x000002000b037824 */ /* 0x000fe200078e00ff */
[-C--:B------:R-:W-:Y:S01]  /*1750*/  LOP3.LUT R12, R5, R2.reuse, RZ, 0x3c, !PT ;  /* 0x00000002050c7212 */ /* 0x080fe200078e3cff */
[----:B------:R-:W-:Y:S01]  /*1760*/  @P0 IMAD.X R5, R156, 0x1, R41, P1 ;  /* 0x000000019c050824 */ /* 0x000fe200008e0629 */
[----:B------:R-:W-:-:S02]  /*1770*/  LOP3.LUT R13, R4, R2, RZ, 0x3c, !PT ;  /* 0x00000002040d7212 */ /* 0x000fc400078e3cff */
[----:B------:R-:W-:Y:S01]  /*1780*/  LOP3.LUT R9, R0, R2, RZ, 0x3c, !PT ;  /* 0x0000000200097212 */ /* 0x000fe200078e3cff */
[----:B------:R-:W-:Y:S01]  /*1790*/  IMAD.SHL.U32 R0, R7, 0x200, RZ ;  /* 0x0000020007007824 */ /* 0x000fe200078e00ff */
[----:B------:R-:W-:Y:S01]  /*17a0*/  @P0 LEA R2, P1, R8, c[0x0][0x220], 0x1 ;  /* 0x0000880008020a11 */ /* 0x000fe200078208ff */
[----:B------:R-:W-:Y:S01]  /*17b0*/  IMAD.IADD R13, R20, 0x1, R13 ;  /* 0x00000001140d7824 */ /* 0x000fe200078e020d */
[----:B------:R-:W-:Y:S02]  /*17c0*/  LOP3.LUT R7, R3, 0x7ffff800, RZ, 0xc0, !PT ;  /* 0x7ffff80003077812 */ /* 0x000fe400078ec0ff */
[----:B------:R-:W-:Y:S02]  /*17d0*/  @P0 LEA.HI.X R3, R8, c[0x0][0x224], R5, 0x1, P1 ;  /* 0x0000890008030a11 */ /* 0x000fe400008f0c05 */
[----:B------:R-:W-:Y:S02]  /*17e0*/  LOP3.LUT R4, R0, 0x7ffff800, RZ, 0xc0, !PT ;  /* 0x7ffff80000047812 */ /* 0x000fe400078ec0ff */
[----:B------:R-:W-:Y:S01]  /*17f0*/  LOP3.LUT R0, R6, 0x7ffff800, RZ, 0xc0, !PT ;  /* 0x7ffff80006007812 */ /* 0x000fe200078ec0ff */
[----:B------:R2:W-:Y:S01]  /*1800*/  @P0 LDGSTS.E.BYPASS.LTC128B.128 [R85+0x3900], [R2.64], !P5 ;  /* 0x0390000002550fae */ /* 0x0005e2000e901d46 */
[----:B------:R-:W-:-:S02]  /*1810*/  IADD3 R10, R10, R4, R20 ;  /* 0x000000040a0a7210 */ /* 0x000fc40007ffe014 */
[--C-:B------:R-:W-:Y:S01]  /*1820*/  IADD3 R9, R9, R0, R20.reuse ;  /* 0x0000000009097210 */ /* 0x100fe20007ffe014 */
[----:B------:R2:W-:Y:S01]  /*1830*/  @P0 LDGSTS.E.BYPASS.LTC128B.128 [R85+0x4900], [R2.64+0x40], !P4 ;  /* 0x0490004002550fae */ /* 0x0005e2000e101d46 */
[----:B------:R-:W-:Y:S01]  /*1840*/  IMAD R0, R47, c[0x0][0x218], RZ ;  /* 0x000086002f007a24 */ /* 0x000fe200078e02ff */
[----:B------:R-:W-:Y:S01]  /*1850*/  IADD3 R7, R12, R7, R20 ;  /* 0x000000070c077210 */ /* 0x000fe20007ffe014 */
[----:B------:R-:W-:Y:S01]  /*1860*/  IMAD.SHL.U32 R122, R10, 0x2, RZ ;  /* 0x000000020a7a7824 */ /* 0x000fe200078e00ff */
[----:B------:R2:W-:Y:S01]  /*1870*/  @P0 LDGSTS.E.BYPASS.LTC128B.128 [R85+0x5900], [R2.64+0x80], !P3 ;  /* 0x0590008002550fae */ /* 0x0005e2000d901d46 */
[----:B------:R-:W-:Y:S01]  /*1880*/  IMAD R4, R48, c[0x0][0x21c], R0 ;  /* 0x0000870030047a24 */ /* 0x000fe200078e0200 */
[----:B------:R-:W-:Y:S01]  /*1890*/  SHF.R.S32.HI R0, RZ, 0x1f, R149 ;  /* 0x0000001fff007819 */ /* 0x000fe20000011495 */
[----:B------:R-:W-:Y:S01]  /*18a0*/  IMAD.SHL.U32 R123, R7, 0x2, RZ ;  /* 0x00000002077b7824 */ /* 0x000fe200078e00ff */
[----:B------:R-:W0:Y:S01]  /*18b0*/  LDGDEPBAR ;  /* 0x00000000000079af */ /* 0x000e220000000000 */
[----:B------:R-:W-:Y:S01]  /*18c0*/  IADD3 R141, P0, R49, R92, RZ ;  /* 0x0000005c318d7210 */ /* 0x000fe20007f1e0ff */
[----:B------:R-:W-:Y:S01]  /*18d0*/  IMAD.IADD R132, R115, 0x1, R4 ;  /* 0x0000000173847824 */ /* 0x000fe200078e0204 */
[----:B------:R-:W-:Y:S01]  /*18e0*/  LEA R86, R13, 0x100, 0x1 ;  /* 0x000001000d567811 */ /* 0x000fe200078e08ff */
[----:B------:R-:W-:Y:S01]  /*18f0*/  IMAD.SHL.U32 R121, R9, 0x2, RZ ;  /* 0x0000000209797824 */ /* 0x000fe200078e00ff */
[----:B------:R-:W-:Y:S01]  /*1900*/  LOP3.LUT R118, R21, 0xfffffff8, RZ, 0xc0, !PT ;  /* 0xfffffff815767812 */ /* 0x000fe200078ec0ff */
[----:B------:R-:W-:Y:S01]  /*1910*/  IMAD.X R140, R140, 0x1, R50, P0 ;  /* 0x000000018c8c7824 */ /* 0x000fe200000e0632 */
[----:B------:R-:W-:-:S02]  /*1920*/  IADD3 R139, P1, P0, R88, R146, R26 ;  /* 0x00000092588b7210 */ /* 0x000fc4000783e01a */
[----:B------:R-:W-:Y:S02]  /*1930*/  LOP3.LUT R103, R19, 0xfffffff8, RZ, 0xc0, !PT ;  /* 0xfffffff813677812 */ /* 0x000fe400078ec0ff */
[----:B------:R-:W-:Y:S02]  /*1940*/  IADD3 R87, R86, 0x20, RZ ;  /* 0x0000002056577810 */ /* 0x000fe40007ffe0ff */
[----:B------:R-:W-:Y:S02]  /*1950*/  IADD3 R39, R34, 0x8, RZ ;  /* 0x0000000822277810 */ /* 0x000fe40007ffe0ff */
[----:B------:R-:W-:Y:S02]  /*1960*/  SHF.R.S32.HI R126, RZ, 0x1f, R100 ;  /* 0x0000001fff7e7819 */ /* 0x000fe40000011464 */
[----:B------:R-:W-:Y:S02]  /*1970*/  SHF.R.S32.HI R128, RZ, 0x1f, R118 ;  /* 0x0000001fff807819 */ /* 0x000fe40000011476 */
[----:B------:R-:W-:-:S02]  /*1980*/  SHF.R.S32.HI R127, RZ, 0x1f, R103 ;  /* 0x0000001fff7f7819 */ /* 0x000fc40000011467 */
[----:B------:R-:W-:Y:S01]  /*1990*/  @P2 IADD3 R87, R86, -0x20, RZ ;  /* 0xffffffe056572810 */ /* 0x000fe20007ffe0ff */
[----:B--2---:R-:W-:Y:S01]  /*19a0*/  IMAD R2, R47, c[0x0][0x1f0], RZ ;  /* 0x00007c002f027a24 */ /* 0x004fe200078e02ff */
[----:B------:R-:W-:Y:S02]  /*19b0*/  SHF.R.S32.HI R125, RZ, 0x1f, R97 ;  /* 0x0000001fff7d7819 */ /* 0x000fe40000011461 */
[----:B------:R-:W-:Y:S01]  /*19c0*/  SHF.R.S32.HI R124, RZ, 0x1f, R102 ;  /* 0x0000001fff7c7819 */ /* 0x000fe20000011466 */
[----:B------:R-:W-:Y:S02]  /*19d0*/  IMAD R3, R48, c[0x0][0x1f4], R2 ;  /* 0x00007d0030037a24 */ /* 0x000fe400078e0202 */
[----:B------:R-:W-:Y:S02]  /*19e0*/  IMAD R2, R50, c[0x0][0x1e0], RZ ;  /* 0x0000780032027a24 */ /* 0x000fe400078e02ff */
[----:B------:R-:W-:Y:S02]  /*19f0*/  IMAD.IADD R90, R89, 0x1, R3 ;  /* 0x00000001595a7824 */ /* 0x000fe400078e0203 */
[----:B------:R-:W-:-:S04]  /*1a00*/  IMAD R2, R92, c[0x0][0x1e4], R2 ;  /* 0x000079005c027a24 */ /* 0x000fc800078e0202 */
[----:B------:R-:W-:Y:S02]  /*1a10*/  IMAD.IADD R120, R147, 0x1, R2 ;  /* 0x0000000193787824 */ /* 0x000fe400078e0202 */
[C---:B------:R-:W-:Y:S02]  /*1a20*/  IMAD R2, R0.reuse, c[0x0][0x280], RZ ;  /* 0x0000a00000027a24 */ /* 0x040fe400078e02ff */
[----:B------:R-:W-:Y:S01]  /*1a30*/  IMAD R0, R0, c[0x0][0x290], RZ ;  /* 0x0000a40000007a24 */ /* 0x000fe200078e02ff */
[----:B------:R-:W-:Y:S01]  /*1a40*/  IADD3.X R138, R90, R120, R27, P1, P0 ;  /* 0x000000785a8a7210 */ /* 0x000fe20000fe041b */
[C---:B------:R-:W-:Y:S02]  /*1a50*/  IMAD R2, R149.reuse, c[0x0][0x284], R2 ;  /* 0x0000a10095027a24 */ /* 0x040fe400078e0202 */
[----:B------:R-:W-:Y:S02]  /*1a60*/  IMAD R0, R149, c[0x0][0x294], R0 ;  /* 0x0000a50095007a24 */ /* 0x000fe400078e0200 */
[----:B------:R-:W-:-:S02]  /*1a70*/  IMAD.IADD R137, R113, 0x1, R2 ;  /* 0x0000000171897824 */ /* 0x000fc400078e0202 */
[----:B------:R-:W-:Y:S02]  /*1a80*/  IMAD.IADD R135, R2, 0x1, R111 ;  /* 0x0000000102877824 */ /* 0x000fe400078e026f */
[----:B------:R-:W-:Y:S02]  /*1a90*/  IMAD.IADD R136, R109, 0x1, R0 ;  /* 0x000000016d887824 */ /* 0x000fe400078e0200 */
[----:B------:R-:W-:Y:S01]  /*1aa0*/  IMAD.IADD R133, R0, 0x1, R107 ;  /* 0x0000000100857824 */ /* 0x000fe200078e026b */
[----:B-1----:R-:W-:Y:S06]  /*1ab0*/  BAR.SYNC.DEFER_BLOCKING 0x0 ;  /* 0x0000000000007b1d */ /* 0x002fec0000010000 */
.L_x_84:
[-C--:B------:R-:W-:Y:S01]  /*1ac0*/  IMAD R0, R154, R78.reuse, RZ ;  /* 0x0000004e9a007224 */ /* 0x080fe200078e02ff */
[----:B------:R-:W-:Y:S01]  /*1ad0*/  SHF.R.S32.HI R91, RZ, 0x1f, R78 ;  /* 0x0000001fff5b7819 */ /* 0x000fe2000001144e */
[----:B------:R-:W-:Y:S01]  /*1ae0*/  IMAD.WIDE.U32 R10, R159, R78, RZ ;  /* 0x0000004e9f0a7225 */ /* 0x000fe200078e00ff */
[----:B------:R-:W-:Y:S04]  /*1af0*/  DEPBAR.LE SB0, 0x0 ;  /* 0x000080000000791a */ /* 0x000fe80000000000 */
[----:B------:R-:W-:Y:S01]  /*1b00*/  BAR.SYNC.DEFER_BLOCKING 0x0 ;  /* 0x0000000000007b1d */ /* 0x000fe20000010000 */
[----:B------:R-:W-:Y:S01]  /*1b10*/  ISETP.GE.AND P2, PT, R163, 0x1, PT ;  /* 0x00000001a300780c */ /* 0x000fe20003f46270 */
[----:B-1----:R-:W-:Y:S01]  /*1b20*/  IMAD R2, R91, R159, R0 ;  /* 0x0000009f5b027224 */ /* 0x002fe200078e0200 */
[----:B------:R-:W-:Y:S03]  /*1b30*/  IADD3 R0, P1, R139, R10, RZ ;  /* 0x0000000a8b007210 */ /* 0x000fe60007f3e0ff */
[----:B------:R-:W-:Y:S01]  /*1b40*/  IMAD.IADD R16, R11, 0x1, R2 ;  /* 0x000000010b107824 */ /* 0x000fe200078e0202 */
[----:B------:R-:W-:Y:S03]  /*1b50*/  LEA R60, P0, R0, c[0x0][0x1c8], 0x1 ;  /* 0x00007200003c7a11 */ /* 0x000fe600078008ff */
[----:B------:R-:W-:Y:S05]  /*1b60*/  IMAD.X R2, R16, 0x1, R138, P1 ;  /* 0x0000000110027824 */ /* 0x000fea00008e068a */
[----:B------:R-:W-:Y:S01]  /*1b70*/  LEA.HI.X R61, R0, c[0x0][0x1cc], R2, 0x1, P0 ;  /* 0x00007300003d7a11 */ /* 0x000fe200000f0c02 */
[----:B------:R-:W-:Y:S01]  /*1b80*/  BSSY B1, `(.L_x_60) ;  /* 0x000036b000017945 */ /* 0x000fe20003800000 */
[----:B------:R-:W-:-:S05]  /*1b90*/  @!P2 BRA `(.L_x_61) ;  /* 0x000035300000a947 */ /* 0x000fca0003800000 */
[-C--:B------:R-:W-:Y:S02]  /*1ba0*/  IMAD R2, R151, R78.reuse, RZ ;  /* 0x0000004e97027224 */ /* 0x080fe400078e02ff */
[-C--:B------:R-:W-:Y:S02]  /*1bb0*/  IMAD R0, R152, R78.reuse, RZ ;  /* 0x0000004e98007224 */ /* 0x080fe400078e02ff */
[----:B------:R-:W-:Y:S02]  /*1bc0*/  IMAD R4, R78, -0x40, R96 ;  /* 0xffffffc04e047824 */ /* 0x000fe400078e0260 */
[-C--:B------:R-:W-:Y:S04]  /*1bd0*/  IMAD.WIDE.U32 R8, R160, R78.reuse, RZ ;  /* 0x0000004ea0087225 */ /* 0x080fe800078e00ff */
[----:B------:R-:W-:Y:S04]  /*1be0*/  IMAD.WIDE.U32 R24, R158, R78, RZ ;  /* 0x0000004e9e187225 */ /* 0x000fe800078e00ff */
[C---:B------:R-:W-:Y:S02]  /*1bf0*/  IMAD R3, R91.reuse, R160, R2 ;  /* 0x000000a05b037224 */ /* 0x040fe400078e0202 */
[----:B------:R-:W-:Y:S01]  /*1c00*/  IMAD R2, R91, R158, R0 ;  /* 0x0000009e5b027224 */ /* 0x000fe200078e0200 */
[----:B------:R-:W-:Y:S02]  /*1c10*/  IMNMX R0, R4, 0x40, PT ;  /* 0x0000004004007817 */ /* 0x000fe40003800200 */
[----:B------:R-:W-:Y:S02]  /*1c20*/  IADD3 R30, R9, R3, RZ ;  /* 0x00000003091e7210 */ /* 0x000fe40007ffe0ff */
[----:B------:R-:W-:Y:S01]  /*1c30*/  IADD3 R31, R25, R2, RZ ;  /* 0x00000002191f7210 */ /* 0x000fe20007ffe0ff */
[----:B------:R-:W-:-:S05]  /*1c40*/  @!P6 BRA `(.L_x_62) ;  /* 0x00001a200000e947 */ /* 0x000fca0003800000 */
[----:B------:R-:W-:Y:S01]  /*1c50*/  ISETP.GE.AND P1, PT, R92, R0, PT ;  /* 0x000000005c00720c */ /* 0x000fe20003f26270 */
[----:B------:R-:W-:Y:S01]  /*1c60*/  BSSY B0, `(.L_x_63) ;  /* 0x0000034000007945 */ /* 0x000fe20003800000 */
[----:B------:R-:W-:Y:S01]  /*1c70*/  CS2R R52, SRZ ;  /* 0x0000000000347805 */ /* 0x000fe2000001ff00 */
        /* <DEDUP_REMOVED lines=11> */
[----:B------:R-:W-:-:S05]  /*1d30*/  @P1 BRA `(.L_x_64) ;  /* 0x0000026000001947 */ /* 0x000fca0003800000 */
[----:B------:R-:W-:Y:S01]  /*1d40*/  IADD3 R0, P0, R112, R8, RZ ;  /* 0x0000000870007210 */ /* 0x000fe20007f1e0ff */
[----:B------:R-:W-:Y:S01]  /*1d50*/  CS2R R32, SRZ ;  /* 0x0000000000207805 */ /* 0x000fe2000001ff00 */
[----:B------:R-:W-:Y:S01]  /*1d60*/  CS2R R44, SRZ ;  /* 0x00000000002c7805 */ /* 0x000fe2000001ff00 */
[----:B------:R-:W-:Y:S01]  /*1d70*/  CS2R R12, SRZ ;  /* 0x00000000000c7805 */ /* 0x000fe2000001ff00 */
[----:B------:R-:W-:Y:S01]  /*1d80*/  CS2R R46, SRZ ;  /* 0x00000000002e7805 */ /* 0x000fe2000001ff00 */
[----:B------:R-:W-:Y:S01]  /*1d90*/  IMAD.X R3, R30, 0x1, R137, P0 ;  /* 0x000000011e037824 */ /* 0x000fe200000e0689 */
[----:B------:R-:W-:Y:S01]  /*1da0*/  IADD3 R2, P0, R108, R24, RZ ;  /* 0x000000186c027210 */ /* 0x000fe20007f1e0ff */
[----:B------:R-:W-:Y:S01]  /*1db0*/  CS2R R14, SRZ ;  /* 0x00000000000e7805 */ /* 0x000fe2000001ff00 */
[----:B------:R-:W-:Y:S01]  /*1dc0*/  CS2R R48, SRZ ;  /* 0x0000000000307805 */ /* 0x000fe2000001ff00 */
[----:B------:R-:W-:Y:S01]  /*1dd0*/  CS2R R16, SRZ ;  /* 0x0000000000107805 */ /* 0x000fe2000001ff00 */
[----:B------:R-:W-:Y:S01]  /*1de0*/  CS2R R50, SRZ ;  /* 0x0000000000327805 */ /* 0x000fe2000001ff00 */
[----:B------:R-:W-:Y:S01]  /*1df0*/  IMAD.X R5, R31, 0x1, R136, P0 ;  /* 0x000000011f057824 */ /* 0x000fe200000e0688 */
[C---:B------:R-:W-:Y:S01]  /*1e00*/  LEA R6, P0, R0.reuse, c[0x0][0x270], 0x1 ;  /* 0x00009c0000067a11 */ /* 0x040fe200078008ff */
[----:B------:R-:W-:Y:S01]  /*1e10*/  CS2R R18, SRZ ;  /* 0x0000000000127805 */ /* 0x000fe2000001ff00 */
[----:B------:R-:W-:Y:S01]  /*1e20*/  CS2R R52, SRZ ;  /* 0x0000000000347805 */ /* 0x000fe2000001ff00 */
[----:B------:R-:W-:Y:S01]  /*1e30*/  CS2R R20, SRZ ;  /* 0x0000000000147805 */ /* 0x000fe2000001ff00 */
[----:B------:R-:W-:Y:S02]  /*1e40*/  LEA.HI.X R7, R0, c[0x0][0x274], R3, 0x1, P0 ;  /* 0x00009d0000077a11 */ /* 0x000fe400000f0c03 */
[C---:B------:R-:W-:Y:S04]  /*1e50*/  LEA R4, P0, R2.reuse, c[0x0][0x288], 0x1 ;  /* 0x0000a20002047a11 */ /* 0x040fe800078008ff */
[----:B------:R-:W-:Y:S02]  /*1e60*/  LEA.HI.X R5, R2, c[0x0][0x28c], R5, 0x1, P0 ;  /* 0x0000a30002057a11 */ /* 0x000fe400000f0c05 */
[----:B------:R-:W-:Y:S01]  /*1e70*/  ISETP.GE.AND P0, PT, R34, c[0x0][0x27c], PT ;  /* 0x00009f0022007a0c */ /* 0x000fe20003f06270 */
[----:B------:R-:W-:-:S12]  /*1e80*/  CS2R R2, SRZ ;  /* 0x0000000000027805 */ /* 0x000fd8000001ff00 */
[----:B------:R1:W5:Y:S04]  /*1e90*/  @!P0 LDG.E.64 R32, [R6.64] ;  /* 0x0000000606208981 */ /* 0x000368000c1e1b00 */
[----:B------:R1:W5:Y:S01]  /*1ea0*/  @!P0 LDG.E.64 R2, [R4.64] ;  /* 0x0000000604028981 */ /* 0x000362000c1e1b00 */
[----:B------:R-:W-:-:S13]  /*1eb0*/  ISETP.GE.AND P0, PT, R39, c[0x0][0x27c], PT ;  /* 0x00009f0027007a0c */ /* 0x000fda0003f06270 */
[----:B------:R1:W5:Y:S04]  /*1ec0*/  @!P0 LDG.E.64 R44, [R6.64+0x10] ;  /* 0x00001006062c8981 */ /* 0x000368000c1e1b00 */
[----:B------:R1:W5:Y:S01]  /*1ed0*/  @!P0 LDG.E.64 R12, [R4.64+0x10] ;  /* 0x00001006040c8981 */ /* 0x000362000c1e1b00 */
        /* <DEDUP_REMOVED lines=11> */
[----:B------:R1:W5:Y:S02]  /*1f90*/  @!P0 LDG.E.64 R20, [R4.64+0x50] ;  /* 0x0000500604148981 */ /* 0x000364000c1e1b00 */
.L_x_64:
[----:B------:R-:W-:Y:S05]  /*1fa0*/  BSYNC B0 ;  /* 0x0000000000007941 */ /* 0x000fea0003800000 */
.L_x_63:
[----:B------:R-:W-:-:S05]  /*1fb0*/  @P1 BRA `(.L_x_65) ;  /* 0x0000327000001947 */ /* 0x000fca0003800000 */
[----:B-----5:R-:W-:Y:S01]  /*1fc0*/  MOV R0, R51 ;  /* 0x0000003300007202 */ /* 0x020fe20000000f00 */
[----:B-1----:R-:W-:Y:S01]  /*1fd0*/  IMAD.MOV.U32 R6, RZ, RZ, R52 ;  /* 0x000000ffff067224 */ /* 0x002fe200078e0034 */
[----:B------:R-:W-:Y:S01]  /*1fe0*/  ISETP.GE.AND P0, PT, R26, c[0x0][0x1d4], PT ;  /* 0x000075001a007a0c */ /* 0x000fe20003f06270 */
[----:B------:R-:W-:Y:S01]  /*1ff0*/  IMAD.MOV.U32 R5, RZ, RZ, R53 ;  /* 0x000000ffff057224 */ /* 0x000fe200078e0035 */
[----:B------:R-:W-:Y:S01]  /*2000*/  BSSY B0, `(.L_x_66) ;  /* 0x0000054000007945 */ /* 0x000fe20003800000 */
[----:B------:R-:W-:Y:S03]  /*2010*/  IMAD.MOV.U32 R4, RZ, RZ, R50 ;  /* 0x000000ffff047224 */ /* 0x000fe600078e0032 */
[----:B------:R-:W-:Y:S01]  /*2020*/  PRMT R59, R6, 0x5410, R5 ;  /* 0x00005410063b7816 */ /* 0x000fe20000000005 */
[----:B------:R-:W-:Y:S01]  /*2030*/  IMAD.MOV.U32 R6, RZ, RZ, R48 ;  /* 0x000000ffff067224 */ /* 0x000fe200078e0030 */
[----:B------:R-:W-:Y:S01]  /*2040*/  PRMT R58, R4, 0x5410, R0 ;  /* 0x00005410043a7816 */ /* 0x000fe20000000000 */
[----:B------:R-:W-:Y:S01]  /*2050*/  IMAD.MOV.U32 R5, RZ, RZ, R49 ;  /* 0x000000ffff057224 */ /* 0x000fe200078e0031 */
[----:B------:R-:W-:Y:S01]  /*2060*/  MOV R4, R46 ;  /* 0x0000002e00047202 */ /* 0x000fe20000000f00 */
        /* <DEDUP_REMOVED lines=11> */
[----:B------:R-:W-:Y:S02]  /*2120*/  MOV R6, R18 ;  /* 0x0000001200067202 */ /* 0x000fe40000000f00 */
[----:B------:R-:W-:Y:S02]  /*2130*/  MOV R0, R17 ;  /* 0x0000001100007202 */ /* 0x000fe40000000f00 */
[----:B------:R-:W-:Y:S01]  /*2140*/  PRMT R25, R6, 0x5410, R5 ;  /* 0x0000541006197816 */ /* 0x000fe20000000005 */
[----:B------:R-:W-:Y:S01]  /*2150*/  IMAD.MOV.U32 R6, RZ, RZ, R14 ;  /* 0x000000ffff067224 */ /* 0x000fe200078e000e */
[----:B------:R-:W-:Y:S01]  /*2160*/  PRMT R24, R4, 0x5410, R0 ;  /* 0x0000541004187816 */ /* 0x000fe20000000000 */
[----:B------:R-:W-:Y:S01]  /*2170*/  IMAD.MOV.U32 R5, RZ, RZ, R15 ;  /* 0x000000ffff057224 */ /* 0x000fe200078e000f */
[----:B------:R-:W-:Y:S01]  /*2180*/  MOV R4, R12 ;  /* 0x0000000c00047202 */ /* 0x000fe20000000f00 */
[----:B------:R-:W-:Y:S03]  /*2190*/  IMAD.MOV.U32 R0, RZ, RZ, R13 ;  /* 0x000000ffff007224 */ /* 0x000fe600078e000d */
[----:B------:R-:W-:Y:S02]  /*21a0*/  PRMT R23, R6, 0x5410, R5 ;  /* 0x0000541006177816 */ /* 0x000fe40000000005 */
[----:B------:R-:W-:Y:S01]  /*21b0*/  PRMT R22, R4, 0x5410, R0 ;  /* 0x0000541004167816 */ /* 0x000fe20000000000 */
[----:B------:R-:W-:-:S05]  /*21c0*/  @P0 BRA `(.L_x_67) ;  /* 0x0000037000000947 */ /* 0x000fca0003800000 */
[----:B------:R-:W-:Y:S01]  /*21d0*/  ISETP.GE.AND P0, PT, R34, c[0x0][0x27c], PT ;  /* 0x00009f0022007a0c */ /* 0x000fe20003f06270 */
[----:B------:R-:W1:Y:S01]  /*21e0*/  LDS.128 R8, [R86+0x3000] ;  /* 0x0030000056087984 */ /* 0x000e620000000c00 */
[----:B------:R-:W-:Y:S02]  /*21f0*/  MOV R4, R2 ;  /* 0x0000000200047202 */ /* 0x000fe40000000f00 */
[----:B------:R-:W-:Y:S02]  /*2200*/  MOV R41, R32 ;  /* 0x0000002000297202 */ /* 0x000fe40000000f00 */
[----:B------:R-:W-:Y:S02]  /*2210*/  MOV R6, R3 ;  /* 0x0000000300067202 */ /* 0x000fe40000000f00 */
[----:B------:R-:W-:Y:S05]  /*2220*/  MOV R43, R33 ;  /* 0x00000021002b7202 */ /* 0x000fea0000000f00 */
[--C-:B------:R-:W-:Y:S01]  /*2230*/  @!P0 SHF.R.U64 R5, R2, 0x10, R3.reuse ;  /* 0x0000001002058819 */ /* 0x100fe20000001203 */
[----:B------:R-:W-:Y:S01]  /*2240*/  @!P0 HADD2.F32 R4, -RZ, R4.H0_H0 ;  /* 0x20000004ff048230 */ /* 0x000fe20000004100 */
[----:B------:R-:W-:Y:S01]  /*2250*/  @!P0 SHF.R.U32.HI R7, RZ, 0x10, R3 ;  /* 0x00000010ff078819 */ /* 0x000fe20000011603 */
[----:B------:R-:W-:Y:S01]  /*2260*/  @!P0 HADD2.F32 R6, -RZ, R6.H0_H0 ;  /* 0x20000006ff068230 */ /* 0x000fe20000004100 */
[--C-:B------:R-:W-:Y:S01]  /*2270*/  @!P0 SHF.R.U64 R42, R32, 0x10, R33.reuse ;  /* 0x00000010202a8819 */ /* 0x100fe20000001221 */
[----:B------:R-:W-:Y:S01]  /*2280*/  @!P0 HADD2.F32 R32, -RZ, R41.H0_H0 ;  /* 0x20000029ff208230 */ /* 0x000fe20000004100 */
[----:B------:R-:W-:Y:S01]  /*2290*/  @!P0 SHF.R.U32.HI R54, RZ, 0x10, R33 ;  /* 0x00000010ff368819 */ /* 0x000fe20000011621 */
[----:B------:R-:W-:Y:S02]  /*22a0*/  @!P0 HADD2.F32 R5, -RZ, R5.H0_H0 ;  /* 0x20000005ff058230 */ /* 0x000fe40000004100 */
[----:B------:R-:W-:Y:S01]  /*22b0*/  @!P0 HADD2.F32 R7, -RZ, R7.H0_H0 ;  /* 0x20000007ff078230 */ /* 0x000fe20000004100 */
[----:B-1----:R-:W-:Y:S01]  /*22c0*/  @!P0 IMAD.MOV.U32 R3, RZ, RZ, R9 ;  /* 0x000000ffff038224 */ /* 0x002fe200078e0009 */
[----:B------:R-:W-:Y:S04]  /*22d0*/  @!P0 MOV R0, R8 ;  /* 0x0000000800008202 */ /* 0x000fe80000000f00 */
[--C-:B------:R-:W-:Y:S02]  /*22e0*/  @!P0 HADD2.F32 R33, -RZ, R3.reuse.H1_H1 ;  /* 0x30000003ff218230 */ /* 0x100fe40000004100 */
[--C-:B------:R-:W-:Y:S02]  /*22f0*/  @!P0 HADD2.F32 R31, -RZ, R0.reuse.H1_H1 ;  /* 0x30000000ff1f8230 */ /* 0x100fe40000004100 */
[----:B------:R-:W-:Y:S02]  /*2300*/  @!P0 HADD2.F32 R2, -RZ, R0.H0_H0 ;  /* 0x20000000ff028230 */ /* 0x000fe40000004100 */
[----:B------:R-:W-:Y:S01]  /*2310*/  @!P0 HADD2.F32 R3, -RZ, R3.H0_H0 ;  /* 0x20000003ff038230 */ /* 0x000fe20000004100 */
[-C--:B------:R-:W-:Y:S02]  /*2320*/  @!P0 FMUL.FTZ R41, R31, R4.reuse ;  /* 0x000000041f298220 */ /* 0x080fe40000410000 */
[C---:B------:R-:W-:Y:S01]  /*2330*/  @!P0 FMUL.FTZ R0, R2.reuse, R4 ;  /* 0x0000000402008220 */ /* 0x040fe20000410000 */
[----:B------:R-:W-:Y:S01]  /*2340*/  @!P0 MOV R4, R10 ;  /* 0x0000000a00048202 */ /* 0x000fe20000000f00 */
[-C--:B------:R-:W-:Y:S01]  /*2350*/  @!P0 FFMA.FTZ R64, R2, R32.reuse, -R41 ;  /* 0x0000002002408223 */ /* 0x080fe20000010829 */
[----:B------:R-:W-:Y:S01]  /*2360*/  @!P0 HADD2.F32 R41, -RZ, R42.H0_H0 ;  /* 0x2000002aff298230 */ /* 0x000fe20000004100 */
[-C--:B------:R-:W-:Y:S02]  /*2370*/  @!P0 FMUL.FTZ R42, R33, R5.reuse ;  /* 0x00000005212a8220 */ /* 0x080fe40000410000 */
[C---:B------:R-:W-:Y:S02]  /*2380*/  @!P0 FMUL.FTZ R2, R3.reuse, R5 ;  /* 0x0000000503028220 */ /* 0x040fe40000410000 */
[----:B------:R-:W-:Y:S01]  /*2390*/  @!P0 FFMA.FTZ R63, R3, R41, -R42 ;  /* 0x00000029033f8223 */ /* 0x000fe2000001082a */
[----:B------:R-:W-:Y:S01]  /*23a0*/  @!P0 MOV R3, R11 ;  /* 0x0000000b00038202 */ /* 0x000fe20000000f00 */
[----:B------:R-:W-:Y:S01]  /*23b0*/  @!P0 FFMA.FTZ R0, R31, R32, R0 ;  /* 0x000000201f008223 */ /* 0x000fe20000010000 */
[--C-:B------:R-:W-:Y:S01]  /*23c0*/  @!P0 HADD2.F32 R31, -RZ, R4.reuse.H1_H1 ;  /* 0x30000004ff1f8230 */ /* 0x100fe20000004100 */
[----:B------:R-:W-:Y:S01]  /*23d0*/  @!P0 FFMA.FTZ R2, R33, R41, R2 ;  /* 0x0000002921028223 */ /* 0x000fe20000010002 */
[----:B------:R-:W-:Y:S02]  /*23e0*/  @!P0 HADD2.F32 R4, -RZ, R4.H0_H0 ;  /* 0x20000004ff048230 */ /* 0x000fe40000004100 */
[----:B------:R-:W-:Y:S01]  /*23f0*/  @!P0 HADD2.F32 R32, -RZ, R43.H0_H0 ;  /* 0x2000002bff208230 */ /* 0x000fe20000004100 */
[----:B------:R-:W-:Y:S01]  /*2400*/  @!P0 FMUL.FTZ R62, R31, R6 ;  /* 0x000000061f3e8220 */ /* 0x000fe20000410000 */
[--C-:B------:R-:W-:Y:S01]  /*2410*/  @!P0 HADD2.F32 R42, -RZ, R3.reuse.H1_H1 ;  /* 0x30000003ff2a8230 */ /* 0x100fe20000004100 */
[----:B------:R-:W-:Y:S01]  /*2420*/  @!P0 F2FP.PACK_AB R0, R0, R64 ;  /* 0x000000400000823e */ /* 0x000fe200000000ff */
[----:B------:R-:W-:Y:S01]  /*2430*/  @!P0 HADD2.F32 R5, -RZ, R3.H0_H0 ;  /* 0x20000003ff058230 */ /* 0x000fe20000004100 */
[----:B------:R-:W-:Y:S01]  /*2440*/  @!P0 FMUL.FTZ R3, R4, R6 ;  /* 0x0000000604038220 */ /* 0x000fe20000410000 */
[----:B------:R-:W-:Y:S01]  /*2450*/  @!P0 HADD2.F32 R43, -RZ, R54.H0_H0 ;  /* 0x20000036ff2b8230 */ /* 0x000fe20000004100 */
[----:B------:R-:W-:Y:S01]  /*2460*/  @!P0 FMUL.FTZ R54, R42, R7 ;  /* 0x000000072a368220 */ /* 0x000fe20000410000 */
[----:B------:R-:W-:Y:S01]  /*2470*/  @!P0 F2FP.PACK_AB R2, R2, R63 ;  /* 0x0000003f0202823e */ /* 0x000fe200000000ff */
[----:B------:R-:W-:Y:S02]  /*2480*/  @!P0 FFMA.FTZ R62, R4, R32, -R62 ;  /* 0x00000020043e8223 */ /* 0x000fe4000001083e */
[----:B------:R-:W-:Y:S01]  /*2490*/  @!P0 FMUL.FTZ R4, R5, R7 ;  /* 0x0000000705048220 */ /* 0x000fe20000410000 */
[----:B------:R-:W-:Y:S01]  /*24a0*/  @!P0 MOV R9, R2 ;  /* 0x0000000200098202 */ /* 0x000fe20000000f00 */
[----:B------:R-:W-:Y:S02]  /*24b0*/  @!P0 FFMA.FTZ R3, R31, R32, R3 ;  /* 0x000000201f038223 */ /* 0x000fe40000010003 */
[-C--:B------:R-:W-:Y:S02]  /*24c0*/  @!P0 FFMA.FTZ R54, R5, R43.reuse, -R54 ;  /* 0x0000002b05368223 */ /* 0x080fe40000010836 */
[----:B------:R-:W-:Y:S01]  /*24d0*/  @!P0 FFMA.FTZ R4, R42, R43, R4 ;  /* 0x0000002b2a048223 */ /* 0x000fe20000010004 */
[----:B------:R-:W-:Y:S01]  /*24e0*/  @!P0 F2FP.PACK_AB R3, R3, R62 ;  /* 0x0000003e0303823e */ /* 0x000fe200000000ff */
[----:B------:R-:W-:Y:S03]  /*24f0*/  @!P0 IMAD.MOV.U32 R8, RZ, RZ, R0 ;  /* 0x000000ffff088224 */ /* 0x000fe600078e0000 */
[----:B------:R-:W-:Y:S02]  /*2500*/  @!P0 F2FP.PACK_AB R4, R4, R54 ;  /* 0x000000360404823e */ /* 0x000fe400000000ff */
[----:B------:R-:W-:Y:S02]  /*2510*/  @!P0 MOV R10, R3 ;  /* 0x00000003000a8202 */ /* 0x000fe40000000f00 */
[----:B------:R-:W-:Y:S05]  /*2520*/  @!P0 MOV R11, R4 ;  /* 0x00000004000b8202 */ /* 0x000fea0000000f00 */
[----:B------:R1:W-:Y:S02]  /*2530*/  STG.E.128 [R60.64], R8 ;  /* 0x000000083c007986 */ /* 0x0003e4000c101d06 */
.L_x_67:
[----:B------:R-:W-:Y:S05]  /*2540*/  BSYNC B0 ;  /* 0x0000000000007941 */ /* 0x000fea0003800000 */
.L_x_66:
[----:B------:R-:W-:Y:S01]  /*2550*/  ISETP.GE.AND P0, PT, R29, c[0x0][0x1d4], PT ;  /* 0x000075001d007a0c */ /* 0x000fe20003f06270 */
[----:B------:R-:W-:-:S12]  /*2560*/  BSSY B0, `(.L_x_68) ;  /* 0x0000035000007945 */ /* 0x000fd80003800000 */
[----:B------:R-:W-:-:S05]  /*2570*/  @P0 BRA `(.L_x_69) ;  /* 0x0000033000000947 */ /* 0x000fca0003800000 */
[----:B------:R-:W-:Y:S01]  /*2580*/  ISETP.GE.AND P0, PT, R39, c[0x0][0x27c], PT ;  /* 0x00009f0027007a0c */ /* 0x000fe20003f06270 */
[----:B-1----:R-:W1:-:S12]  /*2590*/  LDS.128 R8, [R87+0x3000] ;  /* 0x0030000057087984 */ /* 0x002e580000000c00 */
[----:B------:R-:W-:Y:S01]  /*25a0*/  @!P0 HADD2.F32 R0, -RZ, R22.H0_H0 ;  /* 0x20000016ff008230 */ /* 0x000fe20000004100 */
[--C-:B------:R-:W-:Y:S01]  /*25b0*/  @!P0 SHF.R.U64 R4, R12, 0x10, R13.reuse ;  /* 0x000000100c048819 */ /* 0x100fe2000000120d */
[----:B------:R-:W-:Y:S01]  /*25c0*/  @!P0 HADD2.F32 R6, -RZ, R55.H0_H0 ;  /* 0x20000037ff068230 */ /* 0x000fe20000004100 */
[----:B------:R-:W-:Y:S02]  /*25d0*/  @!P0 SHF.R.U32.HI R7, RZ, 0x10, R13 ;  /* 0x00000010ff078819 */ /* 0x000fe4000001160d */
[--C-:B------:R-:W-:Y:S01]  /*25e0*/  @!P0 SHF.R.U64 R13, R44, 0x10, R45.reuse ;  /* 0x000000102c0d8819 */ /* 0x100fe2000000122d */
[----:B------:R-:W-:Y:S01]  /*25f0*/  @!P0 HADD2.F32 R4, -RZ, R4.H0_H0 ;  /* 0x20000004ff048230 */ /* 0x000fe20000004100 */
[----:B------:R-:W-:Y:S01]  /*2600*/  @!P0 SHF.R.U32.HI R33, RZ, 0x10, R45 ;  /* 0x00000010ff218819 */ /* 0x000fe2000001162d */
[----:B------:R-:W-:Y:S02]  /*2610*/  @!P0 HADD2.F32 R7, -RZ, R7.H0_H0 ;  /* 0x20000007ff078230 */ /* 0x000fe40000004100 */
[----:B------:R-:W-:Y:S02]  /*2620*/  @!P0 HADD2.F32 R13, -RZ, R13.H0_H0 ;  /* 0x2000000dff0d8230 */ /* 0x000fe40000004100 */
[----:B------:R-:W-:Y:S01]  /*2630*/  @!P0 HADD2.F32 R33, -RZ, R33.H0_H0 ;  /* 0x20000021ff218230 */ /* 0x000fe20000004100 */
[----:B-1----:R-:W-:Y:S02]  /*2640*/  @!P0 MOV R2, R8 ;  /* 0x0000000800028202 */ /* 0x002fe40000000f00 */
[----:B------:R-:W-:Y:S03]  /*2650*/  @!P0 MOV R3, R9 ;  /* 0x0000000900038202 */ /* 0x000fe60000000f00 */
[--C-:B------:R-:W-:Y:S02]  /*2660*/  @!P0 HADD2.F32 R5, -RZ, R2.reuse.H1_H1 ;  /* 0x30000002ff058230 */ /* 0x100fe40000004100 */
[----:B------:R-:W-:Y:S02]  /*2670*/  @!P0 HADD2.F32 R2, -RZ, R2.H0_H0 ;  /* 0x20000002ff028230 */ /* 0x000fe40000004100 */
[--C-:B------:R-:W-:Y:S01]  /*2680*/  @!P0 HADD2.F32 R12, -RZ, R3.reuse.H1_H1 ;  /* 0x30000003ff0c8230 */ /* 0x100fe20000004100 */
[CC--:B------:R-:W-:Y:S01]  /*2690*/  @!P0 FMUL.FTZ R31, R5.reuse, R0.reuse ;  /* 0x00000000051f8220 */ /* 0x0c0fe20000410000 */
[----:B------:R-:W-:Y:S01]  /*26a0*/  @!P0 HADD2.F32 R3, -RZ, R3.H0_H0 ;  /* 0x20000003ff038230 */ /* 0x000fe20000004100 */
[C---:B------:R-:W-:Y:S02]  /*26b0*/  @!P0 FMUL.FTZ R0, R2.reuse, R0 ;  /* 0x0000000002008220 */ /* 0x040fe40000410000 */
[-C--:B------:R-:W-:Y:S02]  /*26c0*/  @!P0 FFMA.FTZ R43, R2, R6.reuse, -R31 ;  /* 0x00000006022b8223 */ /* 0x080fe4000001081f */
[----:B------:R-:W-:Y:S01]  /*26d0*/  @!P0 FFMA.FTZ R0, R5, R6, R0 ;  /* 0x0000000605008223 */ /* 0x000fe20000010000 */
[----:B------:R-:W-:Y:S01]  /*26e0*/  @!P0 MOV R5, R10 ;  /* 0x0000000a00058202 */ /* 0x000fe20000000f00 */
[CC--:B------:R-:W-:Y:S02]  /*26f0*/  @!P0 FMUL.FTZ R31, R12.reuse, R4.reuse ;  /* 0x000000040c1f8220 */ /* 0x0c0fe40000410000 */
[C---:B------:R-:W-:Y:S01]  /*2700*/  @!P0 FMUL.FTZ R2, R3.reuse, R4 ;  /* 0x0000000403028220 */ /* 0x040fe20000410000 */
[----:B------:R-:W-:Y:S01]  /*2710*/  @!P0 MOV R4, R11 ;  /* 0x0000000b00048202 */ /* 0x000fe20000000f00 */
[-C--:B------:R-:W-:Y:S01]  /*2720*/  @!P0 FFMA.FTZ R42, R3, R13.reuse, -R31 ;  /* 0x0000000d032a8223 */ /* 0x080fe2000001081f */
[----:B------:R-:W-:Y:S01]  /*2730*/  @!P0 HADD2.F32 R3, -RZ, R22.H1_H1 ;  /* 0x30000016ff038230 */ /* 0x000fe20000004100 */
[----:B------:R-:W-:Y:S01]  /*2740*/  @!P0 FFMA.FTZ R2, R12, R13, R2 ;  /* 0x0000000d0c028223 */ /* 0x000fe20000010002 */
[----:B------:R-:W-:Y:S01]  /*2750*/  @!P0 F2FP.PACK_AB R0, R0, R43 ;  /* 0x0000002b0000823e */ /* 0x000fe200000000ff */
[--C-:B------:R-:W-:Y:S02]  /*2760*/  @!P0 HADD2.F32 R22, -RZ, R5.reuse.H1_H1 ;  /* 0x30000005ff168230 */ /* 0x100fe40000004100 */
[----:B------:R-:W-:Y:S01]  /*2770*/  @!P0 HADD2.F32 R6, -RZ, R5.H0_H0 ;  /* 0x20000005ff068230 */ /* 0x000fe20000004100 */
[----:B------:R-:W-:Y:S01]  /*2780*/  @!P0 F2FP.PACK_AB R2, R2, R42 ;  /* 0x0000002a0202823e */ /* 0x000fe200000000ff */
[----:B------:R-:W-:Y:S01]  /*2790*/  @!P0 HADD2.F32 R31, -RZ, R55.H1_H1 ;  /* 0x30000037ff1f8230 */ /* 0x000fe20000004100 */
[----:B------:R-:W-:Y:S01]  /*27a0*/  @!P0 MOV R8, R0 ;  /* 0x0000000000088202 */ /* 0x000fe20000000f00 */
[--C-:B------:R-:W-:Y:S01]  /*27b0*/  @!P0 HADD2.F32 R32, -RZ, R4.reuse.H1_H1 ;  /* 0x30000004ff208230 */ /* 0x100fe20000004100 */
[----:B------:R-:W-:Y:S01]  /*27c0*/  @!P0 MOV R9, R2 ;  /* 0x0000000200098202 */ /* 0x000fe20000000f00 */
[----:B------:R-:W-:Y:S01]  /*27d0*/  @!P0 HADD2.F32 R5, -RZ, R4.H0_H0 ;  /* 0x20000004ff058230 */ /* 0x000fe20000004100 */
[-C--:B------:R-:W-:Y:S02]  /*27e0*/  @!P0 FMUL.FTZ R4, R22, R3.reuse ;  /* 0x0000000316048220 */ /* 0x080fe40000410000 */
[----:B------:R-:W-:Y:S02]  /*27f0*/  @!P0 FMUL.FTZ R3, R6, R3 ;  /* 0x0000000306038220 */ /* 0x000fe40000410000 */
[----:B------:R-:W-:Y:S02]  /*2800*/  @!P0 FMUL.FTZ R41, R32, R7 ;  /* 0x0000000720298220 */ /* 0x000fe40000410000 */
[----:B------:R-:W-:Y:S02]  /*2810*/  @!P0 FFMA.FTZ R6, R6, R31, -R4 ;  /* 0x0000001f06068223 */ /* 0x000fe40000010804 */
[C---:B------:R-:W-:Y:S02]  /*2820*/  @!P0 FMUL.FTZ R4, R5.reuse, R7 ;  /* 0x0000000705048220 */ /* 0x040fe40000410000 */
[----:B------:R-:W-:Y:S02]  /*2830*/  @!P0 FFMA.FTZ R3, R22, R31, R3 ;  /* 0x0000001f16038223 */ /* 0x000fe40000010003 */
[-C--:B------:R-:W-:Y:S02]  /*2840*/  @!P0 FFMA.FTZ R41, R5, R33.reuse, -R41 ;  /* 0x0000002105298223 */ /* 0x080fe40000010829 */
[----:B------:R-:W-:Y:S01]  /*2850*/  @!P0 FFMA.FTZ R4, R32, R33, R4 ;  /* 0x0000002120048223 */ /* 0x000fe20000010004 */
[----:B------:R-:W-:Y:S04]  /*2860*/  @!P0 F2FP.PACK_AB R3, R3, R6 ;  /* 0x000000060303823e */ /* 0x000fe800000000ff */
[----:B------:R-:W-:Y:S02]  /*2870*/  @!P0 F2FP.PACK_AB R4, R4, R41 ;  /* 0x000000290404823e */ /* 0x000fe400000000ff */
[----:B------:R-:W-:Y:S02]  /*2880*/  @!P0 MOV R10, R3 ;  /* 0x00000003000a8202 */ /* 0x000fe40000000f00 */
[----:B------:R-:W-:Y:S05]  /*2890*/  @!P0 MOV R11, R4 ;  /* 0x00000004000b8202 */ /* 0x000fea0000000f00 */
[----:B------:R1:W-:Y:S02]  /*28a0*/  STG.E.128 [R60.64+0x20], R8 ;  /* 0x000020083c007986 */ /* 0x0003e4000c101d06 */
.L_x_69:
[----:B------:R-:W-:Y:S05]  /*28b0*/  BSYNC B0 ;  /* 0x0000000000007941 */ /* 0x000fea0003800000 */
.L_x_68:
[----:B------:R-:W-:Y:S01]  /*28c0*/  ISETP.GE.AND P0, PT, R28, c[0x0][0x1d4], PT ;  /* 0x000075001c007a0c */ /* 0x000fe20003f06270 */
[----:B------:R-:W-:-:S12]  /*28d0*/  BSSY B0, `(.L_x_70) ;  /* 0x0000035000007945 */ /* 0x000fd80003800000 */
[----:B------:R-:W-:-:S05]  /*28e0*/  @P0 BRA `(.L_x_71) ;  /* 0x0000033000000947 */ /* 0x000fca0003800000 */
[----:B------:R-:W-:Y:S01]  /*28f0*/  ISETP.GE.AND P0, PT, R37, c[0x0][0x27c], PT ;  /* 0x00009f0025007a0c */ /* 0x000fe20003f06270 */
[----:B-1----:R-:W1:-:S12]  /*2900*/  LDS.128 R8, [R86+0x4000] ;  /* 0x0040000056087984 */ /* 0x002e580000000c00 */
[----:B------:R-:W-:Y:S01]  /*2910*/  @!P0 HADD2.F32 R0, -RZ, R23.H0_H0 ;  /* 0x20000017ff008230 */ /* 0x000fe20000004100 */
[----:B------:R-:W-:Y:S01]  /*2920*/  @!P0 SHF.R.U64 R4, R14, 0x10, R15 ;  /* 0x000000100e048819 */ /* 0x000fe2000000120f */
[----:B------:R-:W-:Y:S01]  /*2930*/  @!P0 HADD2.F32 R6, -RZ, R56.H0_H0 ;  /* 0x20000038ff068230 */ /* 0x000fe20000004100 */
[----:B------:R-:W-:Y:S02]  /*2940*/  @!P0 SHF.R.U64 R13, R46, 0x10, R47 ;  /* 0x000000102e0d8819 */ /* 0x000fe4000000122f */
[----:B------:R-:W-:Y:S01]  /*2950*/  @!P0 SHF.R.U32.HI R7, RZ, 0x10, R15 ;  /* 0x00000010ff078819 */ /* 0x000fe2000001160f */
[----:B------:R-:W-:Y:S01]  /*2960*/  @!P0 HADD2.F32 R4, -RZ, R4.H0_H0 ;  /* 0x20000004ff048230 */ /* 0x000fe20000004100 */
[----:B------:R-:W-:Y:S01]  /*2970*/  @!P0 SHF.R.U32.HI R46, RZ, 0x10, R47 ;  /* 0x00000010ff2e8819 */ /* 0x000fe2000001162f */
[----:B------:R-:W-:Y:S02]  /*2980*/  @!P0 HADD2.F32 R13, -RZ, R13.H0_H0 ;  /* 0x2000000dff0d8230 */ /* 0x000fe40000004100 */
[----:B------:R-:W-:Y:S02]  /*2990*/  @!P0 HADD2.F32 R15, -RZ, R56.H1_H1 ;  /* 0x30000038ff0f8230 */ /* 0x000fe40000004100 */
        /* <DEDUP_REMOVED lines=19> */
[----:B------:R-:W-:Y:S02]  /*2ad0*/  @!P0 HADD2.F32 R3, -RZ, R23.H1_H1 ;  /* 0x30000017ff038230 */ /* 0x000fe40000004100 */
[----:B------:R-:W-:Y:S01]  /*2ae0*/  @!P0 HADD2.F32 R6, -RZ, R5.H0_H0 ;  /* 0x20000005ff068230 */ /* 0x000fe20000004100 */
[----:B------:R-:W-:Y:S01]  /*2af0*/  @!P0 F2FP.PACK_AB R2, R2, R32 ;  /* 0x000000200202823e */ /* 0x000fe200000000ff */
[--C-:B------:R-:W-:Y:S01]  /*2b00*/  @!P0 HADD2.F32 R22, -RZ, R4.reuse.H1_H1 ;  /* 0x30000004ff168230 */ /* 0x100fe20000004100 */
[----:B------:R-:W-:Y:S01]  /*2b10*/  @!P0 MOV R8, R0 ;  /* 0x0000000000088202 */ /* 0x000fe20000000f00 */
[----:B------:R-:W-:Y:S01]  /*2b20*/  @!P0 HADD2.F32 R5, -RZ, R4.H0_H0 ;  /* 0x20000004ff058230 */ /* 0x000fe20000004100 */
[-C--:B------:R-:W-:Y:S01]  /*2b30*/  @!P0 FMUL.FTZ R4, R14, R3.reuse ;  /* 0x000000030e048220 */ /* 0x080fe20000410000 */
[----:B------:R-:W-:Y:S01]  /*2b40*/  @!P0 MOV R9, R2 ;  /* 0x0000000200098202 */ /* 0x000fe20000000f00 */
[----:B------:R-:W-:Y:S01]  /*2b50*/  @!P0 FMUL.FTZ R3, R6, R3 ;  /* 0x0000000306038220 */ /* 0x000fe20000410000 */
[----:B------:R-:W-:Y:S01]  /*2b60*/  @!P0 HADD2.F32 R23, -RZ, R46.H0_H0 ;  /* 0x2000002eff178230 */ /* 0x000fe20000004100 */
        /* <DEDUP_REMOVED lines=11> */
.L_x_71:
[----:B------:R-:W-:Y:S05]  /*2c20*/  BSYNC B0 ;  /* 0x0000000000007941 */ /* 0x000fea0003800000 */
.L_x_70:
[----:B------:R-:W-:Y:S01]  /*2c30*/  ISETP.GE.AND P0, PT, R95, c[0x0][0x1d4], PT ;  /* 0x000075005f007a0c */ /* 0x000fe20003f06270 */
[----:B------:R-:W-:-:S12]  /*2c40*/  BSSY B0, `(.L_x_72) ;  /* 0x0000035000007945 */ /* 0x000fd80003800000 */
[----:B------:R-:W-:-:S05]  /*2c50*/  @P0 BRA `(.L_x_73) ;  /* 0x0000033000000947 */ /* 0x000fca0003800000 */
[----:B------:R-:W-:Y:S01]  /*2c60*/  ISETP.GE.AND P0, PT, R38, c[0x0][0x27c], PT ;  /* 0x00009f0026007a0c */ /* 0x000fe20003f06270 */
[----:B-1----:R-:W1:-:S12]  /*2c70*/  LDS.128 R8, [R87+0x4000] ;  /* 0x0040000057087984 */ /* 0x002e580000000c00 */
[----:B------:R-:W-:Y:S01]  /*2c80*/  @!P0 HADD2.F32 R0, -RZ, R24.H0_H0 ;  /* 0x20000018ff008230 */ /* 0x000fe20000004100 */
[----:B------:R-:W-:Y:S01]  /*2c90*/  @!P0 SHF.R.U64 R4, R16, 0x10, R17 ;  /* 0x0000001010048819 */ /* 0x000fe20000001211 */
[--C-:B------:R-:W-:Y:S01]  /*2ca0*/  @!P0 HADD2.F32 R6, -RZ, R57.reuse.H0_H0 ;  /* 0x20000039ff068230 */ /* 0x100fe20000004100 */
[----:B------:R-:W-:Y:S01]  /*2cb0*/  @!P0 SHF.R.U64 R13, R48, 0x10, R49 ;  /* 0x00000010300d8819 */ /* 0x000fe20000001231 */
[----:B------:R-:W-:Y:S01]  /*2cc0*/  @!P0 HADD2.F32 R15, -RZ, R57.H1_H1 ;  /* 0x30000039ff0f8230 */ /* 0x000fe20000004100 */
[----:B------:R-:W-:Y:S01]  /*2cd0*/  @!P0 SHF.R.U32.HI R7, RZ, 0x10, R17 ;  /* 0x00000010ff078819 */ /* 0x000fe20000011611 */
        /* <DEDUP_REMOVED lines=20> */
[--C-:B------:R-:W-:Y:S01]  /*2e20*/  @!P0 HADD2.F32 R14, -RZ, R5.reuse.H1_H1 ;  /* 0x30000005ff0e8230 */ /* 0x100fe20000004100 */
        /* <DEDUP_REMOVED lines=22> */
.L_x_73:
[----:B------:R-:W-:Y:S05]  /*2f90*/  BSYNC B0 ;  /* 0x0000000000007941 */ /* 0x000fea0003800000 */
.L_x_72:
        /* <DEDUP_REMOVED lines=54> */
.L_x_75:
[----:B------:R-:W-:Y:S05]  /*3300*/  BSYNC B0 ;  /* 0x0000000000007941 */ /* 0x000fea0003800000 */
.L_x_74:
[----:B------:R-:W-:-:S13]  /*3310*/  ISETP.GE.AND P0, PT, R93, c[0x0][0x1d4], PT ;  /* 0x000075005d007a0c */ /* 0x000fda0003f06270 */
        /* <DEDUP_REMOVED lines=51> */
[----:B------:R1:W-:Y:S01]  /*3650*/  STG.E.128 [R60.64+0xa0], R8 ;  /* 0x0000a0083c007986 */ /* 0x0003e2000c101d06 */
[----:B------:R-:W-:-:S05]  /*3660*/  BRA `(.L_x_65) ;  /* 0x00001bc000007947 */ /* 0x000fca0003800000 */
.L_x_62:
        /* <DEDUP_REMOVED lines=36> */
[----:B------:R1:W5:Y:S04]  /*38b0*/  @!P0 LDG.E.128 R44, [R8.64] ;  /* 0x00000006082c8981 */ /* 0x000368000c1e1d00 */
[----:B------:R1:W5:Y:S01]  /*38c0*/  @!P0 LDG.E.128 R4, [R2.64] ;  /* 0x0000000602048981 */ /* 0x000362000c1e1d00 */
[----:B------:R-:W-:-:S13]  /*38d0*/  ISETP.GE.AND P0, PT, R29, c[0x0][0x27c], PT ;  /* 0x00009f001d007a0c */ /* 0x000fda0003f06270 */
[----:B------:R1:W5:Y:S04]  /*38e0*/  @!P0 LDG.E.128 R56, [R8.64+0x20] ;  /* 0x0000200608388981 */ /* 0x000368000c1e1d00 */
[----:B------:R1:W5:Y:S01]  /*38f0*/  @!P0 LDG.E.128 R12, [R2.64+0x20] ;  /* 0x00002006020c8981 */ /* 0x000362000c1e1d00 */
[----:B------:R-:W-:-:S13]  /*3900*/  ISETP.GE.AND P0, PT, R28, c[0x0][0x27c], PT ;  /* 0x00009f001c007a0c */ /* 0x000fda0003f06270 */
[----:B------:R1:W5:Y:S04]  /*3910*/  @!P0 LDG.E.128 R64, [R8.64+0x40] ;  /* 0x0000400608408981 */ /* 0x000368000c1e1d00 */
[----:B------:R1:W5:Y:S02]  /*3920*/  @!P0 LDG.E.128 R20, [R2.64+0x40] ;  /* 0x0000400602148981 */ /* 0x000364000c1e1d00 */
.L_x_77:
[----:B------:R-:W-:Y:S05]  /*3930*/  BSYNC B0 ;  /* 0x0000000000007941 */ /* 0x000fea0003800000 */
.L_x_76:
[----:B------:R-:W-:Y:S04]  /*3940*/  IADD3 R80, P0, R146, R10, RZ ;  /* 0x0000000a92507210 */ /* 0x000fe80007f1e0ff */
[----:B------:R-:W-:Y:S01]  /*3950*/  IADD3.X R79, R120, R16, RZ, P0, !PT ;  /* 0x00000010784f7210 */ /* 0x000fe200007fe4ff */
        /* <DEDUP_REMOVED lines=25> */
[----:B------:R-:W-:Y:S02]  /*3af0*/  PRMT R31, R3, 0x5410, R8 ;  /* 0x00005410031f7816 */ /* 0x000fe40000000008 */
[----:B------:R-:W-:Y:S01]  /*3b00*/  PRMT R30, R2, 0x5410, R0 ;  /* 0x00005410021e7816 */ /* 0x000fe20000000000 */
[----:B------:R-:W-:-:S05]  /*3b10*/  @P0 BRA `(.L_x_79) ;  /* 0x0000076000000947 */ /* 0x000fca0003800000 */
[----:B------:R-:W-:Y:S01]  /*3b20*/  IMAD.MOV.U32 R48, RZ, RZ, R45 ;  /* 0x000000ffff307224 */ /* 0x000fe200078e002d */
[----:B------:R-:W-:Y:S01]  /*3b30*/  ISETP.GE.AND P2, PT, R100, c[0x0][0x1d4], PT ;  /* 0x0000750064007a0c */ /* 0x000fe20003f46270 */
[----:B------:R-:W-:Y:S01]  /*3b40*/  LDS.128 R60, [R123+0x3100] ;  /* 0x003100007b3c7984 */ /* 0x000fe20000000c00 */
[----:B------:R-:W-:Y:S01]  /*3b50*/  IADD3 R0, P1, P0, R88, R80, R119 ;  /* 0x0000005058007210 */ /* 0x000fe2000783e077 */
[----:B------:R-:W-:Y:S01]  /*3b60*/  IMAD.MOV.U32 R53, RZ, RZ, R47 ;  /* 0x000000ffff357224 */ /* 0x000fe200078e002f */
[----:B------:R-:W-:Y:S01]  /*3b70*/  MOV R10, R6 ;  /* 0x00000006000a7202 */ /* 0x000fe20000000f00 */
[----:B------:R-:W-:Y:S01]  /*3b80*/  IMAD.MOV.U32 R24, RZ, RZ, R7 ;  /* 0x000000ffff187224 */ /* 0x000fe200078e0007 */
[-C--:B------:R-:W-:Y:S02]  /*3b90*/  IADD3.X R3, R90, R79.reuse, R134, P1, P0 ;  /* 0x0000004f5a037210 */ /* 0x080fe40000fe0486 */
[----:B------:R-:W-:Y:S01]  /*3ba0*/  MOV R41, R44 ;  /* 0x0000002c00297202 */ /* 0x000fe20000000f00 */
[----:B------:R-:W1:Y:S01]  /*3bb0*/  LDS.128 R16, [R131+0x3100] ;  /* 0x0031000083107984 */ /* 0x000e620000000c00 */
[----:B------:R-:W-:Y:S03]  /*3bc0*/  MOV R51, R46 ;  /* 0x0000002e00337202 */ /* 0x000fe60000000f00 */
[----:B------:R-:W-:Y:S04]  /*3bd0*/  @!P2 IADD3 R2, P1, P0, R88, R80, R100 ;  /* 0x000000505802a210 */ /* 0x000fe8000783e064 */
[----:B------:R-:W-:Y:S02]  /*3be0*/  @!P2 IADD3.X R8, R90, R79, R126, P1, P0 ;  /* 0x0000004f5a08a210 */ /* 0x000fe40000fe047e */
[C---:B------:R-:W-:Y:S04]  /*3bf0*/  LEA R74, P0, R0.reuse, c[0x0][0x1c8], 0x1 ;  /* 0x00007200004a7a11 */ /* 0x040fe800078008ff */
[----:B------:R-:W-:Y:S02]  /*3c00*/  LEA.HI.X R75, R0, c[0x0][0x1cc], R3, 0x1, P0 ;  /* 0x00007300004b7a11 */ /* 0x000fe400000f0c03 */
[C---:B------:R-:W-:Y:S02]  /*3c10*/  @!P2 LEA R72, P0, R2.reuse, c[0x0][0x1c8], 0x1 ;  /* 0x000072000248aa11 */ /* 0x040fe400078008ff */
[----:B------:R-:W-:Y:S02]  /*3c20*/  MOV R0, R4 ;  /* 0x0000000400007202 */ /* 0x000fe40000000f00 */
[----:B------:R-:W-:Y:S01]  /*3c30*/  @!P2 LEA.HI.X R73, R2, c[0x0][0x1cc], R8, 0x1, P0 ;  /* 0x000073000249aa11 */ /* 0x000fe200000f0c08 */
[----:B------:R-:W-:Y:S01]  /*3c40*/  IMAD.MOV.U32 R2, RZ, RZ, R5 ;  /* 0x000000ffff027224 */ /* 0x000fe200078e0005 */
[----:B------:R-:W-:-:S13]  /*3c50*/  ISETP.GE.AND P0, PT, R26, c[0x0][0x27c], PT ;  /* 0x00009f001a007a0c */ /* 0x000fda0003f06270 */
[--C-:B------:R-:W-:Y:S01]  /*3c60*/  @!P0 SHF.R.U32.HI R9, RZ, 0x10, R5.reuse ;  /* 0x00000010ff098819 */ /* 0x100fe20000011605 */
[----:B------:R-:W-:Y:S01]  /*3c70*/  @!P0 HADD2.F32 R3, -RZ, R2.H0_H0 ;  /* 0x20000002ff038230 */ /* 0x000fe20000004100 */
[----:B------:R-:W-:Y:S01]  /*3c80*/  @!P0 SHF.R.U64 R8, R4, 0x10, R5 ;  /* 0x0000001004088819 */ /* 0x000fe20000001205 */
[----:B------:R-:W-:Y:S01]  /*3c90*/  @!P0 HADD2.F32 R0, -RZ, R0.H0_H0 ;  /* 0x20000000ff008230 */ /* 0x000fe20000004100 */
[----:B------:R-:W-:Y:S01]  /*3ca0*/  @!P0 SHF.R.U64 R11, R6, 0x10, R7 ;  /* 0x00000010060b8819 */ /* 0x000fe20000001207 */
[----:B-1----:R-:W-:Y:S01]  /*3cb0*/  @!P0 IMAD.MOV.U32 R6, RZ, RZ, R16 ;  /* 0x000000ffff068224 */ /* 0x002fe200078e0010 */
[----:B------:R-:W-:Y:S01]  /*3cc0*/  @!P0 MOV R42, R61 ;  /* 0x0000003d002a8202 */ /* 0x000fe20000000f00 */
[----:B------:R-:W-:Y:S01]  /*3cd0*/  @!P0 HADD2.F32 R41, -RZ, R41.H0_H0 ;  /* 0x20000029ff298230 */ /* 0x000fe20000004100 */
[----:B------:R-:W-:Y:S02]  /*3ce0*/  @!P0 MOV R5, R17 ;  /* 0x0000001100058202 */ /* 0x000fe40000000f00 */
[--C-:B------:R-:W-:Y:S01]  /*3cf0*/  @!P0 SHF.R.U64 R52, R46, 0x10, R47.reuse ;  /* 0x000000102e348819 */ /* 0x100fe2000000122f */
[----:B------:R-:W-:Y:S01]  /*3d00*/  @!P0 HADD2.F32 R43, -RZ, R42.H0_H0 ;  /* 0x2000002aff2b8230 */ /* 0x000fe20000004100 */
[----:B------:R-:W-:Y:S01]  /*3d10*/  @!P0 SHF.R.U32.HI R54, RZ, 0x10, R47 ;  /* 0x00000010ff368819 */ /* 0x000fe2000001162f */
[----:B------:R-:W-:Y:S01]  /*3d20*/  @!P0 HADD2.F32 R2, -RZ, R6.H0_H0 ;  /* 0x20000006ff028230 */ /* 0x000fe20000004100 */
[----:B------:R-:W-:Y:S01]  /*3d30*/  @!P0 MOV R47, R60 ;  /* 0x0000003c002f8202 */ /* 0x000fe20000000f00 */
[----:B------:R-:W-:Y:S01]  /*3d40*/  @!P0 HADD2.F32 R4, -RZ, R5.H0_H0 ;  /* 0x20000005ff048230 */ /* 0x000fe20000004100 */
[----:B------:R-:W-:Y:S01]  /*3d50*/  @!P0 SHF.R.U64 R50, R44, 0x10, R45 ;  /* 0x000000102c328819 */ /* 0x000fe2000000122d */
[----:B------:R-:W-:Y:S01]  /*3d60*/  @!P0 HADD2.F32 R44, -RZ, R48.H0_H0 ;  /* 0x20000030ff2c8230 */ /* 0x000fe20000004100 */
[----:B------:R-:W-:Y:S01]  /*3d70*/  @!P0 SHF.R.U32.HI R25, RZ, 0x10, R7 ;  /* 0x00000010ff198819 */ /* 0x000fe20000011607 */
[----:B------:R-:W-:Y:S01]  /*3d80*/  @!P0 HADD2.F32 R7, -RZ, R47.H0_H0 ;  /* 0x2000002fff078230 */ /* 0x000fe20000004100 */
[----:B------:R-:W-:Y:S01]  /*3d90*/  @!P0 SHF.R.U32.HI R49, RZ, 0x10, R45 ;  /* 0x00000010ff318819 */ /* 0x000fe2000001162d */
[-C--:B------:R-:W-:Y:S01]  /*3da0*/  @!P0 FMUL.FTZ R45, R43, R3.reuse ;  /* 0x000000032b2d8220 */ /* 0x080fe20000410000 */
[----:B------:R-:W-:Y:S01]  /*3db0*/  @!P0 HADD2.F32 R48, -RZ, R51.H0_H0 ;  /* 0x20000033ff308230 */ /* 0x000fe20000004100 */
[----:B------:R-:W-:Y:S01]  /*3dc0*/  @!P0 FMUL.FTZ R3, R4, R3 ;  /* 0x0000000304038220 */ /* 0x000fe20000410000 */
[----:B------:R-:W-:Y:S01]  /*3dd0*/  @!P0 HADD2.F32 R51, -RZ, R53.H0_H0 ;  /* 0x20000035ff338230 */ /* 0x000fe20000004100 */
[CC--:B------:R-:W-:Y:S02]  /*3de0*/  @!P0 FMUL.FTZ R46, R7.reuse, R0.reuse ;  /* 0x00000000072e8220 */ /* 0x0c0fe40000410000 */
[----:B------:R-:W-:Y:S02]  /*3df0*/  @!P0 FMUL.FTZ R0, R2, R0 ;  /* 0x0000000002008220 */ /* 0x000fe40000410000 */
[----:B------:R-:W-:Y:S01]  /*3e00*/  @!P0 FFMA.FTZ R83, R4, R44, -R45 ;  /* 0x0000002c04538223 */ /* 0x000fe2000001082d */
[----:B------:R-:W-:Y:S01]  /*3e10*/  @!P0 HADD2.F32 R4, -RZ, R9.H0_H0 ;  /* 0x20000009ff048230 */ /* 0x000fe20000004100 */
[-C--:B------:R-:W-:Y:S01]  /*3e20*/  @!P0 FFMA.FTZ R84, R2, R41.reuse, -R46 ;  /* 0x0000002902548223 */ /* 0x080fe2000001082e */
[----:B------:R-:W-:Y:S01]  /*3e30*/  @!P0 HADD2.F32 R45, -RZ, R42.H1_H1 ;  /* 0x3000002aff2d8230 */ /* 0x000fe20000004100 */
[----:B------:R-:W-:Y:S01]  /*3e40*/  @!P0 FFMA.FTZ R0, R7, R41, R0 ;  /* 0x0000002907008223 */ /* 0x000fe20000010000 */
[----:B------:R-:W-:Y:S02]  /*3e50*/  @!P0 HADD2.F32 R41, -RZ, R47.H1_H1 ;  /* 0x3000002fff298230 */ /* 0x000fe40000004100 */
[----:B------:R-:W-:Y:S01]  /*3e60*/  @!P0 HADD2.F32 R7, -RZ, R8.H0_H0 ;  /* 0x20000008ff078230 */ /* 0x000fe20000004100 */
[----:B------:R-:W-:Y:S01]  /*3e70*/  @!P0 FMUL.FTZ R8, R45, R4 ;  /* 0x000000042d088220 */ /* 0x000fe20000410000 */
[----:B------:R-:W-:Y:S02]  /*3e80*/  @!P0 HADD2.F32 R46, -RZ, R49.H0_H0 ;  /* 0x20000031ff2e8230 */ /* 0x000fe40000004100 */
[----:B------:R-:W-:Y:S02]  /*3e90*/  @!P0 HADD2.F32 R2, -RZ, R5.H1_H1 ;  /* 0x30000005ff028230 */ /* 0x000fe40000004100 */
[----:B------:R-:W-:Y:S01]  /*3ea0*/  @!P0 HADD2.F32 R5, -RZ, R6.H1_H1 ;  /* 0x30000006ff058230 */ /* 0x000fe20000004100 */
[----:B------:R-:W-:Y:S01]  /*3eb0*/  @!P0 FMUL.FTZ R6, R41, R7 ;  /* 0x0000000729068220 */ /* 0x000fe20000410000 */
[----:B------:R-:W-:Y:S01]  /*3ec0*/  @!P0 HADD2.F32 R42, -RZ, R50.H0_H0 ;  /* 0x20000032ff2a8230 */ /* 0x000fe20000004100 */
[C---:B------:R-:W-:Y:S01]  /*3ed0*/  @!P0 FFMA.FTZ R82, R2.reuse, R46, -R8 ;  /* 0x0000002e02528223 */ /* 0x040fe20000010808 */
[----:B------:R-:W-:Y:S01]  /*3ee0*/  @!P0 HADD2.F32 R50, -RZ, R52.H0_H0 ;  /* 0x20000034ff328230 */ /* 0x000fe20000004100 */
[----:B------:R-:W-:Y:S01]  /*3ef0*/  @!P0 IMAD.MOV.U32 R8, RZ, RZ, R62 ;  /* 0x000000ffff088224 */ /* 0x000fe200078e003e */
[----:B------:R-:W-:Y:S01]  /*3f00*/  @!P0 MOV R52, R63 ;  /* 0x0000003f00348202 */ /* 0x000fe20000000f00 */
[----:B------:R-:W-:Y:S01]  /*3f10*/  @!P0 FMUL.FTZ R4, R2, R4 ;  /* 0x0000000402048220 */ /* 0x000fe20000410000 */
[----:B------:R-:W-:Y:S01]  /*3f20*/  @!P0 HADD2.F32 R9, -RZ, R10.H0_H0 ;  /* 0x2000000aff098230 */ /* 0x000fe20000004100 */
[C---:B------:R-:W-:Y:S01]  /*3f30*/  @!P0 FMUL.FTZ R2, R5.reuse, R7 ;  /* 0x0000000705028220 */ /* 0x040fe20000410000 */
[--C-:B------:R-:W-:Y:S01]  /*3f40*/  @!P0 HADD2.F32 R49, -RZ, R8.reuse.H1_H1 ;  /* 0x30000008ff318230 */ /* 0x100fe20000004100 */
[----:B------:R-:W-:Y:S01]  /*3f50*/  @!P0 FFMA.FTZ R81, R5, R42, -R6 ;  /* 0x0000002a05518223 */ /* 0x000fe20000010806 */
[----:B------:R-:W-:Y:S01]  /*3f60*/  @!P0 MOV R5, R18 ;  /* 0x0000001200058202 */ /* 0x000fe20000000f00 */
[----:B------:R-:W-:Y:S01]  /*3f70*/  @!P0 FFMA.FTZ R2, R41, R42, R2 ;  /* 0x0000002a29028223 */ /* 0x000fe20000010002 */
[----:B------:R-:W-:Y:S01]  /*3f80*/  @!P0 HADD2.F32 R6, -RZ, R11.H0_H0 ;  /* 0x2000000bff068230 */ /* 0x000fe20000004100 */
[----:B------:R-:W-:Y:S01]  /*3f90*/  @!P0 FFMA.FTZ R3, R43, R44, R3 ;  /* 0x0000002c2b038223 */ /* 0x000fe20000010003 */
[----:B------:R-:W-:Y:S01]  /*3fa0*/  @!P0 HADD2.F32 R47, -RZ, R8.H0_H0 ;  /* 0x20000008ff2f8230 */ /* 0x000fe20000004100 */
[----:B------:R-:W-:Y:S01]  /*3fb0*/  @!P0 FFMA.FTZ R4, R45, R46, R4 ;  /* 0x0000002e2d048223 */ /* 0x000fe20000010004 */
[--C-:B------:R-:W-:Y:S01]  /*3fc0*/  @!P0 HADD2.F32 R7, -RZ, R5.reuse.H1_H1 ;  /* 0x30000005ff078230 */ /* 0x100fe20000004100 */
[-C--:B------:R-:W-:Y:S01]  /*3fd0*/  @!P0 FMUL.FTZ R10, R49, R6.reuse ;  /* 0x00000006310a8220 */ /* 0x080fe20000410000 */
[----:B------:R-:W-:Y:S01]  /*3fe0*/  @!P0 HADD2.F32 R8, -RZ, R5.H0_H0 ;  /* 0x20000005ff088230 */ /* 0x000fe20000004100 */
[----:B------:R-:W-:Y:S01]  /*3ff0*/  @!P0 FMUL.FTZ R11, R47, R9 ;  /* 0x000000092f0b8220 */ /* 0x000fe20000410000 */
[----:B------:R-:W-:Y:S01]  /*4000*/  @!P0 F2FP.PACK_AB R3, R4, R3 ;  /* 0x000000030403823e */ /* 0x000fe200000000ff */
[C---:B------:R-:W-:Y:S01]  /*4010*/  @!P0 FMUL.FTZ R6, R7.reuse, R6 ;  /* 0x0000000607068220 */ /* 0x040fe20000410000 */
[----:B------:R-:W-:Y:S01]  /*4020*/  @!P0 F2FP.PACK_AB R0, R2, R0 ;  /* 0x000000000200823e */ /* 0x000fe200000000ff */
[----:B------:R-:W-:Y:S01]  /*4030*/  @!P0 FFMA.FTZ R77, R7, R50, -R10 ;  /* 0x00000032074d8223 */ /* 0x000fe2000001080a */
[----:B------:R-:W-:Y:S01]  /*4040*/  @!P0 HADD2.F32 R10, -RZ, R24.H0_H0 ;  /* 0x20000018ff0a8230 */ /* 0x000fe20000004100 */
[----:B------:R-:W-:Y:S01]  /*4050*/  @!P0 IMAD.MOV.U32 R7, RZ, RZ, R19 ;  /* 0x000000ffff078224 */ /* 0x000fe200078e0013 */
[----:B------:R-:W-:Y:S01]  /*4060*/  @!P0 MOV R60, R0 ;  /* 0x00000000003c8202 */ /* 0x000fe20000000f00 */
[CC--:B------:R-:W-:Y:S01]  /*4070*/  @!P0 FFMA.FTZ R76, R8.reuse, R48.reuse, -R11 ;  /* 0x00000030084c8223 */ /* 0x0c0fe2000001080b */
[----:B------:R-:W-:Y:S01]  /*4080*/  @!P0 HADD2.F32 R11, -RZ, R25.H0_H0 ;  /* 0x20000019ff0b8230 */ /* 0x000fe20000004100 */
[----:B------:R-:W-:Y:S01]  /*4090*/  @!P0 FMUL.FTZ R5, R8, R9 ;  /* 0x0000000908058220 */ /* 0x000fe20000410000 */
[--C-:B------:R-:W-:Y:S01]  /*40a0*/  @!P0 HADD2.F32 R24, -RZ, R52.reuse.H0_H0 ;  /* 0x20000034ff188230 */ /* 0x100fe20000004100 */
[----:B------:R-:W-:Y:S01]  /*40b0*/  @!P0 IMAD.MOV.U32 R61, RZ, RZ, R3 ;  /* 0x000000ffff3d8224 */ /* 0x000fe200078e0003 */
[----:B------:R-:W-:Y:S01]  /*40c0*/  @!P0 HADD2.F32 R25, -RZ, R52.H1_H1 ;  /* 0x30000034ff198230 */ /* 0x000fe20000004100 */
[----:B------:R-:W-:Y:S01]  /*40d0*/  @!P0 FFMA.FTZ R5, R47, R48, R5 ;  /* 0x000000302f058223 */ /* 0x000fe20000010005 */
[--C-:B------:R-:W-:Y:S01]  /*40e0*/  @!P0 HADD2.F32 R9, -RZ, R7.reuse.H1_H1 ;  /* 0x30000007ff098230 */ /* 0x100fe20000004100 */
[----:B------:R-:W-:Y:S01]  /*40f0*/  @!P0 FMUL.FTZ R71, R24, R10 ;  /* 0x0000000a18478220 */ /* 0x000fe20000410000 */
[----:B------:R-:W-:Y:S01]  /*4100*/  @!P0 HADD2.F32 R8, -RZ, R7.H0_H0 ;  /* 0x20000007ff088230 */ /* 0x000fe20000004100 */
[----:B------:R-:W-:Y:S01]  /*4110*/  @!P0 FMUL.FTZ R53, R25, R11 ;  /* 0x0000000b19358220 */ /* 0x000fe20000410000 */
[----:B------:R-:W-:Y:S01]  /*4120*/  @!P0 HADD2.F32 R52, -RZ, R54.H0_H0 ;  /* 0x20000036ff348230 */ /* 0x000fe20000004100 */
[----:B------:R-:W-:Y:S02]  /*4130*/  @!P0 FFMA.FTZ R6, R49, R50, R6 ;  /* 0x0000003231068223 */ /* 0x000fe40000010006 */
[----:B------:R-:W-:Y:S02]  /*4140*/  @!P0 FFMA.FTZ R71, R8, R51, -R71 ;  /* 0x0000003308478223 */ /* 0x000fe40000010847 */
[C---:B------:R-:W-:Y:S01]  /*4150*/  @!P0 FFMA.FTZ R53, R9.reuse, R52, -R53 ;  /* 0x0000003409358223 */ /* 0x040fe20000010835 */
[----:B------:R-:W-:Y:S01]  /*4160*/  @!P0 F2FP.PACK_AB R5, R6, R5 ;  /* 0x000000050605823e */ /* 0x000fe200000000ff */
[----:B------:R-:W-:Y:S01]  /*4170*/  @!P0 FMUL.FTZ R7, R8, R10 ;  /* 0x0000000a08078220 */ /* 0x000fe20000410000 */
[----:B------:R-:W-:Y:S01]  /*4180*/  @!P0 F2FP.PACK_AB R10, R82, R83 ;  /* 0x00000053520a823e */ /* 0x000fe200000000ff */
[----:B------:R-:W-:Y:S01]  /*4190*/  @!P0 FMUL.FTZ R8, R9, R11 ;  /* 0x0000000b09088220 */ /* 0x000fe20000410000 */
[----:B------:R-:W-:Y:S01]  /*41a0*/  @!P0 F2FP.PACK_AB R11, R77, R76 ;  /* 0x0000004c4d0b823e */ /* 0x000fe200000000ff */
[----:B------:R-:W-:Y:S01]  /*41b0*/  @!P0 FFMA.FTZ R7, R24, R51, R7 ;  /* 0x0000003318078223 */ /* 0x000fe20000010007 */
[----:B------:R-:W-:Y:S01]  /*41c0*/  @!P0 F2FP.PACK_AB R9, R81, R84 ;  /* 0x000000545109823e */ /* 0x000fe200000000ff */
[----:B------:R-:W-:Y:S01]  /*41d0*/  @!P0 FFMA.FTZ R8, R25, R52, R8 ;  /* 0x0000003419088223 */ /* 0x000fe20000010008 */
[----:B------:R-:W-:Y:S01]  /*41e0*/  @!P0 F2FP.PACK_AB R41, R53, R71 ;  /* 0x000000473529823e */ /* 0x000fe200000000ff */
[----:B------:R-:W-:Y:S01]  /*41f0*/  @!P0 IMAD.MOV.U32 R18, RZ, RZ, R11 ;  /* 0x000000ffff128224 */ /* 0x000fe200078e000b */
[----:B------:R-:W-:Y:S02]  /*4200*/  @!P0 MOV R16, R9 ;  /* 0x0000000900108202 */ /* 0x000fe40000000f00 */
[----:B------:R-:W-:Y:S02]  /*4210*/  @!P0 MOV R17, R10 ;  /* 0x0000000a00118202 */ /* 0x000fe40000000f00 */
[----:B------:R-:W-:Y:S02]  /*4220*/  @!P0 MOV R19, R41 ;  /* 0x0000002900138202 */ /* 0x000fe40000000f00 */
[----:B------:R-:W-:Y:S02]  /*4230*/  @!P0 F2FP.PACK_AB R7, R8, R7 ;  /* 0x000000070807823e */ /* 0x000fe400000000ff */
[----:B------:R-:W-:Y:S01]  /*4240*/  @!P0 MOV R62, R5 ;  /* 0x00000005003e8202 */ /* 0x000fe20000000f00 */
[----:B------:R1:W-:Y:S01]  /*4250*/  STG.E.128 [R74.64], R16 ;  /* 0x000000104a007986 */ /* 0x0003e2000c101d06 */
[----:B------:R-:W-:Y:S07]  /*4260*/  @!P0 MOV R63, R7 ;  /* 0x00000007003f8202 */ /* 0x000fee0000000f00 */
[----:B------:R1:W-:Y:S02]  /*4270*/  @!P2 STG.E.128 [R72.64], R60 ;  /* 0x0000003c4800a986 */ /* 0x0003e4000c101d06 */
.L_x_79:
[----:B------:R-:W-:Y:S05]  /*4280*/  BSYNC B0 ;  /* 0x0000000000007941 */ /* 0x000fea0003800000 */
.L_x_78:
[----:B------:R-:W-:Y:S01]  /*4290*/  ISETP.GE.AND P0, PT, R29, c[0x0][0x1d4], PT ;  /* 0x000075001d007a0c */ /* 0x000fe20003f06270 */
[----:B------:R-:W-:-:S12]  /*42a0*/  BSSY B0, `(.L_x_80) ;  /* 0x0000070000007945 */ /* 0x000fd80003800000 */
[----:B------:R-:W-:-:S05]  /*42b0*/  @P0 BRA `(.L_x_81) ;  /* 0x000006e000000947 */ /* 0x000fca0003800000 */
[----:B------:R-:W2:Y:S01]  /*42c0*/  LDS.128 R48, [R122+0x3100] ;  /* 0x003100007a307984 */ /* 0x000ea20000000c00 */
[----:B------:R-:W-:Y:S02]  /*42d0*/  ISETP.GE.AND P2, PT, R97, c[0x0][0x1d4], PT ;  /* 0x0000750061007a0c */ /* 0x000fe40003f46270 */
[-C--:B------:R-:W-:Y:S04]  /*42e0*/  IADD3 R0, P1, P0, R88, R80.reuse, R118 ;  /* 0x0000005058007210 */ /* 0x080fe8000783e076 */
[-C--:B------:R-:W-:Y:S01]  /*42f0*/  IADD3.X R3, R90, R79.reuse, R128, P1, P0 ;  /* 0x0000004f5a037210 */ /* 0x080fe20000fe0480 */
[----:B-1----:R-:W1:Y:S06]  /*4300*/  LDS.128 R16, [R130+0x3100] ;  /* 0x0031000082107984 */ /* 0x002e6c0000000c00 */
[----:B------:R-:W-:Y:S04]  /*4310*/  @!P2 IADD3 R2, P1, P0, R88, R80, R97 ;  /* 0x000000505802a210 */ /* 0x000fe8000783e061 */
[----:B------:R-:W-:Y:S02]  /*4320*/  @!P2 IADD3.X R4, R90, R79, R125, P1, P0 ;  /* 0x0000004f5a04a210 */ /* 0x000fe40000fe047d */
[C---:B------:R-:W-:Y:S04]  /*4330*/  LEA R62, P0, R0.reuse, c[0x0][0x1c8], 0x1 ;  /* 0x00007200003e7a11 */ /* 0x040fe800078008ff */
[----:B------:R-:W-:Y:S02]  /*4340*/  LEA.HI.X R63, R0, c[0x0][0x1cc], R3, 0x1, P0 ;  /* 0x00007300003f7a11 */ /* 0x000fe400000f0c03 */
[C---:B------:R-:W-:Y:S04]  /*4350*/  @!P2 LEA R60, P0, R2.reuse, c[0x0][0x1c8], 0x1 ;  /* 0x00007200023caa11 */ /* 0x040fe800078008ff */
[----:B------:R-:W-:Y:S02]  /*4360*/  @!P2 LEA.HI.X R61, R2, c[0x0][0x1cc], R4, 0x1, P0 ;  /* 0x00007300023daa11 */ /* 0x000fe400000f0c04 */
[----:B------:R-:W-:-:S13]  /*4370*/  ISETP.GE.AND P0, PT, R29, c[0x0][0x27c], PT ;  /* 0x00009f001d007a0c */ /* 0x000fda0003f06270 */
[--C-:B------:R-:W-:Y:S01]  /*4380*/  @!P0 SHF.R.U64 R4, R12, 0x10, R13.reuse ;  /* 0x000000100c048819 */ /* 0x100fe2000000120d */
[----:B------:R-:W-:Y:S01]  /*4390*/  @!P0 HADD2.F32 R0, -RZ, R30.H0_H0 ;  /* 0x2000001eff008230 */ /* 0x000fe20000004100 */
[----:B------:R-:W-:Y:S01]  /*43a0*/  @!P0 SHF.R.U32.HI R7, RZ, 0x10, R13 ;  /* 0x00000010ff078819 */ /* 0x000fe2000001160d */
[----:B------:R-:W-:Y:S01]  /*43b0*/  @!P0 HADD2.F32 R6, -RZ, R55.H0_H0 ;  /* 0x20000037ff068230 */ /* 0x000fe20000004100 */
[----:B--2---:R-:W-:Y:S01]  /*43c0*/  @!P0 MOV R9, R48 ;  /* 0x0000003000098202 */ /* 0x004fe20000000f00 */
[----:B------:R-:W-:Y:S01]  /*43d0*/  @!P0 HADD2.F32 R4, -RZ, R4.H0_H0 ;  /* 0x20000004ff048230 */ /* 0x000fe20000004100 */
[----:B-1----:R-:W-:Y:S01]  /*43e0*/  @!P0 MOV R3, R16 ;  /* 0x0000001000038202 */ /* 0x002fe20000000f00 */
[----:B------:R-:W-:Y:S01]  /*43f0*/  @!P0 HADD2.F32 R7, -RZ, R7.H0_H0 ;  /* 0x20000007ff078230 */ /* 0x000fe20000004100 */
[----:B------:R-:W-:Y:S01]  /*4400*/  @!P0 SHF.R.U64 R13, R56, 0x10, R57 ;  /* 0x00000010380d8819 */ /* 0x000fe20000001239 */
[----:B------:R-:W-:Y:S01]  /*4410*/  @!P0 HADD2.F32 R5, -RZ, R9.H0_H0 ;  /* 0x20000009ff058230 */ /* 0x000fe20000004100 */
[----:B------:R-:W-:Y:S01]  /*4420*/  @!P0 SHF.R.U64 R42, R58, 0x10, R59 ;  /* 0x000000103a2a8819 */ /* 0x000fe2000000123b */
[----:B------:R-:W-:Y:S01]  /*4430*/  @!P0 HADD2.F32 R2, -RZ, R3.H0_H0 ;  /* 0x20000003ff028230 */ /* 0x000fe20000004100 */
[----:B------:R-:W-:Y:S01]  /*4440*/  @!P0 SHF.R.U32.HI R25, RZ, 0x10, R57 ;  /* 0x00000010ff198819 */ /* 0x000fe20000011639 */
[----:B------:R-:W-:Y:S01]  /*4450*/  @!P0 HADD2.F32 R12, -RZ, R9.H1_H1 ;  /* 0x30000009ff0c8230 */ /* 0x000fe20000004100 */
[CC--:B------:R-:W-:Y:S01]  /*4460*/  @!P0 FMUL.FTZ R10, R5.reuse, R0.reuse ;  /* 0x00000000050a8220 */ /* 0x0c0fe20000410000 */
[----:B------:R-:W-:Y:S01]  /*4470*/  @!P0 HADD2.F32 R3, -RZ, R3.H1_H1 ;  /* 0x30000003ff038230 */ /* 0x000fe20000004100 */
[----:B------:R-:W-:Y:S01]  /*4480*/  @!P0 FMUL.FTZ R0, R2, R0 ;  /* 0x0000000002008220 */ /* 0x000fe20000410000 */
[----:B------:R-:W-:Y:S01]  /*4490*/  @!P0 HADD2.F32 R13, -RZ, R13.H0_H0 ;  /* 0x2000000dff0d8230 */ /* 0x000fe20000004100 */
[----:B------:R-:W-:Y:S01]  /*44a0*/  @!P0 FMUL.FTZ R9, R12, R4 ;  /* 0x000000040c098220 */ /* 0x000fe20000410000 */
[----:B------:R-:W-:Y:S01]  /*44b0*/  @!P0 HADD2.F32 R25, -RZ, R25.H0_H0 ;  /* 0x20000019ff198230 */ /* 0x000fe20000004100 */
[-C--:B------:R-:W-:Y:S01]  /*44c0*/  @!P0 FFMA.FTZ R0, R5, R6.reuse, R0 ;  /* 0x0000000605008223 */ /* 0x080fe20000010000 */
[----:B------:R-:W-:Y:S01]  /*44d0*/  @!P0 HADD2.F32 R44, -RZ, R68.H0_H0 ;  /* 0x20000044ff2c8230 */ /* 0x000fe20000004100 */
[----:B------:R-:W-:Y:S01]  /*44e0*/  @!P0 IMAD.MOV.U32 R5, RZ, RZ, R49 ;  /* 0x000000ffff058224 */ /* 0x000fe200078e0031 */
[----:B------:R-:W-:Y:S01]  /*44f0*/  @!P0 HADD2.F32 R42, -RZ, R42.H0_H0 ;  /* 0x2000002aff2a8230 */ /* 0x000fe20000004100 */
[----:B------:R-:W-:Y:S01]  /*4500*/  @!P0 FFMA.FTZ R58, R2, R6, -R10 ;  /* 0x00000006023a8223 */ /* 0x000fe2000001080a */
[----:B------:R-:W-:Y:S01]  /*4510*/  @!P0 SHF.R.U64 R11, R14, 0x10, R15 ;  /* 0x000000100e0b8819 */ /* 0x000fe2000000120f */
[C---:B------:R-:W-:Y:S01]  /*4520*/  @!P0 FMUL.FTZ R2, R3.reuse, R4 ;  /* 0x0000000403028220 */ /* 0x040fe20000410000 */
[----:B------:R-:W-:Y:S01]  /*4530*/  @!P0 MOV R4, R17 ;  /* 0x0000001100048202 */ /* 0x000fe20000000f00 */
[-C--:B------:R-:W-:Y:S01]  /*4540*/  @!P0 FFMA.FTZ R57, R3, R13.reuse, -R9 ;  /* 0x0000000d03398223 */ /* 0x080fe20000010809 */
[----:B------:R-:W-:Y:S01]  /*4550*/  @!P0 HADD2.F32 R3, -RZ, R30.H1_H1 ;  /* 0x3000001eff038230 */ /* 0x000fe20000004100 */
[----:B------:R-:W-:Y:S01]  /*4560*/  @!P0 FFMA.FTZ R2, R12, R13, R2 ;  /* 0x0000000d0c028223 */ /* 0x000fe20000010002 */
[----:B------:R-:W-:Y:S01]  /*4570*/  @!P0 HADD2.F32 R14, -RZ, R5.H0_H0 ;  /* 0x20000005ff0e8230 */ /* 0x000fe20000004100 */
[----:B------:R-:W-:Y:S01]  /*4580*/  @!P0 SHF.R.U32.HI R8, RZ, 0x10, R15 ;  /* 0x00000010ff088819 */ /* 0x000fe2000001160f */
[----:B------:R-:W-:Y:S01]  /*4590*/  @!P0 HADD2.F32 R15, -RZ, R55.H1_H1 ;  /* 0x30000037ff0f8230 */ /* 0x000fe20000004100 */
[----:B------:R-:W-:Y:S01]  /*45a0*/  @!P0 SHF.R.U32.HI R46, RZ, 0x10, R59 ;  /* 0x00000010ff2e8819 */ /* 0x000fe2000001163b */
[--C-:B------:R-:W-:Y:S01]  /*45b0*/  @!P0 HADD2.F32 R6, -RZ, R4.reuse.H0_H0 ;  /* 0x20000004ff068230 */ /* 0x100fe20000004100 */
[----:B------:R-:W-:Y:S01]  /*45c0*/  @!P0 FMUL.FTZ R9, R14, R3 ;  /* 0x000000030e098220 */ /* 0x000fe20000410000 */
[----:B------:R-:W-:Y:S01]  /*45d0*/  @!P0 HADD2.F32 R24, -RZ, R5.H1_H1 ;  /* 0x30000005ff188230 */ /* 0x000fe20000004100 */
[----:B------:R-:W-:Y:S01]  /*45e0*/  @!P0 F2FP.PACK_AB R0, R2, R0 ;  /* 0x000000000200823e */ /* 0x000fe200000000ff */
[----:B------:R-:W-:Y:S01]  /*45f0*/  @!P0 HADD2.F32 R5, -RZ, R4.H1_H1 ;  /* 0x30000004ff058230 */ /* 0x000fe20000004100 */
[----:B------:R-:W-:Y:S01]  /*4600*/  @!P0 FFMA.FTZ R56, R6, R15, -R9 ;  /* 0x0000000f06388223 */ /* 0x000fe20000010809 */
[----:B------:R-:W-:Y:S01]  /*4610*/  @!P0 HADD2.F32 R46, -RZ, R46.H0_H0 ;  /* 0x2000002eff2e8230 */ /* 0x000fe20000004100 */
[-C--:B------:R-:W-:Y:S01]  /*4620*/  @!P0 FMUL.FTZ R10, R24, R7.reuse ;  /* 0x00000007180a8220 */ /* 0x080fe20000410000 */
[----:B------:R-:W-:Y:S01]  /*4630*/  @!P0 MOV R48, R0 ;  /* 0x0000000000308202 */ /* 0x000fe20000000f00 */
[----:B------:R-:W-:Y:S01]  /*4640*/  @!P0 IMAD.MOV.U32 R9, RZ, RZ, R51 ;  /* 0x000000ffff098224 */ /* 0x000fe200078e0033 */
[----:B------:R-:W-:Y:S01]  /*4650*/  @!P0 HADD2.F32 R11, -RZ, R11.H0_H0 ;  /* 0x2000000bff0b8230 */ /* 0x000fe20000004100 */
[C---:B------:R-:W-:Y:S01]  /*4660*/  @!P0 FMUL.FTZ R4, R5.reuse, R7 ;  /* 0x0000000705048220 */ /* 0x040fe20000410000 */
[----:B------:R-:W-:Y:S01]  /*4670*/  @!P0 HADD2.F32 R7, -RZ, R31.H0_H0 ;  /* 0x2000001fff078230 */ /* 0x000fe20000004100 */
[----:B------:R-:W-:Y:S01]  /*4680*/  @!P0 FFMA.FTZ R55, R5, R25, -R10 ;  /* 0x0000001905378223 */ /* 0x000fe2000001080a */
[----:B------:R-:W-:Y:S01]  /*4690*/  @!P0 MOV R5, R19 ;  /* 0x0000001300058202 */ /* 0x000fe20000000f00 */
[----:B------:R-:W-:Y:S01]  /*46a0*/  @!P0 FMUL.FTZ R3, R6, R3 ;  /* 0x0000000306038220 */ /* 0x000fe20000410000 */
[--C-:B------:R-:W-:Y:S02]  /*46b0*/  @!P0 HADD2.F32 R43, -RZ, R9.reuse.H0_H0 ;  /* 0x20000009ff2b8230 */ /* 0x100fe40000004100 */
[----:B------:R-:W-:Y:S01]  /*46c0*/  @!P0 HADD2.F32 R45, -RZ, R9.H1_H1 ;  /* 0x30000009ff2d8230 */ /* 0x000fe20000004100 */
[----:B------:R-:W-:Y:S01]  /*46d0*/  @!P0 FFMA.FTZ R3, R14, R15, R3 ;  /* 0x0000000f0e038223 */ /* 0x000fe20000010003 */
[--C-:B------:R-:W-:Y:S01]  /*46e0*/  @!P0 HADD2.F32 R6, -RZ, R5.reuse.H0_H0 ;  /* 0x20000005ff068230 */ /* 0x100fe20000004100 */
[----:B------:R-:W-:Y:S01]  /*46f0*/  @!P0 FMUL.FTZ R9, R43, R7 ;  /* 0x000000072b098220 */ /* 0x000fe20000410000 */
[----:B------:R-:W-:Y:S01]  /*4700*/  @!P0 HADD2.F32 R8, -RZ, R8.H0_H0 ;  /* 0x20000008ff088230 */ /* 0x000fe20000004100 */
[----:B------:R-:W-:Y:S01]  /*4710*/  @!P0 FFMA.FTZ R4, R24, R25, R4 ;  /* 0x0000001918048223 */ /* 0x000fe20000010004 */
[----:B------:R-:W-:Y:S01]  /*4720*/  @!P0 HADD2.F32 R5, -RZ, R5.H1_H1 ;  /* 0x30000005ff058230 */ /* 0x000fe20000004100 */
[----:B------:R-:W-:Y:S01]  /*4730*/  @!P0 FFMA.FTZ R54, R6, R44, -R9 ;  /* 0x0000002c06368223 */ /* 0x000fe20000010809 */
[----:B------:R-:W-:Y:S01]  /*4740*/  @!P0 MOV R9, R50 ;  /* 0x0000003200098202 */ /* 0x000fe20000000f00 */
[-C--:B------:R-:W-:Y:S01]  /*4750*/  @!P0 FMUL.FTZ R10, R45, R8.reuse ;  /* 0x000000082d0a8220 */ /* 0x080fe20000410000 */
[----:B------:R-:W-:Y:S01]  /*4760*/  @!P0 F2FP.PACK_AB R3, R4, R3 ;  /* 0x000000030403823e */ /* 0x000fe200000000ff */
[----:B------:R-:W-:Y:S02]  /*4770*/  @!P0 FMUL.FTZ R7, R6, R7 ;  /* 0x0000000706078220 */ /* 0x000fe40000410000 */
[----:B------:R-:W-:Y:S01]  /*4780*/  @!P0 IMAD.MOV.U32 R6, RZ, RZ, R18 ;  /* 0x000000ffff068224 */ /* 0x000fe200078e0012 */
[--C-:B------:R-:W-:Y:S01]  /*4790*/  @!P0 HADD2.F32 R30, -RZ, R9.reuse.H0_H0 ;  /* 0x20000009ff1e8230 */ /* 0x100fe20000004100 */
[C---:B------:R-:W-:Y:S01]  /*47a0*/  @!P0 FMUL.FTZ R8, R5.reuse, R8 ;  /* 0x0000000805088220 */ /* 0x040fe20000410000 */
[----:B------:R-:W-:Y:S01]  /*47b0*/  @!P0 HADD2.F32 R41, -RZ, R9.H1_H1 ;  /* 0x30000009ff298230 */ /* 0x000fe20000004100 */
[----:B------:R-:W-:Y:S01]  /*47c0*/  @!P0 FFMA.FTZ R53, R5, R46, -R10 ;  /* 0x0000002e05358223 */ /* 0x000fe2000001080a */
[----:B------:R-:W-:Y:S01]  /*47d0*/  @!P0 HADD2.F32 R5, -RZ, R31.H1_H1 ;  /* 0x3000001fff058230 */ /* 0x000fe20000004100 */
[----:B------:R-:W-:Y:S01]  /*47e0*/  @!P0 IMAD.MOV.U32 R49, RZ, RZ, R3 ;  /* 0x000000ffff318224 */ /* 0x000fe200078e0003 */
[--C-:B------:R-:W-:Y:S01]  /*47f0*/  @!P0 HADD2.F32 R10, -RZ, R6.reuse.H0_H0 ;  /* 0x20000006ff0a8230 */ /* 0x100fe20000004100 */
[----:B------:R-:W-:Y:S01]  /*4800*/  @!P0 FMUL.FTZ R47, R41, R11 ;  /* 0x0000000b292f8220 */ /* 0x000fe20000410000 */
[----:B------:R-:W-:Y:S01]  /*4810*/  @!P0 F2FP.PACK_AB R12, R53, R54 ;  /* 0x00000036350c823e */ /* 0x000fe200000000ff */
[----:B------:R-:W-:Y:S01]  /*4820*/  @!P0 HADD2.F32 R9, -RZ, R6.H1_H1 ;  /* 0x30000006ff098230 */ /* 0x000fe20000004100 */
[-C--:B------:R-:W-:Y:S01]  /*4830*/  @!P0 FMUL.FTZ R6, R30, R5.reuse ;  /* 0x000000051e068220 */ /* 0x080fe20000410000 */
[----:B------:R-:W-:Y:S01]  /*4840*/  @!P0 HADD2.F32 R31, -RZ, R68.H1_H1 ;  /* 0x30000044ff1f8230 */ /* 0x000fe20000004100 */
[----:B------:R-:W-:Y:S01]  /*4850*/  @!P0 MOV R19, R12 ;  /* 0x0000000c00138202 */ /* 0x000fe20000000f00 */
[C---:B------:R-:W-:Y:S03]  /*4860*/  @!P0 FMUL.FTZ R5, R10.reuse, R5 ;  /* 0x000000050a058220 */ /* 0x040fe60000410000 */
[----:B------:R-:W-:Y:S01]  /*4870*/  @!P0 FFMA.FTZ R52, R10, R31, -R6 ;  /* 0x0000001f0a348223 */ /* 0x000fe20000010806 */
[----:B------:R-:W-:Y:S01]  /*4880*/  @!P0 F2FP.PACK_AB R10, R55, R56 ;  /* 0x00000038370a823e */ /* 0x000fe200000000ff */
[C---:B------:R-:W-:Y:S02]  /*4890*/  @!P0 FMUL.FTZ R6, R9.reuse, R11 ;  /* 0x0000000b09068220 */ /* 0x040fe40000410000 */
[----:B------:R-:W-:Y:S01]  /*48a0*/  @!P0 FFMA.FTZ R11, R9, R42, -R47 ;  /* 0x0000002a090b8223 */ /* 0x000fe2000001082f */
[----:B------:R-:W-:Y:S01]  /*48b0*/  @!P0 F2FP.PACK_AB R9, R57, R58 ;  /* 0x0000003a3909823e */ /* 0x000fe200000000ff */
[----:B------:R-:W-:Y:S01]  /*48c0*/  @!P0 FFMA.FTZ R5, R30, R31, R5 ;  /* 0x0000001f1e058223 */ /* 0x000fe20000010005 */
[----:B------:R-:W-:Y:S01]  /*48d0*/  @!P0 MOV R17, R10 ;  /* 0x0000000a00118202 */ /* 0x000fe20000000f00 */
[----:B------:R-:W-:Y:S01]  /*48e0*/  @!P0 FFMA.FTZ R6, R41, R42, R6 ;  /* 0x0000002a29068223 */ /* 0x000fe20000010006 */
[----:B------:R-:W-:Y:S01]  /*48f0*/  @!P0 F2FP.PACK_AB R11, R11, R52 ;  /* 0x000000340b0b823e */ /* 0x000fe200000000ff */
[----:B------:R-:W-:Y:S01]  /*4900*/  @!P0 FFMA.FTZ R7, R43, R44, R7 ;  /* 0x0000002c2b078223 */ /* 0x000fe20000010007 */
[----:B------:R-:W-:Y:S01]  /*4910*/  @!P0 MOV R16, R9 ;  /* 0x0000000900108202 */ /* 0x000fe20000000f00 */
[----:B------:R-:W-:Y:S01]  /*4920*/  @!P0 FFMA.FTZ R8, R45, R46, R8 ;  /* 0x0000002e2d088223 */ /* 0x000fe20000010008 */
[----:B------:R-:W-:Y:S01]  /*4930*/  @!P0 F2FP.PACK_AB R5, R6, R5 ;  /* 0x000000050605823e */ /* 0x000fe200000000ff */
[----:B------:R-:W-:Y:S03]  /*4940*/  @!P0 IMAD.MOV.U32 R18, RZ, RZ, R11 ;  /* 0x000000ffff128224 */ /* 0x000fe600078e000b */
[----:B------:R-:W-:Y:S02]  /*4950*/  @!P0 F2FP.PACK_AB R7, R8, R7 ;  /* 0x000000070807823e */ /* 0x000fe400000000ff */
[----:B------:R1:W-:Y:S01]  /*4960*/  STG.E.128 [R62.64], R16 ;  /* 0x000000103e007986 */ /* 0x0003e2000c101d06 */
[----:B------:R-:W-:Y:S02]  /*4970*/  @!P0 MOV R50, R5 ;  /* 0x0000000500328202 */ /* 0x000fe40000000f00 */
[----:B------:R-:W-:Y:S05]  /*4980*/  @!P0 MOV R51, R7 ;  /* 0x0000000700338202 */ /* 0x000fea0000000f00 */
[----:B------:R1:W-:Y:S02]  /*4990*/  @!P2 STG.E.128 [R60.64], R48 ;  /* 0x000000303c00a986 */ /* 0x0003e4000c101d06 */
.L_x_81:
[----:B------:R-:W-:Y:S05]  /*49a0*/  BSYNC B0 ;  /* 0x0000000000007941 */ /* 0x000fea0003800000 */
.L_x_80:
[----:B------:R-:W-:-:S13]  /*49b0*/  ISETP.GE.AND P0, PT, R28, c[0x0][0x1d4], PT ;  /* 0x000075001c007a0c */ /* 0x000fda0003f06270 */
[----:B------:R-:W-:-:S05]  /*49c0*/  @P0 BRA `(.L_x_65) ;  /* 0x0000086000000947 */ /* 0x000fca0003800000 */
[----:B-1----:R-:W-:Y:S01]  /*49d0*/  LDS.128 R48, [R121+0x3100] ;  /* 0x0031000079307984 */ /* 0x002fe20000000c00 */
[----:B------:R-:W-:Y:S04]  /*49e0*/  IADD3 R2, P1, P0, R88, R80, R103 ;  /* 0x0000005058027210 */ /* 0x000fe8000783e067 */
[----:B------:R-:W-:Y:S02]  /*49f0*/  IADD3.X R5, R90, R79, R127, P1, P0 ;  /* 0x0000004f5a057210 */ /* 0x000fe40000fe047f */
[----:B------:R-:W-:Y:S01]  /*4a00*/  ISETP.GE.AND P0, PT, R28, c[0x0][0x27c], PT ;  /* 0x00009f001c007a0c */ /* 0x000fe20003f06270 */
[----:B------:R-:W1:Y:S01]  /*4a10*/  LDS.128 R12, [R129+0x3100] ;  /* 0x00310000810c7984 */ /* 0x000e620000000c00 */
[C---:B------:R-:W-:Y:S04]  /*4a20*/  LEA R58, P1, R2.reuse, c[0x0][0x1c8], 0x1 ;  /* 0x00007200023a7a11 */ /* 0x040fe800078208ff */
[----:B------:R-:W-:Y:S02]  /*4a30*/  LEA.HI.X R59, R2, c[0x0][0x1cc], R5, 0x1, P1 ;  /* 0x00007300023b7a11 */ /* 0x000fe400008f0c05 */
[----:B------:R-:W-:Y:S05]  /*4a40*/  ISETP.GE.AND P1, PT, R102, c[0x0][0x1d4], PT ;  /* 0x0000750066007a0c */ /* 0x000fea0003f26270 */
[----:B------:R-:W-:Y:S01]  /*4a50*/  @!P0 SHF.R.U64 R4, R20, 0x10, R21 ;  /* 0x0000001014048819 */ /* 0x000fe20000001215 */
[--C-:B------:R-:W-:Y:S01]  /*4a60*/  @!P0 HADD2.F32 R25, -RZ, R69.reuse.H0_H0 ;  /* 0x20000045ff198230 */ /* 0x100fe20000004100 */
[----:B------:R-:W-:Y:S01]  /*4a70*/  @!P0 SHF.R.U64 R8, R22, 0x10, R23 ;  /* 0x0000001016088819 */ /* 0x000fe20000001217 */
[----:B------:R-:W-:Y:S01]  /*4a80*/  @!P0 HADD2.F32 R44, -RZ, R70.H0_H0 ;  /* 0x20000046ff2c8230 */ /* 0x000fe20000004100 */
[----:B------:R-:W-:Y:S01]  /*4a90*/  @!P0 SHF.R.U32.HI R10, RZ, 0x10, R21 ;  /* 0x00000010ff0a8819 */ /* 0x000fe20000011615 */
[----:B------:R-:W-:Y:S01]  /*4aa0*/  @!P0 HADD2.F32 R21, -RZ, R69.H1_H1 ;  /* 0x30000045ff158230 */ /* 0x000fe20000004100 */
[----:B------:R-:W-:Y:S01]  /*4ab0*/  @!P0 SHF.R.U64 R9, R64, 0x10, R65 ;  /* 0x0000001040098819 */ /* 0x000fe20000001241 */
[----:B------:R-:W-:Y:S01]  /*4ac0*/  @!P0 HADD2.F32 R17, -RZ, R8.H0_H0 ;  /* 0x20000008ff118230 */ /* 0x000fe20000004100 */
[----:B------:R-:W-:Y:S01]  /*4ad0*/  @!P0 SHF.R.U32.HI R11, RZ, 0x10, R23 ;  /* 0x00000010ff0b8819 */ /* 0x000fe20000011617 */
[----:B------:R-:W-:Y:S01]  /*4ae0*/  @!P0 HADD2.F32 R18, -RZ, R10.H0_H0 ;  /* 0x2000000aff128230 */ /* 0x000fe20000004100 */
[----:B------:R-:W-:Y:S01]  /*4af0*/  @!P0 SHF.R.U32.HI R31, RZ, 0x10, R65 ;  /* 0x00000010ff1f8819 */ /* 0x000fe20000011641 */
[----:B------:R-:W-:Y:S01]  /*4b00*/  @!P0 HADD2.F32 R23, -RZ, R9.H0_H0 ;  /* 0x20000009ff178230 */ /* 0x000fe20000004100 */
[--C-:B------:R-:W-:Y:S01]  /*4b10*/  @!P0 SHF.R.U32.HI R46, RZ, 0x10, R67.reuse ;  /* 0x00000010ff2e8819 */ /* 0x100fe20000011643 */
[----:B------:R-:W-:Y:S01]  /*4b20*/  @!P0 HADD2.F32 R3, -RZ, R32.H0_H0 ;  /* 0x20000020ff038230 */ /* 0x000fe20000004100 */
[----:B------:R-:W-:Y:S01]  /*4b30*/  @!P0 SHF.R.U64 R42, R66, 0x10, R67 ;  /* 0x00000010422a8819 */ /* 0x000fe20000001243 */
[----:B------:R-:W-:Y:S02]  /*4b40*/  @!P0 HADD2.F32 R31, -RZ, R31.H0_H0 ;  /* 0x2000001fff1f8230 */ /* 0x000fe40000004100 */
[----:B------:R-:W-:Y:S02]  /*4b50*/  @!P0 HADD2.F32 R46, -RZ, R46.H0_H0 ;  /* 0x2000002eff2e8230 */ /* 0x000fe40000004100 */
[----:B------:R-:W-:Y:S02]  /*4b60*/  @!P0 HADD2.F32 R42, -RZ, R42.H0_H0 ;  /* 0x2000002aff2a8230 */ /* 0x000fe40000004100 */
[----:B------:R-:W-:Y:S02]  /*4b70*/  @!P0 HADD2.F32 R16, -RZ, R33.H0_H0 ;  /* 0x20000021ff108230 */ /* 0x000fe40000004100 */
[----:B------:R-:W-:Y:S01]  /*4b80*/  @!P0 HADD2.F32 R19, -RZ, R11.H0_H0 ;  /* 0x2000000bff138230 */ /* 0x000fe20000004100 */
[----:B-1----:R-:W-:Y:S02]  /*4b90*/  @!P0 MOV R6, R13 ;  /* 0x0000000d00068202 */ /* 0x002fe40000000f00 */
[----:B------:R-:W-:Y:S02]  /*4ba0*/  @!P0 MOV R30, R49 ;  /* 0x00000031001e8202 */ /* 0x000fe40000000f00 */
[----:B------:R-:W-:Y:S01]  /*4bb0*/  @!P0 MOV R2, R12 ;  /* 0x0000000c00028202 */ /* 0x000fe20000000f00 */
[--C-:B------:R-:W-:Y:S01]  /*4bc0*/  @!P0 HADD2.F32 R8, -RZ, R6.reuse.H1_H1 ;  /* 0x30000006ff088230 */ /* 0x100fe20000004100 */
[----:B------:R-:W-:Y:S01]  /*4bd0*/  @!P0 MOV R5, R48 ;  /* 0x0000003000058202 */ /* 0x000fe20000000f00 */
[----:B------:R-:W-:Y:S01]  /*4be0*/  @!P0 HADD2.F32 R0, -RZ, R6.H0_H0 ;  /* 0x20000006ff008230 */ /* 0x000fe20000004100 */
[----:B------:R-:W-:Y:S01]  /*4bf0*/  @!P0 MOV R41, R50 ;  /* 0x0000003200298202 */ /* 0x000fe20000000f00 */
[----:B------:R-:W-:Y:S02]  /*4c00*/  @!P0 HADD2.F32 R24, -RZ, R30.H0_H0 ;  /* 0x2000001eff188230 */ /* 0x000fe40000004100 */
[--C-:B------:R-:W-:Y:S02]  /*4c10*/  @!P0 HADD2.F32 R20, -RZ, R5.reuse.H0_H0 ;  /* 0x20000005ff148230 */ /* 0x100fe40000004100 */
[----:B------:R-:W-:Y:S01]  /*4c20*/  @!P0 HADD2.F32 R22, -RZ, R5.H1_H1 ;  /* 0x30000005ff168230 */ /* 0x000fe20000004100 */
[-C--:B------:R-:W-:Y:S01]  /*4c30*/  @!P0 FMUL.FTZ R7, R24, R3.reuse ;  /* 0x0000000318078220 */ /* 0x080fe20000410000 */
[----:B------:R-:W-:Y:S01]  /*4c40*/  @!P0 HADD2.F32 R5, -RZ, R2.H0_H0 ;  /* 0x20000002ff058230 */ /* 0x000fe20000004100 */
[C---:B------:R-:W-:Y:S01]  /*4c50*/  @!P0 FMUL.FTZ R3, R0.reuse, R3 ;  /* 0x0000000300038220 */ /* 0x040fe20000410000 */
[----:B------:R-:W-:Y:S01]  /*4c60*/  @!P0 HADD2.F32 R30, -RZ, R30.H1_H1 ;  /* 0x3000001eff1e8230 */ /* 0x000fe20000004100 */
[----:B------:R-:W-:Y:S01]  /*4c70*/  @!P0 FFMA.FTZ R61, R0, R25, -R7 ;  /* 0x00000019003d8223 */ /* 0x000fe20000010807 */
[----:B------:R-:W-:Y:S01]  /*4c80*/  @!P0 HADD2.F32 R0, -RZ, R32.H1_H1 ;  /* 0x30000020ff008230 */ /* 0x000fe20000004100 */
[----:B------:R-:W-:Y:S01]  /*4c90*/  @!P0 MOV R32, R51 ;  /* 0x0000003300208202 */ /* 0x000fe20000000f00 */
[----:B------:R-:W-:Y:S01]  /*4ca0*/  @!P0 HADD2.F32 R7, -RZ, R4.H0_H0 ;  /* 0x20000004ff078230 */ /* 0x000fe20000004100 */
[----:B------:R-:W-:Y:S01]  /*4cb0*/  @!P0 FMUL.FTZ R53, R30, R18 ;  /* 0x000000121e358220 */ /* 0x000fe20000410000 */
[----:B------:R-:W-:Y:S01]  /*4cc0*/  @!P0 HADD2.F32 R4, -RZ, R2.H1_H1 ;  /* 0x30000002ff048230 */ /* 0x000fe20000004100 */
[-C--:B------:R-:W-:Y:S01]  /*4cd0*/  @!P0 FMUL.FTZ R2, R20, R0.reuse ;  /* 0x0000000014028220 */ /* 0x080fe20000410000 */
[--C-:B------:R-:W-:Y:S01]  /*4ce0*/  @!P0 HADD2.F32 R43, -RZ, R32.reuse.H0_H0 ;  /* 0x20000020ff2b8230 */ /* 0x100fe20000004100 */
[----:B------:R-:W-:Y:S01]  /*4cf0*/  @!P0 FMUL.FTZ R9, R22, R7 ;  /* 0x0000000716098220 */ /* 0x000fe20000410000 */
[----:B------:R-:W-:Y:S01]  /*4d00*/  @!P0 HADD2.F32 R45, -RZ, R32.H1_H1 ;  /* 0x30000020ff2d8230 */ /* 0x000fe20000004100 */
[C---:B------:R-:W-:Y:S01]  /*4d10*/  @!P0 FMUL.FTZ R0, R5.reuse, R0 ;  /* 0x0000000005008220 */ /* 0x040fe20000410000 */
[--C-:B------:R-:W-:Y:S01]  /*4d20*/  @!P0 HADD2.F32 R32, -RZ, R41.reuse.H0_H0 ;  /* 0x20000029ff208230 */ /* 0x100fe20000004100 */
[----:B------:R-:W-:Y:S01]  /*4d30*/  @!P0 FFMA.FTZ R60, R5, R21, -R2 ;  /* 0x00000015053c8223 */ /* 0x000fe20000010802 */
[----:B------:R-:W-:Y:S01]  /*4d40*/  @!P0 MOV R5, R14 ;  /* 0x0000000e00058202 */ /* 0x000fe20000000f00 */
[C---:B------:R-:W-:Y:S01]  /*4d50*/  @!P0 FMUL.FTZ R2, R4.reuse, R7 ;  /* 0x0000000704028220 */ /* 0x040fe20000410000 */
[----:B------:R-:W-:Y:S01]  /*4d60*/  @!P0 HADD2.F32 R41, -RZ, R41.H1_H1 ;  /* 0x30000029ff298230 */ /* 0x000fe20000004100 */
[----:B------:R-:W-:Y:S01]  /*4d70*/  @!P0 FFMA.FTZ R57, R4, R23, -R9 ;  /* 0x0000001704398223 */ /* 0x000fe20000010809 */
[----:B------:R-:W-:Y:S01]  /*4d80*/  @!P0 HADD2.F32 R9, -RZ, R33.H1_H1 ;  /* 0x30000021ff098230 */ /* 0x000fe20000004100 */
[----:B------:R-:W-:Y:S01]  /*4d90*/  @!P0 IMAD.MOV.U32 R4, RZ, RZ, R15 ;  /* 0x000000ffff048224 */ /* 0x000fe200078e000f */
[----:B------:R-:W-:Y:S01]  /*4da0*/  @!P0 HADD2.F32 R33, -RZ, R70.H1_H1 ;  /* 0x30000046ff218230 */ /* 0x000fe20000004100 */
[----:B------:R-:W-:Y:S01]  /*4db0*/  @!P0 FMUL.FTZ R47, R41, R17 ;  /* 0x00000011292f8220 */ /* 0x000fe20000410000 */
[--C-:B------:R-:W-:Y:S01]  /*4dc0*/  @!P0 HADD2.F32 R7, -RZ, R5.reuse.H0_H0 ;  /* 0x20000005ff078230 */ /* 0x100fe20000004100 */
[----:B------:R-:W-:Y:S01]  /*4dd0*/  @!P0 FMUL.FTZ R52, R32, R9 ;  /* 0x0000000920348220 */ /* 0x000fe20000410000 */
[--C-:B------:R-:W-:Y:S01]  /*4de0*/  @!P0 HADD2.F32 R11, -RZ, R4.reuse.H0_H0 ;  /* 0x20000004ff0b8230 */ /* 0x100fe20000004100 */
[----:B------:R-:W-:Y:S01]  /*4df0*/  @!P0 FFMA.FTZ R56, R8, R31, -R53 ;  /* 0x0000001f08388223 */ /* 0x000fe20000010835 */
[----:B------:R-:W-:Y:S01]  /*4e00*/  @!P0 HADD2.F32 R10, -RZ, R4.H1_H1 ;  /* 0x30000004ff0a8230 */ /* 0x000fe20000004100 */
[----:B------:R-:W-:Y:S01]  /*4e10*/  @!P0 FMUL.FTZ R4, R45, R19 ;  /* 0x000000132d048220 */ /* 0x000fe20000410000 */
[----:B------:R-:W-:Y:S01]  /*4e20*/  @!P0 HADD2.F32 R6, -RZ, R5.H1_H1 ;  /* 0x30000005ff068230 */ /* 0x000fe20000004100 */
[----:B------:R-:W-:Y:S02]  /*4e30*/  @!P0 FMUL.FTZ R5, R43, R16 ;  /* 0x000000102b058220 */ /* 0x000fe40000410000 */
[----:B------:R-:W-:Y:S02]  /*4e40*/  @!P0 FFMA.FTZ R54, R10, R46, -R4 ;  /* 0x0000002e0a368223 */ /* 0x000fe40000010804 */
[----:B------:R-:W-:Y:S02]  /*4e50*/  @!P0 FFMA.FTZ R5, R11, R44, -R5 ;  /* 0x0000002c0b058223 */ /* 0x000fe40000010805 */
[----:B------:R-:W-:Y:S01]  /*4e60*/  @!P0 FFMA.FTZ R55, R7, R33, -R52 ;  /* 0x0000002107378223 */ /* 0x000fe20000010834 */
[----:B------:R-:W-:Y:S01]  /*4e70*/  @!P0 F2FP.PACK_AB R52, R56, R61 ;  /* 0x0000003d3834823e */ /* 0x000fe200000000ff */
[----:B------:R-:W-:Y:S01]  /*4e80*/  @!P0 FFMA.FTZ R53, R6, R42, -R47 ;  /* 0x0000002a06358223 */ /* 0x000fe2000001082f */
[----:B------:R-:W-:Y:S01]  /*4e90*/  @!P0 F2FP.PACK_AB R47, R57, R60 ;  /* 0x0000003c392f823e */ /* 0x000fe200000000ff */
[----:B------:R-:W-:Y:S01]  /*4ea0*/  @!P0 FMUL.FTZ R4, R8, R18 ;  /* 0x0000001208048220 */ /* 0x000fe20000410000 */
[----:B------:R-:W-:Y:S01]  /*4eb0*/  @!P0 F2FP.PACK_AB R18, R54, R5 ;  /* 0x000000053612823e */ /* 0x000fe200000000ff */
[----:B------:R-:W-:Y:S01]  /*4ec0*/  @!P0 FFMA.FTZ R0, R20, R21, R0 ;  /* 0x0000001514008223 */ /* 0x000fe20000010000 */
[----:B------:R-:W-:Y:S01]  /*4ed0*/  @!P0 F2FP.PACK_AB R8, R53, R55 ;  /* 0x000000373508823e */ /* 0x000fe200000000ff */
[----:B------:R-:W-:Y:S01]  /*4ee0*/  @!P0 IMAD.MOV.U32 R12, RZ, RZ, R47 ;  /* 0x000000ffff0c8224 */ /* 0x000fe200078e002f */
[----:B------:R-:W-:Y:S01]  /*4ef0*/  @!P0 MOV R13, R52 ;  /* 0x00000034000d8202 */ /* 0x000fe20000000f00 */
[----:B------:R-:W-:Y:S01]  /*4f00*/  @!P0 FFMA.FTZ R2, R22, R23, R2 ;  /* 0x0000001716028223 */ /* 0x000fe20000010002 */
[----:B------:R-:W-:Y:S01]  /*4f10*/  @!P0 MOV R14, R8 ;  /* 0x00000008000e8202 */ /* 0x000fe20000000f00 */
[----:B------:R-:W-:Y:S01]  /*4f20*/  @!P0 FMUL.FTZ R5, R7, R9 ;  /* 0x0000000907058220 */ /* 0x000fe20000410000 */
[----:B------:R-:W-:Y:S01]  /*4f30*/  @!P0 MOV R15, R18 ;  /* 0x00000012000f8202 */ /* 0x000fe20000000f00 */
[----:B------:R-:W-:Y:S01]  /*4f40*/  @!P0 FFMA.FTZ R3, R24, R25, R3 ;  /* 0x0000001918038223 */ /* 0x000fe20000010003 */
[----:B------:R-:W-:Y:S01]  /*4f50*/  @!P0 F2FP.PACK_AB R0, R2, R0 ;  /* 0x000000000200823e */ /* 0x000fe200000000ff */
[----:B------:R-:W-:Y:S02]  /*4f60*/  @!P0 FMUL.FTZ R6, R6, R17 ;  /* 0x0000001106068220 */ /* 0x000fe40000410000 */
[----:B------:R-:W-:Y:S01]  /*4f70*/  @!P0 FFMA.FTZ R4, R30, R31, R4 ;  /* 0x0000001f1e048223 */ /* 0x000fe20000010004 */
[----:B------:R1:W-:Y:S01]  /*4f80*/  STG.E.128 [R58.64], R12 ;  /* 0x0000000c3a007986 */ /* 0x0003e2000c101d06 */
[----:B------:R-:W-:Y:S02]  /*4f90*/  @!P0 FMUL.FTZ R7, R11, R16 ;  /* 0x000000100b078220 */ /* 0x000fe40000410000 */
[----:B------:R-:W-:Y:S01]  /*4fa0*/  @!P0 FFMA.FTZ R5, R32, R33, R5 ;  /* 0x0000002120058223 */ /* 0x000fe20000010005 */
[----:B------:R-:W-:Y:S01]  /*4fb0*/  @!P0 F2FP.PACK_AB R3, R4, R3 ;  /* 0x000000030403823e */ /* 0x000fe200000000ff */
[----:B------:R-:W-:Y:S02]  /*4fc0*/  @!P0 FMUL.FTZ R8, R10, R19 ;  /* 0x000000130a088220 */ /* 0x000fe40000410000 */
[----:B------:R-:W-:Y:S01]  /*4fd0*/  @!P0 FFMA.FTZ R6, R41, R42, R6 ;  /* 0x0000002a29068223 */ /* 0x000fe20000010006 */
[----:B------:R-:W-:Y:S01]  /*4fe0*/  @!P0 MOV R49, R3 ;  /* 0x0000000300318202 */ /* 0x000fe20000000f00 */
[----:B------:R-:W-:Y:S02]  /*4ff0*/  @!P0 FFMA.FTZ R7, R43, R44, R7 ;  /* 0x0000002c2b078223 */ /* 0x000fe40000010007 */
[----:B------:R-:W-:Y:S01]  /*5000*/  @!P0 FFMA.FTZ R8, R45, R46, R8 ;  /* 0x0000002e2d088223 */ /* 0x000fe20000010008 */
[----:B------:R-:W-:Y:S01]  /*5010*/  @!P0 F2FP.PACK_AB R5, R6, R5 ;  /* 0x000000050605823e */ /* 0x000fe200000000ff */
[----:B------:R-:W-:Y:S03]  /*5020*/  @!P0 IMAD.MOV.U32 R48, RZ, RZ, R0 ;  /* 0x000000ffff308224 */ /* 0x000fe600078e0000 */
[----:B------:R-:W-:Y:S02]  /*5030*/  @!P0 F2FP.PACK_AB R7, R8, R7 ;  /* 0x000000070807823e */ /* 0x000fe400000000ff */
[----:B------:R-:W-:Y:S02]  /*5040*/  @!P0 MOV R50, R5 ;  /* 0x0000000500328202 */ /* 0x000fe40000000f00 */
[----:B------:R-:W-:Y:S01]  /*5050*/  @!P0 MOV R51, R7 ;  /* 0x0000000700338202 */ /* 0x000fe20000000f00 */
[----:B------:R-:W-:-:S05]  /*5060*/  @P1 BRA `(.L_x_65) ;  /* 0x000001c000001947 */ /* 0x000fca0003800000 */
[----:B------:R-:W-:Y:S04]  /*5070*/  IADD3 R0, P1, P0, R88, R80, R102 ;  /* 0x0000005058007210 */ /* 0x000fe8000783e066 */
[----:B------:R-:W-:Y:S02]  /*5080*/  IADD3.X R3, R90, R79, R124, P1, P0 ;  /* 0x0000004f5a037210 */ /* 0x000fe40000fe047c */
[C---:B------:R-:W-:Y:S04]  /*5090*/  LEA R2, P0, R0.reuse, c[0x0][0x1c8], 0x1 ;  /* 0x0000720000027a11 */ /* 0x040fe800078008ff */
[----:B------:R-:W-:Y:S05]  /*50a0*/  LEA.HI.X R3, R0, c[0x0][0x1cc], R3, 0x1, P0 ;  /* 0x0000730000037a11 */ /* 0x000fea00000f0c03 */
[----:B------:R2:W-:Y:S01]  /*50b0*/  STG.E.128 [R2.64], R48 ;  /* 0x0000003002007986 */ /* 0x0005e2000c101d06 */
[----:B------:R-:W-:-:S05]  /*50c0*/  BRA `(.L_x_65) ;  /* 0x0000016000007947 */ /* 0x000fca0003800000 */
.L_x_61:
[----:B------:R-:W-:Y:S05]  /*50d0*/  IMAD R0, R78, -0x40, R96 ;  /* 0xffffffc04e007824 */ /* 0x000fea00078e0260 */
[----:B------:R-:W-:Y:S04]  /*50e0*/  IMNMX R0, R0, 0x40, PT ;  /* 0x0000004000007817 */ /* 0x000fe80003800200 */
[----:B------:R-:W-:-:S13]  /*50f0*/  ISETP.GE.AND P0, PT, R92, R0, PT ;  /* 0x000000005c00720c */ /* 0x000fda0003f06270 */
[----:B------:R-:W-:-:S05]  /*5100*/  @P0 BRA `(.L_x_65) ;  /* 0x0000012000000947 */ /* 0x000fca0003800000 */
[----:B------:R-:W-:Y:S02]  /*5110*/  ISETP.GE.AND P0, PT, R26, c[0x0][0x1d4], PT ;  /* 0x000075001a007a0c */ /* 0x000fe40003f06270 */
[----:B------:R-:W-:Y:S02]  /*5120*/  ISETP.GE.AND P2, PT, R29, c[0x0][0x1d4], PT ;  /* 0x000075001d007a0c */ /* 0x000fe40003f46270 */
[----:B------:R-:W-:Y:S09]  /*5130*/  ISETP.GE.AND P1, PT, R28, c[0x0][0x1d4], PT ;  /* 0x000075001c007a0c */ /* 0x000ff20003f26270 */
[----:B------:R-:W1:Y:S04]  /*5140*/  @!P0 LDS.128 R8, [R86+0x3000] ;  /* 0x0030000056088984 */ /* 0x000e680000000c00 */
[----:B------:R-:W2:Y:S04]  /*5150*/  @!P2 LDS.128 R4, [R87+0x3000] ;  /* 0x003000005704a984 */ /* 0x000ea80000000c00 */
[----:B-1----:R-:W-:Y:S01]  /*5160*/  @!P0 STG.E.128 [R60.64], R8 ;  /* 0x000000083c008986 */ /* 0x002fe2000c101d06 */
[----:B------:R-:W-:Y:S03]  /*5170*/  ISETP.GE.AND P0, PT, R95, c[0x0][0x1d4], PT ;  /* 0x000075005f007a0c */ /* 0x000fe60003f06270 */
[----:B------:R-:W1:Y:S04]  /*5180*/  @!P1 LDS.128 R8, [R86+0x4000] ;  /* 0x0040000056089984 */ /* 0x000e680000000c00 */
[----:B--2---:R-:W-:Y:S06]  /*5190*/  @!P2 STG.E.128 [R60.64+0x20], R4 ;  /* 0x000020043c00a986 */ /* 0x004fec000c101d06 */
[----:B------:R-:W2:Y:S04]  /*51a0*/  @!P0 LDS.128 R4, [R87+0x4000] ;  /* 0x0040000057048984 */ /* 0x000ea80000000c00 */
[----:B-1----:R-:W-:Y:S01]  /*51b0*/  @!P1 STG.E.128 [R60.64+0x40], R8 ;  /* 0x000040083c009986 */ /* 0x002fe2000c101d06 */
[----:B------:R-:W-:Y:S03]  /*51c0*/  ISETP.GE.AND P1, PT, R94, c[0x0][0x1d4], PT ;  /* 0x000075005e007a0c */ /* 0x000fe60003f26270 */
[----:B--2---:R-:W-:Y:S01]  /*51d0*/  @!P0 STG.E.128 [R60.64+0x60], R4 ;  /* 0x000060043c008986 */ /* 0x004fe2000c101d06 */
[----:B------:R-:W-:Y:S09]  /*51e0*/  ISETP.GE.AND P0, PT, R93, c[0x0][0x1d4], PT ;  /* 0x000075005d007a0c */ /* 0x000ff20003f06270 */
[----:B------:R-:W1:Y:S04]  /*51f0*/  @!P1 LDS.128 R8, [R86+0x5000] ;  /* 0x0050000056089984 */ /* 0x000e680000000c00 */
[----:B------:R-:W2:Y:S04]  /*5200*/  @!P0 LDS.128 R4, [R87+0x5000] ;  /* 0x0050000057048984 */ /* 0x000ea80000000c00 */
[----:B-1----:R1:W-:Y:S04]  /*5210*/  @!P1 STG.E.128 [R60.64+0x80], R8 ;  /* 0x000080083c009986 */ /* 0x0023e8000c101d06 */
[----:B--2---:R1:W-:Y:S02]  /*5220*/  @!P0 STG.E.128 [R60.64+0xa0], R4 ;  /* 0x0000a0043c008986 */ /* 0x0043e4000c101d06 */
.L_x_65:
[----:B------:R-:W-:Y:S05]  /*5230*/  BSYNC B1 ;  /* 0x0000000000017941 */ /* 0x000fea0003800000 */
.L_x_60:
[C---:B-1----:R-:W-:Y:S01]  /*5240*/  IMAD.SHL.U32 R10, R78.reuse, 0x40, RZ ;  /* 0x000000404e0a7824 */ /* 0x042fe200078e00ff */
[----:B------:R-:W-:Y:S01]  /*5250*/  SHF.L.U64.HI R9, R78, 0x6, R91 ;  /* 0x000000064e097819 */ /* 0x000fe2000001025b */
[----:B------:R-:W-:Y:S02]  /*5260*/  BSSY B0, `(.L_x_82) ;  /* 0x0000044000007945 */ /* 0x000fe40003800000 */
[----:B--2--5:R-:W-:Y:S01]  /*5270*/  IMAD.IADD R3, R142, 0x1, -R10 ;  /* 0x000000018e037824 */ /* 0x024fe200078e0a0a */
[----:B------:R-:W-:Y:S04]  /*5280*/  IADD3 R0, P1, R10, R143, RZ ;  /* 0x0000008f0a007210 */ /* 0x000fe80007f3e0ff */
[----:B------:R-:W-:Y:S02]  /*5290*/  ISETP.GE.AND P0, PT, R3, 0x21, PT ;  /* 0x000000210300780c */ /* 0x000fe40003f06270 */
[----:B------:R-:W-:Y:S11]  /*52a0*/  IADD3.X R2, R9, R145, RZ, P1, !PT ;  /* 0x0000009109027210 */ /* 0x000ff60000ffe4ff */
[----:B------:R-:W-:Y:S05]  /*52b0*/  @P0 IADD3 R8, P1, R0, 0x20, RZ ;  /* 0x0000002000080810 */ /* 0x000fea0007f3e0ff */
[----:B------:R-:W-:Y:S01]  /*52c0*/  @P0 IMAD.X R5, RZ, RZ, R2, P1 ;  /* 0x000000ffff050224 */ /* 0x000fe200008e0602 */
[----:B------:R-:W-:-:S13]  /*52d0*/  ISETP.GE.AND P1, PT, R3, 0x1, PT ;  /* 0x000000010300780c */ /* 0x000fda0003f26270 */
[-C--:B------:R-:W-:Y:S01]  /*52e0*/  @P1 MOV R3, R101.reuse ;  /* 0x0000006500031202 */ /* 0x080fe20000000f00 */
[----:B------:R-:W-:Y:S02]  /*52f0*/  @P1 IMAD R4, R2, c[0x0][0x258], RZ ;  /* 0x0000960002041a24 */ /* 0x000fe400078e02ff */
[----:B------:R-:W-:Y:S04]  /*5300*/  @P1 IMAD.MOV.U32 R2, RZ, RZ, R98 ;  /* 0x000000ffff021224 */ /* 0x000fe800078e0062 */
[C---:B------:R-:W-:Y:S04]  /*5310*/  @P1 IMAD.WIDE.U32 R2, R0.reuse, c[0x0][0x258], R2 ;  /* 0x0000960000021a25 */ /* 0x040fe800078e0002 */
[----:B------:R-:W-:Y:S01]  /*5320*/  @P1 IMAD R0, R0, c[0x0][0x25c], R4 ;  /* 0x0000970000001a24 */ /* 0x000fe200078e0204 */
[C---:B------:R-:W-:Y:S01]  /*5330*/  @P1 LEA R6, P2, R2.reuse, c[0x0][0x250], 0x1 ;  /* 0x0000940002061a11 */ /* 0x040fe200078408ff */
[----:B------:R-:W-:Y:S02]  /*5340*/  @P0 IMAD.MOV.U32 R4, RZ, RZ, R98 ;  /* 0x000000ffff040224 */ /* 0x000fe400078e0062 */
[----:B------:R-:W-:Y:S05]  /*5350*/  @P1 IMAD.IADD R0, R3, 0x1, R0 ;  /* 0x0000000103001824 */ /* 0x000fea00078e0200 */
[----:B------:R-:W-:Y:S01]  /*5360*/  @P1 LEA.HI.X R7, R2, c[0x0][0x254], R0, 0x1, P2 ;  /* 0x0000950002071a11 */ /* 0x000fe200010f0c00 */
[----:B------:R-:W-:Y:S01]  /*5370*/  @P0 IMAD R0, R5, c[0x0][0x258], RZ ;  /* 0x0000960005000a24 */ /* 0x000fe200078e02ff */
[----:B------:R-:W-:Y:S03]  /*5380*/  @P0 MOV R5, R101 ;  /* 0x0000006500050202 */ /* 0x000fe60000000f00 */
[----:B------:R-:W-:Y:S01]  /*5390*/  @!PT LDS RZ, [RZ] ;  /* 0x00000000fffff984 */ /* 0x000fe20000000800 */
[----:B------:R-:W-:Y:S01]  /*53a0*/  @!PT LDS RZ, [RZ] ;  /* 0x00000000fffff984 */ /* 0x000fe20000000800 */
[----:B------:R-:W-:Y:S01]  /*53b0*/  @!PT LDS RZ, [RZ] ;  /* 0x00000000fffff984 */ /* 0x000fe20000000800 */
[----:B------:R1:W-:Y:S01]  /*53c0*/  @P1 LDGSTS.E.BYPASS.LTC128B.128 [R85+0x100], [R6.64], !P5 ;  /* 0x0010000006551fae */ /* 0x0003e2000e901d46 */
[C---:B------:R-:W-:Y:S02]  /*53d0*/  @P0 IMAD R0, R8.reuse, c[0x0][0x25c], R0 ;  /* 0x0000970008000a24 */ /* 0x040fe400078e0200 */
[----:B------:R-:W-:Y:S01]  /*53e0*/  @P0 IMAD.WIDE.U32 R4, R8, c[0x0][0x258], R4 ;  /* 0x0000960008040a25 */ /* 0x000fe200078e0004 */
[----:B------:R1:W-:Y:S03]  /*53f0*/  @P1 LDGSTS.E.BYPASS.LTC128B.128 [R85+0x1100], [R6.64+0x40], !P4 ;  /* 0x0110004006551fae */ /* 0x0003e6000e101d46 */
[----:B------:R-:W-:Y:S01]  /*5400*/  @P0 IMAD.IADD R0, R5, 0x1, R0 ;  /* 0x0000000105000824 */ /* 0x000fe200078e0200 */
[----:B------:R1:W-:Y:S01]  /*5410*/  @P1 LDGSTS.E.BYPASS.LTC128B.128 [R85+0x2100], [R6.64+0x80], !P3 ;  /* 0x0210008006551fae */ /* 0x0003e2000d901d46 */
[C---:B------:R-:W-:Y:S04]  /*5420*/  @P0 LEA R2, P2, R4.reuse, c[0x0][0x250], 0x1 ;  /* 0x0000940004020a11 */ /* 0x040fe800078408ff */
[----:B------:R-:W-:Y:S02]  /*5430*/  @P0 LEA.HI.X R3, R4, c[0x0][0x254], R0, 0x1, P2 ;  /* 0x0000950004030a11 */ /* 0x000fe400010f0c00 */
[----:B------:R-:W-:Y:S03]  /*5440*/  IADD3 R0, -R10, R96, RZ ;  /* 0x000000600a007210 */ /* 0x000fe60007ffe1ff */
[----:B------:R1:W-:Y:S01]  /*5450*/  @P0 LDGSTS.E.BYPASS.LTC128B.128 [R85+0x900], [R2.64], !P5 ;  /* 0x0090000002550fae */ /* 0x0003e2000e901d46 */
[----:B------:R-:W-:Y:S03]  /*5460*/  IMNMX R0, R0, 0x40, PT ;  /* 0x0000004000007817 */ /* 0x000fe60003800200 */
[----:B------:R1:W-:Y:S04]  /*5470*/  @P0 LDGSTS.E.BYPASS.LTC128B.128 [R85+0x1900], [R2.64+0x40], !P4 ;  /* 0x0190004002550fae */ /* 0x0003e8000e101d46 */
[----:B------:R1:W-:Y:S01]  /*5480*/  @P0 LDGSTS.E.BYPASS.LTC128B.128 [R85+0x2900], [R2.64+0x80], !P3 ;  /* 0x0290008002550fae */ /* 0x0003e2000d901d46 */
[----:B------:R-:W-:Y:S03]  /*5490*/  ISETP.GE.AND P0, PT, R92, R0, PT ;  /* 0x000000005c00720c */ /* 0x000fe60003f06270 */
[----:B------:R-:W0:Y:S01]  /*54a0*/  LDGDEPBAR ;  /* 0x00000000000079af */ /* 0x000e220000000000 */
[----:B------:R-:W-:Y:S04]  /*54b0*/  DEPBAR.LE SB0, 0x0 ;  /* 0x000080000000791a */ /* 0x000fe80000000000 */
[----:B------:R-:W-:Y:S06]  /*54c0*/  BAR.SYNC.DEFER_BLOCKING 0x0 ;  /* 0x0000000000007b1d */ /* 0x000fec0000010000 */
[----:B------:R-:W-:-:S05]  /*54d0*/  @P0 BRA `(.L_x_83) ;  /* 0x000001c000000947 */ /* 0x000fca0003800000 */
[----:B-1----:R-:W-:Y:S01]  /*54e0*/  IADD3 R0, P0, R10, R141, RZ ;  /* 0x0000008d0a007210 */ /* 0x002fe20007f1e0ff */
[----:B------:R-:W-:Y:S01]  /*54f0*/  IMAD.MOV.U32 R4, RZ, RZ, R114 ;  /* 0x000000ffff047224 */ /* 0x000fe200078e0072 */
[----:B------:R-:W-:Y:S01]  /*5500*/  ISETP.GE.AND P1, PT, R26, c[0x0][0x1d4], PT ;  /* 0x000075001a007a0c */ /* 0x000fe20003f26270 */
[----:B------:R-:W-:Y:S02]  /*5510*/  IMAD.MOV.U32 R5, RZ, RZ, R132 ;  /* 0x000000ffff057224 */ /* 0x000fe400078e0084 */
[----:B------:R-:W-:Y:S02]  /*5520*/  IMAD.X R2, R9, 0x1, R140, P0 ;  /* 0x0000000109027824 */ /* 0x000fe400000e068c */
[----:B------:R-:W-:Y:S04]  /*5530*/  IMAD.WIDE.U32 R4, R0, c[0x0][0x208], R4 ;  /* 0x0000820000047a25 */ /* 0x000fe800078e0004 */
[----:B------:R-:W-:Y:S04]  /*5540*/  IMAD R2, R2, c[0x0][0x208], RZ ;  /* 0x0000820002027a24 */ /* 0x000fe800078e02ff */
[----:B------:R-:W1:Y:S01]  /*5550*/  @!P1 LDS.128 R8, [R86] ;  /* 0x0000000056089984 */ /* 0x000e620000000c00 */
[----:B------:R-:W-:Y:S01]  /*5560*/  IMAD R0, R0, c[0x0][0x20c], R2 ;  /* 0x0000830000007a24 */ /* 0x000fe200078e0202 */
[C---:B------:R-:W-:Y:S03]  /*5570*/  LEA R2, P0, R4.reuse, c[0x0][0x1f8], 0x1 ;  /* 0x00007e0004027a11 */ /* 0x040fe600078008ff */
[----:B------:R-:W-:Y:S05]  /*5580*/  IMAD.IADD R0, R5, 0x1, R0 ;  /* 0x0000000105007824 */ /* 0x000fea00078e0200 */
[----:B------:R-:W-:Y:S02]  /*5590*/  LEA.HI.X R3, R4, c[0x0][0x1fc], R0, 0x1, P0 ;  /* 0x00007f0004037a11 */ /* 0x000fe400000f0c00 */
[----:B------:R-:W-:-:S13]  /*55a0*/  ISETP.GE.AND P0, PT, R29, c[0x0][0x1d4], PT ;  /* 0x000075001d007a0c */ /* 0x000fda0003f06270 */
[----:B------:R-:W2:Y:S04]  /*55b0*/  @!P0 LDS.128 R4, [R87] ;  /* 0x0000000057048984 */ /* 0x000ea80000000c00 */
[----:B-1----:R-:W-:Y:S01]  /*55c0*/  @!P1 STG.E.128 [R2.64], R8 ;  /* 0x0000000802009986 */ /* 0x002fe2000c101d06 */
[----:B------:R-:W-:-:S13]  /*55d0*/  ISETP.GE.AND P1, PT, R28, c[0x0][0x1d4], PT ;  /* 0x000075001c007a0c */ /* 0x000fda0003f26270 */
[----:B------:R-:W1:Y:S04]  /*55e0*/  @!P1 LDS.128 R8, [R86+0x1000] ;  /* 0x0010000056089984 */ /* 0x000e680000000c00 */
[----:B--2---:R-:W-:Y:S01]  /*55f0*/  @!P0 STG.E.128 [R2.64+0x20], R4 ;  /* 0x0000200402008986 */ /* 0x004fe2000c101d06 */
[----:B------:R-:W-:-:S13]  /*5600*/  ISETP.GE.AND P0, PT, R95, c[0x0][0x1d4], PT ;  /* 0x000075005f007a0c */ /* 0x000fda0003f06270 */
[----:B------:R-:W2:Y:S04]  /*5610*/  @!P0 LDS.128 R4, [R87+0x1000] ;  /* 0x0010000057048984 */ /* 0x000ea80000000c00 */
[----:B-1----:R-:W-:Y:S01]  /*5620*/  @!P1 STG.E.128 [R2.64+0x40], R8 ;  /* 0x0000400802009986 */ /* 0x002fe2000c101d06 */
[----:B------:R-:W-:-:S13]  /*5630*/  ISETP.GE.AND P1, PT, R94, c[0x0][0x1d4], PT ;  /* 0x000075005e007a0c */ /* 0x000fda0003f26270 */
[----:B------:R-:W1:Y:S04]  /*5640*/  @!P1 LDS.128 R8, [R86+0x2000] ;  /* 0x0020000056089984 */ /* 0x000e680000000c00 */
[----:B--2---:R-:W-:Y:S01]  /*5650*/  @!P0 STG.E.128 [R2.64+0x60], R4 ;  /* 0x0000600402008986 */ /* 0x004fe2000c101d06 */
[----:B------:R-:W-:-:S13]  /*5660*/  ISETP.GE.AND P0, PT, R93, c[0x0][0x1d4], PT ;  /* 0x000075005d007a0c */ /* 0x000fda0003f06270 */
[----:B------:R-:W2:Y:S04]  /*5670*/  @!P0 LDS.128 R4, [R87+0x2000] ;  /* 0x0020000057048984 */ /* 0x000ea80000000c00 */
[----:B-1----:R1:W-:Y:S04]  /*5680*/  @!P1 STG.E.128 [R2.64+0x80], R8 ;  /* 0x0000800802009986 */ /* 0x0023e8000c101d06 */
[----:B--2---:R1:W-:Y:S02]  /*5690*/  @!P0 STG.E.128 [R2.64+0xa0], R4 ;  /* 0x0000a00402008986 */ /* 0x0043e4000c101d06 */
.L_x_83:
[----:B-1----:R-:W-:Y:S05]  /*56a0*/  BSYNC B0 ;  /* 0x0000000000007941 */ /* 0x002fea0003800000 */
.L_x_82:
[C---:B------:R-:W-:Y:S02]  /*56b0*/  ISETP.GT.AND P0, PT, R78.reuse, R144, PT ;  /* 0x000000904e00720c */ /* 0x040fe40003f04270 */
[----:B------:R-:W-:Y:S11]  /*56c0*/  IADD3 R78, R78, -0x1, RZ ;  /* 0xffffffff4e4e7810 */ /* 0x000ff60007ffe0ff */
[----:B------:R-:W-:Y:S01]  /*56d0*/  @P0 SHF.R.S32.HI R2, RZ, 0x1f, R78 ;  /* 0x0000001fff020819 */ /* 0x000fe2000001144e */
[----:B------:R-:W-:Y:S02]  /*56e0*/  @P0 IMAD R0, R157, R78, RZ ;  /* 0x0000004e9d000224 */ /* 0x000fe400078e02ff */
[----:B------:R-:W-:Y:S02]  /*56f0*/  @P0 IMAD.MOV.U32 R4, RZ, RZ, R116 ;  /* 0x000000ffff040224 */ /* 0x000fe400078e0074 */
[----:B------:R-:W-:Y:S02]  /*5700*/  @P0 IMAD.MOV.U32 R5, RZ, RZ, R105 ;  /* 0x000000ffff050224 */ /* 0x000fe400078e0069 */
[-C--:B------:R-:W-:Y:S02]  /*5710*/  @P0 IMAD R0, R2, R162.reuse, R0 ;  /* 0x000000a202000224 */ /* 0x080fe400078e0200 */
[----:B------:R-:W-:Y:S04]  /*5720*/  @P0 IMAD.WIDE.U32 R4, R78, R162, R4 ;  /* 0x000000a24e040225 */ /* 0x000fe800078e0004 */
[----:B------:R-:W-:Y:S01]  /*5730*/  @P0 IMAD.IADD R0, R5, 0x1, R0 ;  /* 0x0000000105000824 */ /* 0x000fe200078e0200 */
[C---:B------:R-:W-:Y:S04]  /*5740*/  @P0 LEA R2, P1, R4.reuse, c[0x0][0x220], 0x1 ;  /* 0x0000880004020a11 */ /* 0x040fe800078208ff */
[----:B------:R-:W-:Y:S02]  /*5750*/  @P0 LEA.HI.X R3, R4, c[0x0][0x224], R0, 0x1, P1 ;  /* 0x0000890004030a11 */ /* 0x000fe400008f0c00 */
[C---:B------:R-:W-:Y:S03]  /*5760*/  @P0 LEA R4, P1, R161.reuse, R2, 0x1 ;  /* 0x00000002a1040211 */ /* 0x040fe600078208ff */
[----:B------:R-:W-:Y:S01]  /*5770*/  @!PT LDS RZ, [RZ] ;  /* 0x00000000fffff984 */ /* 0x000fe20000000800 */
[----:B------:R-:W-:Y:S01]  /*5780*/  @!PT LDS RZ, [RZ] ;  /* 0x00000000fffff984 */ /* 0x000fe20000000800 */
[----:B------:R-:W-:Y:S01]  /*5790*/  @!PT LDS RZ, [RZ] ;  /* 0x00000000fffff984 */ /* 0x000fe20000000800 */
[----:B------:R1:W-:Y:S01]  /*57a0*/  @P0 LDGSTS.E.BYPASS.LTC128B.128 [R85+0x3100], [R2.64], !P5 ;  /* 0x0310000002550fae */ /* 0x0003e2000e901d46 */
[----:B------:R-:W-:Y:S03]  /*57b0*/  @P0 LEA.HI.X R5, R161, R3, R156, 0x1, P1 ;  /* 0x00000003a1050211 */ /* 0x000fe600008f0c9c */
[----:B------:R1:W-:Y:S04]  /*57c0*/  @P0 LDGSTS.E.BYPASS.LTC128B.128 [R85+0x4100], [R2.64+0x40], !P4 ;  /* 0x0410004002550fae */ /* 0x0003e8000e101d46 */
[----:B------:R1:W-:Y:S04]  /*57d0*/  @P0 LDGSTS.E.BYPASS.LTC128B.128 [R85+0x5100], [R2.64+0x80], !P3 ;  /* 0x0510008002550fae */ /* 0x0003e8000d901d46 */
[----:B------:R1:W-:Y:S04]  /*57e0*/  @P0 LDGSTS.E.BYPASS.LTC128B.128 [R85+0x3900], [R4.64], !P5 ;  /* 0x0390000004550fae */ /* 0x0003e8000e901d46 */
[----:B------:R1:W-:Y:S04]  /*57f0*/  @P0 LDGSTS.E.BYPASS.LTC128B.128 [R85+0x4900], [R4.64+0x40], !P4 ;  /* 0x0490004004550fae */ /* 0x0003e8000e101d46 */
[----:B------:R1:W-:Y:S04]  /*5800*/  @P0 LDGSTS.E.BYPASS.LTC128B.128 [R85+0x5900], [R4.64+0x80], !P3 ;  /* 0x0590008004550fae */ /* 0x0003e8000d901d46 */
[----:B------:R-:W0:Y:S01]  /*5810*/  LDGDEPBAR ;  /* 0x00000000000079af */ /* 0x000e220000000000 */
[----:B------:R-:W-:-:S05]  /*5820*/  @P0 BRA `(.L_x_84) ;  /* 0xffffc29000000947 */ /* 0x000fca000383ffff */
[----:B------:R-:W-:Y:S06]  /*5830*/  BAR.SYNC.DEFER_BLOCKING 0x0 ;  /* 0x0000000000007b1d */ /* 0x000fec0000010000 */
.L_x_59:
[----:B------:R-:W-:Y:S01]  /*5840*/  ISETP.GE.AND P0, PT, R165, 0x1, PT ;  /* 0x00000001a500780c */ /* 0x000fe20003f06270 */
[----:B------:R-:W-:Y:S01]  /*5850*/  IMAD.IADD R12, R150, 0x1, R148 ;  /* 0x00000001960c7824 */ /* 0x000fe200078e0294 */
[----:B------:R-:W-:Y:S01]  /*5860*/  PLOP3.LUT P4, PT, PT, PT, PT, 0x80, 0x0 ;  /* 0x000000000000781c */ /* 0x000fe20003f8f070 */
[----:B------:R-:W-:Y:S01]  /*5870*/  CS2R R94, SRZ ;  /* 0x00000000005e7805 */ /* 0x000fe2000001ff00 */
[----:B------:R-:W-:Y:S01]  /*5880*/  CS2R R92, SRZ ;  /* 0x00000000005c7805 */ /* 0x000fe2000001ff00 */
[----:B------:R-:W-:Y:S01]  /*5890*/  CS2R R98, SRZ ;  /* 0x0000000000627805 */ /* 0x000fe2000001ff00 */
[----:B------:R-:W-:Y:S01]  /*58a0*/  CS2R R96, SRZ ;  /* 0x0000000000607805 */ /* 0x000fe2000001ff00 */
[----:B------:R-:W-:Y:S01]  /*58b0*/  CS2R R90, SRZ ;  /* 0x00000000005a7805 */ /* 0x000fe2000001ff00 */
[----:B------:R-:W-:Y:S01]  /*58c0*/  CS2R R88, SRZ ;  /* 0x0000000000587805 */ /* 0x000fe2000001ff00 */
[----:B------:R-:W-:Y:S01]  /*58d0*/  CS2R R86, SRZ ;  /* 0x0000000000567805 */ /* 0x000fe2000001ff00 */
[----:B-1----:R-:W-:Y:S01]  /*58e0*/  CS2R R84, SRZ ;  /* 0x0000000000547805 */ /* 0x002fe2000001ff00 */
[----:B------:R-:W-:Y:S01]  /*58f0*/  CS2R R14, SRZ ;  /* 0x00000000000e7805 */ /* 0x000fe2000001ff00 */
[----:B------:R-:W-:Y:S01]  /*5900*/  MOV R78, RZ ;  /* 0x000000ff004e7202 */ /* 0x000fe20000000f00 */
[----:B------:R-:W-:Y:S01]  /*5910*/  IMAD.MOV.U32 R76, RZ, RZ, RZ ;  /* 0x000000ffff4c7224 */ /* 0x000fe200078e00ff */
        /* <DEDUP_REMOVED lines=16> */
[----:B------:R-:W-:Y:S01]  /*5a20*/  CS2R R26, SRZ ;  /* 0x00000000001a7805 */ /* 0x000fe2000001ff00 */
[----:B------:R-:W-:Y:S01]  /*5a30*/  MOV R160, RZ ;  /* 0x000000ff00a07202 */ /* 0x000fe20000000f00 */
[----:B------:R-:W-:Y:S01]  /*5a40*/  IMAD.MOV.U32 R158, RZ, RZ, RZ ;  /* 0x000000ffff9e7224 */ /* 0x000fe200078e00ff */
[----:B------:R-:W-:Y:S01]  /*5a50*/  MOV R28, RZ ;  /* 0x000000ff001c7202 */ /* 0x000fe20000000f00 */
[----:B------:R-:W-:Y:S01]  /*5a60*/  IMAD.MOV.U32 R156, RZ, RZ, RZ ;  /* 0x000000ffff9c7224 */ /* 0x000fe200078e00ff */
[----:B------:R-:W-:Y:S01]  /*5a70*/  CS2R R150, SRZ ;  /* 0x0000000000967805 */ /* 0x000fe2000001ff00 */
[----:B------:R-:W-:Y:S01]  /*5a80*/  CS2R R30, SRZ ;  /* 0x00000000001e7805 */ /* 0x000fe2000001ff00 */
[----:B------:R-:W-:Y:S01]  /*5a90*/  MOV R148, RZ ;  /* 0x000000ff00947202 */ /* 0x000fe20000000f00 */
[----:B------:R-:W-:Y:S01]  /*5aa0*/  IMAD.MOV.U32 R154, RZ, RZ, RZ ;  /* 0x000000ffff9a7224 */ /* 0x000fe200078e00ff */
[----:B------:R-:W-:Y:S01]  /*5ab0*/  CS2R R32, SRZ ;  /* 0x0000000000207805 */ /* 0x000fe2000001ff00 */
[----:B------:R-:W-:Y:S01]  /*5ac0*/  MOV R152, RZ ;  /* 0x000000ff00987202 */ /* 0x000fe20000000f00 */
[----:B------:R-:W-:Y:S01]  /*5ad0*/  CS2R R146, SRZ ;  /* 0x0000000000927805 */ /* 0x000fe2000001ff00 */
        /* <DEDUP_REMOVED lines=18> */
[----:B------:R-:W-:Y:S01]  /*5c00*/  CS2R R42, SRZ ;  /* 0x00000000002a7805 */ /* 0x000fe2000001ff00 */
[----:B------:R-:W-:Y:S01]  /*5c10*/  IMAD.MOV.U32 R122, RZ, RZ, RZ ;  /* 0x000000ffff7a7224 */ /* 0x000fe200078e00ff */
[----:B------:R-:W-:Y:S01]  /*5c20*/  MOV R120, RZ ;  /* 0x000000ff00787202 */ /* 0x000fe20000000f00 */
[----:B------:R-:W-:Y:S01]  /*5c30*/  CS2R R110, SRZ ;  /* 0x00000000006e7805 */ /* 0x000fe2000001ff00 */
[----:B------:R-:W-:Y:S01]  /*5c40*/  IMAD.MOV.U32 R108, RZ, RZ, RZ ;  /* 0x000000ffff6c7224 */ /* 0x000fe200078e00ff */
[----:B------:R-:W-:Y:S01]  /*5c50*/  CS2R R44, SRZ ;  /* 0x00000000002c7805 */ /* 0x000fe2000001ff00 */
[----:B------:R-:W-:Y:S01]  /*5c60*/  MOV R114, RZ ;  /* 0x000000ff00727202 */ /* 0x000fe20000000f00 */
[----:B------:R-:W-:Y:S01]  /*5c70*/  IMAD.MOV.U32 R112, RZ, RZ, RZ ;  /* 0x000000ffff707224 */ /* 0x000fe200078e00ff */
[----:B------:R-:W-:Y:S01]  /*5c80*/  MOV R54, RZ ;  /* 0x000000ff00367202 */ /* 0x000fe20000000f00 */
[----:B------:R-:W-:Y:S01]  /*5c90*/  IMAD.MOV.U32 R53, RZ, RZ, RZ ;  /* 0x000000ffff357224 */ /* 0x000fe200078e00ff */
[----:B------:R-:W-:Y:S01]  /*5ca0*/  CS2R R50, SRZ ;  /* 0x0000000000327805 */ /* 0x000fe2000001ff00 */
[----:B------:R-:W-:Y:S05]  /*5cb0*/  @!P0 BRA `(.L_x_85) ;  /* 0x0000efc000008947 */ /* 0x000fea0003800000 */
[----:B------:R-:W2:Y:S01]  /*5cc0*/  LDL R48, [R1+0x58] ;  /* 0x0000580001307983 */ /* 0x000ea20000100800 */
[----:B------:R-:W-:-:S04]  /*5cd0*/  ISETP.NE.U32.AND P0, PT, RZ, c[0x0][0x340], PT ;  /* 0x0000d000ff007a0c */ /* 0x000fc80003f05070 */
[----:B------:R-:W-:-:S13]  /*5ce0*/  ISETP.NE.AND.EX P2, PT, RZ, c[0x0][0x344], PT, P0 ;  /* 0x0000d100ff007a0c */ /* 0x000fda0003f45300 */
[----:B------:R-:W-:Y:S01]  /*5cf0*/  @P2 IMAD.MOV.U32 R2, RZ, RZ, 0x4 ;  /* 0x00000004ff022424 */ /* 0x000fe200078e00ff */
[----:B------:R-:W-:Y:S02]  /*5d00*/  SHF.R.S32.HI R0, RZ, 0x1f, R153 ;  /* 0x0000001fff007819 */ /* 0x000fe40000011499 */
[----:B------:R-:W-:-:S03]  /*5d10*/  SHF.R.S32.HI R14, RZ, 0x1f, R167 ;  /* 0x0000001fff0e7819 */ /* 0x000fc600000114a7 */
[----:B------:R-:W-:Y:S01]  /*5d20*/  IMAD R0, R0, c[0x0][0x178], RZ ;  /* 0x00005e0000007a24 */ /* 0x000fe200078e02ff */
[CC--:B------:R-:W-:Y:S01]  /*5d30*/  LEA.HI R27, R14.reuse, R167.reuse, RZ, 0x4 ;  /* 0x000000a70e1b7211 */ /* 0x0c0fe200078f20ff */
[----:B------:R-:W-:Y:S02]  /*5d40*/  IMAD.MOV.U32 R4, RZ, RZ, c[0x0][0x2c4] ;  /* 0x0000b100ff047624 */ /* 0x000fe400078e00ff */
[----:B------:R-:W-:Y:S01]  /*5d50*/  IMAD R0, R153, c[0x0][0x17c], R0 ;  /* 0x00005f0099007a24 */ /* 0x000fe200078e0200 */
[CC--:B------:R-:W-:Y:S02]  /*5d60*/  LEA.HI R28, R14.reuse, R167.reuse, RZ, 0x3 ;  /* 0x000000a70e1c7211 */ /* 0x0c0fe400078f18ff */
[----:B------:R-:W-:Y:S01]  /*5d70*/  LEA.HI R13, R14, R167, RZ, 0x2 ;  /* 0x000000a70e0d7211 */ /* 0x000fe200078f10ff */
[----:B------:R-:W1:Y:S01]  /*5d80*/  S2R R29, SR_CTAID.Y ;  /* 0x00000000001d7919 */ /* 0x000e620000002600 */
[----:B------:R-:W-:Y:S02]  /*5d90*/  ISETP.NE.AND P1, PT, R4, 0x1, PT ;  /* 0x000000010400780c */ /* 0x000fe40003f25270 */
[----:B------:R-:W-:-:S02]  /*5da0*/  SHF.R.S32.HI R4, RZ, 0x3, R28 ;  /* 0x00000003ff047819 */ /* 0x000fc4000001141c */
[----:B------:R-:W-:-:S03]  /*5db0*/  LOP3.LUT R7, R13, 0xfffffffc, RZ, 0xc0, !PT ;  /* 0xfffffffc0d077812 */ /* 0x000fc600078ec0ff */
[----:B------:R-:W-:Y:S02]  /*5dc0*/  IMAD.SHL.U32 R4, R4, 0x40, RZ ;  /* 0x0000004004047824 */ /* 0x000fe400078e00ff */
[----:B------:R-:W-:Y:S01]  /*5dd0*/  IMAD.IADD R7, R167, 0x1, -R7 ;  /* 0x00000001a7077824 */ /* 0x000fe200078e0a07 */
[----:B------:R-:W-:Y:S02]  /*5de0*/  LOP3.LUT R5, R28, 0xfffffff8, RZ, 0xc0, !PT ;  /* 0xfffffff81c057812 */ /* 0x000fe400078ec0ff */
[----:B------:R-:W-:Y:S01]  /*5df0*/  LOP3.LUT R4, R4, 0xc0, RZ, 0xc0, !PT ;  /* 0x000000c004047812 */ /* 0x000fe200078ec0ff */
[----:B------:R-:W-:Y:S01]  /*5e00*/  IMAD.SHL.U32 R6, R7, 0x8, RZ ;  /* 0x0000000807067824 */ /* 0x000fe200078e00ff */
[----:B------:R-:W-:Y:S01]  /*5e10*/  SHF.R.S32.HI R64, RZ, 0x2, R13 ;  /* 0x00000002ff407819 */ /* 0x000fe2000001140d */
[----:B------:R-:W-:-:S04]  /*5e20*/  IMAD.IADD R5, R167, 0x1, -R5 ;  /* 0x00000001a7057824 */ /* 0x000fc800078e0a05 */
[----:B------:R-:W-:Y:S01]  /*5e30*/  IMAD R7, R7, 0x20, R64 ;  /* 0x0000002007077824 */ /* 0x000fe200078e0240 */
[----:B------:R-:W-:Y:S02]  /*5e40*/  LEA.HI R22, R5, R5, RZ, 0x1 ;  /* 0x0000000505167211 */ /* 0x000fe400078f08ff */
[----:B------:R-:W-:Y:S01]  /*5e50*/  ISETP.NE.U32.AND P0, PT, RZ, c[0x0][0x348], PT ;  /* 0x0000d200ff007a0c */ /* 0x000fe20003f05070 */
[----:B------:R-:W-:Y:S02]  /*5e60*/  IMAD R15, R169, 0x80, R7 ;  /* 0x00000080a90f7824 */ /* 0x000fe400078e0207 */
[----:B--2---:R-:W-:-:S05]  /*5e70*/  @P2 IMAD.WIDE R2, R48, R2, c[0x0][0x340] ;  /* 0x0000d00030022625 */ /* 0x004fca00078e0202 */
[----:B------:R2:W3:Y:S01]  /*5e80*/  @P2 LDG.E R25, [R2.64] ;  /* 0x0000000602192981 */ /* 0x0004e2000c1e1900 */
[----:B------:R-:W-:Y:S01]  /*5e90*/  SHF.R.S32.HI R24, RZ, 0x1f, R48 ;  /* 0x0000001fff187819 */ /* 0x000fe20000011430 */
[----:B------:R-:W-:Y:S01]  /*5ea0*/  IMAD.MOV.U32 R10, RZ, RZ, R15 ;  /* 0x000000ffff0a7224 */ /* 0x000fe200078e000f */
[----:B------:R-:W-:Y:S01]  /*5eb0*/  ISETP.NE.AND.EX P0, PT, RZ, c[0x0][0x34c], PT, P0 ;  /* 0x0000d300ff007a0c */ /* 0x000fe20003f05300 */
[----:B------:R-:W-:Y:S01]  /*5ec0*/  IMAD R54, R155, c[0x0][0x2c4], RZ ;  /* 0x0000b1009b367a24 */ /* 0x000fe200078e02ff */
[----:B------:R-:W-:Y:S01]  /*5ed0*/  LEA.HI R154, R14, R167, RZ, 0x5 ;  /* 0x000000a70e9a7211 */ /* 0x000fe200078f28ff */
[----:B------:R-:W-:Y:S01]  /*5ee0*/  BSSY B0, `(.L_x_86) ;  /* 0x00000a4000007945 */ /* 0x000fe20003800000 */
[----:B------:R-:W-:Y:S02]  /*5ef0*/  SHF.R.S32.HI R63, RZ, 0x4, R27 ;  /* 0x00000004ff3f7819 */ /* 0x000fe4000001141b */
[----:B------:R-:W-:Y:S01]  /*5f00*/  SHF.R.S32.HI R16, RZ, 0x5, R154 ;  /* 0x00000005ff107819 */ /* 0x000fe2000001149a */
[----:B--2---:R-:W-:-:S04]  /*5f10*/  IMAD.WIDE.U32 R2, R153, c[0x0][0x178], RZ ;  /* 0x00005e0099027a25 */ /* 0x004fc800078e00ff */
[----:B------:R-:W-:Y:S01]  /*5f20*/  IMAD.IADD R3, R3, 0x1, R0 ;  /* 0x0000000103037824 */ /* 0x000fe200078e0200 */
[----:B------:R-:W-:-:S03]  /*5f30*/  LOP3.LUT R0, R27, 0xfffffff0, RZ, 0xc0, !PT ;  /* 0xfffffff01b007812 */ /* 0x000fc600078ec0ff */
[----:B-1----:R-:W-:-:S04]  /*5f40*/  IMAD.WIDE.U32 R2, R29, c[0x0][0x1b8], R2 ;  /* 0x00006e001d027a25 */ /* 0x002fc800078e0002 */
[----:B------:R-:W-:-:S05]  /*5f50*/  IMAD.IADD R0, R167, 0x1, -R0 ;  /* 0x00000001a7007824 */ /* 0x000fca00078e0a00 */
[----:B------:R-:W-:Y:S02]  /*5f60*/  SHF.R.S32.HI R9, RZ, 0x1f, R0 ;  /* 0x0000001fff097819 */ /* 0x000fe40000011400 */
[-C--:B------:R-:W-:Y:S02]  /*5f70*/  LEA.HI R11, R0, R0.reuse, RZ, 0x1 ;  /* 0x00000000000b7211 */ /* 0x080fe400078f08ff */
[----:B------:R-:W-:Y:S02]  /*5f80*/  LEA.HI R23, R9, R0, RZ, 0x3 ;  /* 0x0000000009177211 */ /* 0x000fe400078f18ff */
[----:B------:R-:W-:Y:S02]  /*5f90*/  LOP3.LUT R9, R4, 0x18, R6, 0xf8, !PT ;  /* 0x0000001804097812 */ /* 0x000fe400078ef806 */
[----:B------:R-:W-:Y:S02]  /*5fa0*/  SHF.R.U32.HI R4, RZ, 0x3, R4 ;  /* 0x00000003ff047819 */ /* 0x000fe40000011604 */
[----:B------:R-:W-:-:S02]  /*5fb0*/  LOP3.LUT R8, R11, 0x7fffffe, RZ, 0xc0, !PT ;  /* 0x07fffffe0b087812 */ /* 0x000fc400078ec0ff */
[----:B------:R-:W-:Y:S01]  /*5fc0*/  LOP3.LUT R20, R9, R4, RZ, 0x3c, !PT ;  /* 0x0000000409147212 */ /* 0x000fe200078e3cff */
[----:B------:R-:W-:Y:S01]  /*5fd0*/  IMAD R4, R171, c[0x0][0x1b8], RZ ;  /* 0x00006e00ab047a24 */ /* 0x000fe200078e02ff */
[----:B------:R-:W-:Y:S01]  /*5fe0*/  LEA.HI R9, R13, R64, RZ, 0x1 ;  /* 0x000000400d097211 */ /* 0x000fe200078f08ff */
[----:B------:R-:W-:Y:S01]  /*5ff0*/  IMAD.IADD R21, R0, 0x1, -R8 ;  /* 0x0000000100157824 */ /* 0x000fe200078e0a08 */
[----:B------:R-:W-:Y:S01]  /*6000*/  LOP3.LUT R0, R22, 0x7fffffe, RZ, 0xc0, !PT ;  /* 0x07fffffe16007812 */ /* 0x000fe200078ec0ff */
[----:B------:R-:W-:Y:S01]  /*6010*/  IMAD R4, R29, c[0x0][0x1bc], R4 ;  /* 0x00006f001d047a24 */ /* 0x000fe200078e0204 */
[----:B------:R-:W-:-:S03]  /*6020*/  SHF.R.S32.HI R8, RZ, 0x1f, R12 ;  /* 0x0000001fff087819 */ /* 0x000fc6000001140c */
[----:B------:R-:W-:Y:S01]  /*6030*/  IMAD.IADD R26, R5, 0x1, -R0 ;  /* 0x00000001051a7824 */ /* 0x000fe200078e0a00 */
[----:B------:R-:W-:Y:S01]  /*6040*/  IADD3 R3, R3, R4, RZ ;  /* 0x0000000403037210 */ /* 0x000fe20007ffe0ff */
[----:B------:R-:W-:Y:S01]  /*6050*/  @P1 IMAD.HI.U32 R4, R15, c[0x0][0x2c8], RZ ;  /* 0x0000b2000f041a27 */ /* 0x000fe200078e00ff */
[----:B------:R-:W-:Y:S02]  /*6060*/  IADD3 R0, R6, 0x40, RZ ;  /* 0x0000004006007810 */ /* 0x000fe40007ffe0ff */
[----:B------:R-:W-:Y:S02]  /*6070*/  SEL R5, R24, RZ, !P0 ;  /* 0x000000ff18057207 */ /* 0x000fe40004000000 */
[----:B------:R-:W-:Y:S02]  /*6080*/  @P1 SHF.R.U32.HI R10, RZ, c[0x0][0x2cc], R4 ;  /* 0x0000b300ff0a1a19 */ /* 0x000fe40000011604 */
[C---:B------:R-:W-:Y:S01]  /*6090*/  ISETP.GE.AND P3, PT, R0.reuse, c[0x0][0x1d4], PT ;  /* 0x0000750000007a0c */ /* 0x040fe20003f66270 */
[----:B------:R-:W-:Y:S01]  /*60a0*/  IMAD R7, R5, c[0x0][0x1c0], RZ ;  /* 0x0000700005077a24 */ /* 0x000fe200078e02ff */
[----:B------:R-:W-:-:S02]  /*60b0*/  ISETP.GE.AND P4, PT, R0, c[0x0][0x198], PT ;  /* 0x0000660000007a0c */ /* 0x000fc40003f86270 */
[----:B------:R-:W-:Y:S02]  /*60c0*/  SEL R4, R48, RZ, !P0 ;  /* 0x000000ff30047207 */ /* 0x000fe40004000000 */
[----:B------:R-:W-:Y:S02]  /*60d0*/  IADD3 R0, P0, R64, R12, RZ ;  /* 0x0000000c40007210 */ /* 0x000fe40007f1e0ff */
[----:B------:R-:W-:Y:S01]  /*60e0*/  SHF.R.S32.HI R12, RZ, 0x1, R11 ;  /* 0x00000001ff0c7819 */ /* 0x000fe2000001140b */
[----:B------:R-:W-:Y:S01]  /*60f0*/  IMAD R18, R4, c[0x0][0x1c4], R7 ;  /* 0x0000710004127a24 */ /* 0x000fe200078e0207 */
[----:B------:R-:W-:Y:S01]  /*6100*/  LEA.HI.X.SX32 R5, R64, R8, 0x1, P0 ;  /* 0x0000000840057211 */ /* 0x000fe200000f0eff */
[----:B------:R-:W-:Y:S01]  /*6110*/  IMAD.WIDE.U32 R2, R4, c[0x0][0x1c0], R2 ;  /* 0x0000700004027a25 */ /* 0x000fe200078e0002 */
[----:B------:R-:W-:Y:S02]  /*6120*/  LOP3.LUT R8, R9, 0x7fffffe, RZ, 0xc0, !PT ;  /* 0x07fffffe09087812 */ /* 0x000fe400078ec0ff */
[----:B------:R-:W-:Y:S01]  /*6130*/  SHF.R.S32.HI R7, RZ, 0x1f, R6 ;  /* 0x0000001fff077819 */ /* 0x000fe20000011406 */
[C---:B------:R-:W-:Y:S01]  /*6140*/  IMAD R9, R5.reuse, c[0x0][0x1e0], RZ ;  /* 0x0000780005097a24 */ /* 0x040fe200078e02ff */
[----:B------:R-:W-:Y:S01]  /*6150*/  ISETP.GE.AND P1, PT, R6, c[0x0][0x1d4], PT ;  /* 0x0000750006007a0c */ /* 0x000fe20003f26270 */
[----:B------:R-:W-:Y:S01]  /*6160*/  IMAD R4, R5, c[0x0][0x208], RZ ;  /* 0x0000820005047a24 */ /* 0x000fe200078e02ff */
[----:B------:R-:W-:Y:S01]  /*6170*/  SHF.R.S32.HI R5, RZ, 0x1f, R11 ;  /* 0x0000001fff057819 */ /* 0x000fe2000001140b */
[----:B------:R-:W-:Y:S01]  /*6180*/  IMAD.IADD R13, R64, 0x1, -R8 ;  /* 0x00000001400d7824 */ /* 0x000fe200078e0a08 */
[----:B------:R-:W-:Y:S01]  /*6190*/  P2R R164, PR, RZ, 0x8 ;  /* 0x00000008ffa47803 */ /* 0x000fe20000000000 */
[C---:B------:R-:W-:Y:S01]  /*61a0*/  IMAD R17, R0.reuse, c[0x0][0x1e4], R9 ;  /* 0x0000790000117a24 */ /* 0x040fe200078e0209 */
[----:B------:R-:W-:Y:S01]  /*61b0*/  LEA.HI R11, R5, R12, RZ, 0x2 ;  /* 0x0000000c050b7211 */ /* 0x000fe200078f10ff */
[----:B------:R-:W-:Y:S01]  /*61c0*/  IMAD R19, R0, c[0x0][0x20c], R4 ;  /* 0x0000830000137a24 */ /* 0x000fe200078e0204 */
[----:B------:R-:W-:Y:S01]  /*61d0*/  P2R R159, PR, RZ, 0x2 ;  /* 0x00000002ff9f7803 */ /* 0x000fe20000000000 */
[----:B------:R-:W-:Y:S01]  /*61e0*/  IMAD R14, R16, 0x8, R13 ;  /* 0x00000008100e7824 */ /* 0x000fe200078e020d */
[----:B------:R-:W-:Y:S01]  /*61f0*/  LOP3.LUT R11, R11, 0xfffffffc, RZ, 0xc0, !PT ;  /* 0xfffffffc0b0b7812 */ /* 0x000fe200078ec0ff */
[C---:B------:R-:W-:Y:S01]  /*6200*/  IMAD.WIDE.U32 R8, R0.reuse, c[0x0][0x1e0], R6 ;  /* 0x0000780000087a25 */ /* 0x040fe200078e0006 */
[----:B------:R-:W-:Y:S01]  /*6210*/  SHF.R.S32.HI R13, RZ, 0x1f, R10 ;  /* 0x0000001fff0d7819 */ /* 0x000fe2000001140a */
[----:B------:R1:W-:Y:S02]  /*6220*/  STL [R1+0x5c], R164 ;  /* 0x00005ca401007387 */ /* 0x0003e40000100800 */
[----:B------:R-:W-:-:S02]  /*6230*/  IMAD.WIDE.U32 R4, R0, c[0x0][0x208], R6 ;  /* 0x0000820000047a25 */ /* 0x000fc400078e0006 */
[----:B------:R1:W-:Y:S02]  /*6240*/  STL [R1+0x30], R159 ;  /* 0x0000309f01007387 */ /* 0x0003e40000100800 */
[----:B------:R-:W-:Y:S02]  /*6250*/  IMAD.SHL.U32 R0, R23, 0x20, RZ ;  /* 0x0000002017007824 */ /* 0x000fe400078e00ff */
[----:B------:R-:W-:Y:S02]  /*6260*/  IMAD.U32 R233, R14, 0x20, R20 ;  /* 0x000000200ee97824 */ /* 0x000fe400078e0014 */
[----:B------:R-:W-:Y:S01]  /*6270*/  IMAD.IADD R20, R12, 0x1, -R11 ;  /* 0x000000010c147824 */ /* 0x000fe200078e0a0b */
[----:B------:R-:W-:Y:S01]  /*6280*/  LOP3.LUT R0, R0, 0xffffff00, RZ, 0xc0, !PT ;  /* 0xffffff0000007812 */ /* 0x000fe200078ec0ff */
[----:B------:R-:W-:Y:S02]  /*6290*/  IMAD R12, R13, c[0x0][0x1b0], RZ ;  /* 0x00006c000d0c7a24 */ /* 0x000fe400078e02ff */
[----:B------:R-:W-:-:S02]  /*62a0*/  IMAD.MOV R13, RZ, RZ, -R10 ;  /* 0x000000ffff0d7224 */ /* 0x000fc400078e0a0a */
[----:B------:R-:W-:Y:S02]  /*62b0*/  IMAD.IADD R3, R3, 0x1, R18 ;  /* 0x0000000103037824 */ /* 0x000fe400078e0212 */
[----:B------:R-:W-:Y:S01]  /*62c0*/  IMAD.IADD R11, R9, 0x1, R17 ;  /* 0x00000001090b7824 */ /* 0x000fe200078e0211 */
[----:B------:R-:W-:Y:S01]  /*62d0*/  IADD3 R9, R5, R19, RZ ;  /* 0x0000001305097210 */ /* 0x000fe20007ffe0ff */
[----:B------:R-:W-:Y:S02]  /*62e0*/  IMAD R14, R10, c[0x0][0x1b4], R12 ;  /* 0x00006d000a0e7a24 */ /* 0x000fe400078e020c */
[----:B------:R-:W-:Y:S01]  /*62f0*/  IMAD R5, R13, c[0x0][0x2c4], R15 ;  /* 0x0000b1000d057a24 */ /* 0x000fe200078e020f */
[----:B------:R-:W-:Y:S01]  /*6300*/  IADD3 R15, R6, 0x20, RZ ;  /* 0x00000020060f7810 */ /* 0x000fe20007ffe0ff */
[--C-:B------:R-:W-:Y:S02]  /*6310*/  IMAD R12, R16, 0x200, R0.reuse ;  /* 0x00000200100c7824 */ /* 0x100fe400078e0200 */
[----:B------:R-:W-:Y:S01]  /*6320*/  IMAD R23, R21, 0x20, R0 ;  /* 0x0000002015177824 */ /* 0x000fe200078e0200 */
[----:B------:R-:W-:Y:S01]  /*6330*/  SHF.R.S32.HI R0, RZ, 0x1, R22 ;  /* 0x00000001ff007819 */ /* 0x000fe20000011416 */
[----:B------:R-:W-:Y:S01]  /*6340*/  IMAD.WIDE.U32 R2, R10, c[0x0][0x1b0], R2 ;  /* 0x00006c000a027a25 */ /* 0x000fe200078e0002 */
[----:B------:R-:W-:-:S02]  /*6350*/  ISETP.GE.AND P6, PT, R15, c[0x0][0x1d4], PT ;  /* 0x000075000f007a0c */ /* 0x000fc40003fc6270 */
[C---:B------:R-:W-:Y:S01]  /*6360*/  LOP3.LUT P5, RZ, R0.reuse, 0x2, RZ, 0xc0, !PT ;  /* 0x0000000200ff7812 */ /* 0x040fe200078ac0ff */
[----:B------:R-:W-:Y:S02]  /*6370*/  IMAD.MOV.U32 R10, RZ, RZ, R8 ;  /* 0x000000ffff0a7224 */ /* 0x000fe400078e0008 */
[----:B------:R-:W-:Y:S01]  /*6380*/  IMAD.MOV.U32 R8, RZ, RZ, R4 ;  /* 0x000000ffff087224 */ /* 0x000fe200078e0004 */
[----:B------:R-:W-:Y:S01]  /*6390*/  SHF.R.S32.HI R4, RZ, 0x1f, R5 ;  /* 0x0000001fff047819 */ /* 0x000fe20000011405 */
[----:B------:R-:W-:Y:S02]  /*63a0*/  IMAD.SHL.U32 R0, R0, 0x40, RZ ;  /* 0x0000004000007824 */ /* 0x000fe400078e00ff */
[----:B------:R-:W-:Y:S01]  /*63b0*/  IMAD R21, R21, 0x20, R12 ;  /* 0x0000002015157824 */ /* 0x000fe200078e020c */
[----:B------:R-:W-:Y:S01]  /*63c0*/  LEA.HI R12, R27, R63, RZ, 0x1 ;  /* 0x0000003f1b0c7211 */ /* 0x000fe200078f08ff */
[----:B------:R-:W-:Y:S01]  /*63d0*/  IMAD R4, R4, c[0x0][0x1a8], RZ ;  /* 0x00006a0004047a24 */ /* 0x000fe200078e02ff */
[----:B------:R-:W-:Y:S01]  /*63e0*/  LOP3.LUT R0, R0, 0xc0, RZ, 0xc0, !PT ;  /* 0x000000c000007812 */ /* 0x000fe200078ec0ff */
[----:B------:R-:W-:Y:S01]  /*63f0*/  IMAD.IADD R3, R3, 0x1, R14 ;  /* 0x0000000103037824 */ /* 0x000fe200078e020e */
[----:B------:R-:W-:Y:S01]  /*6400*/  LOP3.LUT R12, R12, 0xfffffffe, RZ, 0xc0, !PT ;  /* 0xfffffffe0c0c7812 */ /* 0x000fe200078ec0ff */
[----:B------:R-:W-:-:S02]  /*6410*/  IMAD R16, R5, c[0x0][0x1ac], R4 ;  /* 0x00006b0005107a24 */ /* 0x000fc400078e0204 */
[----:B------:R-:W-:Y:S01]  /*6420*/  IMAD.WIDE.U32 R4, R5, c[0x0][0x1a8], R2 ;  /* 0x00006a0005047a25 */ /* 0x000fe200078e0002 */
[----:B------:R-:W-:Y:S02]  /*6430*/  LOP3.LUT R3, R0, 0x8, R28, 0xf8, !PT ;  /* 0x0000000800037812 */ /* 0x000fe400078ef81c */
[----:B------:R-:W-:Y:S01]  /*6440*/  SHF.R.U32.HI R2, RZ, 0x3, R0 ;  /* 0x00000003ff027819 */ /* 0x000fe20000011600 */
[----:B------:R-:W-:Y:S01]  /*6450*/  IMAD.IADD R13, R63, 0x1, -R12 ;  /* 0x000000013f0d7824 */ /* 0x000fe200078e0a0c */
[----:B------:R-:W-:Y:S01]  /*6460*/  SEL R0, RZ, 0xffffffff, P6 ;  /* 0xffffffffff007807 */ /* 0x000fe20003000000 */
[----:B------:R-:W-:Y:S01]  /*6470*/  IMAD.IADD R12, R5, 0x1, R16 ;  /* 0x00000001050c7824 */ /* 0x000fe200078e0210 */
[----:B------:R-:W-:Y:S01]  /*6480*/  LEA R19, P0, R4, c[0x0][0x160], 0x1 ;  /* 0x0000580004137a11 */ /* 0x000fe200078008ff */
[----:B------:R-:W-:Y:S01]  /*6490*/  IMAD R16, R171, c[0x0][0x210], RZ ;  /* 0x00008400ab107a24 */ /* 0x000fe200078e02ff */
[----:B------:R-:W-:Y:S01]  /*64a0*/  LOP3.LUT R14, R3, R2, RZ, 0x3c, !PT ;  /* 0x00000002030e7212 */ /* 0x000fe200078e3cff */
[----:B------:R-:W-:Y:S01]  /*64b0*/  IMAD.SHL.U32 R0, R0, 0x2, RZ ;  /* 0x0000000200007824 */ /* 0x000fe200078e00ff */
[----:B------:R-:W-:Y:S01]  /*64c0*/  SEL R2, RZ, 0x1, P1 ;  /* 0x00000001ff027807 */ /* 0x000fe20000800000 */
[----:B------:R-:W-:Y:S01]  /*64d0*/  IMAD.WIDE.U32 R10, R29, c[0x0][0x1e8], R10 ;  /* 0x00007a001d0a7a25 */ /* 0x000fe200078e000a */
[----:B------:R-:W-:-:S02]  /*64e0*/  LEA.HI.X R18, R4, c[0x0][0x164], R12, 0x1, P0 ;  /* 0x0000590004127a11 */ /* 0x000fc400000f0c0c */
[----:B------:R-:W-:Y:S01]  /*64f0*/  LEA R3, R13, R26, 0x3 ;  /* 0x0000001a0d037211 */ /* 0x000fe200078e18ff */
[----:B------:R-:W-:Y:S01]  /*6500*/  IMAD R12, R171, c[0x0][0x1e8], RZ ;  /* 0x00007a00ab0c7a24 */ /* 0x000fe200078e02ff */
[----:B------:R-:W-:Y:S01]  /*6510*/  ISETP.NE.U32.AND P0, PT, RZ, c[0x0][0x350], PT ;  /* 0x0000d400ff007a0c */ /* 0x000fe20003f05070 */
[----:B------:R-:W-:Y:S01]  /*6520*/  IMAD R16, R29, c[0x0][0x214], R16 ;  /* 0x000085001d107a24 */ /* 0x000fe200078e0210 */
[----:B------:R-:W-:Y:S01]  /*6530*/  LOP3.LUT R17, R0, 0x2, R2, 0xe2, !PT ;  /* 0x0000000200117812 */ /* 0x000fe200078ee202 */
[----:B------:R-:W-:Y:S01]  /*6540*/  IMAD.SHL.U32 R0, R20, 0x40, RZ ;  /* 0x0000004014007824 */ /* 0x000fe200078e00ff */
[----:B------:R-:W-:Y:S01]  /*6550*/  ISETP.NE.AND.EX P0, PT, RZ, c[0x0][0x354], PT, P0 ;  /* 0x0000d500ff007a0c */ /* 0x000fe20003f05300 */
[----:B------:R-:W-:Y:S01]  /*6560*/  IMAD.U32 R2, R3, 0x20, R14 ;  /* 0x0000002003027824 */ /* 0x000fe200078e000e */
[----:B------:R-:W-:Y:S01]  /*6570*/  SEL R14, RZ, 0x4, P3 ;  /* 0x00000004ff0e7807 */ /* 0x000fe20001800000 */
[C---:B------:R-:W-:Y:S01]  /*6580*/  IMAD R12, R29.reuse, c[0x0][0x1ec], R12 ;  /* 0x00007b001d0c7a24 */ /* 0x040fe200078e020c */
[----:B------:R-:W-:Y:S01]  /*6590*/  LOP3.LUT R0, R0, 0xc0, RZ, 0xc0, !PT ;  /* 0x000000c000007812 */ /* 0x000fe200078ec0ff */
[----:B------:R-:W-:Y:S01]  /*65a0*/  IMAD.WIDE.U32 R8, R29, c[0x0][0x210], R8 ;  /* 0x000084001d087a25 */ /* 0x000fe200078e0008 */
[----:B------:R-:W-:-:S02]  /*65b0*/  LOP3.LUT R74, R17, R14, RZ, 0xfc, !PT ;  /* 0x0000000e114a7212 */ /* 0x000fc400078efcff */
[----:B------:R-:W-:Y:S01]  /*65c0*/  LOP3.LUT P1, RZ, R20, 0x2, RZ, 0xc0, !PT ;  /* 0x0000000214ff7812 */ /* 0x000fe2000782c0ff */
[----:B------:R-:W-:Y:S01]  /*65d0*/  IMAD.SHL.U32 R3, R13, 0x8, RZ ;  /* 0x000000080d037824 */ /* 0x000fe200078e00ff */
[----:B------:R-:W-:Y:S01]  /*65e0*/  ISETP.GE.AND P3, PT, R6, c[0x0][0x198], PT ;  /* 0x0000660006007a0c */ /* 0x000fe20003f66270 */
[----:B------:R-:W-:Y:S01]  /*65f0*/  IMAD.IADD R13, R12, 0x1, R11 ;  /* 0x000000010c0d7824 */ /* 0x000fe200078e020b */
[----:B------:R-:W-:Y:S01]  /*6600*/  MOV R12, R10 ;  /* 0x0000000a000c7202 */ /* 0x000fe20000000f00 */
[----:B------:R-:W-:Y:S01]  /*6610*/  IMAD.IADD R11, R16, 0x1, R9 ;  /* 0x00000001100b7824 */ /* 0x000fe200078e0209 */
[----:B------:R-:W-:Y:S01]  /*6620*/  LOP3.LUT R9, R0, 0x8, R3, 0xf8, !PT ;  /* 0x0000000800097812 */ /* 0x000fe200078ef803 */
[----:B------:R-:W-:Y:S01]  /*6630*/  IMAD.MOV.U32 R10, RZ, RZ, R8 ;  /* 0x000000ffff0a7224 */ /* 0x000fe200078e0008 */
[----:B------:R-:W-:Y:S01]  /*6640*/  SHF.R.U32.HI R3, RZ, 0x3, R0 ;  /* 0x00000003ff037819 */ /* 0x000fe20000011600 */
[----:B------:R-:W-:Y:S01]  /*6650*/  IMAD R16, R169, 0x80, R64 ;  /* 0x00000080a9107824 */ /* 0x000fe200078e0240 */
[----:B------:R1:W2:Y:S01]  /*6660*/  SHFL.IDX PT, R8, R19, RZ, 0x1c1f ;  /* 0x001c1fff13087589 */ /* 0x0002a200000e0000 */
[----:B------:R-:W-:Y:S01]  /*6670*/  IMAD.MOV.U32 R17, RZ, RZ, 0x10 ;  /* 0x00000010ff117424 */ /* 0x000fe200078e00ff */
[----:B------:R-:W-:-:S02]  /*6680*/  LOP3.LUT R3, R9, R3, RZ, 0x3c, !PT ;  /* 0x0000000309037212 */ /* 0x000fc400078e3cff */
[----:B------:R1:W4:Y:S01]  /*6690*/  SHFL.IDX PT, R9, R18, RZ, 0x1c1f ;  /* 0x001c1fff12097589 */ /* 0x00032200000e0000 */
[--C-:B---3--:R-:W-:Y:S01]  /*66a0*/  @P2 SHF.R.S32.HI R5, RZ, 0x1f, R25.reuse ;  /* 0x0000001fff052819 */ /* 0x108fe20000011419 */
[----:B------:R-:W-:Y:S02]  /*66b0*/  @!P2 IMAD.MOV.U32 R5, RZ, RZ, R24 ;  /* 0x000000ffff05a224 */ /* 0x000fe400078e0018 */
[----:B------:R-:W-:Y:S02]  /*66c0*/  @P2 IMAD.MOV.U32 R4, RZ, RZ, R25 ;  /* 0x000000ffff042224 */ /* 0x000fe400078e0019 */
[----:B------:R-:W-:Y:S01]  /*66d0*/  @!P2 IMAD.MOV.U32 R4, RZ, RZ, R48 ;  /* 0x000000ffff04a224 */ /* 0x000fe200078e0030 */
[----:B------:R-:W-:Y:S02]  /*66e0*/  SEL R5, R5, RZ, !P0 ;  /* 0x000000ff05057207 */ /* 0x000fe40004000000 */
[----:B------:R-:W-:Y:S02]  /*66f0*/  ISETP.GE.AND P2, PT, R15, c[0x0][0x198], PT ;  /* 0x000066000f007a0c */ /* 0x000fe40003f46270 */
[----:B------:R-:W-:Y:S01]  /*6700*/  SEL R0, R4, RZ, !P0 ;  /* 0x000000ff04007207 */ /* 0x000fe20004000000 */
[C---:B------:R-:W-:Y:S01]  /*6710*/  IMAD R14, R5.reuse, c[0x0][0x1f0], RZ ;  /* 0x00007c00050e7a24 */ /* 0x040fe200078e02ff */
[----:B------:R-:W-:Y:S01]  /*6720*/  ISETP.GE.AND P0, PT, R16, R54, PT ;  /* 0x000000361000720c */ /* 0x000fe20003f06270 */
[----:B------:R-:W-:-:S02]  /*6730*/  IMAD R5, R5, c[0x0][0x218], RZ ;  /* 0x0000860005057a24 */ /* 0x000fc400078e02ff */
[----:B------:R-:W-:-:S04]  /*6740*/  IMAD.WIDE.U32 R78, R0, c[0x0][0x218], R10 ;  /* 0x00008600004e7a25 */ /* 0x000fc800078e000a */
[C---:B------:R-:W-:Y:S02]  /*6750*/  IMAD R5, R0.reuse, c[0x0][0x21c], R5 ;  /* 0x0000870000057a24 */ /* 0x040fe400078e0205 */
[C---:B------:R-:W-:Y:S02]  /*6760*/  IMAD R14, R0.reuse, c[0x0][0x1f4], R14 ;  /* 0x00007d00000e7a24 */ /* 0x040fe400078e020e */
[----:B------:R-:W-:Y:S01]  /*6770*/  IMAD.WIDE.U32 R24, R0, c[0x0][0x1f0], R12 ;  /* 0x00007c0000187a25 */ /* 0x000fe200078e000c */
[----:B------:R-:W-:-:S03]  /*6780*/  SEL R0, R17, 0xfffffff0, !P1 ;  /* 0xfffffff011007807 */ /* 0x000fc60004800000 */
[----:B------:R-:W-:Y:S01]  /*6790*/  IMAD.IADD R81, R79, 0x1, R5 ;  /* 0x000000014f517824 */ /* 0x000fe200078e0205 */
[----:B------:R1:W-:Y:S01]  /*67a0*/  STL.64 [R1+0x50], R24 ;  /* 0x0000501801007387 */ /* 0x0003e20000100a00 */
[----:B------:R-:W-:Y:S02]  /*67b0*/  IMAD.IADD R27, R25, 0x1, R14 ;  /* 0x00000001191b7824 */ /* 0x000fe400078e020e */
[C---:B------:R-:W-:Y:S01]  /*67c0*/  IMAD.IADD R4, R3.reuse, 0x1, R23 ;  /* 0x0000000103047824 */ /* 0x040fe200078e0217 */
[----:B------:R1:W-:Y:S01]  /*67d0*/  STL.64 [R1+0x40], R78 ;  /* 0x0000404e01007387 */ /* 0x0003e20000100a00 */
[----:B------:R-:W-:-:S03]  /*67e0*/  IMAD.IADD R3, R3, 0x1, R21 ;  /* 0x0000000103037824 */ /* 0x000fc600078e0215 */
[----:B------:R1:W-:Y:S04]  /*67f0*/  STL [R1+0x4c], R81 ;  /* 0x00004c5101007387 */ /* 0x0003e80000100800 */
[----:B------:R1:W-:Y:S01]  /*6800*/  STL [R1+0x3c], R27 ;  /* 0x00003c1b01007387 */ /* 0x0003e20000100800 */
[----:B------:R-:W-:Y:S05]  /*6810*/  @P0 BRA `(.L_x_87) ;  /* 0x0000010000000947 */ /* 0x000fea0003800000 */
[----:B--2-4-:R-:W-:Y:S02]  /*6820*/  IADD3 R5, R6, 0x40, RZ ;  /* 0x0000004006057810 */ /* 0x014fe40007ffe0ff */
[----:B------:R-:W-:Y:S02]  /*6830*/  SHF.R.S32.HI R13, RZ, 0x1f, R15 ;  /* 0x0000001fff0d7819 */ /* 0x000fe4000001140f */
[----:B------:R-:W-:Y:S02]  /*6840*/  SHF.R.S32.HI R12, RZ, 0x1f, R5 ;  /* 0x0000001fff0c7819 */ /* 0x000fe40000011405 */
[----:B------:R-:W-:-:S02]  /*6850*/  LEA.HI R13, R13, R15, RZ, 0x3 ;  /* 0x0000000f0d0d7211 */ /* 0x000fc400078f18ff */
[----:B------:R-:W-:Y:S02]  /*6860*/  LEA.HI R5, R12, R5, RZ, 0x3 ;  /* 0x000000050c057211 */ /* 0x000fe400078f18ff */
[C---:B------:R-:W-:Y:S02]  /*6870*/  LEA R10, P0, R6.reuse, R8, 0x1 ;  /* 0x00000008060a7211 */ /* 0x040fe400078008ff */
[----:B------:R-:W-:Y:S02]  /*6880*/  LOP3.LUT R12, R13, 0xfffffff8, RZ, 0xc0, !PT ;  /* 0xfffffff80d0c7812 */ /* 0x000fe400078ec0ff */
[----:B------:R-:W-:Y:S01]  /*6890*/  LOP3.LUT R14, R5, 0xfffffff8, RZ, 0xc0, !PT ;  /* 0xfffffff8050e7812 */ /* 0x000fe200078ec0ff */
[----:B------:R-:W-:Y:S01]  /*68a0*/  IMAD.SHL.U32 R5, R233, 0x2, RZ ;  /* 0x00000002e9057824 */ /* 0x000fe200078e00ff */
[----:B------:R-:W-:Y:S01]  /*68b0*/  LEA.HI.X R11, R6, R9, R7, 0x1, P0 ;  /* 0x00000009060b7211 */ /* 0x000fe200000f0c07 */
[----:B------:R-:W-:-:S04]  /*68c0*/  IMAD.WIDE R12, R12, 0x2, R8 ;  /* 0x000000020c0c7825 */ /* 0x000fc800078e0208 */
[----:B------:R-:W-:Y:S01]  /*68d0*/  IMAD.WIDE R8, R14, 0x2, R8 ;  /* 0x000000020e087825 */ /* 0x000fe200078e0208 */
[----:B------:R-:W-:Y:S01]  /*68e0*/  @!PT LDS RZ, [RZ] ;  /* 0x00000000fffff984 */ /* 0x000fe20000000800 */
[----:B------:R2:W-:Y:S04]  /*68f0*/  LDGSTS.E.BYPASS.LTC128B.128 [R5+0x6100], [R10.64], !P3 ;  /* 0x061000000a057fae */ /* 0x0005e8000d901d46 */
[----:B------:R2:W-:Y:S04]  /*6900*/  LDGSTS.E.BYPASS.LTC128B.128 [R5+0x8100], [R12.64], !P2 ;  /* 0x081000000c057fae */ /* 0x0005e8000d101d46 */
[----:B------:R2:W-:Y:S02]  /*6910*/  LDGSTS.E.BYPASS.LTC128B.128 [R5+0xa100], [R8.64], !P4 ;  /* 0x0a10000008057fae */ /* 0x0005e4000e101d46 */
.L_x_87:
[----:B--2-4-:R-:W-:Y:S05]  /*6920*/  BSYNC B0 ;  /* 0x0000000000007941 */ /* 0x014fea0003800000 */
.L_x_86:
[----:B------:R-:W-:Y:S01]  /*6930*/  IADD3 R5, R16, 0x20, RZ ;  /* 0x0000002010057810 */ /* 0x000fe20007ffe0ff */
[----:B------:R2:W3:Y:S01]  /*6940*/  SHFL.IDX PT, R9, R18, 0x1, 0x1c1f ;  /* 0x003c1f0012097f89 */ /* 0x0004e200000e0000 */
        /* <DEDUP_REMOVED lines=20> */
.L_x_89:
[----:B------:R-:W-:Y:S05]  /*6a90*/  BSYNC B0 ;  /* 0x0000000000007941 */ /* 0x000fea0003800000 */
.L_x_88:
        /* <DEDUP_REMOVED lines=22> */
.L_x_91:
[----:B------:R-:W-:Y:S05]  /*6c00*/  BSYNC B0 ;  /* 0x0000000000007941 */ /* 0x000fea0003800000 */
.L_x_90:
[----:B-1--4-:R-:W1:Y:S01]  /*6c10*/  SHFL.IDX PT, R8, R19, 0x3, 0x1c1f ;  /* 0x007c1f0013087f89 */ /* 0x012e6200000e0000 */
[----:B------:R-:W-:Y:S01]  /*6c20*/  IADD3 R5, R16, 0x60, RZ ;  /* 0x0000006010057810 */ /* 0x000fe20007ffe0ff */
[----:B------:R-:W-:Y:S01]  /*6c30*/  IMAD.MOV.U32 R13, RZ, RZ, c[0x0][0x1e0] ;  /* 0x00007800ff0d7624 */ /* 0x000fe200078e00ff */
[----:B------:R-:W-:Y:S01]  /*6c40*/  LEA.HI.SX32 R65, R250, 0xffffffff, 0x1a ;  /* 0xfffffffffa417811 */ /* 0x000fe200078fd2ff */
[----:B------:R-:W4:Y:S01]  /*6c50*/  SHFL.IDX PT, R9, R18, 0x3, 0x1c1f ;  /* 0x007c1f0012097f89 */ /* 0x000f2200000e0000 */
[----:B------:R-:W-:Y:S01]  /*6c60*/  ISETP.GE.AND P0, PT, R5, R54, PT ;  /* 0x000000360500720c */ /* 0x000fe20003f06270 */
[----:B------:R-:W-:Y:S01]  /*6c70*/  IMAD.MOV.U32 R14, RZ, RZ, 0x6 ;  /* 0x00000006ff0e7424 */ /* 0x000fe200078e00ff */
[----:B------:R-:W-:Y:S01]  /*6c80*/  SHF.R.S32.HI R75, RZ, 0x1f, R65 ;  /* 0x0000001fff4b7819 */ /* 0x000fe20000011441 */
[----:B------:R-:W-:-:S02]  /*6c90*/  IMAD.MOV.U32 R170, RZ, RZ, R26 ;  /* 0x000000ffffaa7224 */ /* 0x000fc400078e001a */
[----:B------:R-:W-:Y:S01]  /*6ca0*/  IMAD.MOV.U32 R171, RZ, RZ, R27 ;  /* 0x000000ffffab7224 */ /* 0x000fe200078e001b */
[C---:B------:R-:W-:Y:S01]  /*6cb0*/  SHF.L.U64.HI R155, R13.reuse, R14, c[0x0][0x1e4] ;  /* 0x000079000d9b7619 */ /* 0x040fe2000001020e */
[C---:B------:R-:W-:Y:S02]  /*6cc0*/  IMAD.SHL.U32 R156, R13.reuse, 0x40, RZ ;  /* 0x000000400d9c7824 */ /* 0x040fe400078e00ff */
[----:B------:R-:W-:Y:S02]  /*6cd0*/  IMAD.MOV.U32 R170, RZ, RZ, R24 ;  /* 0x000000ffffaa7224 */ /* 0x000fe400078e0018 */
[----:B------:R-:W-:Y:S02]  /*6ce0*/  IMAD.SHL.U32 R157, R13, 0x20, RZ ;  /* 0x000000200d9d7824 */ /* 0x000fe400078e00ff */
[----:B------:R-:W-:Y:S01]  /*6cf0*/  @!P0 IMAD.SHL.U32 R12, R233, 0x2, RZ ;  /* 0x00000002e90c8824 */ /* 0x000fe200078e00ff */
[----:B------:R2:W-:Y:S01]  /*6d00*/  STL.64 [R1+0x38], R170 ;  /* 0x000038aa01007387 */ /* 0x0005e20000100a00 */
[----:B-1----:R-:W-:-:S04]  /*6d10*/  @!P0 LEA R10, P1, R6, R8, 0x1 ;  /* 0x00000008060a8211 */ /* 0x002fc800078208ff */
[C---:B----4-:R-:W-:Y:S02]  /*6d20*/  @!P0 LEA.HI.X R11, R6.reuse, R9, R7, 0x1, P1 ;  /* 0x00000009060b8211 */ /* 0x050fe400008f0c07 */
[----:B------:R-:W-:Y:S02]  /*6d30*/  @!P0 IADD3 R6, R6, 0x40, RZ ;  /* 0x0000004006068810 */ /* 0x000fe40007ffe0ff */
[----:B------:R-:W-:Y:S01]  /*6d40*/  @!P0 SHF.R.S32.HI R7, RZ, 0x1f, R15 ;  /* 0x0000001fff078819 */ /* 0x000fe2000001140f */
[----:B------:R-:W-:Y:S01]  /*6d50*/  @!PT LDS RZ, [RZ] ;  /* 0x00000000fffff984 */ /* 0x000fe20000000800 */
[----:B------:R1:W-:Y:S01]  /*6d60*/  @!P0 LDGSTS.E.BYPASS.LTC128B.128 [R12+0x7900], [R10.64], !P3 ;  /* 0x079000000a0c8fae */ /* 0x0003e2000d901d46 */
[----:B------:R-:W-:Y:S02]  /*6d70*/  @!P0 SHF.R.S32.HI R5, RZ, 0x1f, R6 ;  /* 0x0000001fff058819 */ /* 0x000fe40000011406 */
[----:B------:R-:W-:Y:S02]  /*6d80*/  @!P0 LEA.HI R7, R7, R15, RZ, 0x3 ;  /* 0x0000000f07078211 */ /* 0x000fe400078f18ff */
[----:B------:R-:W-:-:S02]  /*6d90*/  @!P0 LEA.HI R6, R5, R6, RZ, 0x3 ;  /* 0x0000000605068211 */ /* 0x000fc400078f18ff */
[----:B------:R-:W-:Y:S02]  /*6da0*/  @!P0 LOP3.LUT R5, R7, 0xfffffff8, RZ, 0xc0, !PT ;  /* 0xfffffff807058812 */ /* 0x000fe400078ec0ff */
[----:B------:R-:W-:Y:S01]  /*6db0*/  ISETP.NE.AND P3, PT, R164, RZ, PT ;  /* 0x000000ffa400720c */ /* 0x000fe20003f65270 */
[----:B-1----:R-:W-:Y:S01]  /*6dc0*/  IMAD.IADD R11, R165, 0x1, -R64 ;  /* 0x00000001a50b7824 */ /* 0x002fe200078e0a40 */
[----:B------:R-:W-:Y:S01]  /*6dd0*/  @!P0 LOP3.LUT R10, R6, 0xfffffff8, RZ, 0xc0, !PT ;  /* 0xfffffff8060a8812 */ /* 0x000fe200078ec0ff */
[----:B------:R-:W-:-:S04]  /*6de0*/  @!P0 IMAD.WIDE R6, R5, 0x2, R8 ;  /* 0x0000000205068825 */ /* 0x000fc800078e0208 */
[----:B------:R-:W-:Y:S01]  /*6df0*/  IMAD R5, R65, -0x40, R11 ;  /* 0xffffffc041057824 */ /* 0x000fe200078e020b */
[----:B------:R1:W-:Y:S01]  /*6e00*/  @!P0 LDGSTS.E.BYPASS.LTC128B.128 [R12+0x9900], [R6.64], !P2 ;  /* 0x09900000060c8fae */ /* 0x0003e2000d101d46 */
[----:B------:R-:W-:-:S03]  /*6e10*/  @!P0 IMAD.WIDE R8, R10, 0x2, R8 ;  /* 0x000000020a088825 */ /* 0x000fc600078e0208 */
[C---:B------:R-:W-:Y:S02]  /*6e20*/  ISETP.GE.AND P1, PT, R5.reuse, 0x1, PT ;  /* 0x000000010500780c */ /* 0x040fe40003f26270 */
[----:B------:R4:W-:Y:S01]  /*6e30*/  @!P0 LDGSTS.E.BYPASS.LTC128B.128 [R12+0xb900], [R8.64], !P4 ;  /* 0x0b900000080c8fae */ /* 0x0009e2000e101d46 */
[----:B------:R-:W-:Y:S02]  /*6e40*/  ISETP.GE.AND P0, PT, R5, 0x21, PT ;  /* 0x000000210500780c */ /* 0x000fe40003f06270 */
[----:B------:R-:W-:Y:S01]  /*6e50*/  ISETP.NE.AND P4, PT, R159, RZ, PT ;  /* 0x000000ff9f00720c */ /* 0x000fe20003f85270 */
[----:B------:R-:W0:Y:S07]  /*6e60*/  LDGDEPBAR ;  /* 0x00000000000079af */ /* 0x000e2e0000000000 */
[----:B------:R-:W-:-:S02]  /*6e70*/  @P1 IMAD.SHL.U32 R10, R233, 0x2, RZ ;  /* 0x00000002e90a1824 */ /* 0x000fc400078e00ff */
        /* <DEDUP_REMOVED lines=12> */
[----:B------:R-:W-:Y:S01]  /*6f40*/  @P0 LEA.HI.X R7, R7, c[0x0][0x1cc], R5, 0x1, P2 ;  /* 0x0000730007070a11 */ /* 0x000fe200010f0c05 */
[----:B------:R-:W-:Y:S01]  /*6f50*/  @P0 IMAD.SHL.U32 R5, R233, 0x2, RZ ;  /* 0x00000002e9050824 */ /* 0x000fe200078e00ff */
[----:B------:R-:W-:Y:S01]  /*6f60*/  @!PT LDS RZ, [RZ] ;  /* 0x00000000fffff984 */ /* 0x000fe20000000800 */
[----:B------:R-:W-:Y:S01]  /*6f70*/  @!PT LDS RZ, [RZ] ;  /* 0x00000000fffff984 */ /* 0x000fe20000000800 */
[----:B------:R-:W-:Y:S01]  /*6f80*/  @!PT LDS RZ, [RZ] ;  /* 0x00000000fffff984 */ /* 0x000fe20000000800 */
[----:B------:R2:W-:Y:S04]  /*6f90*/  @P1 LDGSTS.E.BYPASS.LTC128B.128 [R10+0x3100], [R8.64], !P4 ;  /* 0x03100000080a1fae */ /* 0x0005e8000e101d46 */
[----:B------:R2:W-:Y:S04]  /*6fa0*/  @P1 LDGSTS.E.BYPASS.LTC128B.128 [R10+0x4100], [R8.64+0x40], !P6 ;  /* 0x04100040080a1fae */ /* 0x0005e8000f101d46 */
[----:B------:R2:W-:Y:S04]  /*6fb0*/  @P1 LDGSTS.E.BYPASS.LTC128B.128 [R10+0x5100], [R8.64+0x80], !P3 ;  /* 0x05100080080a1fae */ /* 0x0005e8000d901d46 */
[----:B------:R1:W-:Y:S04]  /*6fc0*/  @P0 LDGSTS.E.BYPASS.LTC128B.128 [R5+0x3900], [R6.64], !P4 ;  /* 0x0390000006050fae */ /* 0x0003e8000e101d46 */
[----:B------:R1:W-:Y:S04]  /*6fd0*/  @P0 LDGSTS.E.BYPASS.LTC128B.128 [R5+0x4900], [R6.64+0x40], !P6 ;  /* 0x0490004006050fae */ /* 0x0003e8000f101d46 */
[----:B------:R1:W-:Y:S01]  /*6fe0*/  @P0 LDGSTS.E.BYPASS.LTC128B.128 [R5+0x5900], [R6.64+0x80], !P3 ;  /* 0x0590008006050fae */ /* 0x0003e2000d901d46 */
[----:B------:R-:W-:-:S03]  /*6ff0*/  ISETP.LT.AND P0, PT, RZ, c[0x0][0x27c], PT ;  /* 0x00009f00ff007a0c */ /* 0x000fc60003f01270 */
[----:B------:R-:W0:Y:S01]  /*7000*/  LDGDEPBAR ;  /* 0x00000000000079af */ /* 0x000e220000000000 */
[----:B-1----:R-:W-:-:S04]  /*7010*/  IMAD.MOV.U32 R5, RZ, RZ, c[0x0][0x208] ;  /* 0x00008200ff057624 */ /* 0x002fc800078e00ff */
[C---:B------:R-:W-:Y:S01]  /*7020*/  IMAD.SHL.U32 R77, R5.reuse, 0x40, RZ ;  /* 0x00000040054d7824 */ /* 0x040fe200078e00ff */
[----:B------:R-:W-:-:S04]  /*7030*/  SHF.L.U64.HI R76, R5, R14, c[0x0][0x20c] ;  /* 0x00008300054c7619 */ /* 0x000fc8000001020e */
[----:B------:R-:W-:Y:S05]  /*7040*/  @P0 BRA `(.L_x_92) ;  /* 0x0000002000000947 */ /* 0x000fea0003800000 */
[----:B--2---:R-:W-:-:S04]  /*7050*/  DEPBAR.LE SB0, 0x1 ;  /* 0x000080400000791a */ /* 0x004fc80000000000 */
[----:B------:R-:W-:Y:S05]  /*7060*/  BRA `(.L_x_93) ;  /* 0x00005d5000007947 */ /* 0x000fea0003800000 */
.L_x_92:
[----:B--2--5:R-:W-:Y:S01]  /*7070*/  SHF.R.S32.HI R5, RZ, 0x1f, R149 ;  /* 0x0000001fff057819 */ /* 0x024fe20000011495 */
[----:B------:R-:W-:Y:S01]  /*7080*/  ULDC.U8 UR4, c[0x0][0x298] ;  /* 0x0000a60000047ab9 */ /* 0x000fe20000000000 */
[----:B------:R-:W-:Y:S01]  /*7090*/  LEA.HI R12, R167, R167, RZ, 0x1 ;  /* 0x000000a7a70c7211 */ /* 0x000fe200078f08ff */
[----:B------:R-:W-:Y:S01]  /*70a0*/  IMAD.WIDE.U32 R8, R149, c[0x0][0x280], RZ ;  /* 0x0000a00095087a25 */ /* 0x000fe200078e00ff */
[----:B------:R-:W-:Y:S01]  /*70b0*/  ISETP.NE.AND P2, PT, RZ, UR4, PT ;  /* 0x00000004ff007c0c */ /* 0x000fe2000bf45270 */
[----:B------:R-:W-:Y:S01]  /*70c0*/  BSSY B2, `(.L_x_93) ;  /* 0x00005cf000027945 */ /* 0x000fe20003800000 */
[----:B------:R-:W-:Y:S01]  /*70d0*/  SHF.R.S32.HI R60, RZ, 0x1, R12 ;  /* 0x00000001ff3c7819 */ /* 0x000fe2000001140c */
[C---:B------:R-:W-:Y:S01]  /*70e0*/  IMAD R6, R5.reuse, c[0x0][0x280], RZ ;  /* 0x0000a00005067a24 */ /* 0x040fe200078e02ff */
[----:B------:R-:W-:Y:S01]  /*70f0*/  LEA R34, P1, R8, c[0x0][0x270], 0x1 ;  /* 0x00009c0008227a11 */ /* 0x000fe200078208ff */
[----:B------:R-:W-:Y:S02]  /*7100*/  IMAD R5, R5, c[0x0][0x290], RZ ;  /* 0x0000a40005057a24 */ /* 0x000fe400078e02ff */
[----:B------:R-:W-:-:S02]  /*7110*/  IMAD R11, R149, c[0x0][0x284], R6 ;  /* 0x0000a100950b7a24 */ /* 0x000fc400078e0206 */
[C---:B------:R-:W-:Y:S01]  /*7120*/  IMAD R10, R149.reuse, c[0x0][0x294], R5 ;  /* 0x0000a500950a7a24 */ /* 0x040fe200078e0205 */
[----:B------:R-:W-:Y:S01]  /*7130*/  LOP3.LUT R5, R12, 0xfffffffe, RZ, 0xc0, !PT ;  /* 0xfffffffe0c057812 */ /* 0x000fe200078ec0ff */
[----:B------:R-:W-:-:S03]  /*7140*/  IMAD.WIDE.U32 R6, R149, c[0x0][0x290], RZ ;  /* 0x0000a40095067a25 */ /* 0x000fc600078e00ff */
[----:B------:R-:W-:Y:S01]  /*7150*/  IADD3 R61, -R5, R167, RZ ;  /* 0x000000a7053d7210 */ /* 0x000fe20007ffe1ff */
[----:B------:R-:W-:Y:S01]  /*7160*/  IMAD.IADD R11, R11, 0x1, R9 ;  /* 0x000000010b0b7824 */ /* 0x000fe200078e0209 */
[----:B------:R-:W-:Y:S01]  /*7170*/  LEA R32, P0, R6, c[0x0][0x288], 0x1 ;  /* 0x0000a20006207a11 */ /* 0x000fe200078008ff */
[----:B------:R-:W-:Y:S01]  /*7180*/  IMAD.IADD R10, R10, 0x1, R7 ;  /* 0x000000010a0a7824 */ /* 0x000fe200078e0207 */
[----:B------:R-:W-:Y:S01]  /*7190*/  SHF.L.U32 R62, R61, 0x3, RZ ;  /* 0x000000033d3e7819 */ /* 0x000fe200000006ff */
[----:B------:R-:W-:Y:S01]  /*71a0*/  IMAD R5, R169, 0x80, R60 ;  /* 0x00000080a9057824 */ /* 0x000fe200078e023c */
[----:B------:R-:W-:Y:S02]  /*71b0*/  LEA.HI.X R35, R8, c[0x0][0x274], R11, 0x1, P1 ;  /* 0x00009d0008237a11 */ /* 0x000fe400008f0c0b */
[----:B------:R-:W-:Y:S01]  /*71c0*/  LEA.HI.X R33, R6, c[0x0][0x28c], R10, 0x1, P0 ;  /* 0x0000a30006217a11 */ /* 0x000fe200000f0c0a */
[----:B------:R-:W-:Y:S05]  /*71d0*/  @!P2 BRA `(.L_x_94) ;  /* 0x00002ac00000a947 */ /* 0x000fea0003800000 */
[----:B------:R-:W-:Y:S01]  /*71e0*/  ISETP.GE.AND P0, PT, R5, R54, PT ;  /* 0x000000360500720c */ /* 0x000fe20003f06270 */
[----:B------:R-:W-:Y:S01]  /*71f0*/  BSSY B0, `(.L_x_95) ;  /* 0x000004d000007945 */ /* 0x000fe20003800000 */
[----:B------:R-:W-:Y:S01]  /*7200*/  SHF.L.U32 R40, R61, 0x2, RZ ;  /* 0x000000023d287819 */ /* 0x000fe200000006ff */
[----:B------:R-:W-:Y:S01]  /*7210*/  CS2R R28, SRZ ;  /* 0x00000000001c7805 */ /* 0x000fe2000001ff00 */
[----:B------:R-:W-:Y:S01]  /*7220*/  CS2R R26, SRZ ;  /* 0x00000000001a7805 */ /* 0x000fe2000001ff00 */
[----:B------:R-:W-:Y:S01]  /*7230*/  CS2R R24, SRZ ;  /* 0x0000000000187805 */ /* 0x000fe2000001ff00 */
[----:B------:R-:W-:Y:S01]  /*7240*/  CS2R R22, SRZ ;  /* 0x0000000000167805 */ /* 0x000fe2000001ff00 */
[----:B------:R-:W-:Y:S01]  /*7250*/  CS2R R20, SRZ ;  /* 0x0000000000147805 */ /* 0x000fe2000001ff00 */
[----:B---3--:R-:W-:Y:S01]  /*7260*/  CS2R R18, SRZ ;  /* 0x0000000000127805 */ /* 0x008fe2000001ff00 */
[----:B------:R-:W-:Y:S01]  /*7270*/  CS2R R16, SRZ ;  /* 0x0000000000107805 */ /* 0x000fe2000001ff00 */
[----:B------:R-:W-:Y:S01]  /*7280*/  CS2R R14, SRZ ;  /* 0x00000000000e7805 */ /* 0x000fe2000001ff00 */
[----:B------:R-:W-:Y:S01]  /*7290*/  CS2R R12, SRZ ;  /* 0x00000000000c7805 */ /* 0x000fe2000001ff00 */
[----:B------:R-:W-:Y:S01]  /*72a0*/  CS2R R10, SRZ ;  /* 0x00000000000a7805 */ /* 0x000fe2000001ff00 */
[----:B------:R-:W-:Y:S01]  /*72b0*/  CS2R R8, SRZ ;  /* 0x0000000000087805 */ /* 0x000fe2000001ff00 */
[----:B------:R-:W-:Y:S01]  /*72c0*/  CS2R R6, SRZ ;  /* 0x0000000000067805 */ /* 0x000fe2000001ff00 */
[----:B------:R-:W-:Y:S05]  /*72d0*/  @P0 BRA `(.L_x_96) ;  /* 0x000003e000000947 */ /* 0x000fea0003800000 */
[C---:B------:R-:W-:Y:S01]  /*72e0*/  IADD3 R24, R40.reuse, 0x10, RZ ;  /* 0x0000001028187810 */ /* 0x040fe20007ffe0ff */
[----:B------:R-:W-:Y:S01]  /*72f0*/  CS2R R18, SRZ ;  /* 0x0000000000127805 */ /* 0x000fe2000001ff00 */
[----:B------:R-:W-:-:S02]  /*7300*/  IADD3 R9, R40, 0x8, RZ ;  /* 0x0000000828097810 */ /* 0x000fc40007ffe0ff */
[----:B------:R-:W-:Y:S02]  /*7310*/  ISETP.GE.AND P0, PT, R24, c[0x0][0x27c], PT ;  /* 0x00009f0018007a0c */ /* 0x000fe40003f06270 */
[----:B------:R-:W-:Y:S02]  /*7320*/  ISETP.GE.AND P1, PT, R9, c[0x0][0x27c], PT ;  /* 0x00009f0009007a0c */ /* 0x000fe40003f26270 */
[----:B------:R-:W-:-:S09]  /*7330*/  ISETP.GE.AND P2, PT, R40, c[0x0][0x27c], PT ;  /* 0x00009f0028007a0c */ /* 0x000fd20003f46270 */
[----:B------:R-:W-:Y:S02]  /*7340*/  @!P0 SHF.R.S32.HI R5, RZ, 0x1f, R24 ;  /* 0x0000001fff058819 */ /* 0x000fe40000011418 */
[----:B------:R-:W-:Y:S02]  /*7350*/  @!P1 SHF.R.S32.HI R8, RZ, 0x1f, R9 ;  /* 0x0000001fff089819 */ /* 0x000fe40000011409 */
[----:B------:R-:W-:Y:S01]  /*7360*/  @!P0 LEA.HI R24, R5, R24, RZ, 0x2 ;  /* 0x0000001805188211 */ /* 0x000fe200078f10ff */
[--C-:B------:R-:W-:Y:S01]  /*7370*/  @!P2 IMAD.WIDE R6, R40, 0x2, R34.reuse ;  /* 0x000000022806a825 */ /* 0x100fe200078e0222 */
[----:B------:R-:W-:Y:S02]  /*7380*/  @!P1 LEA.HI R8, R8, R9, RZ, 0x2 ;  /* 0x0000000908089211 */ /* 0x000fe400078f10ff */
[----:B------:R-:W-:Y:S02]  /*7390*/  @!P0 LOP3.LUT R24, R24, 0xfffffffc, RZ, 0xc0, !PT ;  /* 0xfffffffc18188812 */ /* 0x000fe400078ec0ff */
[----:B------:R-:W-:Y:S01]  /*73a0*/  @!P1 LOP3.LUT R5, R8, 0xfffffffc, RZ, 0xc0, !PT ;  /* 0xfffffffc08059812 */ /* 0x000fe200078ec0ff */
[----:B------:R-:W-:Y:S01]  /*73b0*/  CS2R R22, SRZ ;  /* 0x0000000000167805 */ /* 0x000fe2000001ff00 */
[----:B------:R1:W5:Y:S01]  /*73c0*/  @!P2 LD.E.64 R18, [R6.64] ;  /* 0x000000060612a980 */ /* 0x000362000c101b00 */
[----:B------:R-:W-:Y:S01]  /*73d0*/  CS2R R8, SRZ ;  /* 0x0000000000087805 */ /* 0x000fe2000001ff00 */
[----:B------:R-:W-:Y:S01]  /*73e0*/  @!P0 IMAD.WIDE R14, R24, 0x2, R34 ;  /* 0x00000002180e8825 */ /* 0x000fe200078e0222 */
[----:B------:R-:W-:-:S03]  /*73f0*/  CS2R R20, SRZ ;  /* 0x0000000000147805 */ /* 0x000fc6000001ff00 */
[C-C-:B------:R-:W-:Y:S01]  /*7400*/  @!P1 IMAD.WIDE R10, R5.reuse, 0x2, R32.reuse ;  /* 0x00000002050a9825 */ /* 0x140fe200078e0220 */
[----:B------:R2:W5:Y:S03]  /*7410*/  @!P0 LD.E.64 R22, [R14.64] ;  /* 0x000000060e168980 */ /* 0x000566000c101b00 */
[----:B------:R-:W-:Y:S01]  /*7420*/  @!P2 IMAD.WIDE R12, R40, 0x2, R32 ;  /* 0x00000002280ca825 */ /* 0x000fe200078e0220 */
[----:B------:R3:W5:Y:S03]  /*7430*/  @!P1 LD.E.64 R8, [R10.64] ;  /* 0x000000060a089980 */ /* 0x000766000c101b00 */
[----:B------:R-:W-:-:S05]  /*7440*/  @!P1 IMAD.WIDE R16, R5, 0x2, R34 ;  /* 0x0000000205109825 */ /* 0x000fca00078e0222 */
[----:B------:R4:W5:Y:S01]  /*7450*/  @!P1 LD.E.64 R20, [R16.64] ;  /* 0x0000000610149980 */ /* 0x000962000c101b00 */
[----:B-1----:R-:W-:-:S06]  /*7460*/  CS2R R6, SRZ ;  /* 0x0000000000067805 */ /* 0x002fcc000001ff00 */
[----:B------:R1:W5:Y:S01]  /*7470*/  @!P2 LD.E.64 R6, [R12.64] ;  /* 0x000000060c06a980 */ /* 0x000362000c101b00 */
[C---:B--2---:R-:W-:Y:S02]  /*7480*/  IADD3 R14, R40.reuse, 0x18, RZ ;  /* 0x00000018280e7810 */ /* 0x044fe40007ffe0ff */
[----:B------:R-:W-:Y:S01]  /*7490*/  IADD3 R15, R40, 0x20, RZ ;  /* 0x00000020280f7810 */ /* 0x000fe20007ffe0ff */
[----:B---3--:R-:W-:Y:S01]  /*74a0*/  CS2R R10, SRZ ;  /* 0x00000000000a7805 */ /* 0x008fe2000001ff00 */
[----:B------:R-:W-:Y:S02]  /*74b0*/  ISETP.GE.AND P2, PT, R14, c[0x0][0x27c], PT ;  /* 0x00009f000e007a0c */ /* 0x000fe40003f46270 */
[----:B------:R-:W-:Y:S02]  /*74c0*/  ISETP.GE.AND P1, PT, R15, c[0x0][0x27c], PT ;  /* 0x00009f000f007a0c */ /* 0x000fe40003f26270 */
[----:B----4-:R-:W-:Y:S01]  /*74d0*/  IADD3 R16, R40, 0x28, RZ ;  /* 0x0000002828107810 */ /* 0x010fe20007ffe0ff */
[----:B-1----:R-:W-:-:S05]  /*74e0*/  @!P0 IMAD.WIDE R12, R24, 0x2, R32 ;  /* 0x00000002180c8825 */ /* 0x002fca00078e0220 */
[----:B------:R1:W5:Y:S01]  /*74f0*/  @!P0 LD.E.64 R10, [R12.64] ;  /* 0x000000060c0a8980 */ /* 0x000362000c101b00 */
[----:B------:R-:W-:Y:S01]  /*7500*/  ISETP.GE.AND P0, PT, R16, c[0x0][0x27c], PT ;  /* 0x00009f0010007a0c */ /* 0x000fe20003f06270 */
[----:B------:R-:W-:-:S12]  /*7510*/  CS2R R24, SRZ ;  /* 0x0000000000187805 */ /* 0x000fd8000001ff00 */
[----:B------:R-:W-:Y:S02]  /*7520*/  @!P0 SHF.R.S32.HI R5, RZ, 0x1f, R16 ;  /* 0x0000001fff058819 */ /* 0x000fe40000011410 */
[----:B-1----:R-:W-:Y:S02]  /*7530*/  @!P2 SHF.R.S32.HI R13, RZ, 0x1f, R14 ;  /* 0x0000001fff0da819 */ /* 0x002fe4000001140e */
[----:B------:R-:W-:Y:S02]  /*7540*/  @!P1 SHF.R.S32.HI R12, RZ, 0x1f, R15 ;  /* 0x0000001fff0c9819 */ /* 0x000fe4000001140f */
[----:B------:R-:W-:Y:S02]  /*7550*/  @!P2 LEA.HI R13, R13, R14, RZ, 0x2 ;  /* 0x0000000e0d0da211 */ /* 0x000fe400078f10ff */
[----:B------:R-:W-:Y:S02]  /*7560*/  @!P1 LEA.HI R12, R12, R15, RZ, 0x2 ;  /* 0x0000000f0c0c9211 */ /* 0x000fe400078f10ff */
[----:B------:R-:W-:-:S02]  /*7570*/  @!P0 LEA.HI R5, R5, R16, RZ, 0x2 ;  /* 0x0000001005058211 */ /* 0x000fc400078f10ff */
[----:B------:R-:W-:Y:S02]  /*7580*/  @!P2 LOP3.LUT R15, R13, 0xfffffffc, RZ, 0xc0, !PT ;  /* 0xfffffffc0d0fa812 */ /* 0x000fe400078ec0ff */
[----:B------:R-:W-:Y:S02]  /*7590*/  @!P1 LOP3.LUT R14, R12, 0xfffffffc, RZ, 0xc0, !PT ;  /* 0xfffffffc0c0e9812 */ /* 0x000fe400078ec0ff */
[----:B------:R-:W-:Y:S01]  /*75a0*/  @!P0 LOP3.LUT R5, R5, 0xfffffffc, RZ, 0xc0, !PT ;  /* 0xfffffffc05058812 */ /* 0x000fe200078ec0ff */
[--C-:B------:R-:W-:Y:S01]  /*75b0*/  @!P2 IMAD.WIDE R12, R15, 0x2, R34.reuse ;  /* 0x000000020f0ca825 */ /* 0x100fe200078e0222 */
[----:B------:R-:W-:Y:S01]  /*75c0*/  CS2R R26, SRZ ;  /* 0x00000000001a7805 */ /* 0x000fe2000001ff00 */
[----:B------:R-:W-:Y:S02]  /*75d0*/  CS2R R28, SRZ ;  /* 0x00000000001c7805 */ /* 0x000fe4000001ff00 */
[----:B------:R-:W-:Y:S01]  /*75e0*/  @!P1 IMAD.WIDE R38, R14, 0x2, R34 ;  /* 0x000000020e269825 */ /* 0x000fe200078e0222 */
[----:B------:R1:W5:Y:S01]  /*75f0*/  @!P2 LD.E.64 R24, [R12.64] ;  /* 0x000000060c18a980 */ /* 0x000362000c101b00 */
[----:B------:R-:W-:-:S02]  /*7600*/  CS2R R16, SRZ ;  /* 0x0000000000107805 */ /* 0x000fc4000001ff00 */
[----:B------:R-:W-:Y:S01]  /*7610*/  @!P0 IMAD.WIDE R36, R5, 0x2, R34 ;  /* 0x0000000205248825 */ /* 0x000fe200078e0222 */
[----:B------:R2:W5:Y:S03]  /*7620*/  @!P1 LD.E.64 R26, [R38.64] ;  /* 0x00000006261a9980 */ /* 0x000566000c101b00 */
[--C-:B------:R-:W-:Y:S01]  /*7630*/  @!P2 IMAD.WIDE R34, R15, 0x2, R32.reuse ;  /* 0x000000020f22a825 */ /* 0x100fe200078e0220 */
[----:B------:R2:W5:Y:S03]  /*7640*/  @!P0 LD.E.64 R28, [R36.64] ;  /* 0x00000006241c8980 */ /* 0x000566000c101b00 */
[----:B------:R-:W-:Y:S02]  /*7650*/  @!P1 IMAD.WIDE R30, R14, 0x2, R32 ;  /* 0x000000020e1e9825 */ /* 0x000fe400078e0220 */
[----:B------:R-:W-:-:S02]  /*7660*/  CS2R R14, SRZ ;  /* 0x00000000000e7805 */ /* 0x000fc4000001ff00 */
[----:B------:R-:W-:-:S04]  /*7670*/  @!P0 IMAD.WIDE R32, R5, 0x2, R32 ;  /* 0x0000000205208825 */ /* 0x000fc800078e0220 */
[----:B------:R2:W5:Y:S04]  /*7680*/  @!P1 LD.E.64 R14, [R30.64] ;  /* 0x000000061e0e9980 */ /* 0x000568000c101b00 */
[----:B------:R2:W5:Y:S01]  /*7690*/  @!P0 LD.E.64 R16, [R32.64] ;  /* 0x0000000620108980 */ /* 0x000562000c101b00 */
[----:B-1----:R-:W-:-:S06]  /*76a0*/  CS2R R12, SRZ ;  /* 0x00000000000c7805 */ /* 0x002fcc000001ff00 */
[----:B------:R2:W5:Y:S02]  /*76b0*/  @!P2 LD.E.64 R12, [R34.64] ;  /* 0x00000006220ca980 */ /* 0x000564000c101b00 */
.L_x_96:
[----:B------:R-:W-:Y:S05]  /*76c0*/  BSYNC B0 ;  /* 0x0000000000007941 */ /* 0x000fea0003800000 */
.L_x_95:
[----:B-----5:R-:W-:Y:S01]  /*76d0*/  IMAD.MOV.U32 R50, RZ, RZ, R22 ;  /* 0x000000ffff327224 */ /* 0x020fe200078e0016 */
[----:B------:R-:W-:Y:S01]  /*76e0*/  SHF.R.U64 R47, R22, 0x10, R23 ;  /* 0x00000010162f7819 */ /* 0x000fe20000001217 */
[--C-:B------:R-:W-:Y:S01]  /*76f0*/  IMAD.MOV.U32 R45, RZ, RZ, R25.reuse ;  /* 0x000000ffff2d7224 */ /* 0x100fe200078e0019 */
[--C-:B------:R-:W-:Y:S01]  /*7700*/  SHF.R.U64 R43, R24, 0x10, R25.reuse ;  /* 0x00000010182b7819 */ /* 0x100fe20000001219 */
[----:B------:R-:W-:Y:S01]  /*7710*/  IMAD.MOV.U32 R22, RZ, RZ, R6 ;  /* 0x000000ffff167224 */ /* 0x000fe200078e0006 */
[----:B--2---:R-:W-:Y:S01]  /*7720*/  SHF.R.U32.HI R33, RZ, 0x10, R25 ;  /* 0x00000010ff217819 */ /* 0x004fe20000011619 */
[----:B------:R-:W-:Y:S01]  /*7730*/  IMAD.MOV.U32 R34, RZ, RZ, R27 ;  /* 0x000000ffff227224 */ /* 0x000fe200078e001b */
[----:B------:R-:W-:Y:S01]  /*7740*/  SHF.R.U64 R25, R6, 0x10, R7 ;  /* 0x0000001006197819 */ /* 0x000fe20000001207 */
[----:B------:R-:W-:Y:S01]  /*7750*/  IMAD.MOV.U32 R57, RZ, RZ, R19 ;  /* 0x000000ffff397224 */ /* 0x000fe200078e0013 */
[----:B------:R-:W-:Y:S01]  /*7760*/  SHF.R.S32.HI R6, RZ, 0x1f, R64 ;  /* 0x0000001fff067819 */ /* 0x000fe20000011440 */
[----:B------:R-:W-:Y:S01]  /*7770*/  IMAD.MOV.U32 R58, RZ, RZ, R18 ;  /* 0x000000ffff3a7224 */ /* 0x000fe200078e0012 */
[----:B------:R-:W-:Y:S01]  /*7780*/  SHF.R.U64 R32, R26, 0x10, R27 ;  /* 0x000000101a207819 */ /* 0x000fe2000000121b */
[----:B------:R-:W-:Y:S01]  /*7790*/  IMAD.MOV.U32 R55, RZ, RZ, R20 ;  /* 0x000000ffff377224 */ /* 0x000fe200078e0014 */
[----:B------:R-:W-:Y:S01]  /*77a0*/  LEA.HI R6, R6, R64, RZ, 0x2 ;  /* 0x0000004006067211 */ /* 0x000fe200078f10ff */
[----:B------:R-:W-:Y:S01]  /*77b0*/  IMAD.MOV.U32 R35, RZ, RZ, R26 ;  /* 0x000000ffff237224 */ /* 0x000fe200078e001a */
[--C-:B------:R-:W-:Y:S01]  /*77c0*/  SHF.R.U64 R56, R18, 0x10, R19.reuse ;  /* 0x0000001012387819 */ /* 0x100fe20000001213 */
[----:B------:R-:W-:Y:S01]  /*77d0*/  IMAD.MOV.U32 R18, RZ, RZ, R8 ;  /* 0x000000ffff127224 */ /* 0x000fe200078e0008 */
[----:B------:R-:W-:Y:S01]  /*77e0*/  SHF.R.U32.HI R52, RZ, 0x10, R19 ;  /* 0x00000010ff347819 */ /* 0x000fe20000011613 */
[----:B------:R-:W-:Y:S01]  /*77f0*/  IMAD.MOV.U32 R30, RZ, RZ, R29 ;  /* 0x000000ffff1e7224 */ /* 0x000fe200078e001d */
[----:B------:R-:W-:Y:S01]  /*7800*/  SHF.R.U32.HI R27, RZ, 0x10, R27 ;  /* 0x00000010ff1b7819 */ /* 0x000fe2000001161b */
[----:B------:R-:W-:Y:S01]  /*7810*/  IMAD.MOV.U32 R53, RZ, RZ, R21 ;  /* 0x000000ffff357224 */ /* 0x000fe200078e0015 */
[--C-:B------:R-:W-:Y:S01]  /*7820*/  SHF.R.U64 R19, R8, 0x10, R9.reuse ;  /* 0x0000001008137819 */ /* 0x100fe20000001209 */
[----:B------:R-:W-:Y:S01]  /*7830*/  IMAD.MOV.U32 R8, RZ, RZ, R10 ;  /* 0x000000ffff087224 */ /* 0x000fe200078e000a */
[----:B------:R-:W-:Y:S01]  /*7840*/  SHF.R.U32.HI R5, RZ, 0x10, R9 ;  /* 0x00000010ff057819 */ /* 0x000fe20000011609 */
[----:B------:R-:W-:Y:S01]  /*7850*/  IMAD.MOV.U32 R49, RZ, RZ, R23 ;  /* 0x000000ffff317224 */ /* 0x000fe200078e0017 */
[----:B------:R-:W-:Y:S01]  /*7860*/  LOP3.LUT R6, R6, 0xfffffffc, RZ, 0xc0, !PT ;  /* 0xfffffffc06067812 */ /* 0x000fe200078ec0ff */
[----:B------:R-:W-:Y:S01]  /*7870*/  IMAD.MOV.U32 R46, RZ, RZ, R24 ;  /* 0x000000ffff2e7224 */ /* 0x000fe200078e0018 */
[----:B------:R-:W-:Y:S01]  /*7880*/  SHF.R.U64 R51, R20, 0x10, R21 ;  /* 0x0000001014337819 */ /* 0x000fe20000001215 */
[----:B------:R-:W-:Y:S01]  /*7890*/  IMAD.MOV.U32 R31, RZ, RZ, R28 ;  /* 0x000000ffff1f7224 */ /* 0x000fe200078e001c */
[----:B------:R-:W-:Y:S01]  /*78a0*/  PRMT R34, R27, 0x5410, R34 ;  /* 0x000054101b227816 */ /* 0x000fe20000000022 */
[----:B------:R-:W-:Y:S01]  /*78b0*/  IMAD.IADD R6, R64, 0x1, -R6 ;  /* 0x0000000140067824 */ /* 0x000fe200078e0a06 */
[----:B------:R-:W-:Y:S01]  /*78c0*/  SHF.R.U64 R26, R28, 0x10, R29 ;  /* 0x000000101c1a7819 */ /* 0x000fe2000000121d */
[----:B------:R-:W-:Y:S01]  /*78d0*/  IMAD.MOV.U32 R24, RZ, RZ, R11 ;  /* 0x000000ffff187224 */ /* 0x000fe200078e000b */
[----:B------:R-:W-:Y:S01]  /*78e0*/  SHF.R.U32.HI R20, RZ, 0x10, R29 ;  /* 0x00000010ff147819 */ /* 0x000fe2000001161d */
[----:B------:R-:W-:Y:S01]  /*78f0*/  IMAD.MOV.U32 R28, RZ, RZ, R13 ;  /* 0x000000ffff1c7224 */ /* 0x000fe200078e000d */
[----:B------:R-:W-:Y:S01]  /*7900*/  PRMT R27, R19, 0x5410, R5 ;  /* 0x00005410131b7816 */ /* 0x000fe20000000005 */
[----:B------:R-:W-:Y:S01]  /*7910*/  IMAD.MOV.U32 R38, RZ, RZ, R14 ;  /* 0x000000ffff267224 */ /* 0x000fe200078e000e */
[----:B------:R-:W-:Y:S01]  /*7920*/  SHF.R.U64 R29, R12, 0x10, R13 ;  /* 0x000000100c1d7819 */ /* 0x000fe2000000120d */
[----:B------:R-:W-:Y:S01]  /*7930*/  IMAD.MOV.U32 R37, RZ, RZ, R15 ;  /* 0x000000ffff257224 */ /* 0x000fe200078e000f */
[----:B------:R-:W-:Y:S01]  /*7940*/  LEA.HI R5, R60, R60, RZ, 0x1 ;  /* 0x0000003c3c057211 */ /* 0x000fe200078f08ff */
[----:B------:R-:W-:-:S04]  /*7950*/  DEPBAR.LE SB0, 0x1 ;  /* 0x000080400000791a */ /* 0x000fc80000000000 */
[----:B------:R-:W-:Y:S01]  /*7960*/  SHF.R.U32.HI R48, RZ, 0x10, R21 ;  /* 0x00000010ff307819 */ /* 0x000fe20000011615 */
[--C-:B------:R-:W-:Y:S01]  /*7970*/  IMAD.MOV.U32 R21, RZ, RZ, R7.reuse ;  /* 0x000000ffff157224 */ /* 0x100fe200078e0007 */
[----:B------:R-:W-:Y:S01]  /*7980*/  SHF.R.U32.HI R7, RZ, 0x10, R7 ;  /* 0x00000010ff077819 */ /* 0x000fe20000011607 */
[----:B------:R-:W-:Y:S01]  /*7990*/  BSSY B1, `(.L_x_97) ;  /* 0x000012d000017945 */ /* 0x000fe20003800000 */
[----:B------:R-:W-:Y:S01]  /*79a0*/  PRMT R29, R29, 0x5410, R8 ;  /* 0x000054101d1d7816 */ /* 0x000fe20000000008 */
[----:B------:R-:W-:Y:S01]  /*79b0*/  IMAD.SHL.U32 R8, R6, 0x40, RZ ;  /* 0x0000004006087824 */ /* 0x000fe200078e00ff */
[----:B------:R-:W-:Y:S01]  /*79c0*/  LOP3.LUT R5, R5, 0x7fffffe, RZ, 0xc0, !PT ;  /* 0x07fffffe05057812 */ /* 0x000fe200078ec0ff */
[----:B------:R-:W-:Y:S01]  /*79d0*/  IMAD.MOV.U32 R41, RZ, RZ, R16 ;  /* 0x000000ffff297224 */ /* 0x000fe200078e0010 */
[----:B------:R-:W-:Y:S01]  /*79e0*/  SHF.R.U32.HI R44, RZ, 0x10, R23 ;  /* 0x00000010ff2c7819 */ /* 0x000fe20000011617 */
[----:B------:R-:W-:Y:S01]  /*79f0*/  IMAD.MOV.U32 R23, RZ, RZ, R9 ;  /* 0x000000ffff177224 */ /* 0x000fe200078e0009 */
[----:B------:R-:W-:Y:S01]  /*7a00*/  SHF.R.U64 R10, R10, 0x10, R11 ;  /* 0x000000100a0a7819 */ /* 0x000fe2000000120b */
[----:B------:R-:W-:Y:S01]  /*7a10*/  IMAD.MOV.U32 R39, RZ, RZ, R17 ;  /* 0x000000ffff277224 */ /* 0x000fe200078e0011 */
[----:B------:R-:W-:Y:S01]  /*7a20*/  SHF.R.U32.HI R9, RZ, 0x10, R11 ;  /* 0x00000010ff097819 */ /* 0x000fe2000001160b */
[----:B------:R-:W-:Y:S01]  /*7a30*/  IMAD.MOV.U32 R11, RZ, RZ, R12 ;  /* 0x000000ffff0b7224 */ /* 0x000fe200078e000c */
[----:B------:R-:W-:Y:S01]  /*7a40*/  PRMT R25, R25, 0x5410, R7 ;  /* 0x0000541019197816 */ /* 0x000fe20000000007 */
[----:B------:R-:W-:Y:S01]  /*7a50*/  IMAD.IADD R7, R60, 0x1, -R5 ;  /* 0x000000013c077824 */ /* 0x000fe200078e0a05 */
[----:B------:R-:W-:Y:S01]  /*7a60*/  LOP3.LUT R5, R8, 0xc0, RZ, 0xc0, !PT ;  /* 0x000000c008057812 */ /* 0x000fe200078ec0ff */
[----:B------:R-:W-:Y:S01]  /*7a70*/  IMAD R12, R169, -0x80, R54 ;  /* 0xffffff80a90c7824 */ /* 0x000fe200078e0236 */
[----:B------:R-:W-:Y:S01]  /*7a80*/  LOP3.LUT P1, RZ, R6, 0x2, RZ, 0xc0, !PT ;  /* 0x0000000206ff7812 */ /* 0x000fe2000782c0ff */
[----:B------:R-:W-:Y:S01]  /*7a90*/  IMAD R7, R63, 0x8, R7 ;  /* 0x000000083f077824 */ /* 0x000fe200078e0207 */
[----:B------:R-:W-:-:S02]  /*7aa0*/  PRMT R28, R28, 0x5410, R23 ;  /* 0x000054101c1c7816 */ /* 0x000fc40000000017 */
[----:B------:R-:W-:Y:S02]  /*7ab0*/  LOP3.LUT R6, R5, 0x8, R62, 0xf8, !PT ;  /* 0x0000000805067812 */ /* 0x000fe400078ef83e */
[----:B------:R-:W-:Y:S02]  /*7ac0*/  SHF.R.U32.HI R5, RZ, 0x3, R5 ;  /* 0x00000003ff057819 */ /* 0x000fe40000011605 */
[----:B------:R-:W-:Y:S02]  /*7ad0*/  IMNMX R23, R12, 0x80, PT ;  /* 0x000000800c177817 */ /* 0x000fe40003800200 */
[----:B------:R-:W-:Y:S02]  /*7ae0*/  LOP3.LUT R5, R6, R5, RZ, 0x3c, !PT ;  /* 0x0000000506057212 */ /* 0x000fe400078e3cff */
[----:B------:R-:W-:Y:S02]  /*7af0*/  ISETP.GE.AND P0, PT, R60, R23, PT ;  /* 0x000000173c00720c */ /* 0x000fe40003f06270 */
[----:B------:R-:W-:Y:S01]  /*7b00*/  SHF.R.U64 R42, R14, 0x10, R15 ;  /* 0x000000100e2a7819 */ /* 0x000fe2000000120f */
[----:B------:R-:W-:Y:S01]  /*7b10*/  IMAD.U32 R5, R7, 0x20, R5 ;  /* 0x0000002007057824 */ /* 0x000fe200078e0005 */
[----:B------:R-:W-:-:S02]  /*7b20*/  SHF.R.U32.HI R36, RZ, 0x10, R13 ;  /* 0x00000010ff247819 */ /* 0x000fc4000001160d */
[----:B------:R-:W-:Y:S02]  /*7b30*/  SHF.R.U32.HI R14, RZ, 0x10, R15 ;  /* 0x00000010ff0e7819 */ /* 0x000fe4000001160f */
[----:B------:R-:W-:Y:S02]  /*7b40*/  PRMT R24, R24, 0x5410, R22 ;  /* 0x0000541018187816 */ /* 0x000fe40000000016 */
[C---:B------:R-:W-:Y:S02]  /*7b50*/  IADD3 R6, R5.reuse, 0x10, RZ ;  /* 0x0000001005067810 */ /* 0x040fe40007ffe0ff */
[--C-:B------:R-:W-:Y:S02]  /*7b60*/  SHF.R.U64 R15, R16, 0x10, R17.reuse ;  /* 0x00000010100f7819 */ /* 0x100fe40000001211 */
[----:B------:R-:W-:Y:S02]  /*7b70*/  SHF.R.U32.HI R13, RZ, 0x10, R17 ;  /* 0x00000010ff0d7819 */ /* 0x000fe40000011611 */
[----:B------:R-:W-:-:S02]  /*7b80*/  @P1 IADD3 R6, R5, -0x10, RZ ;  /* 0xfffffff005061810 */ /* 0x000fc40007ffe0ff */
[----:B------:R-:W-:Y:S02]  /*7b90*/  PRMT R38, R38, 0x5410, R30 ;  /* 0x0000541026267816 */ /* 0x000fe4000000001e */
[----:B------:R-:W-:Y:S02]  /*7ba0*/  PRMT R35, R35, 0x5410, R26 ;  /* 0x0000541023237816 */ /* 0x000fe4000000001a */
[----:B------:R-:W-:Y:S02]  /*7bb0*/  PRMT R36, R36, 0x5410, R31 ;  /* 0x0000541024247816 */ /* 0x000fe4000000001f */
[----:B------:R-:W-:Y:S02]  /*7bc0*/  PRMT R26, R21, 0x5410, R18 ;  /* 0x00005410151a7816 */ /* 0x000fe40000000012 */
[----:B------:R-:W-:Y:S02]  /*7bd0*/  PRMT R30, R9, 0x5410, R24 ;  /* 0x00005410091e7816 */ /* 0x000fe40000000018 */
[----:B------:R-:W-:-:S02]  /*7be0*/  PRMT R32, R15, 0x5410, R32 ;  /* 0x000054100f207816 */ /* 0x000fc40000000020 */
[----:B------:R-:W-:Y:S02]  /*7bf0*/  PRMT R37, R37, 0x5410, R20 ;  /* 0x0000541025257816 */ /* 0x000fe40000000014 */
[----:B------:R-:W-:Y:S02]  /*7c00*/  PRMT R24, R10, 0x7610, R24 ;  /* 0x000076100a187816 */ /* 0x000fe40000000018 */
[----:B------:R-:W-:Y:S02]  /*7c10*/  PRMT R31, R11, 0x5410, R14 ;  /* 0x000054100b1f7816 */ /* 0x000fe4000000000e */
[----:B------:R-:W-:Y:S02]  /*7c20*/  PRMT R33, R33, 0x5410, R13 ;  /* 0x0000541021217816 */ /* 0x000fe4000000000d */
[----:B------:R-:W-:Y:S02]  /*7c30*/  LEA R21, R5, 0x6100, 0x1 ;  /* 0x0000610005157811 */ /* 0x000fe400078e08ff */
[----:B------:R-:W-:Y:S01]  /*7c40*/  LEA R22, R6, 0x6100, 0x1 ;  /* 0x0000610006167811 */ /* 0x000fe200078e08ff */
[----:B------:R-:W-:Y:S06]  /*7c50*/  BAR.SYNC.DEFER_BLOCKING 0x0 ;  /* 0x0000000000007b1d */ /* 0x000fec0000010000 */
[----:B------:R-:W-:Y:S05]  /*7c60*/  @P0 BRA `(.L_x_98) ;  /* 0x00000ff000000947 */ /* 0x000fea0003800000 */
[----:B------:R-:W-:Y:S01]  /*7c70*/  ISETP.GE.AND P0, PT, R40, c[0x0][0x27c], PT ;  /* 0x00009f0028007a0c */ /* 0x000fe20003f06270 */
[----:B------:R-:W-:-:S12]  /*7c80*/  BSSY B0, `(.L_x_99) ;  /* 0x0000028000007945 */ /* 0x000fd80003800000 */
[----:B------:R-:W-:Y:S05]  /*7c90*/  @P0 BRA `(.L_x_100) ;  /* 0x0000026000000947 */ /* 0x000fea0003800000 */
[----:B------:R-:W1:Y:S01]  /*7ca0*/  LDS.128 R8, [R21] ;  /* 0x0000000015087984 */ /* 0x000e620000000c00 */
[----:B------:R-:W-:Y:S02]  /*7cb0*/  HADD2.F32 R13, -RZ, R24.H1_H1 ;  /* 0x30000018ff0d7230 */ /* 0x000fe40000004100 */
[----:B------:R-:W-:Y:S02]  /*7cc0*/  HADD2.F32 R5, -RZ, R25.H0_H0 ;  /* 0x20000019ff057230 */ /* 0x000fe40000004100 */
[----:B------:R-:W-:Y:S02]  /*7cd0*/  HADD2.F32 R7, -RZ, R58.H0_H0 ;  /* 0x2000003aff077230 */ /* 0x000fe40000004100 */
[----:B------:R-:W-:Y:S02]  /*7ce0*/  HADD2.F32 R6, -RZ, R56.H0_H0 ;  /* 0x20000038ff067230 */ /* 0x000fe40000004100 */
[--C-:B-1----:R-:W-:Y:S02]  /*7cf0*/  HADD2.F32 R14, -RZ, R8.reuse.H0_H0 ;  /* 0x20000008ff0e7230 */ /* 0x102fe40000004100 */
[----:B------:R-:W-:-:S02]  /*7d00*/  HADD2.F32 R12, -RZ, R8.H1_H1 ;  /* 0x30000008ff0c7230 */ /* 0x000fc40000004100 */
[--C-:B------:R-:W-:Y:S02]  /*7d10*/  HADD2.F32 R8, -RZ, R9.reuse.H0_H0 ;  /* 0x20000009ff087230 */ /* 0x100fe40000004100 */
[----:B------:R-:W-:Y:S02]  /*7d20*/  HADD2.F32 R9, -RZ, R9.H1_H1 ;  /* 0x30000009ff097230 */ /* 0x000fe40000004100 */
[--C-:B------:R-:W-:Y:S02]  /*7d30*/  HADD2.F32 R18, -RZ, R11.reuse.H0_H0 ;  /* 0x2000000bff127230 */ /* 0x100fe40000004100 */
[----:B------:R-:W-:Y:S01]  /*7d40*/  HADD2.F32 R17, -RZ, R11.H1_H1 ;  /* 0x3000000bff117230 */ /* 0x000fe20000004100 */
[-C--:B------:R-:W-:Y:S01]  /*7d50*/  FMUL.FTZ R11, R12, R13.reuse ;  /* 0x0000000d0c0b7220 */ /* 0x080fe20000410000 */
[--C-:B------:R-:W-:Y:S01]  /*7d60*/  HADD2.F32 R16, -RZ, R10.reuse.H0_H0 ;  /* 0x2000000aff107230 */ /* 0x100fe20000004100 */
[----:B------:R-:W-:Y:S01]  /*7d70*/  FMUL.FTZ R13, R14, R13 ;  /* 0x0000000d0e0d7220 */ /* 0x000fe20000410000 */
[----:B------:R-:W-:Y:S01]  /*7d80*/  HADD2.F32 R15, -RZ, R10.H1_H1 ;  /* 0x3000000aff0f7230 */ /* 0x000fe20000004100 */
[----:B------:R-:W-:-:S02]  /*7d90*/  FMUL.FTZ R10, R9, R5 ;  /* 0x00000005090a7220 */ /* 0x000fc40000410000 */
[----:B------:R-:W-:Y:S02]  /*7da0*/  FMUL.FTZ R5, R8, R5 ;  /* 0x0000000508057220 */ /* 0x000fe40000410000 */
[-C--:B------:R-:W-:Y:S02]  /*7db0*/  FFMA.FTZ R20, R14, R7.reuse, -R11 ;  /* 0x000000070e147223 */ /* 0x080fe4000001080b */
[----:B------:R-:W-:Y:S01]  /*7dc0*/  FFMA.FTZ R19, R12, R7, R13 ;  /* 0x000000070c137223 */ /* 0x000fe2000001000d */
[----:B------:R-:W-:Y:S01]  /*7dd0*/  HADD2.F32 R7, -RZ, R57.H0_H0 ;  /* 0x20000039ff077230 */ /* 0x000fe20000004100 */
[-C--:B------:R-:W-:Y:S01]  /*7de0*/  FFMA.FTZ R14, R8, R6.reuse, -R10 ;  /* 0x00000006080e7223 */ /* 0x080fe2000001080a */
[----:B------:R-:W-:Y:S01]  /*7df0*/  HADD2.F32 R8, -RZ, R26.H0_H0 ;  /* 0x2000001aff087230 */ /* 0x000fe20000004100 */
[----:B------:R-:W-:Y:S01]  /*7e00*/  FFMA.FTZ R13, R9, R6, R5 ;  /* 0x00000006090d7223 */ /* 0x000fe20000010005 */
[----:B------:R-:W-:Y:S02]  /*7e10*/  HADD2.F32 R5, -RZ, R25.H1_H1 ;  /* 0x30000019ff057230 */ /* 0x000fe40000004100 */
[----:B------:R-:W-:Y:S01]  /*7e20*/  HADD2.F32 R6, -RZ, R52.H0_H0 ;  /* 0x20000034ff067230 */ /* 0x000fe20000004100 */
[----:B------:R-:W-:-:S02]  /*7e30*/  FMUL.FTZ R10, R15, R8 ;  /* 0x000000080f0a7220 */ /* 0x000fc40000410000 */
[----:B------:R-:W-:Y:S02]  /*7e40*/  FMUL.FTZ R9, R16, R8 ;  /* 0x0000000810097220 */ /* 0x000fe40000410000 */
[-C--:B------:R-:W-:Y:S02]  /*7e50*/  FMUL.FTZ R8, R17, R5.reuse ;  /* 0x0000000511087220 */ /* 0x080fe40000410000 */
[----:B------:R-:W-:Y:S02]  /*7e60*/  FMUL.FTZ R5, R18, R5 ;  /* 0x0000000512057220 */ /* 0x000fe40000410000 */
[-C--:B------:R-:W-:Y:S02]  /*7e70*/  FFMA.FTZ R12, R16, R7.reuse, -R10 ;  /* 0x00000007100c7223 */ /* 0x080fe4000001080a */
[----:B------:R-:W-:Y:S01]  /*7e80*/  FFMA.FTZ R10, R15, R7, R9 ;  /* 0x000000070f0a7223 */ /* 0x000fe20000010009 */
[----:B------:R-:W-:Y:S01]  /*7e90*/  F2FP.PACK_AB R9, R13, R14 ;  /* 0x0000000e0d09723e */ /* 0x000fe200000000ff */
[----:B------:R-:W-:Y:S01]  /*7ea0*/  FFMA.FTZ R11, R18, R6, -R8 ;  /* 0x00000006120b7223 */ /* 0x000fe20000010808 */
[----:B------:R-:W-:Y:S01]  /*7eb0*/  F2FP.PACK_AB R8, R19, R20 ;  /* 0x000000141308723e */ /* 0x000fe200000000ff */
[----:B------:R-:W-:Y:S01]  /*7ec0*/  FFMA.FTZ R5, R17, R6, R5 ;  /* 0x0000000611057223 */ /* 0x000fe20000010005 */
[----:B------:R-:W-:-:S04]  /*7ed0*/  F2FP.PACK_AB R10, R10, R12 ;  /* 0x0000000c0a0a723e */ /* 0x000fc800000000ff */
[----:B------:R-:W-:-:S05]  /*7ee0*/  F2FP.PACK_AB R11, R5, R11 ;  /* 0x0000000b050b723e */ /* 0x000fca00000000ff */
[----:B------:R1:W-:Y:S02]  /*7ef0*/  STS.128 [R21], R8 ;  /* 0x0000000815007388 */ /* 0x0003e40000000c00 */
.L_x_100:
[----:B------:R-:W-:Y:S05]  /*7f00*/  BSYNC B0 ;  /* 0x0000000000007941 */ /* 0x000fea0003800000 */
.L_x_99:
[----:B------:R-:W-:Y:S01]  /*7f10*/  IADD3 R5, R40, 0x8, RZ ;  /* 0x0000000828057810 */ /* 0x000fe20007ffe0ff */
[----:B------:R-:W-:Y:S03]  /*7f20*/  BSSY B0, `(.L_x_101) ;  /* 0x0000029000007945 */ /* 0x000fe60003800000 */
[----:B------:R-:W-:-:S13]  /*7f30*/  ISETP.GE.AND P0, PT, R5, c[0x0][0x27c], PT ;  /* 0x00009f0005007a0c */ /* 0x000fda0003f06270 */
[----:B------:R-:W-:Y:S05]  /*7f40*/  @P0 BRA `(.L_x_102) ;  /* 0x0000026000000947 */ /* 0x000fea0003800000 */
[----:B-1----:R-:W1:Y:S01]  /*7f50*/  LDS.128 R8, [R22] ;  /* 0x0000000016087984 */ /* 0x002e620000000c00 */
        /* <DEDUP_REMOVED lines=20> */
[----:B------:R-:W-:Y:S01]  /*80a0*/  HADD2.F32 R8, -RZ, R28.H1_H1 ;  /* 0x3000001cff087230 */ /* 0x000fe20000004100 */
        /* <DEDUP_REMOVED lines=16> */
.L_x_102:
[----:B------:R-:W-:Y:S05]  /*81b0*/  BSYNC B0 ;  /* 0x0000000000007941 */ /* 0x000fea0003800000 */
.L_x_101:
[----:B------:R-:W-:Y:S01]  /*81c0*/  IADD3 R5, R40, 0x10, RZ ;  /* 0x0000001028057810 */ /* 0x000fe20007ffe0ff */
[----:B------:R-:W-:Y:S03]  /*81d0*/  BSSY B0, `(.L_x_103) ;  /* 0x0000029000007945 */ /* 0x000fe60003800000 */
[----:B------:R-:W-:-:S13]  /*81e0*/  ISETP.GE.AND P0, PT, R5, c[0x0][0x27c], PT ;  /* 0x00009f0005007a0c */ /* 0x000fda0003f06270 */
[----:B------:R-:W-:Y:S05]  /*81f0*/  @P0 BRA `(.L_x_104) ;  /* 0x0000026000000947 */ /* 0x000fea0003800000 */
[----:B-1----:R-:W1:Y:S01]  /*8200*/  LDS.128 R8, [R21+0x2000] ;  /* 0x0020000015087984 */ /* 0x002e620000000c00 */
        /* <DEDUP_REMOVED lines=20> */
[--C-:B------:R-:W-:Y:S01]  /*8350*/  HADD2.F32 R8, -RZ, R30.reuse.H1_H1 ;  /* 0x3000001eff087230 */ /* 0x100fe20000004100 */
[----:B------:R-:W-:Y:S01]  /*8360*/  FFMA.FTZ R13, R9, R6, R5 ;  /* 0x00000006090d7223 */ /* 0x000fe20000010005 */
[----:B------:R-:W-:Y:S02]  /*8370*/  HADD2.F32 R5, -RZ, R30.H0_H0 ;  /* 0x2000001eff057230 */ /* 0x000fe40000004100 */
        /* <DEDUP_REMOVED lines=13> */
[----:B------:R1:W-:Y:S02]  /*8450*/  STS.128 [R21+0x2000], R8 ;  /* 0x0020000815007388 */ /* 0x0003e40000000c00 */
.L_x_104:
[----:B------:R-:W-:Y:S05]  /*8460*/  BSYNC B0 ;  /* 0x0000000000007941 */ /* 0x000fea0003800000 */
.L_x_103:
[----:B------:R-:W-:Y:S01]  /*8470*/  IADD3 R5, R40, 0x18, RZ ;  /* 0x0000001828057810 */ /* 0x000fe20007ffe0ff */
[----:B------:R-:W-:Y:S03]  /*8480*/  BSSY B0, `(.L_x_105) ;  /* 0x0000029000007945 */ /* 0x000fe60003800000 */
[----:B------:R-:W-:-:S13]  /*8490*/  ISETP.GE.AND P0, PT, R5, c[0x0][0x27c], PT ;  /* 0x00009f0005007a0c */ /* 0x000fda0003f06270 */
[----:B------:R-:W-:Y:S05]  /*84a0*/  @P0 BRA `(.L_x_106) ;  /* 0x0000026000000947 */ /* 0x000fea0003800000 */
[----:B-1----:R-:W1:Y:S01]  /*84b0*/  LDS.128 R8, [R22+0x2000] ;  /* 0x0020000016087984 */ /* 0x002e620000000c00 */
[----:B------:R-:W-:Y:S02]  /*84c0*/  HADD2.F32 R13, -RZ, R31.H0_H0 ;  /* 0x2000001fff0d7230 */ /* 0x000fe40000004100 */
        /* <DEDUP_REMOVED lines=36> */
.L_x_106:
[----:B------:R-:W-:Y:S05]  /*8710*/  BSYNC B0 ;  /* 0x0000000000007941 */ /* 0x000fea0003800000 */
.L_x_105:
        /* <DEDUP_REMOVED lines=8> */
[----:B------:R-:W-:Y:S02]  /*87a0*/  HADD2.F32 R6, -RZ, R32.H1_H1 ;  /* 0x30000020ff067230 */ /* 0x000fe40000004100 */
        /* <DEDUP_REMOVED lines=14> */
[--C-:B------:R-:W-:Y:S01]  /*8890*/  HADD2.F32 R7, -RZ, R34.reuse.H1_H1 ;  /* 0x30000022ff077230 */ /* 0x100fe20000004100 */
        /* <DEDUP_REMOVED lines=18> */
.L_x_108:
[----:B------:R-:W-:Y:S05]  /*89c0*/  BSYNC B0 ;  /* 0x0000000000007941 */ /* 0x000fea0003800000 */
.L_x_107:
[----:B------:R-:W-:-:S04]  /*89d0*/  IADD3 R5, R40, 0x28, RZ ;  /* 0x0000002828057810 */ /* 0x000fc80007ffe0ff */
[----:B------:R-:W-:-:S13]  /*89e0*/  ISETP.GE.AND P0, PT, R5, c[0x0][0x27c], PT ;  /* 0x00009f0005007a0c */ /* 0x000fda0003f06270 */
[----:B------:R-:W-:Y:S05]  /*89f0*/  @P0 BRA `(.L_x_98) ;  /* 0x0000026000000947 */ /* 0x000fea0003800000 */
[----:B-1----:R-:W1:Y:S01]  /*8a00*/  LDS.128 R8, [R22+0x4000] ;  /* 0x0040000016087984 */ /* 0x002e620000000c00 */
[----:B------:R-:W-:Y:S02]  /*8a10*/  HADD2.F32 R13, -RZ, R41.H0_H0 ;  /* 0x20000029ff0d7230 */ /* 0x000fe40000004100 */
[----:B------:R-:W-:Y:S02]  /*8a20*/  HADD2.F32 R5, -RZ, R32.H0_H0 ;  /* 0x20000020ff057230 */ /* 0x000fe40000004100 */
[----:B------:R-:W-:Y:S02]  /*8a30*/  HADD2.F32 R7, -RZ, R36.H1_H1 ;  /* 0x30000024ff077230 */ /* 0x000fe40000004100 */
        /* <DEDUP_REMOVED lines=15> */
[----:B------:R-:W-:Y:S01]  /*8b30*/  HADD2.F32 R7, -RZ, R38.H1_H1 ;  /* 0x30000026ff077230 */ /* 0x000fe20000004100 */
[-C--:B------:R-:W-:Y:S01]  /*8b40*/  FFMA.FTZ R14, R8, R6.reuse, -R10 ;  /* 0x00000006080e7223 */ /* 0x080fe2000001080a */
[----:B------:R-:W-:Y:S01]  /*8b50*/  HADD2.F32 R8, -RZ, R39.H0_H0 ;  /* 0x20000027ff087230 */ /* 0x000fe20000004100 */
[----:B------:R-:W-:Y:S01]  /*8b60*/  FFMA.FTZ R13, R9, R6, R5 ;  /* 0x00000006090d7223 */ /* 0x000fe20000010005 */
[----:B------:R-:W-:Y:S02]  /*8b70*/  HADD2.F32 R5, -RZ, R33.H1_H1 ;  /* 0x30000021ff057230 */ /* 0x000fe40000004100 */
[----:B------:R-:W-:Y:S01]  /*8b80*/  HADD2.F32 R6, -RZ, R37.H1_H1 ;  /* 0x30000025ff067230 */ /* 0x000fe20000004100 */
        /* <DEDUP_REMOVED lines=13> */
.L_x_98:
[----:B------:R-:W-:Y:S05]  /*8c60*/  BSYNC B1 ;  /* 0x0000000000017941 */ /* 0x000fea0003800000 */
.L_x_97:
[----:B------:R-:W-:-:S04]  /*8c70*/  IADD3 R5, R60, 0x40, RZ ;  /* 0x000000403c057810 */ /* 0x000fc80007ffe0ff */
[----:B------:R-:W-:-:S13]  /*8c80*/  ISETP.GE.AND P0, PT, R5, R23, PT ;  /* 0x000000170500720c */ /* 0x000fda0003f06270 */
[----:B------:R-:W-:Y:S05]  /*8c90*/  @P0 BRA `(.L_x_109) ;  /* 0x0000411000000947 */ /* 0x000fea0003800000 */
[----:B------:R-:W-:Y:S01]  /*8ca0*/  ISETP.GE.AND P0, PT, R40, c[0x0][0x27c], PT ;  /* 0x00009f0028007a0c */ /* 0x000fe20003f06270 */
[----:B------:R-:W-:-:S12]  /*8cb0*/  BSSY B0, `(.L_x_110) ;  /* 0x0000028000007945 */ /* 0x000fd80003800000 */
        /* <DEDUP_REMOVED lines=12> */
[C---:B------:R-:W-:Y:S01]  /*8d80*/  FMUL.FTZ R11, R13.reuse, R12 ;  /* 0x0000000c0d0b7220 */ /* 0x040fe20000410000 */
[--C-:B------:R-:W-:Y:S01]  /*8d90*/  HADD2.F32 R16, -RZ, R10.reuse.H0_H0 ;  /* 0x2000000aff107230 */ /* 0x100fe20000004100 */
[----:B------:R-:W-:Y:S01]  /*8da0*/  FMUL.FTZ R13, R13, R14 ;  /* 0x0000000e0d0d7220 */ /* 0x000fe20000410000 */
[----:B------:R-:W-:Y:S01]  /*8db0*/  HADD2.F32 R15, -RZ, R10.H1_H1 ;  /* 0x3000000aff0f7230 */ /* 0x000fe20000004100 */
[----:B------:R-:W-:-:S02]  /*8dc0*/  FMUL.FTZ R10, R5, R9 ;  /* 0x00000009050a7220 */ /* 0x000fc40000410000 */
[----:B------:R-:W-:Y:S02]  /*8dd0*/  FMUL.FTZ R5, R5, R8 ;  /* 0x0000000805057220 */ /* 0x000fe40000410000 */
[C---:B------:R-:W-:Y:S02]  /*8de0*/  FFMA.FTZ R20, R7.reuse, R14, -R11 ;  /* 0x0000000e07147223 */ /* 0x040fe4000001080b */
[----:B------:R-:W-:Y:S01]  /*8df0*/  FFMA.FTZ R19, R7, R12, R13 ;  /* 0x0000000c07137223 */ /* 0x000fe2000001000d */
[----:B------:R-:W-:Y:S01]  /*8e00*/  HADD2.F32 R7, -RZ, R57.H0_H0 ;  /* 0x20000039ff077230 */ /* 0x000fe20000004100 */
[C---:B------:R-:W-:Y:S01]  /*8e10*/  FFMA.FTZ R14, R6.reuse, R8, -R10 ;  /* 0x00000008060e7223 */ /* 0x040fe2000001080a */
[----:B------:R-:W-:Y:S01]  /*8e20*/  HADD2.F32 R8, -RZ, R26.H0_H0 ;  /* 0x2000001aff087230 */ /* 0x000fe20000004100 */
[----:B------:R-:W-:Y:S01]  /*8e30*/  FFMA.FTZ R13, R6, R9, R5 ;  /* 0x00000009060d7223 */ /* 0x000fe20000010005 */
[----:B------:R-:W-:Y:S02]  /*8e40*/  HADD2.F32 R5, -RZ, R25.H1_H1 ;  /* 0x30000019ff057230 */ /* 0x000fe40000004100 */
[----:B------:R-:W-:Y:S01]  /*8e50*/  HADD2.F32 R6, -RZ, R52.H0_H0 ;  /* 0x20000034ff067230 */ /* 0x000fe20000004100 */
[----:B------:R-:W-:-:S02]  /*8e60*/  FMUL.FTZ R10, R8, R15 ;  /* 0x0000000f080a7220 */ /* 0x000fc40000410000 */
[----:B------:R-:W-:Y:S02]  /*8e70*/  FMUL.FTZ R9, R8, R16 ;  /* 0x0000001008097220 */ /* 0x000fe40000410000 */
[C---:B------:R-:W-:Y:S02]  /*8e80*/  FMUL.FTZ R8, R5.reuse, R17 ;  /* 0x0000001105087220 */ /* 0x040fe40000410000 */
[----:B------:R-:W-:Y:S02]  /*8e90*/  FMUL.FTZ R5, R5, R18 ;  /* 0x0000001205057220 */ /* 0x000fe40000410000 */
[C---:B------:R-:W-:Y:S02]  /*8ea0*/  FFMA.FTZ R12, R7.reuse, R16, -R10 ;  /* 0x00000010070c7223 */ /* 0x040fe4000001080a */
[----:B------:R-:W-:Y:S01]  /*8eb0*/  FFMA.FTZ R10, R7, R15, R9 ;  /* 0x0000000f070a7223 */ /* 0x000fe20000010009 */
[----:B------:R-:W-:Y:S01]  /*8ec0*/  F2FP.PACK_AB R9, R13, R14 ;  /* 0x0000000e0d09723e */ /* 0x000fe200000000ff */
[C---:B------:R-:W-:Y:S01]  /*8ed0*/  FFMA.FTZ R11, R6.reuse, R18, -R8 ;  /* 0x00000012060b7223 */ /* 0x040fe20000010808 */
[----:B------:R-:W-:Y:S01]  /*8ee0*/  F2FP.PACK_AB R8, R19, R20 ;  /* 0x000000141308723e */ /* 0x000fe200000000ff */
[----:B------:R-:W-:Y:S01]  /*8ef0*/  FFMA.FTZ R5, R6, R17, R5 ;  /* 0x0000001106057223 */ /* 0x000fe20000010005 */
[----:B------:R-:W-:-:S04]  /*8f00*/  F2FP.PACK_AB R10, R10, R12 ;  /* 0x0000000c0a0a723e */ /* 0x000fc800000000ff */
[----:B------:R-:W-:-:S05]  /*8f10*/  F2FP.PACK_AB R11, R5, R11 ;  /* 0x0000000b050b723e */ /* 0x000fca00000000ff */
[----:B------:R1:W-:Y:S02]  /*8f20*/  STS.128 [R21+0x1000], R8 ;  /* 0x0010000815007388 */ /* 0x0003e40000000c00 */
.L_x_111:
[----:B------:R-:W-:Y:S05]  /*8f30*/  BSYNC B0 ;  /* 0x0000000000007941 */ /* 0x000fea0003800000 */
.L_x_110:
        /* <DEDUP_REMOVED lines=25> */
[----:B------:R-:W-:Y:S01]  /*90d0*/  HADD2.F32 R8, -RZ, R28.H1_H1 ;  /* 0x3000001cff087230 */ /* 0x000fe20000004100 */
        /* <DEDUP_REMOVED lines=16> */
.L_x_113:
[----:B------:R-:W-:Y:S05]  /*91e0*/  BSYNC B0 ;  /* 0x0000000000007941 */ /* 0x000fea0003800000 */
.L_x_112:
        /* <DEDUP_REMOVED lines=25> */
[--C-:B------:R-:W-:Y:S01]  /*9380*/  HADD2.F32 R8, -RZ, R30.reuse.H1_H1 ;  /* 0x3000001eff087230 */ /* 0x100fe20000004100 */
[----:B------:R-:W-:Y:S01]  /*9390*/  FFMA.FTZ R13, R6, R9, R5 ;  /* 0x00000009060d7223 */ /* 0x000fe20000010005 */
[----:B------:R-:W-:Y:S02]  /*93a0*/  HADD2.F32 R5, -RZ, R30.H0_H0 ;  /* 0x2000001eff057230 */ /* 0x000fe40000004100 */
        /* <DEDUP_REMOVED lines=14> */
.L_x_115:
[----:B------:R-:W-:Y:S05]  /*9490*/  BSYNC B0 ;  /* 0x0000000000007941 */ /* 0x000fea0003800000 */
.L_x_114:
        /* <DEDUP_REMOVED lines=42> */
.L_x_117:
[----:B------:R-:W-:Y:S05]  /*9740*/  BSYNC B0 ;  /* 0x0000000000007941 */ /* 0x000fea0003800000 */
.L_x_116:
        /* <DEDUP_REMOVED lines=23> */
[--C-:B------:R-:W-:Y:S01]  /*98c0*/  HADD2.F32 R7, -RZ, R34.reuse.H1_H1 ;  /* 0x30000022ff077230 */ /* 0x100fe20000004100 */
        /* <DEDUP_REMOVED lines=18> */
.L_x_119:
[----:B------:R-:W-:Y:S05]  /*99f0*/  BSYNC B0 ;  /* 0x0000000000007941 */ /* 0x000fea0003800000 */
.L_x_118:
        /* <DEDUP_REMOVED lines=22> */
[----:B------:R-:W-:Y:S01]  /*9b60*/  HADD2.F32 R7, -RZ, R38.H1_H1 ;  /* 0x30000026ff077230 */ /* 0x000fe20000004100 */
[C---:B------:R-:W-:Y:S01]  /*9b70*/  FFMA.FTZ R14, R6.reuse, R8, -R10 ;  /* 0x00000008060e7223 */ /* 0x040fe2000001080a */
[----:B------:R-:W-:Y:S01]  /*9b80*/  HADD2.F32 R8, -RZ, R39.H0_H0 ;  /* 0x20000027ff087230 */ /* 0x000fe20000004100 */
[----:B------:R-:W-:Y:S01]  /*9b90*/  FFMA.FTZ R13, R6, R9, R5 ;  /* 0x00000009060d7223 */ /* 0x000fe20000010005 */
[----:B------:R-:W-:Y:S02]  /*9ba0*/  HADD2.F32 R5, -RZ, R33.H1_H1 ;  /* 0x30000021ff057230 */ /* 0x000fe40000004100 */
[----:B------:R-:W-:Y:S01]  /*9bb0*/  HADD2.F32 R6, -RZ, R37.H1_H1 ;  /* 0x30000025ff067230 */ /* 0x000fe20000004100 */
        /* <DEDUP_REMOVED lines=12> */
[----:B------:R1:W-:Y:S01]  /*9c80*/  STS.128 [R22+0x5000], R8 ;  /* 0x0050000816007388 */ /* 0x0003e20000000c00 */
[----:B------:R-:W-:Y:S05]  /*9c90*/  BRA `(.L_x_109) ;  /* 0x0000311000007947 */ /* 0x000fea0003800000 */
.L_x_94:
        /* <DEDUP_REMOVED lines=17> */
[C---:B------:R-:W-:Y:S01]  /*9db0*/  IADD3 R10, R62.reuse, 0x20, RZ ;  /* 0x000000203e0a7810 */ /* 0x040fe20007ffe0ff */
[----:B------:R-:W-:Y:S01]  /*9dc0*/  CS2R R20, SRZ ;  /* 0x0000000000147805 */ /* 0x000fe2000001ff00 */
[----:B------:R-:W-:-:S02]  /*9dd0*/  ISETP.GE.AND P2, PT, R62, c[0x0][0x27c], PT ;  /* 0x00009f003e007a0c */ /* 0x000fc40003f46270 */
[----:B------:R-:W-:Y:S02]  /*9de0*/  ISETP.GE.AND P1, PT, R9, c[0x0][0x27c], PT ;  /* 0x00009f0009007a0c */ /* 0x000fe40003f26270 */
[----:B------:R-:W-:-:S09]  /*9df0*/  ISETP.GE.AND P0, PT, R10, c[0x0][0x27c], PT ;  /* 0x00009f000a007a0c */ /* 0x000fd20003f06270 */
[----:B------:R-:W-:Y:S02]  /*9e00*/  @!P2 IMAD.WIDE R6, R62, 0x2, R34 ;  /* 0x000000023e06a825 */ /* 0x000fe400078e0222 */
[----:B------:R-:W-:Y:S02]  /*9e10*/  @!P1 SHF.R.S32.HI R8, RZ, 0x1f, R9 ;  /* 0x0000001fff089819 */ /* 0x000fe40000011409 */
[----:B------:R-:W-:Y:S01]  /*9e20*/  @!P0 SHF.R.S32.HI R5, RZ, 0x1f, R10 ;  /* 0x0000001fff058819 */ /* 0x000fe2000001140a */
[----:B------:R1:W5:Y:S01]  /*9e30*/  @!P2 LD.E.128 R20, [R6.64] ;  /* 0x000000060614a980 */ /* 0x000362000c101d00 */
[----:B------:R-:W-:Y:S01]  /*9e40*/  CS2R R26, SRZ ;  /* 0x00000000001a7805 */ /* 0x000fe2000001ff00 */
[----:B------:R-:W-:Y:S01]  /*9e50*/  CS2R R24, SRZ ;  /* 0x0000000000187805 */ /* 0x000fe2000001ff00 */
[----:B------:R-:W-:Y:S01]  /*9e60*/  @!P0 LEA.HI R5, R5, R10, RZ, 0x3 ;  /* 0x0000000a05058211 */ /* 0x000fe200078f18ff */
[----:B------:R-:W-:Y:S01]  /*9e70*/  CS2R R14, SRZ ;  /* 0x00000000000e7805 */ /* 0x000fe2000001ff00 */
[----:B------:R-:W-:Y:S01]  /*9e80*/  CS2R R10, SRZ ;  /* 0x00000000000a7805 */ /* 0x000fe2000001ff00 */
[----:B------:R-:W-:Y:S01]  /*9e90*/  CS2R R12, SRZ ;  /* 0x00000000000c7805 */ /* 0x000fe2000001ff00 */
[----:B------:R-:W-:Y:S01]  /*9ea0*/  @!P0 LOP3.LUT R5, R5, 0xfffffff8, RZ, 0xc0, !PT ;  /* 0xfffffff805058812 */ /* 0x000fe200078ec0ff */
[----:B------:R-:W-:Y:S01]  /*9eb0*/  CS2R R30, SRZ ;  /* 0x00000000001e7805 */ /* 0x000fe2000001ff00 */
[----:B------:R-:W-:Y:S01]  /*9ec0*/  CS2R R28, SRZ ;  /* 0x00000000001c7805 */ /* 0x000fe2000001ff00 */
[----:B------:R-:W-:Y:S01]  /*9ed0*/  CS2R R18, SRZ ;  /* 0x0000000000127805 */ /* 0x000fe2000001ff00 */
[----:B------:R-:W-:Y:S01]  /*9ee0*/  CS2R R16, SRZ ;  /* 0x0000000000107805 */ /* 0x000fe2000001ff00 */
[----:B------:R-:W-:-:S05]  /*9ef0*/  @!P0 IMAD.WIDE R36, R5, 0x2, R34 ;  /* 0x0000000205248825 */ /* 0x000fca00078e0222 */
[----:B------:R2:W5:Y:S01]  /*9f00*/  @!P0 LD.E.128 R28, [R36.64] ;  /* 0x00000006241c8980 */ /* 0x000562000c101d00 */
[----:B-1----:R-:W-:Y:S02]  /*9f10*/  @!P1 LEA.HI R6, R8, R9, RZ, 0x3 ;  /* 0x0000000908069211 */ /* 0x002fe400078f18ff */
[----:B------:R-:W-:Y:S02]  /*9f20*/  CS2R R8, SRZ ;  /* 0x0000000000087805 */ /* 0x000fe4000001ff00 */
[----:B------:R-:W-:-:S05]  /*9f30*/  @!P1 LOP3.LUT R6, R6, 0xfffffff8, RZ, 0xc0, !PT ;  /* 0xfffffff806069812 */ /* 0x000fca00078ec0ff */
[----:B------:R-:W-:-:S04]  /*9f40*/  @!P1 IMAD.WIDE R38, R6, 0x2, R34 ;  /* 0x0000000206269825 */ /* 0x000fc800078e0222 */
[--C-:B------:R-:W-:Y:S01]  /*9f50*/  @!P1 IMAD.WIDE R34, R6, 0x2, R32.reuse ;  /* 0x0000000206229825 */ /* 0x100fe200078e0220 */
[----:B------:R2:W5:Y:S03]  /*9f60*/  @!P1 LD.E.128 R24, [R38.64] ;  /* 0x0000000626189980 */ /* 0x000566000c101d00 */
[--C-:B------:R-:W-:Y:S01]  /*9f70*/  @!P0 IMAD.WIDE R6, R5, 0x2, R32.reuse ;  /* 0x0000000205068825 */ /* 0x100fe200078e0220 */
[----:B------:R2:W5:Y:S03]  /*9f80*/  @!P1 LD.E.128 R12, [R34.64] ;  /* 0x00000006220c9980 */ /* 0x000566000c101d00 */
[----:B------:R-:W-:Y:S01]  /*9f90*/  @!P2 IMAD.WIDE R32, R62, 0x2, R32 ;  /* 0x000000023e20a825 */ /* 0x000fe200078e0220 */
[----:B------:R2:W5:Y:S04]  /*9fa0*/  @!P0 LD.E.128 R16, [R6.64] ;  /* 0x0000000606108980 */ /* 0x000568000c101d00 */
[----:B------:R2:W5:Y:S02]  /*9fb0*/  @!P2 LD.E.128 R8, [R32.64] ;  /* 0x000000062008a980 */ /* 0x000564000c101d00 */
.L_x_121:
[----:B------:R-:W-:Y:S05]  /*9fc0*/  BSYNC B0 ;  /* 0x0000000000007941 */ /* 0x000fea0003800000 */
.L_x_120:
[----:B-----5:R-:W-:Y:S01]  /*9fd0*/  IMAD.MOV.U32 R43, RZ, RZ, R28 ;  /* 0x000000ffff2b7224 */ /* 0x020fe200078e001c */
[----:B------:R-:W-:Y:S01]  /*9fe0*/  SHF.R.U64 R40, R28, 0x10, R29 ;  /* 0x000000101c287819 */ /* 0x000fe2000000121d */
[----:B--2---:R-:W-:Y:S01]  /*9ff0*/  IMAD R6, R169, -0x80, R54 ;  /* 0xffffff80a9067824 */ /* 0x004fe200078e0236 */
[--C-:B------:R-:W-:Y:S01]  /*a000*/  SHF.R.U64 R57, R20, 0x10, R21.reuse ;  /* 0x0000001014397819 */ /* 0x100fe20000001215 */
[----:B------:R-:W-:Y:S01]  /*a010*/  IMAD.MOV.U32 R59, RZ, RZ, R20 ;  /* 0x000000ffff3b7224 */ /* 0x000fe200078e0014 */
[----:B------:R-:W-:Y:S01]  /*a020*/  PRMT R70, R43, 0x5410, R40 ;  /* 0x000054102b467816 */ /* 0x000fe20000000028 */
[----:B------:R-:W-:Y:S01]  /*a030*/  IMAD.MOV.U32 R58, RZ, RZ, R21 ;  /* 0x000000ffff3a7224 */ /* 0x000fe200078e0015 */
[----:B------:R-:W-:Y:S01]  /*a040*/  IMNMX R43, R6, 0x80, PT ;  /* 0x00000080062b7817 */ /* 0x000fe20003800200 */
[----:B------:R-:W-:Y:S01]  /*a050*/  IMAD.MOV.U32 R55, RZ, RZ, R23 ;  /* 0x000000ffff377224 */ /* 0x000fe200078e0017 */
[----:B------:R-:W-:Y:S01]  /*a060*/  SHF.R.U32.HI R53, RZ, 0x10, R21 ;  /* 0x00000010ff357819 */ /* 0x000fe20000011615 */
[----:B------:R-:W-:Y:S01]  /*a070*/  IMAD.MOV.U32 R51, RZ, RZ, R24 ;  /* 0x000000ffff337224 */ /* 0x000fe200078e0018 */
[----:B------:R-:W-:Y:S01]  /*a080*/  ISETP.GE.AND P0, PT, R60, R43, PT ;  /* 0x0000002b3c00720c */ /* 0x000fe20003f06270 */
[----:B------:R-:W-:Y:S01]  /*a090*/  IMAD.MOV.U32 R47, RZ, RZ, R26 ;  /* 0x000000ffff2f7224 */ /* 0x000fe200078e001a */
[----:B------:R-:W-:Y:S01]  /*a0a0*/  SHF.R.U64 R52, R22, 0x10, R23 ;  /* 0x0000001016347819 */ /* 0x000fe20000001217 */
[----:B------:R-:W-:Y:S01]  /*a0b0*/  IMAD.MOV.U32 R42, RZ, RZ, R29 ;  /* 0x000000ffff2a7224 */ /* 0x000fe200078e001d */
[----:B------:R-:W-:Y:S01]  /*a0c0*/  SHF.R.U32.HI R49, RZ, 0x10, R23 ;  /* 0x00000010ff317819 */ /* 0x000fe20000011617 */
[----:B------:R-:W-:Y:S01]  /*a0d0*/  IMAD.MOV.U32 R38, RZ, RZ, R31 ;  /* 0x000000ffff267224 */ /* 0x000fe200078e001f */
[----:B------:R-:W-:Y:S01]  /*a0e0*/  SHF.R.U64 R48, R24, 0x10, R25 ;  /* 0x0000001018307819 */ /* 0x000fe20000001219 */
[----:B------:R-:W-:Y:S01]  /*a0f0*/  IMAD.MOV.U32 R56, RZ, RZ, R22 ;  /* 0x000000ffff387224 */ /* 0x000fe200078e0016 */
[----:B------:R-:W-:Y:S01]  /*a100*/  SHF.R.U64 R44, R26, 0x10, R27 ;  /* 0x000000101a2c7819 */ /* 0x000fe2000000121b */
[----:B------:R-:W-:Y:S01]  /*a110*/  IMAD.MOV.U32 R50, RZ, RZ, R25 ;  /* 0x000000ffff327224 */ /* 0x000fe200078e0019 */
[----:B------:R-:W-:Y:S01]  /*a120*/  SHF.R.U32.HI R37, RZ, 0x10, R29 ;  /* 0x00000010ff257819 */ /* 0x000fe2000001161d */
[----:B------:R-:W-:Y:S01]  /*a130*/  IMAD.MOV.U32 R46, RZ, RZ, R27 ;  /* 0x000000ffff2e7224 */ /* 0x000fe200078e001b */
[--C-:B------:R-:W-:Y:S01]  /*a140*/  SHF.R.U64 R36, R30, 0x10, R31.reuse ;  /* 0x000000101e247819 */ /* 0x100fe2000000121f */
[----:B------:R-:W-:Y:S01]  /*a150*/  IMAD.MOV.U32 R39, RZ, RZ, R30 ;  /* 0x000000ffff277224 */ /* 0x000fe200078e001e */
[----:B------:R-:W-:Y:S01]  /*a160*/  SHF.R.U32.HI R33, RZ, 0x10, R31 ;  /* 0x00000010ff217819 */ /* 0x000fe2000001161f */
        /* <DEDUP_REMOVED lines=9> */
[--C-:B------:R-:W-:Y:S01]  /*a200*/  SHF.R.U64 R28, R10, 0x10, R11.reuse ;  /* 0x000000100a1c7819 */ /* 0x100fe2000000120b */
[----:B------:R-:W-:Y:S01]  /*a210*/  IMAD.MOV.U32 R30, RZ, RZ, R11 ;  /* 0x000000ffff1e7224 */ /* 0x000fe200078e000b */
[--C-:B------:R-:W-:Y:S01]  /*a220*/  SHF.R.U64 R24, R12, 0x10, R13.reuse ;  /* 0x000000100c187819 */ /* 0x100fe2000000120d */
[----:B------:R-:W-:Y:S01]  /*a230*/  IMAD.MOV.U32 R27, RZ, RZ, R12 ;  /* 0x000000ffff1b7224 */ /* 0x000fe200078e000c */
[----:B------:R-:W-:Y:S01]  /*a240*/  SHF.R.U32.HI R21, RZ, 0x10, R13 ;  /* 0x00000010ff157819 */ /* 0x000fe2000001160d */
[--C-:B------:R-:W-:Y:S01]  /*a250*/  IMAD.MOV.U32 R22, RZ, RZ, R15.reuse ;  /* 0x000000ffff167224 */ /* 0x100fe200078e000f */
[----:B------:R-:W-:Y:S01]  /*a260*/  SHF.R.U64 R20, R14, 0x10, R15 ;  /* 0x000000100e147819 */ /* 0x000fe2000000120f */
[----:B------:R-:W-:Y:S01]  /*a270*/  IMAD.MOV.U32 R14, RZ, RZ, R16 ;  /* 0x000000ffff0e7224 */ /* 0x000fe200078e0010 */
[----:B------:R-:W-:Y:S01]  /*a280*/  SHF.R.U32.HI R25, RZ, 0x10, R11 ;  /* 0x00000010ff197819 */ /* 0x000fe2000001160b */
[----:B------:R-:W-:Y:S01]  /*a290*/  IMAD.MOV.U32 R13, RZ, RZ, R17 ;  /* 0x000000ffff0d7224 */ /* 0x000fe200078e0011 */
[----:B------:R-:W-:Y:S01]  /*a2a0*/  SHF.R.U32.HI R12, RZ, 0x10, R15 ;  /* 0x00000010ff0c7819 */ /* 0x000fe2000001160f */
[----:B------:R-:W-:Y:S01]  /*a2b0*/  IMAD.MOV.U32 R10, RZ, RZ, R18 ;  /* 0x000000ffff0a7224 */ /* 0x000fe200078e0012 */
[----:B------:R-:W-:Y:S01]  /*a2c0*/  SHF.R.U64 R11, R16, 0x10, R17 ;  /* 0x00000010100b7819 */ /* 0x000fe20000001211 */
[----:B------:R-:W-:Y:S01]  /*a2d0*/  IMAD.MOV.U32 R9, RZ, RZ, R19 ;  /* 0x000000ffff097224 */ /* 0x000fe200078e0013 */
[----:B------:R-:W-:Y:S01]  /*a2e0*/  SHF.R.U32.HI R8, RZ, 0x10, R17 ;  /* 0x00000010ff087819 */ /* 0x000fe20000011611 */
[----:B------:R-:W-:-:S04]  /*a2f0*/  DEPBAR.LE SB0, 0x1 ;  /* 0x000080400000791a */ /* 0x000fc80000000000 */
[--C-:B------:R-:W-:Y:S01]  /*a300*/  SHF.R.U64 R7, R18, 0x10, R19.reuse ;  /* 0x0000001012077819 */ /* 0x100fe20000001213 */
[----:B------:R-:W-:Y:S01]  /*a310*/  BSSY B1, `(.L_x_122) ;  /* 0x000015c000017945 */ /* 0x000fe20003800000 */
[----:B------:R-:W-:Y:S02]  /*a320*/  SHF.R.U32.HI R5, RZ, 0x10, R19 ;  /* 0x00000010ff057819 */ /* 0x000fe40000011613 */
        /* <DEDUP_REMOVED lines=22> */
[----:B------:R-:W-:Y:S01]  /*a490*/  PRMT R69, R5, 0x5410, R9 ;  /* 0x0000541005457816 */ /* 0x000fe20000000009 */
[----:B------:R-:W-:Y:S06]  /*a4a0*/  BAR.SYNC.DEFER_BLOCKING 0x0 ;  /* 0x0000000000007b1d */ /* 0x000fec0000010000 */
[----:B------:R-:W-:Y:S05]  /*a4b0*/  @P0 BRA `(.L_x_123) ;  /* 0x0000141000000947 */ /* 0x000fea0003800000 */
[----:B------:R-:W-:Y:S01]  /*a4c0*/  ISETP.GE.AND P0, PT, R62, c[0x0][0x27c], PT ;  /* 0x00009f003e007a0c */ /* 0x000fe20003f06270 */
[----:B------:R-:W-:-:S12]  /*a4d0*/  BSSY B0, `(.L_x_124) ;  /* 0x0000065000007945 */ /* 0x000fd80003800000 */
[----:B------:R-:W-:Y:S05]  /*a4e0*/  @P0 BRA `(.L_x_125) ;  /* 0x0000063000000947 */ /* 0x000fea0003800000 */
[----:B------:R-:W-:Y:S01]  /*a4f0*/  MOV R7, c[0x0][0x27c] ;  /* 0x00009f0000077a02 */ /* 0x000fe20000000f00 */
[----:B------:R-:W-:Y:S01]  /*a500*/  HADD2.F32 R18, -RZ, R59.H0_H0 ;  /* 0x2000003bff127230 */ /* 0x000fe20000004100 */
[----:B------:R-:W-:Y:S01]  /*a510*/  LEA.HI R6, R60, R60, RZ, 0x1 ;  /* 0x0000003c3c067211 */ /* 0x000fe200078f08ff */
[----:B------:R-:W-:Y:S01]  /*a520*/  HADD2.F32 R17, -RZ, R58.H0_H0 ;  /* 0x2000003aff117230 */ /* 0x000fe20000004100 */
[----:B------:R-:W-:Y:S02]  /*a530*/  LEA.HI R7, R7, R61, RZ, 0x1d ;  /* 0x0000003d07077211 */ /* 0x000fe400078fe8ff */
[----:B------:R-:W-:Y:S02]  /*a540*/  SHF.L.U32 R5, R64, 0x6, RZ ;  /* 0x0000000640057819 */ /* 0x000fe400000006ff */
[----:B------:R-:W-:Y:S02]  /*a550*/  SHF.R.S32.HI R9, RZ, 0x1f, R7 ;  /* 0x0000001fff097819 */ /* 0x000fe40000011407 */
[----:B------:R-:W-:-:S02]  /*a560*/  LOP3.LUT R6, R6, 0x7fffffe, RZ, 0xc0, !PT ;  /* 0x07fffffe06067812 */ /* 0x000fc400078ec0ff */
[----:B------:R-:W-:Y:S02]  /*a570*/  LOP3.LUT R5, R5, 0xc0, RZ, 0xc0, !PT ;  /* 0x000000c005057812 */ /* 0x000fe400078ec0ff */
[----:B------:R-:W-:Y:S02]  /*a580*/  LEA.HI R9, R9, R7, RZ, 0x2 ;  /* 0x0000000709097211 */ /* 0x000fe400078f10ff */
[----:B------:R-:W-:Y:S02]  /*a590*/  SHF.L.U32 R7, R7, 0x3, RZ ;  /* 0x0000000307077819 */ /* 0x000fe400000006ff */
[----:B------:R-:W-:Y:S02]  /*a5a0*/  IADD3 R6, R60, -R6, RZ ;  /* 0x800000063c067210 */ /* 0x000fe40007ffe0ff */
[----:B------:R-:W-:Y:S02]  /*a5b0*/  LOP3.LUT R8, R5, 0x18, R62, 0xf8, !PT ;  /* 0x0000001805087812 */ /* 0x000fe400078ef83e */
[----:B------:R-:W-:-:S02]  /*a5c0*/  SHF.R.U32.HI R10, RZ, 0x3, R5 ;  /* 0x00000003ff0a7819 */ /* 0x000fc40000011605 */
[----:B------:R-:W-:Y:S02]  /*a5d0*/  LOP3.LUT R5, R5, 0x18, R7, 0xf8, !PT ;  /* 0x0000001805057812 */ /* 0x000fe400078ef807 */
[----:B------:R-:W-:Y:S02]  /*a5e0*/  LEA R6, R63, R6, 0x3 ;  /* 0x000000063f067211 */ /* 0x000fe400078e18ff */
[----:B------:R-:W-:Y:S02]  /*a5f0*/  SHF.L.U32 R7, R9, 0xa, RZ ;  /* 0x0000000a09077819 */ /* 0x000fe400000006ff */
[-C--:B------:R-:W-:Y:S02]  /*a600*/  LOP3.LUT R8, R8, R10.reuse, RZ, 0x3c, !PT ;  /* 0x0000000a08087212 */ /* 0x080fe400078e3cff */
[----:B------:R-:W-:Y:S02]  /*a610*/  SHF.L.U32 R6, R6, 0x5, RZ ;  /* 0x0000000506067819 */ /* 0x000fe400000006ff */
[----:B------:R-:W-:-:S02]  /*a620*/  LOP3.LUT R5, R5, R10, RZ, 0x3c, !PT ;  /* 0x0000000a05057212 */ /* 0x000fc400078e3cff */
[----:B------:R-:W-:Y:S02]  /*a630*/  LOP3.LUT R7, R7, 0x7ffff000, RZ, 0xc0, !PT ;  /* 0x7ffff00007077812 */ /* 0x000fe400078ec0ff */
[----:B------:R-:W-:Y:S02]  /*a640*/  IADD3 R8, R6, R8, RZ ;  /* 0x0000000806087210 */ /* 0x000fe40007ffe0ff */
[----:B------:R-:W-:Y:S01]  /*a650*/  IADD3 R5, R5, R7, R6 ;  /* 0x0000000705057210 */ /* 0x000fe20007ffe006 */
[--C-:B------:R-:W-:Y:S01]  /*a660*/  HADD2.F32 R6, -RZ, R44.reuse.H0_H0 ;  /* 0x2000002cff067230 */ /* 0x100fe20000004100 */
[----:B------:R-:W-:Y:S02]  /*a670*/  SHF.L.U32 R38, R8, 0x1, RZ ;  /* 0x0000000108267819 */ /* 0x000fe400000006ff */
[----:B------:R-:W-:Y:S01]  /*a680*/  SHF.L.U32 R36, R5, 0x1, RZ ;  /* 0x0000000105247819 */ /* 0x000fe200000006ff */
[----:B------:R-:W-:Y:S02]  /*a690*/  HADD2.F32 R5, -RZ, R44.H1_H1 ;  /* 0x3000002cff057230 */ /* 0x000fe40000004100 */
[----:B------:R-:W1:Y:S04]  /*a6a0*/  LDS.128 R8, [R38+0x6100] ;  /* 0x0061000026087984 */ /* 0x000e680000000c00 */
[----:B------:R-:W2:Y:S01]  /*a6b0*/  LDS.128 R12, [R36+0x6100] ;  /* 0x00610000240c7984 */ /* 0x000ea20000000c00 */
[----:B-1----:R-:W-:-:S02]  /*a6c0*/  HADD2.F32 R24, -RZ, R8.H0_H0 ;  /* 0x20000008ff187230 */ /* 0x002fc40000004100 */
[----:B------:R-:W-:Y:S02]  /*a6d0*/  HADD2.F32 R23, -RZ, R8.H1_H1 ;  /* 0x30000008ff177230 */ /* 0x000fe40000004100 */
[--C-:B--2---:R-:W-:Y:S02]  /*a6e0*/  HADD2.F32 R7, -RZ, R12.reuse.H0_H0 ;  /* 0x2000000cff077230 */ /* 0x104fe40000004100 */
[--C-:B------:R-:W-:Y:S02]  /*a6f0*/  HADD2.F32 R26, -RZ, R9.reuse.H0_H0 ;  /* 0x20000009ff1a7230 */ /* 0x100fe40000004100 */
[----:B------:R-:W-:Y:S01]  /*a700*/  HADD2.F32 R25, -RZ, R9.H1_H1 ;  /* 0x30000009ff197230 */ /* 0x000fe20000004100 */
[CC--:B------:R-:W-:Y:S01]  /*a710*/  FMUL.FTZ R9, R24.reuse, R6.reuse ;  /* 0x0000000618097220 */ /* 0x0c0fe20000410000 */
[--C-:B------:R-:W-:Y:S01]  /*a720*/  HADD2.F32 R20, -RZ, R15.reuse.H0_H0 ;  /* 0x2000000fff147230 */ /* 0x100fe20000004100 */
[----:B------:R-:W-:Y:S01]  /*a730*/  FMUL.FTZ R39, R7, R6 ;  /* 0x0000000607277220 */ /* 0x000fe20000410000 */
[----:B------:R-:W-:Y:S01]  /*a740*/  HADD2.F32 R19, -RZ, R15.H1_H1 ;  /* 0x3000000fff137230 */ /* 0x000fe20000004100 */
[-C--:B------:R-:W-:Y:S01]  /*a750*/  FMUL.FTZ R6, R23, R5.reuse ;  /* 0x0000000517067220 */ /* 0x080fe20000410000 */
[----:B------:R-:W-:Y:S01]  /*a760*/  HADD2.F32 R12, -RZ, R12.H1_H1 ;  /* 0x3000000cff0c7230 */ /* 0x000fe20000004100 */
[-C--:B------:R-:W-:Y:S01]  /*a770*/  FFMA.FTZ R42, R7, R18.reuse, R9 ;  /* 0x00000012072a7223 */ /* 0x080fe20000010009 */
[----:B------:R-:W-:Y:S01]  /*a780*/  HADD2.F32 R15, -RZ, R57.H0_H0 ;  /* 0x20000039ff0f7230 */ /* 0x000fe20000004100 */
[----:B------:R-:W-:Y:S01]  /*a790*/  FFMA.FTZ R18, R24, R18, -R39 ;  /* 0x0000001218127223 */ /* 0x000fe20000010827 */
[----:B------:R-:W-:Y:S01]  /*a7a0*/  HADD2.F32 R8, -RZ, R45.H0_H0 ;  /* 0x2000002dff087230 */ /* 0x000fe20000004100 */
[C---:B------:R-:W-:Y:S01]  /*a7b0*/  FMUL.FTZ R37, R12.reuse, R5 ;  /* 0x000000050c257220 */ /* 0x040fe20000410000 */
[--C-:B------:R-:W-:Y:S01]  /*a7c0*/  HADD2.F32 R28, -RZ, R10.reuse.H0_H0 ;  /* 0x2000000aff1c7230 */ /* 0x100fe20000004100 */
[-C--:B------:R-:W-:Y:S01]  /*a7d0*/  FFMA.FTZ R41, R12, R15.reuse, R6 ;  /* 0x0000000f0c297223 */ /* 0x080fe20000010006 */
[----:B------:R-:W-:Y:S01]  /*a7e0*/  HADD2.F32 R27, -RZ, R10.H1_H1 ;  /* 0x3000000aff1b7230 */ /* 0x000fe20000004100 */
[----:B------:R-:W-:Y:S01]  /*a7f0*/  FMUL.FTZ R7, R26, R8 ;  /* 0x000000081a077220 */ /* 0x000fe20000410000 */
[----:B------:R-:W-:Y:S01]  /*a800*/  HADD2.F32 R10, -RZ, R13.H0_H0 ;  /* 0x2000000dff0a7230 */ /* 0x000fe20000004100 */
[----:B------:R-:W-:Y:S01]  /*a810*/  FFMA.FTZ R15, R23, R15, -R37 ;  /* 0x0000000f170f7223 */ /* 0x000fe20000010825 */
[----:B------:R-:W-:-:S02]  /*a820*/  HADD2.F32 R6, -RZ, R45.H1_H1 ;  /* 0x3000002dff067230 */ /* 0x000fc40000004100 */
[----:B------:R-:W-:Y:S01]  /*a830*/  HADD2.F32 R5, -RZ, R46.H0_H0 ;  /* 0x2000002eff057230 */ /* 0x000fe20000004100 */
[C---:B------:R-:W-:Y:S01]  /*a840*/  FMUL.FTZ R34, R10.reuse, R8 ;  /* 0x000000080a227220 */ /* 0x040fe20000410000 */
[--C-:B------:R-:W-:Y:S01]  /*a850*/  HADD2.F32 R30, -RZ, R11.reuse.H0_H0 ;  /* 0x2000000bff1e7230 */ /* 0x100fe20000004100 */
[----:B------:R-:W-:Y:S01]  /*a860*/  FFMA.FTZ R40, R10, R17, R7 ;  /* 0x000000110a287223 */ /* 0x000fe20000010007 */
[----:B------:R-:W-:Y:S01]  /*a870*/  HADD2.F32 R29, -RZ, R11.H1_H1 ;  /* 0x3000000bff1d7230 */ /* 0x000fe20000004100 */
[-C--:B------:R-:W-:Y:S01]  /*a880*/  FMUL.FTZ R9, R25, R6.reuse ;  /* 0x0000000619097220 */ /* 0x080fe20000410000 */
[----:B------:R-:W-:Y:S01]  /*a890*/  HADD2.F32 R16, -RZ, R13.H1_H1 ;  /* 0x3000000dff107230 */ /* 0x000fe20000004100 */
[-C--:B------:R-:W-:Y:S01]  /*a8a0*/  FMUL.FTZ R8, R28, R5.reuse ;  /* 0x000000051c087220 */ /* 0x080fe20000410000 */
[----:B------:R-:W-:Y:S02]  /*a8b0*/  HADD2.F32 R12, -RZ, R53.H0_H0 ;  /* 0x20000035ff0c7230 */ /* 0x000fe40000004100 */
[----:B------:R-:W-:Y:S01]  /*a8c0*/  HADD2.F32 R13, -RZ, R14.H0_H0 ;  /* 0x2000000eff0d7230 */ /* 0x000fe20000004100 */
[C---:B------:R-:W-:Y:S01]  /*a8d0*/  FMUL.FTZ R32, R16.reuse, R6 ;  /* 0x0000000610207220 */ /* 0x040fe20000410000 */
[----:B------:R-:W-:Y:S01]  /*a8e0*/  HADD2.F32 R11, -RZ, R56.H0_H0 ;  /* 0x20000038ff0b7230 */ /* 0x000fe20000004100 */
[----:B------:R-:W-:Y:S01]  /*a8f0*/  FFMA.FTZ R35, R16, R12, R9 ;  /* 0x0000000c10237223 */ /* 0x000fe20000010009 */
[----:B------:R-:W-:Y:S01]  /*a900*/  HADD2.F32 R7, -RZ, R46.H1_H1 ;  /* 0x3000002eff077230 */ /* 0x000fe20000004100 */
[C---:B------:R-:W-:Y:S01]  /*a910*/  FMUL.FTZ R22, R13.reuse, R5 ;  /* 0x000000050d167220 */ /* 0x040fe20000410000 */
[----:B------:R-:W-:Y:S01]  /*a920*/  HADD2.F32 R14, -RZ, R14.H1_H1 ;  /* 0x3000000eff0e7230 */ /* 0x000fe20000004100 */
[----:B------:R-:W-:Y:S01]  /*a930*/  FFMA.FTZ R33, R13, R11, R8 ;  /* 0x0000000b0d217223 */ /* 0x000fe20000010008 */
[----:B------:R-:W-:Y:S01]  /*a940*/  HADD2.F32 R9, -RZ, R52.H0_H0 ;  /* 0x20000034ff097230 */ /* 0x000fe20000004100 */
[-C--:B------:R-:W-:Y:S01]  /*a950*/  FMUL.FTZ R8, R27, R7.reuse ;  /* 0x000000071b087220 */ /* 0x080fe20000410000 */
[--C-:B------:R-:W-:Y:S01]  /*a960*/  HADD2.F32 R6, -RZ, R47.reuse.H1_H1 ;  /* 0x3000002fff067230 */ /* 0x100fe20000004100 */
[C---:B------:R-:W-:Y:S01]  /*a970*/  FMUL.FTZ R21, R14.reuse, R7 ;  /* 0x000000070e157220 */ /* 0x040fe20000410000 */
[----:B------:R-:W-:Y:S01]  /*a980*/  HADD2.F32 R5, -RZ, R47.H0_H0 ;  /* 0x2000002fff057230 */ /* 0x000fe20000004100 */
[----:B------:R-:W-:Y:S01]  /*a990*/  FFMA.FTZ R31, R14, R9, R8 ;  /* 0x000000090e1f7223 */ /* 0x000fe20000010008 */
[----:B------:R-:W-:Y:S01]  /*a9a0*/  HADD2.F32 R7, -RZ, R49.H0_H0 ;  /* 0x20000031ff077230 */ /* 0x000fe20000004100 */
[----:B------:R-:W-:Y:S01]  /*a9b0*/  FMUL.FTZ R10, R30, R6 ;  /* 0x000000061e0a7220 */ /* 0x000fe20000410000 */
[----:B------:R-:W-:Y:S01]  /*a9c0*/  HADD2.F32 R8, -RZ, R55.H0_H0 ;  /* 0x20000037ff087230 */ /* 0x000fe20000004100 */
[----:B------:R-:W-:-:S02]  /*a9d0*/  FMUL.FTZ R13, R29, R5 ;  /* 0x000000051d0d7220 */ /* 0x000fc40000410000 */
[----:B------:R-:W-:Y:S02]  /*a9e0*/  FMUL.FTZ R6, R20, R6 ;  /* 0x0000000614067220 */ /* 0x000fe40000410000 */
[C---:B------:R-:W-:Y:S02]  /*a9f0*/  FMUL.FTZ R5, R19.reuse, R5 ;  /* 0x0000000513057220 */ /* 0x040fe40000410000 */
[----:B------:R-:W-:Y:S02]  /*aa00*/  FFMA.FTZ R19, R19, R7, R13 ;  /* 0x0000000713137223 */ /* 0x000fe4000001000d */
[----:B------:R-:W-:Y:S02]  /*aa10*/  FFMA.FTZ R16, R26, R17, -R34 ;  /* 0x000000111a107223 */ /* 0x000fe40000010822 */
[----:B------:R-:W-:Y:S01]  /*aa20*/  FFMA.FTZ R13, R25, R12, -R32 ;  /* 0x0000000c190d7223 */ /* 0x000fe20000010820 */
[----:B------:R-:W-:Y:S01]  /*aa30*/  F2FP.PACK_AB R12, R15, R18 ;  /* 0x000000120f0c723e */ /* 0x000fe200000000ff */
[----:B------:R-:W-:-:S02]  /*aa40*/  FFMA.FTZ R11, R28, R11, -R22 ;  /* 0x0000000b1c0b7223 */ /* 0x000fc40000010816 */
[----:B------:R-:W-:Y:S01]  /*aa50*/  FFMA.FTZ R14, R27, R9, -R21 ;  /* 0x000000091b0e7223 */ /* 0x000fe20000010815 */
[----:B------:R-:W-:Y:S01]  /*aa60*/  F2FP.PACK_AB R13, R13, R16 ;  /* 0x000000100d0d723e */ /* 0x000fe200000000ff */
[----:B------:R-:W-:Y:S01]  /*aa70*/  FFMA.FTZ R6, R30, R8, -R6 ;  /* 0x000000081e067223 */ /* 0x000fe20000010806 */
[----:B------:R-:W-:Y:S01]  /*aa80*/  F2FP.PACK_AB R9, R35, R40 ;  /* 0x000000282309723e */ /* 0x000fe200000000ff */
[----:B------:R-:W-:Y:S01]  /*aa90*/  FFMA.FTZ R5, R29, R7, -R5 ;  /* 0x000000071d057223 */ /* 0x000fe20000010805 */
[----:B------:R-:W-:Y:S01]  /*aaa0*/  F2FP.PACK_AB R14, R14, R11 ;  /* 0x0000000b0e0e723e */ /* 0x000fe200000000ff */
[----:B------:R-:W-:Y:S01]  /*aab0*/  FFMA.FTZ R20, R20, R8, R10 ;  /* 0x0000000814147223 */ /* 0x000fe2000001000a */
[----:B------:R-:W-:Y:S02]  /*aac0*/  F2FP.PACK_AB R8, R41, R42 ;  /* 0x0000002a2908723e */ /* 0x000fe400000000ff */
[----:B------:R-:W-:Y:S02]  /*aad0*/  F2FP.PACK_AB R15, R5, R6 ;  /* 0x00000006050f723e */ /* 0x000fe400000000ff */
[----:B------:R-:W-:-:S02]  /*aae0*/  F2FP.PACK_AB R10, R31, R33 ;  /* 0x000000211f0a723e */ /* 0x000fc400000000ff */
[----:B------:R-:W-:Y:S01]  /*aaf0*/  F2FP.PACK_AB R11, R19, R20 ;  /* 0x00000014130b723e */ /* 0x000fe200000000ff */
[----:B------:R1:W-:Y:S04]  /*ab00*/  STS.128 [R38+0x6100], R12 ;  /* 0x0061000c26007388 */ /* 0x0003e80000000c00 */
[----:B------:R1:W-:Y:S02]  /*ab10*/  STS.128 [R36+0x6100], R8 ;  /* 0x0061000824007388 */ /* 0x0003e40000000c00 */
.L_x_125:
[----:B------:R-:W-:Y:S05]  /*ab20*/  BSYNC B0 ;  /* 0x0000000000007941 */ /* 0x000fea0003800000 */
.L_x_124:
[----:B------:R-:W-:Y:S01]  /*ab30*/  IADD3 R5, R62, 0x10, RZ ;  /* 0x000000103e057810 */ /* 0x000fe20007ffe0ff */
[----:B------:R-:W-:Y:S03]  /*ab40*/  BSSY B0, `(.L_x_126) ;  /* 0x000006c000007945 */ /* 0x000fe60003800000 */
[----:B------:R-:W-:-:S13]  /*ab50*/  ISETP.GE.AND P0, PT, R5, c[0x0][0x27c], PT ;  /* 0x00009f0005007a0c */ /* 0x000fda0003f06270 */
[----:B------:R-:W-:Y:S05]  /*ab60*/  @P0 BRA `(.L_x_127) ;  /* 0x0000069000000947 */ /* 0x000fea0003800000 */
[----:B-1----:R-:W-:Y:S01]  /*ab70*/  SHF.R.S32.HI R9, RZ, 0x1f, R5 ;  /* 0x0000001fff097819 */ /* 0x002fe20000011405 */
[--C-:B------:R-:W-:Y:S01]  /*ab80*/  HADD2.F32 R17, -RZ, R54.reuse.H0_H0 ;  /* 0x20000036ff117230 */ /* 0x100fe20000004100 */
[----:B------:R-:W-:Y:S01]  /*ab90*/  LEA.HI R8, R60, R60, RZ, 0x1 ;  /* 0x0000003c3c087211 */ /* 0x000fe200078f08ff */
[----:B------:R-:W-:Y:S01]  /*aba0*/  HADD2.F32 R19, -RZ, R53.H1_H1 ;  /* 0x30000035ff137230 */ /* 0x000fe20000004100 */
[CC--:B------:R-:W-:Y:S01]  /*abb0*/  LEA.HI R7, R9.reuse, R5.reuse, RZ, 0x3 ;  /* 0x0000000509077211 */ /* 0x0c0fe200078f18ff */
[----:B------:R-:W-:Y:S01]  /*abc0*/  HADD2.F32 R18, -RZ, R54.H1_H1 ;  /* 0x30000036ff127230 */ /* 0x000fe20000004100 */
[----:B------:R-:W-:Y:S02]  /*abd0*/  SHF.L.U32 R10, R64, 0x6, RZ ;  /* 0x00000006400a7819 */ /* 0x000fe400000006ff */
[----:B------:R-:W-:Y:S02]  /*abe0*/  LOP3.LUT R8, R8, 0x7fffffe, RZ, 0xc0, !PT ;  /* 0x07fffffe08087812 */ /* 0x000fe400078ec0ff */
[----:B------:R-:W-:-:S02]  /*abf0*/  LEA.HI R9, R9, R5, RZ, 0x5 ;  /* 0x0000000509097211 */ /* 0x000fc400078f28ff */
[----:B------:R-:W-:Y:S02]  /*ac00*/  MOV R11, c[0x0][0x27c] ;  /* 0x00009f00000b7a02 */ /* 0x000fe40000000f00 */
[----:B------:R-:W-:Y:S02]  /*ac10*/  SHF.R.S32.HI R6, RZ, 0x3, R7 ;  /* 0x00000003ff067819 */ /* 0x000fe40000011407 */
[----:B------:R-:W-:Y:S02]  /*ac20*/  LOP3.LUT R5, R10, 0xc0, RZ, 0xc0, !PT ;  /* 0x000000c00a057812 */ /* 0x000fe400078ec0ff */
[----:B------:R-:W-:Y:S02]  /*ac30*/  IADD3 R8, R60, -R8, RZ ;  /* 0x800000083c087210 */ /* 0x000fe40007ffe0ff */
[----:B------:R-:W-:Y:S02]  /*ac40*/  LEA.HI R6, R11, R6, RZ, 0x1d ;  /* 0x000000060b067211 */ /* 0x000fe400078fe8ff */
[----:B------:R-:W-:-:S02]  /*ac50*/  SHF.L.U32 R9, R9, 0x7, RZ ;  /* 0x0000000709097819 */ /* 0x000fc400000006ff */
[----:B------:R-:W-:Y:S01]  /*ac60*/  LOP3.LUT R10, R5, 0x18, R7, 0xf8, !PT ;  /* 0x00000018050a7812 */ /* 0x000fe200078ef807 */
[----:B------:R-:W-:Y:S01]  /*ac70*/  IMAD R7, R63, 0x8, R8 ;  /* 0x000000083f077824 */ /* 0x000fe200078e0208 */
[----:B------:R-:W-:Y:S02]  /*ac80*/  SHF.R.U32.HI R12, RZ, 0x3, R5 ;  /* 0x00000003ff0c7819 */ /* 0x000fe40000011605 */
[----:B------:R-:W-:Y:S02]  /*ac90*/  LOP3.LUT R11, R9, 0x7ffff000, RZ, 0xc0, !PT ;  /* 0x7ffff000090b7812 */ /* 0x000fe400078ec0ff */
[----:B------:R-:W-:Y:S02]  /*aca0*/  SHF.R.S32.HI R8, RZ, 0x1f, R6 ;  /* 0x0000001fff087819 */ /* 0x000fe40000011406 */
[----:B------:R-:W-:Y:S02]  /*acb0*/  LOP3.LUT R9, R10, R12, RZ, 0x3c, !PT ;  /* 0x0000000c0a097212 */ /* 0x000fe400078e3cff */
[----:B------:R-:W-:-:S02]  /*acc0*/  SHF.L.U32 R10, R7, 0x5, RZ ;  /* 0x00000005070a7819 */ /* 0x000fc400000006ff */
[----:B------:R-:W-:Y:S02]  /*acd0*/  SHF.L.U32 R7, R6, 0x3, RZ ;  /* 0x0000000306077819 */ /* 0x000fe400000006ff */
[----:B------:R-:W-:Y:S02]  /*ace0*/  LEA.HI R6, R8, R6, RZ, 0x2 ;  /* 0x0000000608067211 */ /* 0x000fe400078f10ff */
[----:B------:R-:W-:Y:S02]  /*acf0*/  LOP3.LUT R7, R5, 0x18, R7, 0xf8, !PT ;  /* 0x0000001805077812 */ /* 0x000fe400078ef807 */
[----:B------:R-:W-:Y:S01]  /*ad00*/  IADD3 R8, R9, R11, R10 ;  /* 0x0000000b09087210 */ /* 0x000fe20007ffe00a */
[----:B------:R-:W-:Y:S01]  /*ad10*/  IMAD.SHL.U32 R5, R6, 0x400, RZ ;  /* 0x0000040006057824 */ /* 0x000fe200078e00ff */
[----:B------:R-:W-:Y:S01]  /*ad20*/  LOP3.LUT R7, R7, R12, RZ, 0x3c, !PT ;  /* 0x0000000c07077212 */ /* 0x000fe200078e3cff */
[----:B------:R-:W-:Y:S01]  /*ad30*/  HADD2.F32 R6, -RZ, R48.H0_H0 ;  /* 0x20000030ff067230 */ /* 0x000fe20000004100 */
[----:B------:R-:W-:-:S02]  /*ad40*/  SHF.L.U32 R40, R8, 0x1, RZ ;  /* 0x0000000108287819 */ /* 0x000fc400000006ff */
[----:B------:R-:W-:-:S03]  /*ad50*/  LOP3.LUT R5, R5, 0x7ffff000, RZ, 0xc0, !PT ;  /* 0x7ffff00005057812 */ /* 0x000fc600078ec0ff */
[----:B------:R-:W1:Y:S01]  /*ad60*/  LDS.128 R12, [R40+0x6100] ;  /* 0x00610000280c7984 */ /* 0x000e620000000c00 */
[----:B------:R-:W-:Y:S01]  /*ad70*/  IADD3 R5, R7, R5, R10 ;  /* 0x0000000507057210 */ /* 0x000fe20007ffe00a */
[----:B------:R-:W-:-:S03]  /*ad80*/  HADD2.F32 R7, -RZ, R49.H1_H1 ;  /* 0x30000031ff077230 */ /* 0x000fc60000004100 */
[----:B------:R-:W-:Y:S01]  /*ad90*/  SHF.L.U32 R36, R5, 0x1, RZ ;  /* 0x0000000105247819 */ /* 0x000fe200000006ff */
[----:B------:R-:W-:-:S04]  /*ada0*/  HADD2.F32 R5, -RZ, R48.H1_H1 ;  /* 0x30000030ff057230 */ /* 0x000fc80000004100 */
[----:B------:R-:W2:Y:S01]  /*adb0*/  LDS.128 R8, [R36+0x6100] ;  /* 0x0061000024087984 */ /* 0x000ea20000000c00 */
[--C-:B-1----:R-:W-:Y:S02]  /*adc0*/  HADD2.F32 R24, -RZ, R12.reuse.H0_H0 ;  /* 0x2000000cff187230 */ /* 0x102fe40000004100 */
[----:B------:R-:W-:Y:S02]  /*add0*/  HADD2.F32 R23, -RZ, R12.H1_H1 ;  /* 0x3000000cff177230 */ /* 0x000fe40000004100 */
[--C-:B------:R-:W-:Y:S02]  /*ade0*/  HADD2.F32 R26, -RZ, R13.reuse.H0_H0 ;  /* 0x2000000dff1a7230 */ /* 0x100fe40000004100 */
[----:B------:R-:W-:Y:S02]  /*adf0*/  HADD2.F32 R25, -RZ, R13.H1_H1 ;  /* 0x3000000dff197230 */ /* 0x000fe40000004100 */
[----:B------:R-:W-:Y:S02]  /*ae00*/  HADD2.F32 R28, -RZ, R14.H0_H0 ;  /* 0x2000000eff1c7230 */ /* 0x000fe40000004100 */
[----:B--2---:R-:W-:-:S02]  /*ae10*/  HADD2.F32 R12, -RZ, R8.H0_H0 ;  /* 0x20000008ff0c7230 */ /* 0x004fc40000004100 */
[----:B------:R-:W-:Y:S01]  /*ae20*/  HADD2.F32 R13, -RZ, R8.H1_H1 ;  /* 0x30000008ff0d7230 */ /* 0x000fe20000004100 */
[-C--:B------:R-:W-:Y:S01]  /*ae30*/  FMUL.FTZ R8, R24, R6.reuse ;  /* 0x0000000618087220 */ /* 0x080fe20000410000 */
[----:B------:R-:W-:Y:S01]  /*ae40*/  HADD2.F32 R27, -RZ, R14.H1_H1 ;  /* 0x3000000eff1b7230 */ /* 0x000fe20000004100 */
[C---:B------:R-:W-:Y:S01]  /*ae50*/  FMUL.FTZ R38, R12.reuse, R6 ;  /* 0x000000060c267220 */ /* 0x040fe20000410000 */
[----:B------:R-:W-:Y:S01]  /*ae60*/  HADD2.F32 R14, -RZ, R9.H0_H0 ;  /* 0x20000009ff0e7230 */ /* 0x000fe20000004100 */
[----:B------:R-:W-:Y:S01]  /*ae70*/  FMUL.FTZ R6, R23, R5 ;  /* 0x0000000517067220 */ /* 0x000fe20000410000 */
[--C-:B------:R-:W-:Y:S01]  /*ae80*/  HADD2.F32 R30, -RZ, R15.reuse.H0_H0 ;  /* 0x2000000fff1e7230 */ /* 0x100fe20000004100 */
[----:B------:R-:W-:Y:S01]  /*ae90*/  FFMA.FTZ R42, R12, R19, R8 ;  /* 0x000000130c2a7223 */ /* 0x000fe20000010008 */
[----:B------:R-:W-:Y:S01]  /*aea0*/  HADD2.F32 R29, -RZ, R15.H1_H1 ;  /* 0x3000000fff1d7230 */ /* 0x000fe20000004100 */
[C---:B------:R-:W-:Y:S01]  /*aeb0*/  FFMA.FTZ R41, R13.reuse, R17, R6 ;  /* 0x000000110d297223 */ /* 0x040fe20000010006 */
[--C-:B------:R-:W-:Y:S01]  /*aec0*/  HADD2.F32 R6, -RZ, R50.reuse.H0_H0 ;  /* 0x20000032ff067230 */ /* 0x100fe20000004100 */
[----:B------:R-:W-:Y:S01]  /*aed0*/  FMUL.FTZ R37, R13, R5 ;  /* 0x000000050d257220 */ /* 0x000fe20000410000 */
[----:B------:R-:W-:Y:S01]  /*aee0*/  HADD2.F32 R5, -RZ, R50.H1_H1 ;  /* 0x30000032ff057230 */ /* 0x000fe20000004100 */
[-C--:B------:R-:W-:Y:S01]  /*aef0*/  FMUL.FTZ R8, R26, R7.reuse ;  /* 0x000000071a087220 */ /* 0x080fe20000410000 */
[----:B------:R-:W-:Y:S01]  /*af00*/  HADD2.F32 R16, -RZ, R9.H1_H1 ;  /* 0x30000009ff107230 */ /* 0x000fe20000004100 */
[C---:B------:R-:W-:Y:S01]  /*af10*/  FMUL.FTZ R34, R14.reuse, R7 ;  /* 0x000000070e227220 */ /* 0x040fe20000410000 */
[--C-:B------:R-:W-:Y:S01]  /*af20*/  HADD2.F32 R21, -RZ, R11.reuse.H0_H0 ;  /* 0x2000000bff157230 */ /* 0x100fe20000004100 */
[----:B------:R-:W-:Y:S01]  /*af30*/  FFMA.FTZ R39, R14, R18, R8 ;  /* 0x000000120e277223 */ /* 0x000fe20000010008 */
[----:B------:R-:W-:Y:S01]  /*af40*/  HADD2.F32 R20, -RZ, R11.H1_H1 ;  /* 0x3000000bff147230 */ /* 0x000fe20000004100 */
[-C--:B------:R-:W-:Y:S01]  /*af50*/  FMUL.FTZ R9, R25, R6.reuse ;  /* 0x0000000619097220 */ /* 0x080fe20000410000 */
[----:B------:R-:W-:Y:S01]  /*af60*/  HADD2.F32 R12, -RZ, R55.H1_H1 ;  /* 0x30000037ff0c7230 */ /* 0x000fe20000004100 */
[-C--:B------:R-:W-:Y:S01]  /*af70*/  FMUL.FTZ R8, R28, R5.reuse ;  /* 0x000000051c087220 */ /* 0x080fe20000410000 */
[----:B------:R-:W-:Y:S01]  /*af80*/  HADD2.F32 R15, -RZ, R10.H0_H0 ;  /* 0x2000000aff0f7230 */ /* 0x000fe20000004100 */
[C---:B------:R-:W-:Y:S01]  /*af90*/  FMUL.FTZ R32, R16.reuse, R6 ;  /* 0x0000000610207220 */ /* 0x040fe20000410000 */
[----:B------:R-:W-:Y:S01]  /*afa0*/  HADD2.F32 R11, -RZ, R56.H1_H1 ;  /* 0x30000038ff0b7230 */ /* 0x000fe20000004100 */
[----:B------:R-:W-:Y:S01]  /*afb0*/  FFMA.FTZ R35, R16, R12, R9 ;  /* 0x0000000c10237223 */ /* 0x000fe20000010009 */
[----:B------:R-:W-:Y:S01]  /*afc0*/  HADD2.F32 R7, -RZ, R51.H0_H0 ;  /* 0x20000033ff077230 */ /* 0x000fe20000004100 */
[C---:B------:R-:W-:Y:S01]  /*afd0*/  FMUL.FTZ R22, R15.reuse, R5 ;  /* 0x000000050f167220 */ /* 0x040fe20000410000 */
[----:B------:R-:W-:Y:S01]  /*afe0*/  HADD2.F32 R10, -RZ, R10.H1_H1 ;  /* 0x3000000aff0a7230 */ /* 0x000fe20000004100 */
[----:B------:R-:W-:Y:S01]  /*aff0*/  FFMA.FTZ R33, R15, R11, R8 ;  /* 0x0000000b0f217223 */ /* 0x000fe20000010008 */
[----:B------:R-:W-:Y:S01]  /*b000*/  HADD2.F32 R9, -RZ, R57.H1_H1 ;  /* 0x30000039ff097230 */ /* 0x000fe20000004100 */
[-C--:B------:R-:W-:Y:S01]  /*b010*/  FMUL.FTZ R8, R27, R7.reuse ;  /* 0x000000071b087220 */ /* 0x080fe20000410000 */
[----:B------:R-:W-:Y:S01]  /*b020*/  HADD2.F32 R6, -RZ, R52.H1_H1 ;  /* 0x30000034ff067230 */ /* 0x000fe20000004100 */
[C---:B------:R-:W-:Y:S01]  /*b030*/  FMUL.FTZ R14, R10.reuse, R7 ;  /* 0x000000070a0e7220 */ /* 0x040fe20000410000 */
[----:B------:R-:W-:Y:S01]  /*b040*/  HADD2.F32 R5, -RZ, R51.H1_H1 ;  /* 0x30000033ff057230 */ /* 0x000fe20000004100 */
[----:B------:R-:W-:Y:S01]  /*b050*/  FFMA.FTZ R31, R10, R9, R8 ;  /* 0x000000090a1f7223 */ /* 0x000fe20000010008 */
[----:B------:R-:W-:Y:S01]  /*b060*/  HADD2.F32 R7, -RZ, R58.H1_H1 ;  /* 0x3000003aff077230 */ /* 0x000fe20000004100 */
[----:B------:R-:W-:Y:S01]  /*b070*/  FMUL.FTZ R10, R30, R6 ;  /* 0x000000061e0a7220 */ /* 0x000fe20000410000 */
[----:B------:R-:W-:Y:S01]  /*b080*/  HADD2.F32 R8, -RZ, R59.H1_H1 ;  /* 0x3000003bff087230 */ /* 0x000fe20000004100 */
[----:B------:R-:W-:-:S02]  /*b090*/  FMUL.FTZ R13, R29, R5 ;  /* 0x000000051d0d7220 */ /* 0x000fc40000410000 */
[----:B------:R-:W-:Y:S02]  /*b0a0*/  FMUL.FTZ R6, R21, R6 ;  /* 0x0000000615067220 */ /* 0x000fe40000410000 */
[C---:B------:R-:W-:Y:S02]  /*b0b0*/  FMUL.FTZ R5, R20.reuse, R5 ;  /* 0x0000000514057220 */ /* 0x040fe40000410000 */
[----:B------:R-:W-:Y:S02]  /*b0c0*/  FFMA.FTZ R20, R20, R7, R13 ;  /* 0x0000000714147223 */ /* 0x000fe4000001000d */
[----:B------:R-:W-:Y:S02]  /*b0d0*/  FFMA.FTZ R19, R24, R19, -R38 ;  /* 0x0000001318137223 */ /* 0x000fe40000010826 */
[----:B------:R-:W-:Y:S02]  /*b0e0*/  FFMA.FTZ R15, R23, R17, -R37 ;  /* 0x00000011170f7223 */ /* 0x000fe40000010825 */
[----:B------:R-:W-:-:S02]  /*b0f0*/  FFMA.FTZ R16, R26, R18, -R34 ;  /* 0x000000121a107223 */ /* 0x000fc40000010822 */
[----:B------:R-:W-:Y:S01]  /*b100*/  FFMA.FTZ R13, R25, R12, -R32 ;  /* 0x0000000c190d7223 */ /* 0x000fe20000010820 */
[----:B------:R-:W-:Y:S01]  /*b110*/  F2FP.PACK_AB R12, R15, R19 ;  /* 0x000000130f0c723e */ /* 0x000fe200000000ff */
[----:B------:R-:W-:Y:S02]  /*b120*/  FFMA.FTZ R11, R28, R11, -R22 ;  /* 0x0000000b1c0b7223 */ /* 0x000fe40000010816 */
[----:B------:R-:W-:Y:S01]  /*b130*/  FFMA.FTZ R14, R27, R9, -R14 ;  /* 0x000000091b0e7223 */ /* 0x000fe2000001080e */
[----:B------:R-:W-:Y:S01]  /*b140*/  F2FP.PACK_AB R13, R13, R16 ;  /* 0x000000100d0d723e */ /* 0x000fe200000000ff */
[-C--:B------:R-:W-:Y:S01]  /*b150*/  FFMA.FTZ R6, R30, R8.reuse, -R6 ;  /* 0x000000081e067223 */ /* 0x080fe20000010806 */
[----:B------:R-:W-:Y:S01]  /*b160*/  F2FP.PACK_AB R9, R35, R39 ;  /* 0x000000272309723e */ /* 0x000fe200000000ff */
[----:B------:R-:W-:Y:S01]  /*b170*/  FFMA.FTZ R5, R29, R7, -R5 ;  /* 0x000000071d057223 */ /* 0x000fe20000010805 */
[----:B------:R-:W-:Y:S01]  /*b180*/  F2FP.PACK_AB R14, R14, R11 ;  /* 0x0000000b0e0e723e */ /* 0x000fe200000000ff */
[----:B------:R-:W-:Y:S01]  /*b190*/  FFMA.FTZ R21, R21, R8, R10 ;  /* 0x0000000815157223 */ /* 0x000fe2000001000a */
[----:B------:R-:W-:-:S02]  /*b1a0*/  F2FP.PACK_AB R8, R41, R42 ;  /* 0x0000002a2908723e */ /* 0x000fc400000000ff */
[----:B------:R-:W-:Y:S02]  /*b1b0*/  F2FP.PACK_AB R15, R5, R6 ;  /* 0x00000006050f723e */ /* 0x000fe400000000ff */
[----:B------:R-:W-:Y:S02]  /*b1c0*/  F2FP.PACK_AB R10, R31, R33 ;  /* 0x000000211f0a723e */ /* 0x000fe400000000ff */
[----:B------:R-:W-:Y:S01]  /*b1d0*/  F2FP.PACK_AB R11, R20, R21 ;  /* 0x00000015140b723e */ /* 0x000fe200000000ff */
[----:B------:R1:W-:Y:S04]  /*b1e0*/  STS.128 [R40+0x6100], R12 ;  /* 0x0061000c28007388 */ /* 0x0003e80000000c00 */
[----:B------:R1:W-:Y:S02]  /*b1f0*/  STS.128 [R36+0x6100], R8 ;  /* 0x0061000824007388 */ /* 0x0003e40000000c00 */
.L_x_127:
[----:B------:R-:W-:Y:S05]  /*b200*/  BSYNC B0 ;  /* 0x0000000000007941 */ /* 0x000fea0003800000 */
.L_x_126:
[----:B------:R-:W-:-:S04]  /*b210*/  IADD3 R5, R62, 0x20, RZ ;  /* 0x000000203e057810 */ /* 0x000fc80007ffe0ff */
[----:B------:R-:W-:-:S13]  /*b220*/  ISETP.GE.AND P0, PT, R5, c[0x0][0x27c], PT ;  /* 0x00009f0005007a0c */ /* 0x000fda0003f06270 */
[----:B------:R-:W-:Y:S05]  /*b230*/  @P0 BRA `(.L_x_123) ;  /* 0x0000069000000947 */ /* 0x000fea0003800000 */
[----:B-1----:R-:W-:Y:S01]  /*b240*/  SHF.R.S32.HI R9, RZ, 0x1f, R5 ;  /* 0x0000001fff097819 */ /* 0x002fe20000011405 */
[--C-:B------:R-:W-:Y:S01]  /*b250*/  HADD2.F32 R17, -RZ, R70.reuse.H1_H1 ;  /* 0x30000046ff117230 */ /* 0x100fe20000004100 */
[----:B------:R-:W-:Y:S01]  /*b260*/  LEA.HI R8, R60, R60, RZ, 0x1 ;  /* 0x0000003c3c087211 */ /* 0x000fe200078f08ff */
[----:B------:R-:W-:Y:S01]  /*b270*/  HADD2.F32 R19, -RZ, R70.H0_H0 ;  /* 0x20000046ff137230 */ /* 0x000fe20000004100 */
[CC--:B------:R-:W-:Y:S01]  /*b280*/  LEA.HI R7, R9.reuse, R5.reuse, RZ, 0x3 ;  /* 0x0000000509077211 */ /* 0x0c0fe200078f18ff */
[----:B------:R-:W-:Y:S01]  /*b290*/  HADD2.F32 R18, -RZ, R71.H0_H0 ;  /* 0x20000047ff127230 */ /* 0x000fe20000004100 */
        /* <DEDUP_REMOVED lines=27> */
[----:B------:R-:W-:-:S03]  /*b450*/  HADD2.F32 R7, -RZ, R67.H0_H0 ;  /* 0x20000043ff077230 */ /* 0x000fc60000004100 */
        /* <DEDUP_REMOVED lines=19> */
[----:B------:R-:W-:Y:S01]  /*b590*/  HADD2.F32 R6, -RZ, R67.H1_H1 ;  /* 0x30000043ff067230 */ /* 0x000fe20000004100 */
[----:B------:R-:W-:Y:S01]  /*b5a0*/  FMUL.FTZ R37, R13, R5 ;  /* 0x000000050d257220 */ /* 0x000fe20000410000 */
[----:B------:R-:W-:Y:S01]  /*b5b0*/  HADD2.F32 R5, -RZ, R68.H0_H0 ;  /* 0x20000044ff057230 */ /* 0x000fe20000004100 */
        /* <DEDUP_REMOVED lines=17> */
[----:B------:R-:W-:Y:S01]  /*b6d0*/  HADD2.F32 R9, -RZ, R72.H1_H1 ;  /* 0x30000048ff097230 */ /* 0x000fe20000004100 */
[-C--:B------:R-:W-:Y:S01]  /*b6e0*/  FMUL.FTZ R8, R27, R7.reuse ;  /* 0x000000071b087220 */ /* 0x080fe20000410000 */
[--C-:B------:R-:W-:Y:S01]  /*b6f0*/  HADD2.F32 R6, -RZ, R69.reuse.H1_H1 ;  /* 0x30000045ff067230 */ /* 0x100fe20000004100 */
[C---:B------:R-:W-:Y:S01]  /*b700*/  FMUL.FTZ R14, R10.reuse, R7 ;  /* 0x000000070a0e7220 */ /* 0x040fe20000410000 */
[----:B------:R-:W-:Y:S01]  /*b710*/  HADD2.F32 R5, -RZ, R69.H0_H0 ;  /* 0x20000045ff057230 */ /* 0x000fe20000004100 */
[----:B------:R-:W-:Y:S01]  /*b720*/  FFMA.FTZ R31, R10, R9, R8 ;  /* 0x000000090a1f7223 */ /* 0x000fe20000010008 */
[--C-:B------:R-:W-:Y:S01]  /*b730*/  HADD2.F32 R7, -RZ, R73.reuse.H0_H0 ;  /* 0x20000049ff077230 */ /* 0x100fe20000004100 */
        /* <DEDUP_REMOVED lines=25> */
.L_x_123:
[----:B------:R-:W-:Y:S05]  /*b8d0*/  BSYNC B1 ;  /* 0x0000000000017941 */ /* 0x000fea0003800000 */
.L_x_122:
[----:B------:R-:W-:-:S04]  /*b8e0*/  IADD3 R17, R60, 0x40, RZ ;  /* 0x000000403c117810 */ /* 0x000fc80007ffe0ff */
[----:B------:R-:W-:-:S13]  /*b8f0*/  ISETP.GE.AND P0, PT, R17, R43, PT ;  /* 0x0000002b1100720c */ /* 0x000fda0003f06270 */
[----:B------:R-:W-:Y:S05]  /*b900*/  @P0 BRA `(.L_x_109) ;  /* 0x000014a000000947 */ /* 0x000fea0003800000 */
[----:B------:R-:W-:Y:S01]  /*b910*/  ISETP.GE.AND P0, PT, R62, c[0x0][0x27c], PT ;  /* 0x00009f003e007a0c */ /* 0x000fe20003f06270 */
[----:B------:R-:W-:-:S12]  /*b920*/  BSSY B0, `(.L_x_128) ;  /* 0x0000068000007945 */ /* 0x000fd80003800000 */
[----:B------:R-:W-:Y:S05]  /*b930*/  @P0 BRA `(.L_x_129) ;  /* 0x0000066000000947 */ /* 0x000fea0003800000 */
[----:B------:R-:W-:Y:S01]  /*b940*/  SHF.R.S32.HI R5, RZ, 0x1f, R17 ;  /* 0x0000001fff057819 */ /* 0x000fe20000011411 */
[----:B------:R-:W-:Y:S01]  /*b950*/  HADD2.F32 R18, -RZ, R57.H0_H0 ;  /* 0x20000039ff127230 */ /* 0x000fe20000004100 */
[----:B-1----:R-:W-:Y:S01]  /*b960*/  MOV R9, c[0x0][0x27c] ;  /* 0x00009f0000097a02 */ /* 0x002fe20000000f00 */
[----:B------:R-:W-:Y:S01]  /*b970*/  HADD2.F32 R19, -RZ, R59.H0_H0 ;  /* 0x2000003bff137230 */ /* 0x000fe20000004100 */
[-C--:B------:R-:W-:Y:S02]  /*b980*/  LEA.HI R8, R17, R17.reuse, RZ, 0x1 ;  /* 0x0000001111087211 */ /* 0x080fe400078f08ff */
[----:B------:R-:W-:Y:S02]  /*b990*/  LEA.HI R5, R5, R17, RZ, 0x3 ;  /* 0x0000001105057211 */ /* 0x000fe400078f18ff */
[----:B------:R-:W-:Y:S02]  /*b9a0*/  LEA.HI R9, R9, R61, RZ, 0x1d ;  /* 0x0000003d09097211 */ /* 0x000fe400078fe8ff */
[----:B------:R-:W-:-:S02]  /*b9b0*/  SHF.L.U32 R7, R8, 0x5, RZ ;  /* 0x0000000508077819 */ /* 0x000fc400000006ff */
[----:B------:R-:W-:Y:S02]  /*b9c0*/  LOP3.LUT R8, R8, 0x7fffffe, RZ, 0xc0, !PT ;  /* 0x07fffffe08087812 */ /* 0x000fe400078ec0ff */
[----:B------:R-:W-:Y:S02]  /*b9d0*/  SHF.L.U32 R6, R5, 0x5, RZ ;  /* 0x0000000505067819 */ /* 0x000fe400000006ff */
[----:B------:R-:W-:Y:S02]  /*b9e0*/  SHF.R.S32.HI R10, RZ, 0x1f, R9 ;  /* 0x0000001fff0a7819 */ /* 0x000fe40000011409 */
[----:B------:R-:W-:Y:S02]  /*b9f0*/  LOP3.LUT R5, R7, 0xc0, RZ, 0xc0, !PT ;  /* 0x000000c007057812 */ /* 0x000fe400078ec0ff */
[----:B------:R-:W-:Y:S02]  /*ba00*/  IADD3 R7, R17, -R8, RZ ;  /* 0x8000000811077210 */ /* 0x000fe40007ffe0ff */
[----:B------:R-:W-:-:S02]  /*ba10*/  LOP3.LUT R6, R6, 0xffffff00, RZ, 0xc0, !PT ;  /* 0xffffff0006067812 */ /* 0x000fc400078ec0ff */
[----:B------:R-:W-:Y:S02]  /*ba20*/  LEA.HI R10, R10, R9, RZ, 0x2 ;  /* 0x000000090a0a7211 */ /* 0x000fe400078f10ff */
[----:B------:R-:W-:Y:S02]  /*ba30*/  SHF.L.U32 R9, R9, 0x3, RZ ;  /* 0x0000000309097819 */ /* 0x000fe400000006ff */
[----:B------:R-:W-:Y:S02]  /*ba40*/  LEA R6, R7, R6, 0x5 ;  /* 0x0000000607067211 */ /* 0x000fe400078e28ff */
[C---:B------:R-:W-:Y:S02]  /*ba50*/  LOP3.LUT R8, R5.reuse, 0x18, R62, 0xf8, !PT ;  /* 0x0000001805087812 */ /* 0x040fe400078ef83e */
[----:B------:R-:W-:Y:S02]  /*ba60*/  SHF.R.U32.HI R11, RZ, 0x3, R5 ;  /* 0x00000003ff0b7819 */ /* 0x000fe40000011605 */
[----:B------:R-:W-:-:S02]  /*ba70*/  LOP3.LUT R7, R5, 0x18, R9, 0xf8, !PT ;  /* 0x0000001805077812 */ /* 0x000fc400078ef809 */
[----:B------:R-:W-:Y:S02]  /*ba80*/  SHF.L.U32 R5, R10, 0xa, RZ ;  /* 0x0000000a0a057819 */ /* 0x000fe400000006ff */
[-C--:B------:R-:W-:Y:S02]  /*ba90*/  LOP3.LUT R8, R8, R11.reuse, RZ, 0x3c, !PT ;  /* 0x0000000b08087212 */ /* 0x080fe400078e3cff */
[----:B------:R-:W-:Y:S02]  /*baa0*/  LOP3.LUT R7, R7, R11, RZ, 0x3c, !PT ;  /* 0x0000000b07077212 */ /* 0x000fe400078e3cff */
[----:B------:R-:W-:Y:S02]  /*bab0*/  LOP3.LUT R5, R5, 0x7ffff000, RZ, 0xc0, !PT ;  /* 0x7ffff00005057812 */ /* 0x000fe400078ec0ff */
[----:B------:R-:W-:Y:S02]  /*bac0*/  IADD3 R8, R6, R8, RZ ;  /* 0x0000000806087210 */ /* 0x000fe40007ffe0ff */
[----:B------:R-:W-:Y:S01]  /*bad0*/  IADD3 R5, R7, R5, R6 ;  /* 0x0000000507057210 */ /* 0x000fe20007ffe006 */
[----:B------:R-:W-:Y:S01]  /*bae0*/  HADD2.F32 R6, -RZ, R44.H0_H0 ;  /* 0x2000002cff067230 */ /* 0x000fe20000004100 */
[----:B------:R-:W-:-:S02]  /*baf0*/  SHF.L.U32 R38, R8, 0x1, RZ ;  /* 0x0000000108267819 */ /* 0x000fc400000006ff */
[----:B------:R-:W-:Y:S01]  /*bb00*/  SHF.L.U32 R35, R5, 0x1, RZ ;  /* 0x0000000105237819 */ /* 0x000fe200000006ff */
[----:B------:R-:W-:Y:S02]  /*bb10*/  HADD2.F32 R5, -RZ, R44.H1_H1 ;  /* 0x3000002cff057230 */ /* 0x000fe40000004100 */
[----:B------:R-:W1:Y:S04]  /*bb20*/  LDS.128 R8, [R38+0x6100] ;  /* 0x0061000026087984 */ /* 0x000e680000000c00 */
[----:B------:R-:W2:Y:S01]  /*bb30*/  LDS.128 R12, [R35+0x6100] ;  /* 0x00610000230c7984 */ /* 0x000ea20000000c00 */
[--C-:B-1----:R-:W-:Y:S02]  /*bb40*/  HADD2.F32 R23, -RZ, R8.reuse.H0_H0 ;  /* 0x20000008ff177230 */ /* 0x102fe40000004100 */
[----:B------:R-:W-:-:S02]  /*bb50*/  HADD2.F32 R22, -RZ, R8.H1_H1 ;  /* 0x30000008ff167230 */ /* 0x000fc40000004100 */
[--C-:B--2---:R-:W-:Y:S02]  /*bb60*/  HADD2.F32 R7, -RZ, R12.reuse.H0_H0 ;  /* 0x2000000cff077230 */ /* 0x104fe40000004100 */
[--C-:B------:R-:W-:Y:S02]  /*bb70*/  HADD2.F32 R25, -RZ, R9.reuse.H0_H0 ;  /* 0x20000009ff197230 */ /* 0x100fe40000004100 */
[----:B------:R-:W-:Y:S01]  /*bb80*/  HADD2.F32 R24, -RZ, R9.H1_H1 ;  /* 0x30000009ff187230 */ /* 0x000fe20000004100 */
[C---:B------:R-:W-:Y:S01]  /*bb90*/  FMUL.FTZ R9, R6.reuse, R23 ;  /* 0x0000001706097220 */ /* 0x040fe20000410000 */
[----:B------:R-:W-:Y:S01]  /*bba0*/  HADD2.F32 R12, -RZ, R12.H1_H1 ;  /* 0x3000000cff0c7230 */ /* 0x000fe20000004100 */
[-C--:B------:R-:W-:Y:S01]  /*bbb0*/  FMUL.FTZ R39, R6, R7.reuse ;  /* 0x0000000706277220 */ /* 0x080fe20000410000 */
[----:B------:R-:W-:Y:S01]  /*bbc0*/  HADD2.F32 R8, -RZ, R45.H0_H0 ;  /* 0x2000002dff087230 */ /* 0x000fe20000004100 */
[----:B------:R-:W-:Y:S01]  /*bbd0*/  FMUL.FTZ R6, R5, R22 ;  /* 0x0000001605067220 */ /* 0x000fe20000410000 */
[--C-:B------:R-:W-:Y:S01]  /*bbe0*/  HADD2.F32 R27, -RZ, R10.reuse.H0_H0 ;  /* 0x2000000aff1b7230 */ /* 0x100fe20000004100 */
[----:B------:R-:W-:Y:S01]  /*bbf0*/  FFMA.FTZ R42, R19, R7, R9 ;  /* 0x00000007132a7223 */ /* 0x000fe20000010009 */
[----:B------:R-:W-:Y:S01]  /*bc00*/  HADD2.F32 R26, -RZ, R10.H1_H1 ;  /* 0x3000000aff1a7230 */ /* 0x000fe20000004100 */
[-C--:B------:R-:W-:Y:S01]  /*bc10*/  FFMA.FTZ R41, R18, R12.reuse, R6 ;  /* 0x0000000c12297223 */ /* 0x080fe20000010006 */
[--C-:B------:R-:W-:Y:S01]  /*bc20*/  HADD2.F32 R21, -RZ, R15.reuse.H0_H0 ;  /* 0x2000000fff157230 */ /* 0x100fe20000004100 */
[----:B------:R-:W-:Y:S01]  /*bc30*/  FMUL.FTZ R37, R5, R12 ;  /* 0x0000000c05257220 */ /* 0x000fe20000410000 */
[----:B------:R-:W-:Y:S01]  /*bc40*/  HADD2.F32 R20, -RZ, R15.H1_H1 ;  /* 0x3000000fff147230 */ /* 0x000fe20000004100 */
[----:B------:R-:W-:Y:S01]  /*bc50*/  FMUL.FTZ R7, R8, R25 ;  /* 0x0000001908077220 */ /* 0x000fe20000410000 */
[----:B------:R-:W-:Y:S01]  /*bc60*/  HADD2.F32 R10, -RZ, R13.H0_H0 ;  /* 0x2000000dff0a7230 */ /* 0x000fe20000004100 */
[----:B------:R-:W-:Y:S01]  /*bc70*/  FFMA.FTZ R19, R19, R23, -R39 ;  /* 0x0000001713137223 */ /* 0x000fe20000010827 */
[----:B------:R-:W-:Y:S01]  /*bc80*/  HADD2.F32 R15, -RZ, R58.H0_H0 ;  /* 0x2000003aff0f7230 */ /* 0x000fe20000004100 */
[----:B------:R-:W-:Y:S01]  /*bc90*/  FFMA.FTZ R18, R18, R22, -R37 ;  /* 0x0000001612127223 */ /* 0x000fe20000010825 */
[----:B------:R-:W-:Y:S01]  /*bca0*/  HADD2.F32 R6, -RZ, R45.H1_H1 ;  /* 0x3000002dff067230 */ /* 0x000fe20000004100 */
[-C--:B------:R-:W-:Y:S01]  /*bcb0*/  FMUL.FTZ R34, R8, R10.reuse ;  /* 0x0000000a08227220 */ /* 0x080fe20000410000 */
[----:B------:R-:W-:Y:S01]  /*bcc0*/  HADD2.F32 R5, -RZ, R46.H0_H0 ;  /* 0x2000002eff057230 */ /* 0x000fe20000004100 */
[----:B------:R-:W-:Y:S01]  /*bcd0*/  FFMA.FTZ R40, R15, R10, R7 ;  /* 0x0000000a0f287223 */ /* 0x000fe20000010007 */
[----:B------:R-:W-:Y:S01]  /*bce0*/  HADD2.F32 R16, -RZ, R13.H1_H1 ;  /* 0x3000000dff107230 */ /* 0x000fe20000004100 */
[C---:B------:R-:W-:Y:S01]  /*bcf0*/  FMUL.FTZ R9, R6.reuse, R24 ;  /* 0x0000001806097220 */ /* 0x040fe20000410000 */
[--C-:B------:R-:W-:Y:S01]  /*bd00*/  HADD2.F32 R29, -RZ, R11.reuse.H0_H0 ;  /* 0x2000000bff1d7230 */ /* 0x100fe20000004100 */
[----:B------:R-:W-:Y:S01]  /*bd10*/  FMUL.FTZ R8, R5, R27 ;  /* 0x0000001b05087220 */ /* 0x000fe20000410000 */
[----:B------:R-:W-:Y:S01]  /*bd20*/  HADD2.F32 R28, -RZ, R11.H1_H1 ;  /* 0x3000000bff1c7230 */ /* 0x000fe20000004100 */
[----:B------:R-:W-:Y:S01]  /*bd30*/  FMUL.FTZ R32, R6, R16 ;  /* 0x0000001006207220 */ /* 0x000fe20000410000 */
[----:B------:R-:W-:Y:S01]  /*bd40*/  HADD2.F32 R13, -RZ, R14.H0_H0 ;  /* 0x2000000eff0d7230 */ /* 0x000fe20000004100 */
[----:B------:R-:W-:Y:S01]  /*bd50*/  FFMA.FTZ R15, R15, R25, -R34 ;  /* 0x000000190f0f7223 */ /* 0x000fe20000010822 */
[----:B------:R-:W-:-:S02]  /*bd60*/  HADD2.F32 R12, -RZ, R53.H0_H0 ;  /* 0x20000035ff0c7230 */ /* 0x000fc40000004100 */
[----:B------:R-:W-:Y:S01]  /*bd70*/  HADD2.F32 R11, -RZ, R56.H0_H0 ;  /* 0x20000038ff0b7230 */ /* 0x000fe20000004100 */
[-C--:B------:R-:W-:Y:S01]  /*bd80*/  FMUL.FTZ R30, R5, R13.reuse ;  /* 0x0000000d051e7220 */ /* 0x080fe20000410000 */
[----:B------:R-:W-:Y:S01]  /*bd90*/  HADD2.F32 R7, -RZ, R46.H1_H1 ;  /* 0x3000002eff077230 */ /* 0x000fe20000004100 */
[----:B------:R-:W-:Y:S01]  /*bda0*/  FFMA.FTZ R36, R12, R16, R9 ;  /* 0x000000100c247223 */ /* 0x000fe20000010009 */
[----:B------:R-:W-:Y:S01]  /*bdb0*/  HADD2.F32 R14, -RZ, R14.H1_H1 ;  /* 0x3000000eff0e7230 */ /* 0x000fe20000004100 */
[----:B------:R-:W-:Y:S01]  /*bdc0*/  FFMA.FTZ R33, R11, R13, R8 ;  /* 0x0000000d0b217223 */ /* 0x000fe20000010008 */
[----:B------:R-:W-:Y:S01]  /*bdd0*/  HADD2.F32 R9, -RZ, R52.H0_H0 ;  /* 0x20000034ff097230 */ /* 0x000fe20000004100 */
[C---:B------:R-:W-:Y:S01]  /*bde0*/  FMUL.FTZ R8, R7.reuse, R26 ;  /* 0x0000001a07087220 */ /* 0x040fe20000410000 */
[--C-:B------:R-:W-:Y:S01]  /*bdf0*/  HADD2.F32 R5, -RZ, R47.reuse.H0_H0 ;  /* 0x2000002fff057230 */ /* 0x100fe20000004100 */
[-C--:B------:R-:W-:Y:S01]  /*be00*/  FMUL.FTZ R16, R7, R14.reuse ;  /* 0x0000000e07107220 */ /* 0x080fe20000410000 */
[----:B------:R-:W-:Y:S01]  /*be10*/  HADD2.F32 R6, -RZ, R47.H1_H1 ;  /* 0x3000002fff067230 */ /* 0x000fe20000004100 */
[----:B------:R-:W-:Y:S01]  /*be20*/  FFMA.FTZ R31, R9, R14, R8 ;  /* 0x0000000e091f7223 */ /* 0x000fe20000010008 */
[----:B------:R-:W-:Y:S01]  /*be30*/  HADD2.F32 R7, -RZ, R49.H0_H0 ;  /* 0x20000031ff077230 */ /* 0x000fe20000004100 */
[----:B------:R-:W-:Y:S01]  /*be40*/  FMUL.FTZ R13, R5, R28 ;  /* 0x0000001c050d7220 */ /* 0x000fe20000410000 */
[----:B------:R-:W-:Y:S01]  /*be50*/  HADD2.F32 R8, -RZ, R55.H0_H0 ;  /* 0x20000037ff087230 */ /* 0x000fe20000004100 */
[----:B------:R-:W-:-:S02]  /*be60*/  FMUL.FTZ R10, R6, R29 ;  /* 0x0000001d060a7220 */ /* 0x000fc40000410000 */
[----:B------:R-:W-:Y:S02]  /*be70*/  FMUL.FTZ R6, R6, R21 ;  /* 0x0000001506067220 */ /* 0x000fe40000410000 */
[-C--:B------:R-:W-:Y:S02]  /*be80*/  FMUL.FTZ R5, R5, R20.reuse ;  /* 0x0000001405057220 */ /* 0x080fe40000410000 */
[----:B------:R-:W-:Y:S02]  /*be90*/  FFMA.FTZ R20, R7, R20, R13 ;  /* 0x0000001407147223 */ /* 0x000fe4000001000d */
[----:B------:R-:W-:Y:S01]  /*bea0*/  FFMA.FTZ R13, R12, R24, -R32 ;  /* 0x000000180c0d7223 */ /* 0x000fe20000010820 */
[----:B------:R-:W-:Y:S01]  /*beb0*/  F2FP.PACK_AB R12, R18, R19 ;  /* 0x00000013120c723e */ /* 0x000fe200000000ff */
[----:B------:R-:W-:Y:S02]  /*bec0*/  FFMA.FTZ R11, R11, R27, -R30 ;  /* 0x0000001b0b0b7223 */ /* 0x000fe4000001081e */
[----:B------:R-:W-:Y:S01]  /*bed0*/  FFMA.FTZ R14, R9, R26, -R16 ;  /* 0x0000001a090e7223 */ /* 0x000fe20000010810 */
[----:B------:R-:W-:Y:S01]  /*bee0*/  F2FP.PACK_AB R13, R13, R15 ;  /* 0x0000000f0d0d723e */ /* 0x000fe200000000ff */
[----:B------:R-:W-:Y:S01]  /*bef0*/  FFMA.FTZ R6, R8, R29, -R6 ;  /* 0x0000001d08067223 */ /* 0x000fe20000010806 */
        /* <DEDUP_REMOVED lines=10> */
.L_x_129:
[----:B------:R-:W-:Y:S05]  /*bfa0*/  BSYNC B0 ;  /* 0x0000000000007941 */ /* 0x000fea0003800000 */
.L_x_128:
[----:B------:R-:W-:Y:S01]  /*bfb0*/  IADD3 R5, R62, 0x10, RZ ;  /* 0x000000103e057810 */ /* 0x000fe20007ffe0ff */
[----:B------:R-:W-:Y:S03]  /*bfc0*/  BSSY B0, `(.L_x_130) ;  /* 0x000006f000007945 */ /* 0x000fe60003800000 */
[----:B------:R-:W-:-:S13]  /*bfd0*/  ISETP.GE.AND P0, PT, R5, c[0x0][0x27c], PT ;  /* 0x00009f0005007a0c */ /* 0x000fda0003f06270 */
[----:B------:R-:W-:Y:S05]  /*bfe0*/  @P0 BRA `(.L_x_131) ;  /* 0x000006c000000947 */ /* 0x000fea0003800000 */
[----:B------:R-:W-:Y:S01]  /*bff0*/  SHF.R.S32.HI R6, RZ, 0x1f, R5 ;  /* 0x0000001fff067819 */ /* 0x000fe20000011405 */
[--C-:B------:R-:W-:Y:S01]  /*c000*/  HADD2.F32 R19, -RZ, R54.reuse.H0_H0 ;  /* 0x20000036ff137230 */ /* 0x100fe20000004100 */
[----:B-1----:R-:W-:Y:S01]  /*c010*/  SHF.R.S32.HI R8, RZ, 0x1f, R17 ;  /* 0x0000001fff087819 */ /* 0x002fe20000011411 */
[----:B------:R-:W-:Y:S01]  /*c020*/  HADD2.F32 R20, -RZ, R53.H1_H1 ;  /* 0x30000035ff147230 */ /* 0x000fe20000004100 */
[----:B------:R-:W-:Y:S01]  /*c030*/  LEA.HI R10, R17, R17, RZ, 0x1 ;  /* 0x00000011110a7211 */ /* 0x000fe200078f08ff */
[----:B------:R-:W-:Y:S01]  /*c040*/  HADD2.F32 R18, -RZ, R54.H1_H1 ;  /* 0x30000036ff127230 */ /* 0x000fe20000004100 */
[CC--:B------:R-:W-:Y:S02]  /*c050*/  LEA.HI R7, R6.reuse, R5.reuse, RZ, 0x3 ;  /* 0x0000000506077211 */ /* 0x0c0fe400078f18ff */
[----:B------:R-:W-:Y:S01]  /*c060*/  LEA.HI R11, R6, R5, RZ, 0x5 ;  /* 0x00000005060b7211 */ /* 0x000fe200078f28ff */
[----:B------:R-:W-:Y:S01]  /*c070*/  IMAD.SHL.U32 R9, R10, 0x20, RZ ;  /* 0x000000200a097824 */ /* 0x000fe200078e00ff */
[----:B------:R-:W-:-:S02]  /*c080*/  LEA.HI R5, R8, R17, RZ, 0x3 ;  /* 0x0000001108057211 */ /* 0x000fc400078f18ff */
[----:B------:R-:W-:Y:S02]  /*c090*/  MOV R12, c[0x0][0x27c] ;  /* 0x00009f00000c7a02 */ /* 0x000fe40000000f00 */
[----:B------:R-:W-:Y:S02]  /*c0a0*/  SHF.R.S32.HI R6, RZ, 0x3, R7 ;  /* 0x00000003ff067819 */ /* 0x000fe40000011407 */
[----:B------:R-:W-:Y:S02]  /*c0b0*/  LOP3.LUT R10, R10, 0x7fffffe, RZ, 0xc0, !PT ;  /* 0x07fffffe0a0a7812 */ /* 0x000fe400078ec0ff */
[----:B------:R-:W-:Y:S02]  /*c0c0*/  SHF.L.U32 R8, R5, 0x5, RZ ;  /* 0x0000000505087819 */ /* 0x000fe400000006ff */
[----:B------:R-:W-:Y:S01]  /*c0d0*/  LOP3.LUT R5, R9, 0xc0, RZ, 0xc0, !PT ;  /* 0x000000c009057812 */ /* 0x000fe200078ec0ff */
[----:B------:R-:W-:Y:S01]  /*c0e0*/  IMAD.IADD R10, R17, 0x1, -R10 ;  /* 0x00000001110a7824 */ /* 0x000fe200078e0a0a */
[----:B------:R-:W-:-:S02]  /*c0f0*/  LEA.HI R6, R12, R6, RZ, 0x1d ;  /* 0x000000060c067211 */ /* 0x000fc400078fe8ff */
[----:B------:R-:W-:Y:S02]  /*c100*/  LOP3.LUT R8, R8, 0xffffff00, RZ, 0xc0, !PT ;  /* 0xffffff0008087812 */ /* 0x000fe400078ec0ff */
[----:B------:R-:W-:Y:S02]  /*c110*/  SHF.L.U32 R9, R11, 0x7, RZ ;  /* 0x000000070b097819 */ /* 0x000fe400000006ff */
[----:B------:R-:W-:Y:S01]  /*c120*/  LOP3.LUT R11, R5, 0x18, R7, 0xf8, !PT ;  /* 0x00000018050b7812 */ /* 0x000fe200078ef807 */
[----:B------:R-:W-:Y:S01]  /*c130*/  IMAD R16, R10, 0x20, R8 ;  /* 0x000000200a107824 */ /* 0x000fe200078e0208 */
[----:B------:R-:W-:Y:S02]  /*c140*/  SHF.R.S32.HI R7, RZ, 0x1f, R6 ;  /* 0x0000001fff077819 */ /* 0x000fe40000011406 */
[----:B------:R-:W-:Y:S02]  /*c150*/  SHF.L.U32 R10, R6, 0x3, RZ ;  /* 0x00000003060a7819 */ /* 0x000fe400000006ff */
[----:B------:R-:W-:-:S02]  /*c160*/  LEA.HI R6, R7, R6, RZ, 0x2 ;  /* 0x0000000607067211 */ /* 0x000fc400078f10ff */
[----:B------:R-:W-:Y:S02]  /*c170*/  SHF.R.U32.HI R12, RZ, 0x3, R5 ;  /* 0x00000003ff0c7819 */ /* 0x000fe40000011605 */
[----:B------:R-:W-:Y:S01]  /*c180*/  LOP3.LUT R7, R5, 0x18, R10, 0xf8, !PT ;  /* 0x0000001805077812 */ /* 0x000fe200078ef80a */
[----:B------:R-:W-:Y:S01]  /*c190*/  IMAD.SHL.U32 R5, R6, 0x400, RZ ;  /* 0x0000040006057824 */ /* 0x000fe200078e00ff */
[----:B------:R-:W-:Y:S01]  /*c1a0*/  LOP3.LUT R8, R9, 0x7ffff000, RZ, 0xc0, !PT ;  /* 0x7ffff00009087812 */ /* 0x000fe200078ec0ff */
[----:B------:R-:W-:Y:S01]  /*c1b0*/  HADD2.F32 R6, -RZ, R48.H0_H0 ;  /* 0x20000030ff067230 */ /* 0x000fe20000004100 */
[-C--:B------:R-:W-:Y:S02]  /*c1c0*/  LOP3.LUT R9, R11, R12.reuse, RZ, 0x3c, !PT ;  /* 0x0000000c0b097212 */ /* 0x080fe400078e3cff */
[----:B------:R-:W-:Y:S02]  /*c1d0*/  LOP3.LUT R7, R7, R12, RZ, 0x3c, !PT ;  /* 0x0000000c07077212 */ /* 0x000fe400078e3cff */
[----:B------:R-:W-:-:S02]  /*c1e0*/  LOP3.LUT R5, R5, 0x7ffff000, RZ, 0xc0, !PT ;  /* 0x7ffff00005057812 */ /* 0x000fc400078ec0ff */
[----:B------:R-:W-:Y:S02]  /*c1f0*/  IADD3 R8, R9, R16, R8 ;  /* 0x0000001009087210 */ /* 0x000fe40007ffe008 */
[----:B------:R-:W-:Y:S01]  /*c200*/  IADD3 R5, R7, R5, R16 ;  /* 0x0000000507057210 */ /* 0x000fe20007ffe010 */
[----:B------:R-:W-:Y:S01]  /*c210*/  HADD2.F32 R7, -RZ, R49.H1_H1 ;  /* 0x30000031ff077230 */ /* 0x000fe20000004100 */
        /* <DEDUP_REMOVED lines=10> */
[C---:B------:R-:W-:Y:S01]  /*c2c0*/  FMUL.FTZ R37, R6.reuse, R12 ;  /* 0x0000000c06257220 */ /* 0x040fe20000410000 */
[----:B------:R-:W-:Y:S01]  /*c2d0*/  HADD2.F32 R13, -RZ, R8.H1_H1 ;  /* 0x30000008ff0d7230 */ /* 0x000fe20000004100 */
[----:B------:R-:W-:Y:S01]  /*c2e0*/  FMUL.FTZ R8, R6, R24 ;  /* 0x0000001806087220 */ /* 0x000fe20000410000 */
[--C-:B------:R-:W-:Y:S01]  /*c2f0*/  HADD2.F32 R28, -RZ, R14.reuse.H0_H0 ;  /* 0x2000000eff1c7230 */ /* 0x100fe20000004100 */
[----:B------:R-:W-:Y:S01]  /*c300*/  FMUL.FTZ R6, R5, R23 ;  /* 0x0000001705067220 */ /* 0x000fe20000410000 */
[----:B------:R-:W-:Y:S01]  /*c310*/  HADD2.F32 R27, -RZ, R14.H1_H1 ;  /* 0x3000000eff1b7230 */ /* 0x000fe20000004100 */
[----:B------:R-:W-:Y:S01]  /*c320*/  FFMA.FTZ R41, R20, R12, R8 ;  /* 0x0000000c14297223 */ /* 0x000fe20000010008 */
[----:B------:R-:W-:Y:S01]  /*c330*/  HADD2.F32 R14, -RZ, R9.H0_H0 ;  /* 0x20000009ff0e7230 */ /* 0x000fe20000004100 */
[-C--:B------:R-:W-:Y:S01]  /*c340*/  FFMA.FTZ R40, R19, R13.reuse, R6 ;  /* 0x0000000d13287223 */ /* 0x080fe20000010006 */
[--C-:B------:R-:W-:Y:S01]  /*c350*/  HADD2.F32 R6, -RZ, R50.reuse.H0_H0 ;  /* 0x20000032ff067230 */ /* 0x100fe20000004100 */
[----:B------:R-:W-:Y:S01]  /*c360*/  FMUL.FTZ R36, R5, R13 ;  /* 0x0000000d05247220 */ /* 0x000fe20000410000 */
[----:B------:R-:W-:Y:S01]  /*c370*/  HADD2.F32 R5, -RZ, R50.H1_H1 ;  /* 0x30000032ff057230 */ /* 0x000fe20000004100 */
[C---:B------:R-:W-:Y:S01]  /*c380*/  FMUL.FTZ R8, R7.reuse, R26 ;  /* 0x0000001a07087220 */ /* 0x040fe20000410000 */
[--C-:B------:R-:W-:Y:S01]  /*c390*/  HADD2.F32 R30, -RZ, R15.reuse.H0_H0 ;  /* 0x2000000fff1e7230 */ /* 0x100fe20000004100 */
[-C--:B------:R-:W-:Y:S01]  /*c3a0*/  FMUL.FTZ R33, R7, R14.reuse ;  /* 0x0000000e07217220 */ /* 0x080fe20000410000 */
[----:B------:R-:W-:Y:S01]  /*c3b0*/  HADD2.F32 R29, -RZ, R15.H1_H1 ;  /* 0x3000000fff1d7230 */ /* 0x000fe20000004100 */
[----:B------:R-:W-:Y:S01]  /*c3c0*/  FFMA.FTZ R38, R18, R14, R8 ;  /* 0x0000000e12267223 */ /* 0x000fe20000010008 */
[----:B------:R-:W-:Y:S01]  /*c3d0*/  HADD2.F32 R16, -RZ, R9.H1_H1 ;  /* 0x30000009ff107230 */ /* 0x000fe20000004100 */
[C---:B------:R-:W-:Y:S01]  /*c3e0*/  FMUL.FTZ R9, R6.reuse, R25 ;  /* 0x0000001906097220 */ /* 0x040fe20000410000 */
[--C-:B------:R-:W-:Y:S01]  /*c3f0*/  HADD2.F32 R22, -RZ, R11.reuse.H0_H0 ;  /* 0x2000000bff167230 */ /* 0x100fe20000004100 */
[----:B------:R-:W-:Y:S01]  /*c400*/  FMUL.FTZ R8, R5, R28 ;  /* 0x0000001c05087220 */ /* 0x000fe20000410000 */
[----:B------:R-:W-:Y:S01]  /*c410*/  HADD2.F32 R21, -RZ, R11.H1_H1 ;  /* 0x3000000bff157230 */ /* 0x000fe20000004100 */
[----:B------:R-:W-:Y:S01]  /*c420*/  FMUL.FTZ R31, R6, R16 ;  /* 0x00000010061f7220 */ /* 0x000fe20000410000 */
[----:B------:R-:W-:Y:S01]  /*c430*/  HADD2.F32 R12, -RZ, R55.H1_H1 ;  /* 0x30000037ff0c7230 */ /* 0x000fe20000004100 */
[----:B------:R-:W-:Y:S01]  /*c440*/  FFMA.FTZ R20, R20, R24, -R37 ;  /* 0x0000001814147223 */ /* 0x000fe20000010825 */
[----:B------:R-:W-:Y:S01]  /*c450*/  HADD2.F32 R15, -RZ, R10.H0_H0 ;  /* 0x2000000aff0f7230 */ /* 0x000fe20000004100 */
[----:B------:R-:W-:Y:S01]  /*c460*/  FFMA.FTZ R19, R19, R23, -R36 ;  /* 0x0000001713137223 */ /* 0x000fe20000010824 */
[----:B------:R-:W-:Y:S01]  /*c470*/  HADD2.F32 R11, -RZ, R56.H1_H1 ;  /* 0x30000038ff0b7230 */ /* 0x000fe20000004100 */
[----:B------:R-:W-:Y:S01]  /*c480*/  FFMA.FTZ R35, R12, R16, R9 ;  /* 0x000000100c237223 */ /* 0x000fe20000010009 */
[----:B------:R-:W-:Y:S01]  /*c490*/  HADD2.F32 R7, -RZ, R51.H0_H0 ;  /* 0x20000033ff077230 */ /* 0x000fe20000004100 */
[-C--:B------:R-:W-:Y:S01]  /*c4a0*/  FMUL.FTZ R16, R5, R15.reuse ;  /* 0x0000000f05107220 */ /* 0x080fe20000410000 */
[----:B------:R-:W-:Y:S01]  /*c4b0*/  HADD2.F32 R10, -RZ, R10.H1_H1 ;  /* 0x3000000aff0a7230 */ /* 0x000fe20000004100 */
[----:B------:R-:W-:Y:S01]  /*c4c0*/  FFMA.FTZ R32, R11, R15, R8 ;  /* 0x0000000f0b207223 */ /* 0x000fe20000010008 */
[----:B------:R-:W-:Y:S01]  /*c4d0*/  HADD2.F32 R9, -RZ, R57.H1_H1 ;  /* 0x30000039ff097230 */ /* 0x000fe20000004100 */
[C---:B------:R-:W-:Y:S01]  /*c4e0*/  FMUL.FTZ R8, R7.reuse, R27 ;  /* 0x0000001b07087220 */ /* 0x040fe20000410000 */
[----:B------:R-:W-:Y:S01]  /*c4f0*/  HADD2.F32 R6, -RZ, R52.H1_H1 ;  /* 0x30000034ff067230 */ /* 0x000fe20000004100 */
[-C--:B------:R-:W-:Y:S01]  /*c500*/  FMUL.FTZ R14, R7, R10.reuse ;  /* 0x0000000a070e7220 */ /* 0x080fe20000410000 */
[----:B------:R-:W-:Y:S01]  /*c510*/  HADD2.F32 R5, -RZ, R51.H1_H1 ;  /* 0x30000033ff057230 */ /* 0x000fe20000004100 */
[----:B------:R-:W-:Y:S01]  /*c520*/  FFMA.FTZ R15, R9, R10, R8 ;  /* 0x0000000a090f7223 */ /* 0x000fe20000010008 */
[----:B------:R-:W-:Y:S01]  /*c530*/  HADD2.F32 R7, -RZ, R58.H1_H1 ;  /* 0x3000003aff077230 */ /* 0x000fe20000004100 */
[----:B------:R-:W-:Y:S01]  /*c540*/  FMUL.FTZ R10, R6, R30 ;  /* 0x0000001e060a7220 */ /* 0x000fe20000410000 */
[----:B------:R-:W-:Y:S01]  /*c550*/  HADD2.F32 R8, -RZ, R59.H1_H1 ;  /* 0x3000003bff087230 */ /* 0x000fe20000004100 */
[----:B------:R-:W-:-:S02]  /*c560*/  FMUL.FTZ R13, R5, R29 ;  /* 0x0000001d050d7220 */ /* 0x000fc40000410000 */
[----:B------:R-:W-:Y:S02]  /*c570*/  FMUL.FTZ R6, R6, R22 ;  /* 0x0000001606067220 */ /* 0x000fe40000410000 */
[-C--:B------:R-:W-:Y:S02]  /*c580*/  FMUL.FTZ R5, R5, R21.reuse ;  /* 0x0000001505057220 */ /* 0x080fe40000410000 */
        /* <DEDUP_REMOVED lines=18> */
.L_x_131:
[----:B------:R-:W-:Y:S05]  /*c6b0*/  BSYNC B0 ;  /* 0x0000000000007941 */ /* 0x000fea0003800000 */
.L_x_130:
[----:B------:R-:W-:-:S04]  /*c6c0*/  IADD3 R5, R62, 0x20, RZ ;  /* 0x000000203e057810 */ /* 0x000fc80007ffe0ff */
[----:B------:R-:W-:-:S13]  /*c6d0*/  ISETP.GE.AND P0, PT, R5, c[0x0][0x27c], PT ;  /* 0x00009f0005007a0c */ /* 0x000fda0003f06270 */
[----:B------:R-:W-:Y:S05]  /*c6e0*/  @P0 BRA `(.L_x_109) ;  /* 0x000006c000000947 */ /* 0x000fea0003800000 */
[----:B------:R-:W-:Y:S01]  /*c6f0*/  SHF.R.S32.HI R6, RZ, 0x1f, R5 ;  /* 0x0000001fff067819 */ /* 0x000fe20000011405 */
[--C-:B------:R-:W-:Y:S01]  /*c700*/  HADD2.F32 R18, -RZ, R70.reuse.H1_H1 ;  /* 0x30000046ff127230 */ /* 0x100fe20000004100 */
[----:B------:R-:W-:Y:S01]  /*c710*/  SHF.R.S32.HI R7, RZ, 0x1f, R17 ;  /* 0x0000001fff077819 */ /* 0x000fe20000011411 */
[----:B------:R-:W-:Y:S01]  /*c720*/  HADD2.F32 R19, -RZ, R70.H0_H0 ;  /* 0x20000046ff137230 */ /* 0x000fe20000004100 */
[----:B-1----:R-:W-:Y:S02]  /*c730*/  LEA.HI R9, R17, R17, RZ, 0x1 ;  /* 0x0000001111097211 */ /* 0x002fe400078f08ff */
[CC--:B------:R-:W-:Y:S02]  /*c740*/  LEA.HI R8, R6.reuse, R5.reuse, RZ, 0x3 ;  /* 0x0000000506087211 */ /* 0x0c0fe400078f18ff */
[----:B------:R-:W-:Y:S02]  /*c750*/  LEA.HI R11, R6, R5, RZ, 0x5 ;  /* 0x00000005060b7211 */ /* 0x000fe400078f28ff */
[----:B------:R-:W-:Y:S01]  /*c760*/  LEA.HI R5, R7, R17, RZ, 0x3 ;  /* 0x0000001107057211 */ /* 0x000fe200078f18ff */
[C---:B------:R-:W-:Y:S01]  /*c770*/  IMAD.SHL.U32 R7, R9.reuse, 0x20, RZ ;  /* 0x0000002009077824 */ /* 0x040fe200078e00ff */
[----:B------:R-:W-:-:S02]  /*c780*/  LOP3.LUT R6, R9, 0x7fffffe, RZ, 0xc0, !PT ;  /* 0x07fffffe09067812 */ /* 0x000fc400078ec0ff */
[----:B------:R-:W-:Y:S02]  /*c790*/  SHF.L.U32 R9, R5, 0x5, RZ ;  /* 0x0000000505097819 */ /* 0x000fe400000006ff */
[----:B------:R-:W-:Y:S01]  /*c7a0*/  MOV R13, c[0x0][0x27c] ;  /* 0x00009f00000d7a02 */ /* 0x000fe20000000f00 */
[----:B------:R-:W-:Y:S01]  /*c7b0*/  IMAD.IADD R12, R17, 0x1, -R6 ;  /* 0x00000001110c7824 */ /* 0x000fe200078e0a06 */
[----:B------:R-:W-:Y:S01]  /*c7c0*/  SHF.R.S32.HI R10, RZ, 0x3, R8 ;  /* 0x00000003ff0a7819 */ /* 0x000fe20000011408 */
[----:B------:R-:W-:Y:S01]  /*c7d0*/  HADD2.F32 R17, -RZ, R71.H0_H0 ;  /* 0x20000047ff117230 */ /* 0x000fe20000004100 */
[----:B------:R-:W-:Y:S02]  /*c7e0*/  LOP3.LUT R5, R7, 0xc0, RZ, 0xc0, !PT ;  /* 0x000000c007057812 */ /* 0x000fe400078ec0ff */
[----:B------:R-:W-:Y:S02]  /*c7f0*/  LOP3.LUT R7, R9, 0xffffff00, RZ, 0xc0, !PT ;  /* 0xffffff0009077812 */ /* 0x000fe400078ec0ff */
[----:B------:R-:W-:-:S02]  /*c800*/  LEA.HI R6, R13, R10, RZ, 0x1d ;  /* 0x0000000a0d067211 */ /* 0x000fc400078fe8ff */
[----:B------:R-:W-:Y:S01]  /*c810*/  SHF.L.U32 R9, R11, 0x7, RZ ;  /* 0x000000070b097819 */ /* 0x000fe200000006ff */
[----:B------:R-:W-:Y:S01]  /*c820*/  IMAD R11, R12, 0x20, R7 ;  /* 0x000000200c0b7824 */ /* 0x000fe200078e0207 */
[----:B------:R-:W-:Y:S02]  /*c830*/  SHF.R.S32.HI R7, RZ, 0x1f, R6 ;  /* 0x0000001fff077819 */ /* 0x000fe40000011406 */
[----:B------:R-:W-:Y:S02]  /*c840*/  LOP3.LUT R10, R9, 0x7ffff000, RZ, 0xc0, !PT ;  /* 0x7ffff000090a7812 */ /* 0x000fe400078ec0ff */
[----:B------:R-:W-:Y:S02]  /*c850*/  SHF.L.U32 R9, R6, 0x3, RZ ;  /* 0x0000000306097819 */ /* 0x000fe400000006ff */
[----:B------:R-:W-:Y:S02]  /*c860*/  LEA.HI R6, R7, R6, RZ, 0x2 ;  /* 0x0000000607067211 */ /* 0x000fe400078f10ff */
[----:B------:R-:W-:-:S02]  /*c870*/  LOP3.LUT R8, R5, 0x18, R8, 0xf8, !PT ;  /* 0x0000001805087812 */ /* 0x000fc400078ef808 */
[----:B------:R-:W-:Y:S02]  /*c880*/  SHF.R.U32.HI R13, RZ, 0x3, R5 ;  /* 0x00000003ff0d7819 */ /* 0x000fe40000011605 */
[----:B------:R-:W-:Y:S01]  /*c890*/  LOP3.LUT R7, R5, 0x18, R9, 0xf8, !PT ;  /* 0x0000001805077812 */ /* 0x000fe200078ef809 */
[----:B------:R-:W-:Y:S01]  /*c8a0*/  IMAD.SHL.U32 R5, R6, 0x400, RZ ;  /* 0x0000040006057824 */ /* 0x000fe200078e00ff */
[-C--:B------:R-:W-:Y:S01]  /*c8b0*/  LOP3.LUT R8, R8, R13.reuse, RZ, 0x3c, !PT ;  /* 0x0000000d08087212 */ /* 0x080fe200078e3cff */
[----:B------:R-:W-:Y:S01]  /*c8c0*/  HADD2.F32 R6, -RZ, R66.H0_H0 ;  /* 0x20000042ff067230 */ /* 0x000fe20000004100 */
[----:B------:R-:W-:Y:S02]  /*c8d0*/  LOP3.LUT R7, R7, R13, RZ, 0x3c, !PT ;  /* 0x0000000d07077212 */ /* 0x000fe400078e3cff */
[----:B------:R-:W-:Y:S02]  /*c8e0*/  LOP3.LUT R5, R5, 0x7ffff000, RZ, 0xc0, !PT ;  /* 0x7ffff00005057812 */ /* 0x000fe400078ec0ff */
[----:B------:R-:W-:-:S02]  /*c8f0*/  IADD3 R8, R8, R11, R10 ;  /* 0x0000000b08087210 */ /* 0x000fc40007ffe00a */
[----:B------:R-:W-:Y:S01]  /*c900*/  IADD3 R5, R7, R5, R11 ;  /* 0x0000000507057210 */ /* 0x000fe20007ffe00b */
[----:B------:R-:W-:Y:S01]  /*c910*/  HADD2.F32 R7, -RZ, R67.H0_H0 ;  /* 0x20000043ff077230 */ /* 0x000fe20000004100 */
        /* <DEDUP_REMOVED lines=19> */
[----:B------:R-:W-:Y:S01]  /*ca50*/  HADD2.F32 R6, -RZ, R67.H1_H1 ;  /* 0x30000043ff067230 */ /* 0x000fe20000004100 */
[----:B------:R-:W-:Y:S01]  /*ca60*/  FMUL.FTZ R35, R5, R13 ;  /* 0x0000000d05237220 */ /* 0x000fe20000410000 */
[----:B------:R-:W-:Y:S01]  /*ca70*/  HADD2.F32 R5, -RZ, R68.H0_H0 ;  /* 0x20000044ff057230 */ /* 0x000fe20000004100 */
        /* <DEDUP_REMOVED lines=15> */
[----:B------:R-:W-:Y:S01]  /*cb70*/  HADD2.F32 R11, -RZ, R72.H0_H0 ;  /* 0x20000048ff0b7230 */ /* 0x000fe20000004100 */
[----:B------:R-:W-:Y:S01]  /*cb80*/  FFMA.FTZ R33, R12, R16, R9 ;  /* 0x000000100c217223 */ /* 0x000fe20000010009 */
[----:B------:R-:W-:Y:S01]  /*cb90*/  HADD2.F32 R7, -RZ, R68.H1_H1 ;  /* 0x30000044ff077230 */ /* 0x000fe20000004100 */
[-C--:B------:R-:W-:Y:S01]  /*cba0*/  FMUL.FTZ R16, R5, R15.reuse ;  /* 0x0000000f05107220 */ /* 0x080fe20000410000 */
[----:B------:R-:W-:Y:S01]  /*cbb0*/  HADD2.F32 R10, -RZ, R10.H1_H1 ;  /* 0x3000000aff0a7230 */ /* 0x000fe20000004100 */
[----:B------:R-:W-:Y:S01]  /*cbc0*/  FFMA.FTZ R31, R11, R15, R8 ;  /* 0x0000000f0b1f7223 */ /* 0x000fe20000010008 */
[----:B------:R-:W-:Y:S01]  /*cbd0*/  HADD2.F32 R9, -RZ, R72.H1_H1 ;  /* 0x30000048ff097230 */ /* 0x000fe20000004100 */
[C---:B------:R-:W-:Y:S01]  /*cbe0*/  FMUL.FTZ R8, R7.reuse, R26 ;  /* 0x0000001a07087220 */ /* 0x040fe20000410000 */
[--C-:B------:R-:W-:Y:S01]  /*cbf0*/  HADD2.F32 R6, -RZ, R69.reuse.H1_H1 ;  /* 0x30000045ff067230 */ /* 0x100fe20000004100 */
[-C--:B------:R-:W-:Y:S01]  /*cc00*/  FMUL.FTZ R14, R7, R10.reuse ;  /* 0x0000000a070e7220 */ /* 0x080fe20000410000 */
[----:B------:R-:W-:Y:S01]  /*cc10*/  HADD2.F32 R5, -RZ, R69.H0_H0 ;  /* 0x20000045ff057230 */ /* 0x000fe20000004100 */
[----:B------:R-:W-:Y:S01]  /*cc20*/  FFMA.FTZ R15, R9, R10, R8 ;  /* 0x0000000a090f7223 */ /* 0x000fe20000010008 */
[--C-:B------:R-:W-:Y:S01]  /*cc30*/  HADD2.F32 R7, -RZ, R73.reuse.H0_H0 ;  /* 0x20000049ff077230 */ /* 0x100fe20000004100 */
        /* <DEDUP_REMOVED lines=23> */
.L_x_109:
[----:B------:R-:W-:Y:S05]  /*cdb0*/  BSYNC B2 ;  /* 0x0000000000027941 */ /* 0x000fea0003800000 */
.L_x_93:
[----:B------:R-:W-:-:S04]  /*cdc0*/  DEPBAR.LE SB0, 0x0 ;  /* 0x000080000000791a */ /* 0x000fc80000000000 */
[----:B------:R-:W-:Y:S01]  /*cdd0*/  IMAD.SHL.U32 R219, R3, 0x2, RZ ;  /* 0x0000000203db7824 */ /* 0x000fe200078e00ff */
[----:B------:R-:W-:Y:S01]  /*cde0*/  BAR.SYNC.DEFER_BLOCKING 0x0 ;  /* 0x0000000000007b1d */ /* 0x000fe20000010000 */
[----:B------:R-:W-:Y:S01]  /*cdf0*/  IMAD.SHL.U32 R216, R2, 0x2, RZ ;  /* 0x0000000202d87824 */ /* 0x000fe200078e00ff */
[C---:B------:R-:W-:Y:S01]  /*ce00*/  LOP3.LUT R5, R74.reuse, 0x1, RZ, 0xc0, !PT ;  /* 0x000000014a057812 */ /* 0x040fe200078ec0ff */
[----:B------:R-:W-:Y:S01]  /*ce10*/  IMAD.MOV.U32 R6, RZ, RZ, R80 ;  /* 0x000000ffff067224 */ /* 0x000fe200078e0050 */
[----:B------:R-:W-:Y:S01]  /*ce20*/  LOP3.LUT P1, RZ, R74, 0x2, RZ, 0xc0, !PT ;  /* 0x000000024aff7812 */ /* 0x000fe2000782c0ff */
[----:B------:R-:W-:Y:S01]  /*ce30*/  IMAD.MOV.U32 R7, RZ, RZ, R81 ;  /* 0x000000ffff077224 */ /* 0x000fe200078e0051 */
[----:B------:R-:W-:Y:S01]  /*ce40*/  ISETP.NE.U32.AND P2, PT, R5, 0x1, PT ;  /* 0x000000010500780c */ /* 0x000fe20003f45070 */
[----:B------:R-:W-:Y:S01]  /*ce50*/  IMAD.MOV.U32 R6, RZ, RZ, R78 ;  /* 0x000000ffff067224 */ /* 0x000fe200078e004e */
[----:B-1----:R-:W-:Y:S01]  /*ce60*/  IADD3 R8, R216, 0x3100, RZ ;  /* 0x00003100d8087810 */ /* 0x002fe20007ffe0ff */
[----:B------:R-:W-:Y:S01]  /*ce70*/  IMAD R2, R76, R65, RZ ;  /* 0x000000414c027224 */ /* 0x000fe200078e02ff */
[----:B------:R-:W-:Y:S01]  /*ce80*/  IADD3 R221, R216, 0x3120, RZ ;  /* 0x00003120d8dd7810 */ /* 0x000fe20007ffe0ff */
[----:B------:R-:W-:Y:S01]  /*ce90*/  IMAD R148, R65, -0x40, R165 ;  /* 0xffffffc041947824 */ /* 0x000fe200078e02a5 */
[----:B------:R1:W-:Y:S01]  /*cea0*/  STL.64 [R1+0x48], R6 ;  /* 0x0000480601007387 */ /* 0x0003e20000100a00 */
[----:B------:R-:W-:Y:S01]  /*ceb0*/  IMAD R2, R75, R77, R2 ;  /* 0x0000004d4b027224 */ /* 0x000fe200078e0202 */
[----:B------:R-:W-:Y:S01]  /*cec0*/  @P5 IADD3 R221, R8, -0x20, RZ ;  /* 0xffffffe008dd5810 */ /* 0x000fe20007ffe0ff */
[----:B------:R-:W-:-:S02]  /*ced0*/  IMAD.IADD R5, R148, 0x1, -R64 ;  /* 0x0000000194057824 */ /* 0x000fc400078e0a40 */
[----:B------:R-:W-:Y:S02]  /*cee0*/  IMAD R220, R0, 0x2, R219 ;  /* 0x0000000200dc7824 */ /* 0x000fe400078e02db */
[----:B------:R-:W-:Y:S01]  /*cef0*/  IMAD.SHL.U32 R233, R233, 0x2, RZ ;  /* 0x00000002e9e97824 */ /* 0x000fe200078e00ff */
[C---:B------:R-:W-:Y:S01]  /*cf00*/  ISETP.LT.OR P4, PT, R5.reuse, 0x1, P2 ;  /* 0x000000010500780c */ /* 0x040fe20001781670 */
[----:B------:R-:W-:Y:S01]  /*cf10*/  IMAD.SHL.U32 R217, R4, 0x2, RZ ;  /* 0x0000000204d97824 */ /* 0x000fe200078e00ff */
[C---:B------:R-:W-:Y:S01]  /*cf20*/  ISETP.LT.OR P3, PT, R5.reuse, 0x1, !P1 ;  /* 0x000000010500780c */ /* 0x040fe20004f61670 */
[----:B---3--:R-:W-:Y:S01]  /*cf30*/  LDSM.16.M88.4 R16, [R219+0x6100] ;  /* 0x00610000db10783b */ /* 0x008fe20000000200 */
[C---:B------:R-:W-:Y:S01]  /*cf40*/  ISETP.LT.OR P2, PT, R5.reuse, 0x21, P2 ;  /* 0x000000210500780c */ /* 0x040fe20001741670 */
[----:B------:R-:W-:Y:S01]  /*cf50*/  IMAD R218, R0, 0x2, R217 ;  /* 0x0000000200da7824 */ /* 0x000fe200078e02d9 */
[----:B------:R-:W-:Y:S01]  /*cf60*/  ISETP.LT.OR P1, PT, R5, 0x21, !P1 ;  /* 0x000000210500780c */ /* 0x000fe20004f21670 */
[----:B------:R-:W2:Y:S04]  /*cf70*/  LDSM.16.M88.4 R20, [R216+0x3100] ;  /* 0x00310000d814783b */ /* 0x000ea80000000200 */
[----:B------:R-:W3:Y:S04]  /*cf80*/  LDSM.16.M88.4 R12, [R219+0x7100] ;  /* 0x00710000db0c783b */ /* 0x000ee80000000200 */
[----:B------:R-:W4:Y:S01]  /*cf90*/  LDSM.16.M88.4 R24, [R216+0x3900] ;  /* 0x00390000d818783b */ /* 0x000f220000000200 */
[----:B-1----:R-:W-:-:S03]  /*cfa0*/  IMAD.WIDE.U32 R6, R65, R77, R6 ;  /* 0x0000004d41067225 */ /* 0x002fc600078e0006 */
[----:B------:R-:W1:Y:S01]  /*cfb0*/  LDSM.16.M88.4 R28, [R216+0x3500] ;  /* 0x00350000d81c783b */ /* 0x000e620000000200 */
[----:B------:R-:W-:Y:S01]  /*cfc0*/  IMAD.IADD R3, R7, 0x1, R2 ;  /* 0x0000000107037824 */ /* 0x000fe200078e0202 */
[C---:B------:R-:W-:Y:S02]  /*cfd0*/  LEA R2, P0, R6.reuse, c[0x0][0x1f8], 0x1 ;  /* 0x00007e0006027a11 */ /* 0x040fe400078008ff */
[----:B------:R-:W1:Y:S02]  /*cfe0*/  LDSM.16.M88.4 R32, [R216+0x3d00] ;  /* 0x003d0000d820783b */ /* 0x000e640000000200 */
[----:B------:R-:W-:Y:S02]  /*cff0*/  LEA.HI.X R3, R6, c[0x0][0x1fc], R3, 0x1, P0 ;  /* 0x00007f0006037a11 */ /* 0x000fe400000f0c03 */
[----:B------:R-:W-:Y:S01]  /*d000*/  LDSM.16.M88.4 R40, [R220+0x6100] ;  /* 0x00610000dc28783b */ /* 0x000fe20000000200 */
[----:B------:R-:W-:-:S03]  /*d010*/  IADD3 R6, P0, R77, R2, RZ ;  /* 0x000000024d067210 */ /* 0x000fc60007f1e0ff */
[----:B------:R-:W1:Y:S02]  /*d020*/  LDSM.16.M88.4 R44, [R221] ;  /* 0x00000000dd2c783b */ /* 0x000e640000000200 */
[----:B------:R-:W-:Y:S01]  /*d030*/  IMAD.X R7, R76, 0x1, R3, P0 ;  /* 0x000000014c077824 */ /* 0x000fe200000e0603 */
[----:B------:R-:W-:Y:S01]  /*d040*/  LOP3.LUT P0, RZ, R74, 0x4, RZ, 0xc0, !PT ;  /* 0x000000044aff7812 */ /* 0x000fe2000780c0ff */
[----:B------:R-:W1:Y:S04]  /*d050*/  LDSM.16.M88.4 R8, [R220+0x7100] ;  /* 0x00710000dc08783b */ /* 0x000e680000000200 */
[----:B------:R-:W-:Y:S04]  /*d060*/  LDSM.16.M88.4 R48, [R221+0x400] ;  /* 0x00040000dd30783b */ /* 0x000fe80000000200 */
[----:B------:R-:W1:Y:S01]  /*d070*/  LDSM.16.M88.4 R60, [R221+0x800] ;  /* 0x00080000dd3c783b */ /* 0x000e620000000200 */
[-C--:B--2---:R-:W-:Y:S03]  /*d080*/  HMMA.16816.F32 R52, R16, R20.reuse, RZ ;  /* 0x000000141034723c */ /* 0x084fe600000018ff */
[----:B------:R-:W2:Y:S04]  /*d090*/  LDSM.16.M88.4 R76, [R221+0xc00] ;  /* 0x000c0000dd4c783b */ /* 0x000ea80000000200 */
[----:B------:R-:W-:Y:S01]  /*d0a0*/  @!PT LDS RZ, [RZ] ;  /* 0x00000000fffff984 */ /* 0x000fe20000000800 */
[----:B------:R-:W-:Y:S01]  /*d0b0*/  @!PT LDS RZ, [RZ] ;  /* 0x00000000fffff984 */ /* 0x000fe20000000800 */
[----:B------:R-:W-:Y:S01]  /*d0c0*/  @!PT LDS RZ, [RZ] ;  /* 0x00000000fffff984 */ /* 0x000fe20000000800 */
[----:B------:R1:W-:Y:S01]  /*d0d0*/  LDGSTS.E.BYPASS.LTC128B.128 [R233+0x100], [R2.64], !P4 ;  /* 0x0010000002e97fae */ /* 0x0003e2000e101d46 */
[----:B---3--:R-:W-:Y:S03]  /*d0e0*/  HMMA.16816.F32 R92, R12, R20, RZ ;  /* 0x000000140c5c723c */ /* 0x008fe600000018ff */
[----:B------:R3:W-:Y:S01]  /*d0f0*/  LDGSTS.E.BYPASS.LTC128B.128 [R233+0x1100], [R2.64+0x40], !P3 ;  /* 0x0110004002e97fae */ /* 0x0007e2000d901d46 */
[----:B------:R-:W-:-:S02]  /*d100*/  ISETP.LT.OR P3, PT, R5, 0x1, !P0 ;  /* 0x000000010500780c */ /* 0x000fc40004761670 */
[----:B------:R-:W-:Y:S02]  /*d110*/  ISETP.LT.OR P0, PT, R5, 0x21, !P0 ;  /* 0x000000210500780c */ /* 0x000fe40004701670 */
[C---:B----4-:R-:W-:Y:S09]  /*d120*/  HMMA.16816.F32 R104, R12.reuse, R24, RZ ;  /* 0x000000180c68723c */ /* 0x050ff200000018ff */
[----:B------:R3:W-:Y:S01]  /*d130*/  LDGSTS.E.BYPASS.LTC128B.128 [R233+0x2100], [R2.64+0x80], !P3 ;  /* 0x0210008002e97fae */ /* 0x0007e2000d901d46 */
[C---:B------:R-:W-:Y:S03]  /*d140*/  HMMA.16816.F32 R100, R12.reuse, R22, RZ ;  /* 0x000000160c64723c */ /* 0x040fe600000018ff */
[----:B------:R4:W-:Y:S04]  /*d150*/  LDGSTS.E.BYPASS.LTC128B.128 [R233+0x900], [R6.64], !P2 ;  /* 0x0090000006e97fae */ /* 0x0009e8000d101d46 */
[----:B------:R4:W-:Y:S01]  /*d160*/  LDGSTS.E.BYPASS.LTC128B.128 [R233+0x1900], [R6.64+0x40], !P1 ;  /* 0x0190004006e97fae */ /* 0x0009e2000c901d46 */
[C---:B-1----:R-:W-:Y:S03]  /*d170*/  HMMA.16816.F32 R108, R12.reuse, R28, RZ ;  /* 0x0000001c0c6c723c */ /* 0x042fe600000018ff */
[----:B------:R4:W-:Y:S04]  /*d180*/  LDGSTS.E.BYPASS.LTC128B.128 [R233+0x2900], [R6.64+0x80], !P0 ;  /* 0x0290008006e97fae */ /* 0x0009e8000c101d46 */
[----:B------:R-:W-:Y:S01]  /*d190*/  LDSM.16.M88.4 R64, [R216+0x4100] ;  /* 0x00410000d840783b */ /* 0x000fe20000000200 */
[C---:B------:R-:W-:Y:S03]  /*d1a0*/  HMMA.16816.F32 R96, R12.reuse, R32, RZ ;  /* 0x000000200c60723c */ /* 0x040fe600000018ff */
[----:B------:R-:W1:Y:S04]  /*d1b0*/  LDSM.16.M88.4 R36, [R219+0x8100] ;  /* 0x00810000db24783b */ /* 0x000e680000000200 */
[----:B------:R-:W-:Y:S01]  /*d1c0*/  LDSM.16.M88.4 R56, [R221+0x1000] ;  /* 0x00100000dd38783b */ /* 0x000fe20000000200 */
[----:B------:R-:W-:Y:S01]  /*d1d0*/  HMMA.16816.F32 R88, R12, R30, RZ ;  /* 0x0000001e0c58723c */ /* 0x000fe200000018ff */
[----:B---3--:R-:W-:-:S02]  /*d1e0*/  LOP3.LUT R3, R154, 0xffffffe0, RZ, 0xc0, !PT ;  /* 0xffffffe09a037812 */ /* 0x008fc400078ec0ff */
[----:B------:R-:W0:Y:S05]  /*d1f0*/  LDGDEPBAR ;  /* 0x00000000000079af */ /* 0x000e2a0000000000 */
[C---:B------:R-:W-:Y:S08]  /*d200*/  HMMA.16816.F32 R84, R12.reuse, R26, RZ ;  /* 0x0000001a0c54723c */ /* 0x040ff000000018ff */
[----:B------:R-:W-:Y:S08]  /*d210*/  HMMA.16816.F32 R68, R12, R34, RZ ;  /* 0x000000220c44723c */ /* 0x000ff000000018ff */
[----:B------:R-:W-:Y:S01]  /*d220*/  HMMA.16816.F32 R12, R40, R44, R52 ;  /* 0x0000002c280c723c */ /* 0x000fe20000001834 */
[----:B------:R-:W-:Y:S07]  /*d230*/  LDSM.16.M88.4 R52, [R216+0x5100] ;  /* 0x00510000d834783b */ /* 0x000fee0000000200 */
[C---:B------:R-:W-:Y:S08]  /*d240*/  HMMA.16816.F32 R80, R16.reuse, R32, RZ ;  /* 0x000000201050723c */ /* 0x040ff000000018ff */
[C---:B------:R-:W-:Y:S01]  /*d250*/  HMMA.16816.F32 R128, R16.reuse, R34, RZ ;  /* 0x000000221080723c */ /* 0x040fe200000018ff */
[----:B------:R-:W3:Y:S07]  /*d260*/  LDSM.16.M88.4 R32, [R219+0x9100] ;  /* 0x00910000db20783b */ /* 0x000eee0000000200 */
[C---:B------:R-:W-:Y:S08]  /*d270*/  HMMA.16816.F32 R72, R16.reuse, R28, RZ ;  /* 0x0000001c1048723c */ /* 0x040ff000000018ff */
[C---:B------:R-:W-:Y:S01]  /*d280*/  HMMA.16816.F32 R116, R16.reuse, R30, RZ ;  /* 0x0000001e1074723c */ /* 0x040fe200000018ff */
[----:B------:R-:W1:Y:S07]  /*d290*/  LDSM.16.M88.4 R28, [R220+0x8100] ;  /* 0x00810000dc1c783b */ /* 0x000e6e0000000200 */
[----:B------:R-:W-:Y:S08]  /*d2a0*/  HMMA.16816.F32 R120, R16, R22, RZ ;  /* 0x000000161078723c */ /* 0x000ff000000018ff */
[C---:B------:R-:W-:Y:S08]  /*d2b0*/  HMMA.16816.F32 R20, R8.reuse, R44, R92 ;  /* 0x0000002c0814723c */ /* 0x040ff0000000185c */
[C---:B------:R-:W-:Y:S08]  /*d2c0*/  HMMA.16816.F32 R136, R8.reuse, R60, R104 ;  /* 0x0000003c0888723c */ /* 0x040ff00000001868 */
[C---:B------:R-:W-:Y:S08]  /*d2d0*/  HMMA.16816.F32 R92, R8.reuse, R46, R100 ;  /* 0x0000002e085c723c */ /* 0x040ff00000001864 */
[C---:B------:R-:W-:Y:S08]  /*d2e0*/  HMMA.16816.F32 R108, R8.reuse, R48, R108 ;  /* 0x00000030086c723c */ /* 0x040ff0000000186c */
[C---:B--2---:R-:W-:Y:S08]  /*d2f0*/  HMMA.16816.F32 R140, R8.reuse, R76, R96 ;  /* 0x0000004c088c723c */ /* 0x044ff00000001860 */
[C---:B------:R-:W-:Y:S08]  /*d300*/  HMMA.16816.F32 R100, R8.reuse, R50, R88 ;  /* 0x000000320864723c */ /* 0x040ff00000001858 */
[C---:B------:R-:W-:Y:S08]  /*d310*/  HMMA.16816.F32 R104, R8.reuse, R62, R84 ;  /* 0x0000003e0868723c */ /* 0x040ff00000001854 */
[----:B------:R-:W-:Y:S08]  /*d320*/  HMMA.16816.F32 R132, R8, R78, R68 ;  /* 0x0000004e0884723c */ /* 0x000ff00000001844 */
[----:B-1----:R-:W-:Y:S01]  /*d330*/  HMMA.16816.F32 R8, R36, R64, R12 ;  /* 0x000000402408723c */ /* 0x002fe2000000180c */
[----:B------:R-:W-:Y:S07]  /*d340*/  LDSM.16.M88.4 R12, [R219+0xb100] ;  /* 0x00b10000db0c783b */ /* 0x000fee0000000200 */
[C---:B------:R-:W-:Y:S08]  /*d350*/  HMMA.16816.F32 R112, R16.reuse, R24, RZ ;  /* 0x000000181070723c */ /* 0x040ff000000018ff */
[----:B------:R-:W-:Y:S01]  /*d360*/  HMMA.16816.F32 R124, R16, R26, RZ ;  /* 0x0000001a107c723c */ /* 0x000fe200000018ff */
[----:B------:R-:W1:Y:S04]  /*d370*/  LDSM.16.M88.4 R16, [R220+0x9100] ;  /* 0x00910000dc10783b */ /* 0x000e680000000200 */
[----:B------:R-:W2:Y:S03]  /*d380*/  LDSM.16.M88.4 R24, [R219+0xa100] ;  /* 0x00a10000db18783b */ /* 0x000ea60000000200 */
[C---:B------:R-:W-:Y:S08]  /*d390*/  HMMA.16816.F32 R96, R40.reuse, R48, R72 ;  /* 0x000000302860723c */ /* 0x040ff00000001848 */
[----:B------:R-:W-:Y:S01]  /*d3a0*/  HMMA.16816.F32 R72, R40, R46, R120 ;  /* 0x0000002e2848723c */ /* 0x000fe20000001878 */
[----:B------:R-:W-:Y:S07]  /*d3b0*/  LDSM.16.M88.4 R44, [R221+0x2000] ;  /* 0x00200000dd2c783b */ /* 0x000fee0000000200 */
[----:B---3--:R-:W-:Y:S01]  /*d3c0*/  HMMA.16816.F32 R68, R32, R64, R20 ;  /* 0x000000402044723c */ /* 0x008fe20000001814 */
[----:B------:R-:W3:Y:S07]  /*d3d0*/  LDSM.16.M88.4 R20, [R220+0xa100] ;  /* 0x00a10000dc14783b */ /* 0x000eee0000000200 */
[----:B------:R-:W-:Y:S08]  /*d3e0*/  HMMA.16816.F32 R8, R28, R56, R8 ;  /* 0x000000381c08723c */ /* 0x000ff00000001808 */
[C---:B------:R-:W-:Y:S08]  /*d3f0*/  HMMA.16816.F32 R112, R40.reuse, R60, R112 ;  /* 0x0000003c2870723c */ /* 0x040ff00000001870 */
[----:B------:R-:W-:Y:S08]  /*d400*/  HMMA.16816.F32 R124, R40, R62, R124 ;  /* 0x0000003e287c723c */ /* 0x000ff0000000187c */
[----:B------:R-:W-:Y:S08]  /*d410*/  HMMA.16816.F32 R60, R32, R66, R92 ;  /* 0x00000042203c723c */ /* 0x000ff0000000185c */
[----:B------:R-:W-:Y:S01]  /*d420*/  HMMA.16816.F32 R88, R40, R50, R116 ;  /* 0x000000322858723c */ /* 0x000fe20000001874 */
[----:B------:R-:W3:Y:S07]  /*d430*/  LDSM.16.M88.4 R48, [R216+0x4500] ;  /* 0x00450000d830783b */ /* 0x000eee0000000200 */
[----:B------:R-:W-:Y:S08]  /*d440*/  HMMA.16816.F32 R64, R36, R66, R72 ;  /* 0x000000422440723c */ /* 0x000ff00000001848 */
[----:B-1----:R-:W-:Y:S08]  /*d450*/  HMMA.16816.F32 R68, R16, R56, R68 ;  /* 0x000000381044723c */ /* 0x002ff00000001844 */
[----:B--2---:R-:W-:Y:S01]  /*d460*/  HMMA.16816.F32 R72, R24, R52, R8 ;  /* 0x000000341848723c */ /* 0x004fe20000001808 */
[----:B------:R-:W1:Y:S07]  /*d470*/  LDSM.16.M88.4 R8, [R220+0xb100] ;  /* 0x00b10000dc08783b */ /* 0x000e6e0000000200 */
[C---:B------:R-:W-:Y:S08]  /*d480*/  HMMA.16816.F32 R144, R40.reuse, R76, R80 ;  /* 0x0000004c2890723c */ /* 0x040ff00000001850 */
[----:B------:R-:W-:Y:S08]  /*d490*/  HMMA.16816.F32 R128, R40, R78, R128 ;  /* 0x0000004e2880723c */ /* 0x000ff00000001880 */
[-C--:B------:R-:W-:Y:S01]  /*d4a0*/  HMMA.16816.F32 R40, R16, R58.reuse, R60 ;  /* 0x0000003a1028723c */ /* 0x080fe2000000183c */
[----:B------:R-:W2:Y:S07]  /*d4b0*/  LDSM.16.M88.4 R60, [R221+0x1400] ;  /* 0x00140000dd3c783b */ /* 0x000eae0000000200 */
[----:B------:R-:W-:Y:S01]  /*d4c0*/  HMMA.16816.F32 R64, R28, R58, R64 ;  /* 0x0000003a1c40723c */ /* 0x000fe20000001840 */
[----:B------:R-:W1:Y:S07]  /*d4d0*/  LDSM.16.M88.4 R56, [R216+0x4900] ;  /* 0x00490000d838783b */ /* 0x000e6e0000000200 */
[----:B------:R-:W-:Y:S08]  /*d4e0*/  HMMA.16816.F32 R68, R12, R52, R68 ;  /* 0x000000340c44723c */ /* 0x000ff00000001844 */
[----:B---3--:R-:W-:Y:S08]  /*d4f0*/  HMMA.16816.F32 R84, R20, R44, R72 ;  /* 0x0000002c1454723c */ /* 0x008ff00000001848 */
[-C--:B------:R-:W-:Y:S08]  /*d500*/  HMMA.16816.F32 R72, R36, R48.reuse, R96 ;  /* 0x000000302448723c */ /* 0x080ff00000001860 */
[----:B------:R-:W-:Y:S08]  /*d510*/  HMMA.16816.F32 R80, R32, R48, R108 ;  /* 0x000000302050723c */ /* 0x000ff0000000186c */
[----:B------:R-:W-:Y:S01]  /*d520*/  HMMA.16816.F32 R76, R12, R54, R40 ;  /* 0x000000360c4c723c */ /* 0x000fe20000001828 */
[----:B------:R-:W-:-:S04]  /*d530*/  FMUL.FTZ R2, R84, c[0x0][0x320] ;  /* 0x0000c80054027a20 */ /* 0x000fc80000410000 */
[----:B------:R3:W-:Y:S03]  /*d540*/  MUFU.TANH R153, R2 ;  /* 0x0000000200997308 */ /* 0x0007e60000002400 */
[-C--:B------:R-:W-:Y:S08]  /*d550*/  HMMA.16816.F32 R96, R32, R50.reuse, R100 ;  /* 0x000000322060723c */ /* 0x080ff00000001864 */
[----:B------:R-:W-:Y:S01]  /*d560*/  HMMA.16816.F32 R92, R36, R50, R88 ;  /* 0x00000032245c723c */ /* 0x000fe20000001858 */
[----:B------:R-:W4:Y:S01]  /*d570*/  LDSM.16.M88.4 R88, [R216+0x4d00] ;  /* 0x004d0000d858783b */ /* 0x000f220000000200 */
[----:B---3--:R-:W-:-:S06]  /*d580*/  FMUL.FTZ R2, R85, c[0x0][0x320] ;  /* 0x0000c80055027a20 */ /* 0x008fcc0000410000 */
[----:B------:R-:W-:Y:S01]  /*d590*/  HMMA.16816.F32 R40, R24, R54, R64 ;  /* 0x000000361828723c */ /* 0x000fe20000001840 */
[----:B------:R-:W3:Y:S01]  /*d5a0*/  LDSM.16.M88.4 R52, [R216+0x5500] ;  /* 0x00550000d834783b */ /* 0x000ee20000000200 */
[----:B------:R2:W-:Y:S06]  /*d5b0*/  MUFU.TANH R152, R2 ;  /* 0x0000000200987308 */ /* 0x0005ec0000002400 */
[----:B-1----:R-:W-:Y:S08]  /*d5c0*/  HMMA.16816.F32 R48, R8, R44, R68 ;  /* 0x0000002c0830723c */ /* 0x002ff00000001844 */
[----:B--2---:R-:W-:Y:S01]  /*d5d0*/  HMMA.16816.F32 R64, R28, R60, R72 ;  /* 0x0000003c1c40723c */ /* 0x004fe20000001848 */
[----:B------:R-:W-:-:S04]  /*d5e0*/  FMUL.FTZ R2, R86, c[0x0][0x320] ;  /* 0x0000c80056027a20 */ /* 0x000fc80000410000 */
[----:B------:R1:W-:Y:S03]  /*d5f0*/  MUFU.TANH R151, R2 ;  /* 0x0000000200977308 */ /* 0x0003e60000002400 */
[----:B------:R-:W-:Y:S08]  /*d600*/  HMMA.16816.F32 R68, R16, R60, R80 ;  /* 0x0000003c1044723c */ /* 0x000ff00000001850 */
[----:B------:R-:W-:Y:S01]  /*d610*/  HMMA.16816.F32 R80, R8, R46, R76 ;  /* 0x0000002e0850723c */ /* 0x000fe2000000184c */
[----:B-1----:R-:W-:-:S07]  /*d620*/  FMUL.FTZ R2, R87, c[0x0][0x320] ;  /* 0x0000c80057027a20 */ /* 0x002fce0000410000 */
[----:B------:R-:W-:Y:S01]  /*d630*/  HMMA.16816.F32 R44, R20, R46, R40 ;  /* 0x0000002e142c723c */ /* 0x000fe20000001828 */
[----:B------:R-:W1:Y:S01]  /*d640*/  LDSM.16.M88.4 R40, [R221+0x2400] ;  /* 0x00240000dd28783b */ /* 0x000e620000000200 */
[----:B------:R2:W-:Y:S06]  /*d650*/  MUFU.TANH R150, R2 ;  /* 0x0000000200967308 */ /* 0x0005ec0000002400 */
[C---:B------:R-:W-:Y:S08]  /*d660*/  HMMA.16816.F32 R100, R32.reuse, R58, R104 ;  /* 0x0000003a2064723c */ /* 0x040ff00000001868 */
[----:B------:R-:W-:Y:S01]  /*d670*/  HMMA.16816.F32 R84, R32, R56, R136 ;  /* 0x000000382054723c */ /* 0x000fe20000001888 */
[----:B--2---:R-:W-:-:S04]  /*d680*/  FMUL.FTZ R2, R48, c[0x0][0x320] ;  /* 0x0000c80030027a20 */ /* 0x004fc80000410000 */
[----:B-----5:R2:W1:Y:S03]  /*d690*/  MUFU.TANH R149, R2 ;  /* 0x0000000200957308 */ /* 0x0204660000002400 */
[C---:B----4-:R-:W-:Y:S08]  /*d6a0*/  HMMA.16816.F32 R108, R32.reuse, R88, R140 ;  /* 0x00000058206c723c */ /* 0x050ff0000000188c */
[----:B------:R-:W-:Y:S01]  /*d6b0*/  HMMA.16816.F32 R104, R32, R90, R132 ;  /* 0x0000005a2068723c */ /* 0x000fe20000001884 */
[----:B--2---:R-:W-:-:S07]  /*d6c0*/  FMUL.FTZ R2, R49, c[0x0][0x320] ;  /* 0x0000c80031027a20 */ /* 0x004fce0000410000 */
[-C--:B------:R-:W-:Y:S01]  /*d6d0*/  HMMA.16816.F32 R32, R28, R62.reuse, R92 ;  /* 0x0000003e1c20723c */ /* 0x080fe2000000185c */
[----:B------:R2:W4:Y:S07]  /*d6e0*/  MUFU.TANH R123, R2 ;  /* 0x00000002007b7308 */ /* 0x00052e0000002400 */
[----:B------:R-:W-:Y:S08]  /*d6f0*/  HMMA.16816.F32 R60, R16, R62, R96 ;  /* 0x0000003e103c723c */ /* 0x000ff00000001860 */
[----:B------:R-:W-:Y:S01]  /*d700*/  HMMA.16816.F32 R72, R36, R56, R112 ;  /* 0x000000382448723c */ /* 0x000fe20000001870 */
[----:B--2---:R-:W-:-:S04]  /*d710*/  FMUL.FTZ R2, R50, c[0x0][0x320] ;  /* 0x0000c80032027a20 */ /* 0x004fc80000410000 */
[----:B------:R2:W-:Y:S03]  /*d720*/  MUFU.TANH R122, R2 ;  /* 0x00000002007a7308 */ /* 0x0005e60000002400 */
[----:B---3--:R-:W-:Y:S08]  /*d730*/  HMMA.16816.F32 R32, R24, R54, R32 ;  /* 0x000000361820723c */ /* 0x008ff00000001820 */
[----:B------:R-:W-:Y:S01]  /*d740*/  HMMA.16816.F32 R92, R36, R88, R144 ;  /* 0x00000058245c723c */ /* 0x000fe20000001890 */
[----:B--2---:R-:W-:-:S07]  /*d750*/  FMUL.FTZ R2, R51, c[0x0][0x320] ;  /* 0x0000c80033027a20 */ /* 0x004fce0000410000 */
[-C--:B------:R-:W-:Y:S01]  /*d760*/  HMMA.16816.F32 R48, R24, R52.reuse, R64 ;  /* 0x000000341830723c */ /* 0x080fe20000001840 */
[----:B------:R2:W-:Y:S07]  /*d770*/  MUFU.TANH R120, R2 ;  /* 0x0000000200787308 */ /* 0x0005ee0000002400 */
[----:B------:R-:W-:Y:S01]  /*d780*/  HMMA.16816.F32 R64, R12, R52, R68 ;  /* 0x000000340c40723c */ /* 0x000fe20000001844 */
[----:B--2---:R-:W-:-:S04]  /*d790*/  FMUL.FTZ R2, R44, c[0x0][0x320] ;  /* 0x0000c8002c027a20 */ /* 0x004fc80000410000 */
[----:B------:R2:W-:Y:S11]  /*d7a0*/  MUFU.TANH R121, R2 ;  /* 0x0000000200797308 */ /* 0x0005f60000002400 */
[-C--:B-1----:R-:W-:Y:S01]  /*d7b0*/  HMMA.16816.F32 R68, R20, R40.reuse, R48 ;  /* 0x000000281444723c */ /* 0x082fe20000001830 */
[----:B------:R-:W1:Y:S07]  /*d7c0*/  LDSM.16.M88.4 R48, [R221+0x1800] ;  /* 0x00180000dd30783b */ /* 0x000e6e0000000200 */
[----:B------:R-:W-:Y:S01]  /*d7d0*/  HMMA.16816.F32 R76, R8, R40, R64 ;  /* 0x00000028084c723c */ /* 0x000fe20000001840 */
[----:B--2---:R-:W-:-:S04]  /*d7e0*/  FMUL.FTZ R2, R45, c[0x0][0x320] ;  /* 0x0000c8002d027a20 */ /* 0x004fc80000410000 */
[----:B------:R2:W-:Y:S02]  /*d7f0*/  MUFU.TANH R119, R2 ;  /* 0x0000000200777308 */ /* 0x0005e40000002400 */
[----:B--2---:R-:W-:-:S06]  /*d800*/  FMUL.FTZ R2, R46, c[0x0][0x320] ;  /* 0x0000c8002e027a20 */ /* 0x004fcc0000410000 */
[----:B------:R2:W-:Y:S01]  /*d810*/  MUFU.TANH R118, R2 ;  /* 0x0000000200767308 */ /* 0x0005e20000002400 */
[----:B-1----:R-:W-:Y:S08]  /*d820*/  HMMA.16816.F32 R64, R16, R48, R84 ;  /* 0x000000301040723c */ /* 0x002ff00000001854 */
[----:B------:R-:W-:Y:S01]  /*d830*/  HMMA.16816.F32 R84, R36, R90, R128 ;  /* 0x0000005a2454723c */ /* 0x000fe20000001880 */
[----:B--2---:R-:W-:-:S02]  /*d840*/  FMUL.FTZ R2, R47, c[0x0][0x320] ;  /* 0x0000c8002f027a20 */ /* 0x004fc40000410000 */
        /* <DEDUP_REMOVED lines=56> */
[----:B------:R1:W-:Y:S03]  /*dbd0*/  MUFU.TANH R83, R2 ;  /* 0x0000000200537308 */ /* 0x0003e60000002400 */
        /* <DEDUP_REMOVED lines=53> */
[----:B------:R2:W-:Y:S03]  /*df30*/  MUFU.TANH R38, R3 ;  /* 0x0000000300267308 */ /* 0x0005e60000002400 */
[----:B------:R-:W-:-:S02]  /*df40*/  ISETP.GT.AND P0, PT, R2, RZ, PT ;  /* 0x000000ff0200720c */ /* 0x000fc40003f04270 */
[----:B------:R-:W-:Y:S01]  /*df50*/  ISETP.GT.AND P2, PT, R2, 0x1, PT ;  /* 0x000000010200780c */ /* 0x000fe20003f44270 */
[----:B-1----:R-:W-:Y:S01]  /*df60*/  FMUL.FTZ R5, R18, c[0x0][0x320] ;  /* 0x0000c80012057a20 */ /* 0x002fe20000410000 */
[C---:B------:R-:W-:Y:S02]  /*df70*/  ISETP.GT.AND P3, PT, R2.reuse, 0x8, PT ;  /* 0x000000080200780c */ /* 0x040fe40003f64270 */
[----:B------:R-:W-:Y:S01]  /*df80*/  FSEL R16, R149, -INF , P0 ;  /* 0xff80000095107808 */ /* 0x000fe20000000000 */
[----:B------:R1:W1:Y:S01]  /*df90*/  MUFU.TANH R7, R5 ;  /* 0x0000000500077308 */ /* 0x0002620000002400 */
[----:B----4-:R-:W-:Y:S02]  /*dfa0*/  FSEL R17, R123, -INF , P2 ;  /* 0xff8000007b117808 */ /* 0x010fe40001000000 */
[----:B------:R-:W-:Y:S02]  /*dfb0*/  ISETP.GT.AND P4, PT, R2, 0x9, PT ;  /* 0x000000090200780c */ /* 0x000fe40003f84270 */
[----:B------:R-:W-:Y:S01]  /*dfc0*/  FSEL R18, R116, -INF , P3 ;  /* 0xff80000074127808 */ /* 0x000fe20001800000 */
[----:B--2---:R-:W-:Y:S01]  /*dfd0*/  FMUL.FTZ R3, R19, c[0x0][0x320] ;  /* 0x0000c80013037a20 */ /* 0x004fe20000410000 */
[----:B------:R-:W-:-:S02]  /*dfe0*/  ISETP.GT.AND P1, PT, R2, 0x10, PT ;  /* 0x000000100200780c */ /* 0x000fc40003f24270 */
[----:B------:R-:W-:Y:S01]  /*dff0*/  FSEL R19, R114, -INF , P4 ;  /* 0xff80000072137808 */ /* 0x000fe20002000000 */
[----:B------:R2:W-:Y:S01]  /*e000*/  MUFU.TANH R8, R3 ;  /* 0x0000000300087308 */ /* 0x0005e20000002400 */
[----:B------:R-:W-:Y:S02]  /*e010*/  FSEL R36, R122, -INF , P0 ;  /* 0xff8000007a247808 */ /* 0x000fe40000000000 */
[----:B------:R-:W-:Y:S02]  /*e020*/  FSEL R47, R151, -INF , P0 ;  /* 0xff800000972f7808 */ /* 0x000fe40000000000 */
[----:B------:R-:W-:Y:S01]  /*e030*/  FSEL R41, R153, -INF , P0 ;  /* 0xff80000099297808 */ /* 0x000fe20000000000 */
[----:B-1----:R-:W-:Y:S01]  /*e040*/  FMUL.FTZ R5, R30, c[0x0][0x320] ;  /* 0x0000c8001e057a20 */ /* 0x002fe20000410000 */
[----:B------:R-:W-:Y:S02]  /*e050*/  ISETP.GT.AND P0, PT, R2, 0x11, PT ;  /* 0x000000110200780c */ /* 0x000fe40003f04270 */
[----:B---3--:R-:W-:-:S02]  /*e060*/  FSEL R52, R97, -INF , P1 ;  /* 0xff80000061347808 */ /* 0x008fc40000800000 */
[----:B------:R-:W-:Y:S02]  /*e070*/  FSEL R39, R113, -INF , P3 ;  /* 0xff80000071277808 */ /* 0x000fe40001800000 */
[----:B------:R-:W-:Y:S02]  /*e080*/  FSEL R48, R118, -INF , P3 ;  /* 0xff80000076307808 */ /* 0x000fe40001800000 */
[----:B------:R-:W-:Y:S01]  /*e090*/  FSEL R44, R121, -INF , P3 ;  /* 0xff800000792c7808 */ /* 0x000fe20001800000 */
[----:B--2---:R-:W-:Y:S01]  /*e0a0*/  FMUL.FTZ R3, R32, c[0x0][0x320] ;  /* 0x0000c80020037a20 */ /* 0x004fe20000410000 */
[----:B------:R-:W-:Y:S02]  /*e0b0*/  ISETP.GT.AND P3, PT, R2, 0x18, PT ;  /* 0x000000180200780c */ /* 0x000fe40003f64270 */
[----:B------:R-:W-:Y:S01]  /*e0c0*/  FSEL R54, R96, -INF , P0 ;  /* 0xff80000060367808 */ /* 0x000fe20000000000 */
[----:B------:R1:W-:Y:S01]  /*e0d0*/  MUFU.TANH R32, R3 ;  /* 0x0000000300207308 */ /* 0x0003e20000002400 */
[----:B------:R-:W-:-:S02]  /*e0e0*/  FSEL R40, R99, -INF , P4 ;  /* 0xff80000063287808 */ /* 0x000fc40002000000 */
[----:B------:R-:W-:Y:S02]  /*e0f0*/  FSEL R49, R117, -INF , P4 ;  /* 0xff80000075317808 */ /* 0x000fe40002000000 */
[----:B------:R-:W-:Y:S02]  /*e100*/  FSEL R45, R119, -INF , P4 ;  /* 0xff800000772d7808 */ /* 0x000fe40002000000 */
[----:B------:R-:W-:Y:S02]  /*e110*/  FSEL R105, R53, -INF , P3 ;  /* 0xff80000035697808 */ /* 0x000fe40001800000 */
[----:B------:R-:W-:Y:S02]  /*e120*/  ISETP.GT.AND P4, PT, R2, 0x19, PT ;  /* 0x000000190200780c */ /* 0x000fe40003f84270 */
[----:B------:R-:W-:Y:S02]  /*e130*/  FSEL R53, R83, -INF , P3 ;  /* 0xff80000053357808 */ /* 0x000fe40001800000 */
[----:B------:R-:W-:-:S02]  /*e140*/  FSEL R101, R88, -INF , P0 ;  /* 0xff80000058657808 */ /* 0x000fc40000000000 */
[----:B------:R-:W-:Y:S01]  /*e150*/  FSEL R144, R98, -INF , P0 ;  /* 0xff80000062907808 */ /* 0x000fe20000000000 */
[----:B-1----:R-:W-:Y:S01]  /*e160*/  FMUL.FTZ R3, R28, c[0x0][0x320] ;  /* 0x0000c8001c037a20 */ /* 0x002fe20000410000 */
[----:B------:R-:W-:Y:S01]  /*e170*/  FSEL R132, R132, -INF , P0 ;  /* 0xff80000084847808 */ /* 0x000fe20000000000 */
[----:B------:R1:W-:Y:S01]  /*e180*/  MUFU.TANH R28, R5 ;  /* 0x00000005001c7308 */ /* 0x0003e20000002400 */
[----:B------:R-:W-:Y:S02]  /*e190*/  FSEL R37, R120, -INF , P2 ;  /* 0xff80000078257808 */ /* 0x000fe40001000000 */
[----:B------:R-:W-:Y:S02]  /*e1a0*/  FSEL R46, R150, -INF , P2 ;  /* 0xff800000962e7808 */ /* 0x000fe40001000000 */
[----:B------:R-:W-:Y:S02]  /*e1b0*/  FSEL R42, R152, -INF , P2 ;  /* 0xff800000982a7808 */ /* 0x000fe40001000000 */
[C---:B------:R-:W-:Y:S01]  /*e1c0*/  ISETP.GT.AND P0, PT, R2.reuse, 0x28, PT ;  /* 0x000000280200780c */ /* 0x040fe20003f04270 */
[----:B------:R2:W3:Y:S01]  /*e1d0*/  MUFU.TANH R11, R3 ;  /* 0x00000003000b7308 */ /* 0x0004e20000002400 */
[----:B------:R-:W-:-:S02]  /*e1e0*/  ISETP.GT.AND P2, PT, R2, 0x20, PT ;  /* 0x000000200200780c */ /* 0x000fc40003f44270 */
[----:B------:R-:W-:Y:S02]  /*e1f0*/  FSEL R55, R82, -INF , P4 ;  /* 0xff80000052377808 */ /* 0x000fe40002000000 */
[----:B------:R-:W-:Y:S02]  /*e200*/  FSEL R100, R89, -INF , P1 ;  /* 0xff80000059647808 */ /* 0x000fe40000800000 */
[----:B------:R-:W-:Y:S01]  /*e210*/  FSEL R135, R135, -INF , P1 ;  /* 0xff80000087877808 */ /* 0x000fe20000800000 */
[----:B-1----:R-:W-:Y:S01]  /*e220*/  FMUL.FTZ R5, R12, c[0x0][0x320] ;  /* 0x0000c8000c057a20 */ /* 0x002fe20000410000 */
[----:B------:R-:W-:Y:S01]  /*e230*/  FSEL R107, R112, -INF , P1 ;  /* 0xff800000706b7808 */ /* 0x000fe20000800000 */
[----:B------:R1:W4:Y:S01]  /*e240*/  MUFU.TANH R12, R6 ;  /* 0x00000006000c7308 */ /* 0x0003220000002400 */
[----:B------:R-:W-:Y:S02]  /*e250*/  FSEL R176, R7, -INF , P0 ;  /* 0xff80000007b07808 */ /* 0x000fe40000000000 */
[----:B------:R-:W-:-:S02]  /*e260*/  ISETP.GT.AND P1, PT, R2, 0x21, PT ;  /* 0x000000210200780c */ /* 0x000fc40003f24270 */
[----:B------:R-:W-:Y:S02]  /*e270*/  FSEL R173, R72, -INF , P2 ;  /* 0xff80000048ad7808 */ /* 0x000fe40001000000 */
[----:B--2---:R-:W-:Y:S01]  /*e280*/  FMNMX.FTZ R3, R16, R17, !PT ;  /* 0x0000001110037209 */ /* 0x004fe20007810000 */
[----:B------:R2:W2:Y:S01]  /*e290*/  MUFU.TANH R7, R5 ;  /* 0x0000000500077308 */ /* 0x0004a20000002400 */
[----:B------:R-:W-:Y:S02]  /*e2a0*/  FSEL R172, R68, -INF , P1 ;  /* 0xff80000044ac7808 */ /* 0x000fe40000800000 */
        /* <DEDUP_REMOVED lines=10> */
[----:B--2---:R-:W-:Y:S02]  /*e350*/  FMNMX.FTZ R5, R36, R37, !PT ;  /* 0x0000002524057209 */ /* 0x004fe40007810000 */
[----:B------:R-:W-:Y:S02]  /*e360*/  FMNMX.FTZ R3, R53, R3, !PT ;  /* 0x0000000335037209 */ /* 0x000fe40007810000 */
[----:B------:R-:W-:Y:S01]  /*e370*/  FMNMX.FTZ R5, R39, R5, !PT ;  /* 0x0000000527057209 */ /* 0x000fe20007810000 */
[----:B------:R-:W-:Y:S01]  /*e380*/  MUFU.TANH R13, R13 ;  /* 0x0000000d000d7308 */ /* 0x000fe20000002400 */
[----:B------:R-:W-:-:S02]  /*e390*/  FMNMX.FTZ R3, R55, R3, !PT ;  /* 0x0000000337037209 */ /* 0x000fc40007810000 */
[----:B------:R-:W-:Y:S02]  /*e3a0*/  FSEL R161, R161, -INF , P4 ;  /* 0xff800000a1a17808 */ /* 0x000fe40002000000 */
[----:B------:R-:W-:Y:S02]  /*e3b0*/  FMNMX.FTZ R3, R173, R3, !PT ;  /* 0x00000003ad037209 */ /* 0x000fe40007810000 */
[----:B------:R-:W-:Y:S02]  /*e3c0*/  FSEL R133, R133, -INF , P4 ;  /* 0xff80000085857808 */ /* 0x000fe40002000000 */
[----:B------:R-:W-:Y:S02]  /*e3d0*/  FSEL R175, R65, -INF , P2 ;  /* 0xff80000041af7808 */ /* 0x000fe40001000000 */
[----:B------:R-:W-:Y:S02]  /*e3e0*/  FSEL R191, R74, -INF , P2 ;  /* 0xff8000004abf7808 */ /* 0x000fe40001000000 */
[----:B------:R-:W-:-:S02]  /*e3f0*/  FSEL R184, R81, -INF , P2 ;  /* 0xff80000051b87808 */ /* 0x000fc40001000000 */
[----:B------:R-:W-:Y:S02]  /*e400*/  FSEL R174, R64, -INF , P1 ;  /* 0xff80000040ae7808 */ /* 0x000fe40000800000 */
[----:B------:R-:W-:Y:S02]  /*e410*/  FSEL R190, R73, -INF , P1 ;  /* 0xff80000049be7808 */ /* 0x000fe40000800000 */
[----:B------:R-:W-:Y:S02]  /*e420*/  FSEL R186, R75, -INF , P1 ;  /* 0xff8000004bba7808 */ /* 0x000fe40000800000 */
[C---:B------:R-:W-:Y:S02]  /*e430*/  ISETP.GT.AND P5, PT, R2.reuse, 0x29, PT ;  /* 0x000000290200780c */ /* 0x040fe40003fa4270 */
[C---:B------:R-:W-:Y:S02]  /*e440*/  ISETP.GT.AND P4, PT, R2.reuse, 0x30, PT ;  /* 0x000000300200780c */ /* 0x040fe40003f84270 */
[----:B------:R-:W-:-:S02]  /*e450*/  ISETP.GT.AND P3, PT, R2, 0x31, PT ;  /* 0x000000310200780c */ /* 0x000fc40003f64270 */
[C---:B------:R-:W-:Y:S02]  /*e460*/  ISETP.GT.AND P2, PT, R2.reuse, 0x38, PT ;  /* 0x000000380200780c */ /* 0x040fe40003f44270 */
[----:B------:R-:W-:Y:S02]  /*e470*/  ISETP.GT.AND P1, PT, R2, 0x39, PT ;  /* 0x000000390200780c */ /* 0x000fe40003f24270 */
[----:B------:R-:W-:Y:S02]  /*e480*/  FSEL R163, R9, -INF , P0 ;  /* 0xff80000009a37808 */ /* 0x000fe40000000000 */
[----:B------:R-:W-:Y:S02]  /*e490*/  FMNMX.FTZ R2, R172, R3, !PT ;  /* 0x00000003ac027209 */ /* 0x000fe40007810000 */
[----:B------:R-:W-:Y:S01]  /*e4a0*/  FMNMX.FTZ R3, R40, R5, !PT ;  /* 0x0000000528037209 */ /* 0x000fe20007810000 */
[----:B------:R-:W-:Y:S01]  /*e4b0*/  FMUL.FTZ R5, R31, c[0x0][0x320] ;  /* 0x0000c8001f057a20 */ /* 0x000fe20000410000 */
[----:B------:R-:W-:-:S02]  /*e4c0*/  FSEL R162, R10, -INF , P5 ;  /* 0xff8000000aa27808 */ /* 0x000fc40002800000 */
[----:B------:R-:W-:Y:S02]  /*e4d0*/  FMNMX.FTZ R2, R163, R2, !PT ;  /* 0x00000002a3027209 */ /* 0x000fe40007810000 */
[----:B------:R-:W-:Y:S02]  /*e4e0*/  FMNMX.FTZ R3, R100, R3, !PT ;  /* 0x0000000364037209 */ /* 0x000fe40007810000 */
[----:B---3--:R-:W-:Y:S02]  /*e4f0*/  FSEL R205, R11, -INF , P4 ;  /* 0xff8000000bcd7808 */ /* 0x008fe40002000000 */
[----:B------:R-:W-:Y:S01]  /*e500*/  FMNMX.FTZ R2, R162, R2, !PT ;  /* 0x00000002a2027209 */ /* 0x000fe20007810000 */
[----:B------:R2:W3:Y:S01]  /*e510*/  MUFU.TANH R11, R5 ;  /* 0x00000005000b7308 */ /* 0x0004e20000002400 */
[----:B------:R-:W-:Y:S02]  /*e520*/  FMNMX.FTZ R3, R101, R3, !PT ;  /* 0x0000000365037209 */ /* 0x000fe40007810000 */
[----:B----4-:R-:W-:-:S02]  /*e530*/  FSEL R210, R12, -INF , P3 ;  /* 0xff8000000cd27808 */ /* 0x010fc40001800000 */
[----:B------:R-:W-:Y:S02]  /*e540*/  FMNMX.FTZ R2, R205, R2, !PT ;  /* 0x00000002cd027209 */ /* 0x000fe40007810000 */
[----:B------:R-:W-:Y:S02]  /*e550*/  FMNMX.FTZ R3, R105, R3, !PT ;  /* 0x0000000369037209 */ /* 0x000fe40007810000 */
[----:B------:R-:W-:Y:S02]  /*e560*/  FSEL R211, R7, -INF , P2 ;  /* 0xff80000007d37808 */ /* 0x000fe40001000000 */
        /* <DEDUP_REMOVED lines=9> */
[----:B------:R-:W-:Y:S01]  /*e600*/  FSEL R179, R8, -INF , P5 ;  /* 0xff80000008b37808 */ /* 0x000fe20002800000 */
[----:B------:R-:W4:Y:S01]  /*e610*/  SHFL.BFLY PT, R7, R6, 0x2, 0x1f ;  /* 0x0c401f0006077f89 */ /* 0x000f2200000e0000 */
[----:B------:R-:W-:Y:S02]  /*e620*/  FMNMX.FTZ R2, R176, R2, !PT ;  /* 0x00000002b0027209 */ /* 0x000fe40007810000 */
[----:B------:R-:W-:-:S02]  /*e630*/  FMNMX.FTZ R3, R41, R42, !PT ;  /* 0x0000002a29037209 */ /* 0x000fc40007810000 */
[----:B------:R-:W-:Y:S02]  /*e640*/  FSEL R200, R28, -INF , P4 ;  /* 0xff8000001cc87808 */ /* 0x000fe40002000000 */
[----:B------:R-:W-:Y:S02]  /*e650*/  FMNMX.FTZ R2, R179, R2, !PT ;  /* 0x00000002b3027209 */ /* 0x000fe40007810000 */
[----:B------:R-:W-:Y:S01]  /*e660*/  FMNMX.FTZ R3, R44, R3, !PT ;  /* 0x000000032c037209 */ /* 0x000fe20007810000 */
[----:B-1----:R-:W-:Y:S01]  /*e670*/  FMUL.FTZ R5, R15, c[0x0][0x320] ;  /* 0x0000c8000f057a20 */ /* 0x002fe20000410000 */
[----:B---3--:R-:W-:Y:S02]  /*e680*/  FSEL R203, R11, -INF , P3 ;  /* 0xff8000000bcb7808 */ /* 0x008fe40001800000 */
[----:B------:R-:W-:Y:S01]  /*e690*/  FMNMX.FTZ R2, R200, R2, !PT ;  /* 0x00000002c8027209 */ /* 0x000fe20007810000 */
[----:B------:R1:W3:Y:S01]  /*e6a0*/  MUFU.TANH R8, R5 ;  /* 0x0000000500087308 */ /* 0x0002e20000002400 */
[----:B------:R-:W-:-:S02]  /*e6b0*/  FMNMX.FTZ R3, R45, R3, !PT ;  /* 0x000000032d037209 */ /* 0x000fc40007810000 */
[----:B--2---:R-:W-:Y:S02]  /*e6c0*/  FSEL R201, R10, -INF , P2 ;  /* 0xff8000000ac97808 */ /* 0x004fe40001000000 */
[----:B------:R-:W-:Y:S02]  /*e6d0*/  FMNMX.FTZ R2, R203, R2, !PT ;  /* 0x00000002cb027209 */ /* 0x000fe40007810000 */
[----:B------:R-:W-:Y:S02]  /*e6e0*/  FMNMX.FTZ R3, R107, R3, !PT ;  /* 0x000000036b037209 */ /* 0x000fe40007810000 */
[----:B------:R-:W-:Y:S02]  /*e6f0*/  FMNMX.FTZ R2, R201, R2, !PT ;  /* 0x00000002c9027209 */ /* 0x000fe40007810000 */
[----:B------:R-:W-:Y:S02]  /*e700*/  FMNMX.FTZ R3, R132, R3, !PT ;  /* 0x0000000384037209 */ /* 0x000fe40007810000 */
[----:B----4-:R-:W-:-:S02]  /*e710*/  FMNMX.FTZ R6, R6, R7, !PT ;  /* 0x0000000706067209 */ /* 0x010fc40007810000 */
[----:B------:R-:W-:Y:S01]  /*e720*/  FMNMX.FTZ R3, R134, R3, !PT ;  /* 0x0000000386037209 */ /* 0x000fe20007810000 */
[----:B-1----:R-:W-:Y:S01]  /*e730*/  FMUL.FTZ R5, R34, c[0x0][0x320] ;  /* 0x0000c80022057a20 */ /* 0x002fe20000410000 */
[----:B---3--:R-:W-:Y:S01]  /*e740*/  FSEL R209, R8, -INF , P1 ;  /* 0xff80000008d17808 */ /* 0x008fe20000800000 */
[----:B------:R-:W-:Y:S01]  /*e750*/  FMUL.FTZ R8, R24, c[0x0][0x320] ;  /* 0x0000c80018087a20 */ /* 0x000fe20000410000 */
[----:B------:R-:W-:Y:S01]  /*e760*/  FSEL R187, R51, -INF , P0 ;  /* 0xff80000033bb7808 */ /* 0x000fe20000000000 */
[----:B------:R1:W2:Y:S01]  /*e770*/  MUFU.TANH R9, R5 ;  /* 0x0000000500097308 */ /* 0x0002a20000002400 */
[----:B------:R-:W3:Y:S01]  /*e780*/  SHFL.BFLY PT, R102, R6, 0x1, 0x1f ;  /* 0x0c201f0006667f89 */ /* 0x000ee200000e0000 */
[----:B------:R-:W-:Y:S02]  /*e790*/  FSEL R185, R50, -INF , P5 ;  /* 0xff80000032b97808 */ /* 0x000fe40002800000 */
[----:B------:R-:W-:Y:S02]  /*e7a0*/  FSEL R206, R32, -INF , P4 ;  /* 0xff80000020ce7808 */ /* 0x000fe40002000000 */
[----:B------:R-:W-:-:S02]  /*e7b0*/  FSEL R189, R43, -INF , P0 ;  /* 0xff8000002bbd7808 */ /* 0x000fc40000000000 */
[----:B------:R4:W3:Y:S01]  /*e7c0*/  MUFU.TANH R12, R8 ;  /* 0x00000008000c7308 */ /* 0x0008e20000002400 */
[----:B------:R-:W-:Y:S02]  /*e7d0*/  ISETP.GE.AND P0, PT, R165, 0x41, PT ;  /* 0x00000041a500780c */ /* 0x000fe40003f06270 */
[----:B------:R-:W-:Y:S02]  /*e7e0*/  FSEL R188, R38, -INF , P5 ;  /* 0xff80000026bc7808 */ /* 0x000fe40002800000 */
[----:B------:R-:W-:Y:S02]  /*e7f0*/  FSEL R214, R26, -INF , P2 ;  /* 0xff8000001ad67808 */ /* 0x000fe40001000000 */
[----:B------:R-:W-:Y:S01]  /*e800*/  FSEL R213, R13, -INF , P1 ;  /* 0xff8000000dd57808 */ /* 0x000fe20000800000 */
[----:B-1----:R-:W-:Y:S01]  /*e810*/  FMUL.FTZ R5, R33, c[0x0][0x320] ;  /* 0x0000c80021057a20 */ /* 0x002fe20000410000 */
[----:B--2---:R-:W-:Y:S01]  /*e820*/  FSEL R234, R9, -INF , P4 ;  /* 0xff80000009ea7808 */ /* 0x004fe20002000000 */
[----:B------:R-:W-:Y:S01]  /*e830*/  BAR.SYNC.DEFER_BLOCKING 0x0 ;  /* 0x0000000000007b1d */ /* 0x000fe20000010000 */
[----:B------:R-:W-:-:S02]  /*e840*/  ISETP.NE.AND P4, PT, R159, RZ, PT ;  /* 0x000000ff9f00720c */ /* 0x000fc40003f85270 */
[----:B------:R-:W-:-:S03]  /*e850*/  ISETP.NE.AND P5, PT, R164, RZ, PT ;  /* 0x000000ffa400720c */ /* 0x000fc60003fa5270 */
[----:B------:R1:W2:Y:S01]  /*e860*/  MUFU.TANH R11, R5 ;  /* 0x00000005000b7308 */ /* 0x0002a20000002400 */
[----:B----4-:R-:W-:Y:S01]  /*e870*/  FMUL.FTZ R8, R25, c[0x0][0x320] ;  /* 0x0000c80019087a20 */ /* 0x010fe20000410000 */
[----:B---3--:R-:W-:Y:S02]  /*e880*/  FSEL R215, R12, -INF , P2 ;  /* 0xff8000000cd77808 */ /* 0x008fe40001000000 */
[----:B------:R-:W-:-:S04]  /*e890*/  FMNMX.FTZ R102, R6, R102, !PT ;  /* 0x0000006606667209 */ /* 0x000fc80007810000 */
[----:B------:R3:W4:Y:S01]  /*e8a0*/  MUFU.TANH R10, R8 ;  /* 0x00000008000a7308 */ /* 0x0007220000002400 */
[----:B------:R-:W-:Y:S01]  /*e8b0*/  FMUL.FTZ R12, R102, c[0x0][0x2d0] ;  /* 0x0000b400660c7a20 */ /* 0x000fe20000410000 */
[----:B-1----:R-:W-:Y:S02]  /*e8c0*/  FMNMX.FTZ R5, R209, R2, !PT ;  /* 0x00000002d1057209 */ /* 0x002fe40007810000 */
[----:B------:R-:W-:Y:S02]  /*e8d0*/  FMNMX.FTZ R2, R133, R3, !PT ;  /* 0x0000000385027209 */ /* 0x000fe40007810000 */
[----:B------:R-:W-:Y:S01]  /*e8e0*/  FMNMX.FTZ R3, R47, R46, !PT ;  /* 0x0000002e2f037209 */ /* 0x000fe20007810000 */
[----:B------:R-:W1:Y:S01]  /*e8f0*/  SHFL.BFLY PT, R7, R5, 0x2, 0x1f ;  /* 0x0c401f0005077f89 */ /* 0x000e6200000e0000 */
[----:B------:R-:W-:Y:S02]  /*e900*/  FMNMX.FTZ R2, R184, R2, !PT ;  /* 0x00000002b8027209 */ /* 0x000fe40007810000 */
[----:B------:R-:W-:Y:S01]  /*e910*/  FMNMX.FTZ R3, R48, R3, !PT ;  /* 0x0000000330037209 */ /* 0x000fe20007810000 */
[----:B---3--:R-:W-:Y:S01]  /*e920*/  FMUL.FTZ R8, R35, c[0x0][0x320] ;  /* 0x0000c80023087a20 */ /* 0x008fe20000410000 */
[----:B------:R-:W-:-:S02]  /*e930*/  FMNMX.FTZ R2, R186, R2, !PT ;  /* 0x00000002ba027209 */ /* 0x000fc40007810000 */
[----:B------:R-:W-:Y:S02]  /*e940*/  FMNMX.FTZ R3, R49, R3, !PT ;  /* 0x0000000331037209 */ /* 0x000fe40007810000 */
[----:B------:R-:W-:Y:S02]  /*e950*/  FMNMX.FTZ R2, R187, R2, !PT ;  /* 0x00000002bb027209 */ /* 0x000fe40007810000 */
[----:B------:R-:W-:Y:S02]  /*e960*/  FMNMX.FTZ R3, R135, R3, !PT ;  /* 0x0000000387037209 */ /* 0x000fe40007810000 */
[----:B------:R-:W-:Y:S02]  /*e970*/  FMNMX.FTZ R2, R185, R2, !PT ;  /* 0x00000002b9027209 */ /* 0x000fe40007810000 */
[----:B------:R-:W-:Y:S02]  /*e980*/  FMNMX.FTZ R3, R144, R3, !PT ;  /* 0x0000000390037209 */ /* 0x000fe40007810000 */
[----:B--2---:R-:W-:-:S02]  /*e990*/  FSEL R15, R11, -INF , P3 ;  /* 0xff8000000b0f7808 */ /* 0x004fc40001800000 */
[----:B------:R-:W-:Y:S01]  /*e9a0*/  FMNMX.FTZ R2, R206, R2, !PT ;  /* 0x00000002ce027209 */ /* 0x000fe20007810000 */
[----:B------:R2:W3:Y:S01]  /*e9b0*/  MUFU.TANH R11, R8 ;  /* 0x00000008000b7308 */ /* 0x0004e20000002400 */
[----:B------:R-:W-:Y:S02]  /*e9c0*/  FMNMX.FTZ R3, R160, R3, !PT ;  /* 0x00000003a0037209 */ /* 0x000fe40007810000 */
[----:B------:R-:W-:Y:S02]  /*e9d0*/  FMNMX.FTZ R2, R15, R2, !PT ;  /* 0x000000020f027209 */ /* 0x000fe40007810000 */
[----:B-1----:R-:W-:Y:S02]  /*e9e0*/  FMNMX.FTZ R9, R5, R7, !PT ;  /* 0x0000000705097209 */ /* 0x002fe40007810000 */
        /* <DEDUP_REMOVED lines=9> */
[----:B--2---:R-:W1:Y:S01]  /*ea80*/  SHFL.BFLY PT, R8, R10, 0x2, 0x1f ;  /* 0x0c401f000a087f89 */ /* 0x004e6200000e0000 */
        /* <DEDUP_REMOVED lines=35> */
[----:B----4-:R-:W-:-:S03]  /*ecc0*/  FMUL.FTZ R3, R2, c[0x0][0x2d0] ;  /* 0x0000b40002037a20 */ /* 0x010fc60000410000 */
[----:B------:R4:W-:Y:S02]  /*ecd0*/  @P0 LDGSTS.E.BYPASS.LTC128B.128 [R233+0x5900], [R8.64+0x80], !P5 ;  /* 0x0590008008e90fae */ /* 0x0009e4000e901d46 */
[----:B------:R-:W-:Y:S02]  /*ece0*/  FSEL R3, R3, RZ, P1 ;  /* 0x000000ff03037208 */ /* 0x000fe40000800000 */
[----:B------:R-:W-:Y:S01]  /*ecf0*/  LDSM.16.MT88.4 R24, [R217+0x100] ;  /* 0x00010000d918783b */ /* 0x000fe20000004200 */
[----:B---3--:R-:W-:Y:S02]  /*ed00*/  FMNMX.FTZ R104, R10, R14, !PT ;  /* 0x0000000e0a687209 */ /* 0x008fe40007810000 */
[----:B-1----:R-:W-:Y:S01]  /*ed10*/  FMNMX.FTZ R4, R5, R13, !PT ;  /* 0x0000000d05047209 */ /* 0x002fe20007810000 */
[--C-:B------:R-:W-:Y:S01]  /*ed20*/  FFMA.FTZ R6, R37, c[0x0][0x2d0], -R3.reuse ;  /* 0x0000b40025067a23 */ /* 0x100fe20000010803 */
[----:B------:R-:W-:Y:S01]  /*ed30*/  LDSM.16.MT88.4 R16, [R218+0x100] ;  /* 0x00010000da10783b */ /* 0x000fe20000004200 */
[--C-:B------:R-:W-:Y:S01]  /*ed40*/  FFMA.FTZ R0, R39, c[0x0][0x2d0], -R3.reuse ;  /* 0x0000b40027007a23 */ /* 0x100fe20000010803 */
[----:B------:R-:W-:Y:S01]  /*ed50*/  FSETP.NEU.FTZ.AND P1, PT, R104, -INF , PT ;  /* 0xff8000006800780b */ /* 0x000fe20003f3d000 */
[----:B------:R1:W-:Y:S01]  /*ed60*/  MUFU.EX2 R243, R6 ;  /* 0x0000000600f37308 */ /* 0x0003e20000000800 */
[--C-:B--2---:R-:W-:Y:S01]  /*ed70*/  FFMA.FTZ R11, R36, c[0x0][0x2d0], -R3.reuse ;  /* 0x0000b400240b7a23 */ /* 0x104fe20000010803 */
        /* <DEDUP_REMOVED lines=73> */
[----:B------:R-:W-:Y:S07]  /*f210*/  LDSM.16.MT88.4 R28, [R218+0x1500] ;  /* 0x00150000da1c783b */ /* 0x000fee0000004200 */
[----:B------:R-:W-:Y:S01]  /*f220*/  HMMA.16816.F32 R152, R8, R34, RZ ;  /* 0x000000220898723c */ /* 0x000fe200000018ff */
[----:B------:R-:W1:Y:S01]  /*f230*/  LDSM.16.MT88.4 R32, [R217+0x2500] ;  /* 0x00250000d920783b */ /* 0x000e620000004200 */
[----:B---3--:R-:W-:-:S06]  /*f240*/  FFMA.FTZ R4, R100, c[0x0][0x2d0], -R3 ;  /* 0x0000b40064047a23 */ /* 0x008fcc0000010803 */
[C---:B------:R-:W-:Y:S01]  /*f250*/  HMMA.16816.F32 R44, R8.reuse, R36, RZ ;  /* 0x00000024082c723c */ /* 0x040fe200000018ff */
[----:B----4-:R-:W-:Y:S01]  /*f260*/  F2FP.PACK_AB R6, R235, R236 ;  /* 0x000000eceb06723e */ /* 0x010fe200000000ff */
[----:B------:R3:W-:Y:S06]  /*f270*/  MUFU.EX2 R224, R4 ;  /* 0x0000000400e07308 */ /* 0x0007ec0000000800 */
[----:B------:R-:W-:Y:S01]  /*f280*/  HMMA.16816.F32 R156, R8, R38, RZ ;  /* 0x00000026089c723c */ /* 0x000fe200000018ff */
[----:B------:R-:W-:Y:S06]  /*f290*/  LDSM.16.MT88.4 R36, [R218+0x2900] ;  /* 0x00290000da24783b */ /* 0x000fec0000004200 */
[----:B------:R-:W-:-:S02]  /*f2a0*/  FFMA.FTZ R8, R134, c[0x0][0x2d0], -R0 ;  /* 0x0000b40086087a23 */ /* 0x000fc40000010800 */
[----:B------:R-:W-:Y:S02]  /*f2b0*/  FADD.FTZ R9, R229, R228 ;  /* 0x000000e4e5097221 */ /* 0x000fe40000010000 */
[----:B------:R4:W-:Y:S01]  /*f2c0*/  MUFU.EX2 R204, R8 ;  /* 0x0000000800cc7308 */ /* 0x0009e20000000800 */
[----:B---3--:R-:W-:Y:S02]  /*f2d0*/  FFMA.FTZ R4, R101, c[0x0][0x2d0], -R3 ;  /* 0x0000b40065047a23 */ /* 0x008fe40000010803 */
[----:B------:R-:W-:-:S05]  /*f2e0*/  FADD.FTZ R11, R231, R9 ;  /* 0x00000009e70b7221 */ /* 0x000fca0000010000 */
[----:B------:R3:W1:Y:S01]  /*f2f0*/  MUFU.EX2 R227, R4 ;  /* 0x0000000400e37308 */ /* 0x0006620000000800 */
[----:B----4-:R-:W-:-:S07]  /*f300*/  FFMA.FTZ R8, R133, c[0x0][0x2d0], -R0 ;  /* 0x0000b40085087a23 */ /* 0x010fce0000010800 */
[----:B------:R4:W-:Y:S01]  /*f310*/  MUFU.EX2 R202, R8 ;  /* 0x0000000800ca7308 */ /* 0x0009e20000000800 */
[----:B---3--:R-:W-:Y:S01]  /*f320*/  FFMA.FTZ R4, R105, c[0x0][0x2d0], -R3 ;  /* 0x0000b40069047a23 */ /* 0x008fe20000010803 */
[----:B-1----:R-:W-:-:S06]  /*f330*/  F2FP.PACK_AB R5, R227, R224 ;  /* 0x000000e0e305723e */ /* 0x002fcc00000000ff */
[----:B------:R1:W-:Y:S01]  /*f340*/  MUFU.EX2 R226, R4 ;  /* 0x0000000400e27308 */ /* 0x0003e20000000800 */
[----:B----4-:R-:W-:-:S07]  /*f350*/  FFMA.FTZ R8, R135, c[0x0][0x2d0], -R13 ;  /* 0x0000b40087087a23 */ /* 0x010fce000001080d */
[----:B------:R3:W-:Y:S01]  /*f360*/  MUFU.EX2 R198, R8 ;  /* 0x0000000800c67308 */ /* 0x0007e20000000800 */
[----:B-1----:R-:W-:-:S07]  /*f370*/  FFMA.FTZ R4, R106, c[0x0][0x2d0], -R3 ;  /* 0x0000b4006a047a23 */ /* 0x002fce0000010803 */
[----:B------:R1:W4:Y:S01]  /*f380*/  MUFU.EX2 R225, R4 ;  /* 0x0000000400e17308 */ /* 0x0003220000000800 */
[----:B---3--:R-:W-:-:S07]  /*f390*/  FFMA.FTZ R8, R144, c[0x0][0x2d0], -R13 ;  /* 0x0000b40090087a23 */ /* 0x008fce000001080d */
[----:B------:R3:W-:Y:S01]  /*f3a0*/  MUFU.EX2 R199, R8 ;  /* 0x0000000800c77308 */ /* 0x0007e20000000800 */
[----:B-1----:R-:W-:Y:S01]  /*f3b0*/  FFMA.FTZ R4, R107, c[0x0][0x2d0], -R0 ;  /* 0x0000b4006b047a23 */ /* 0x002fe20000010800 */
[----:B----4-:R-:W-:-:S06]  /*f3c0*/  F2FP.PACK_AB R7, R225, R226 ;  /* 0x000000e2e107723e */ /* 0x010fcc00000000ff */
[----:B------:R1:W-:Y:S01]  /*f3d0*/  MUFU.EX2 R208, R4 ;  /* 0x0000000400d07308 */ /* 0x0003e20000000800 */
[----:B---3--:R-:W-:-:S07]  /*f3e0*/  FFMA.FTZ R8, R160, c[0x0][0x2d0], -R13 ;  /* 0x0000b400a0087a23 */ /* 0x008fce000001080d */
[----:B------:R3:W-:Y:S01]  /*f3f0*/  MUFU.EX2 R197, R8 ;  /* 0x0000000800c57308 */ /* 0x0007e20000000800 */
[----:B-1----:R-:W-:-:S07]  /*f400*/  FFMA.FTZ R4, R132, c[0x0][0x2d0], -R0 ;  /* 0x0000b40084047a23 */ /* 0x002fce0000010800 */
[----:B------:R1:W4:Y:S01]  /*f410*/  MUFU.EX2 R207, R4 ;  /* 0x0000000400cf7308 */ /* 0x0003220000000800 */
[----:B---3--:R-:W-:-:S07]  /*f420*/  FFMA.FTZ R8, R161, c[0x0][0x2d0], -R13 ;  /* 0x0000b400a1087a23 */ /* 0x008fce000001080d */
[----:B------:R3:W3:Y:S01]  /*f430*/  MUFU.EX2 R196, R8 ;  /* 0x0000000800c47308 */ /* 0x0006e20000000800 */
[----:B-1----:R-:W-:-:S07]  /*f440*/  F2FP.PACK_AB R4, R237, R230 ;  /* 0x000000e6ed04723e */ /* 0x002fce00000000ff */
[----:B--2---:R-:W-:Y:S01]  /*f450*/  HMMA.16816.F32 R168, R4, R24, R120 ;  /* 0x0000001804a8723c */ /* 0x004fe20000001878 */
[----:B---3--:R-:W-:-:S07]  /*f460*/  FFMA.FTZ R8, R173, c[0x0][0x2d0], -R12 ;  /* 0x0000b400ad087a23 */ /* 0x008fce000001080c */
[C---:B------:R-:W-:Y:S01]  /*f470*/  HMMA.16816.F32 R164, R4.reuse, R20, R116 ;  /* 0x0000001404a4723c */ /* 0x040fe20000001874 */
        /* <DEDUP_REMOVED lines=16> */
[----:B-1----:R-:W-:-:S07]  /*f580*/  FFMA.FTZ R8, R175, c[0x0][0x2d0], -R3 ;  /* 0x0000b400af087a23 */ /* 0x002fce0000010803 */
[----:B------:R-:W-:Y:S01]  /*f590*/  HMMA.16816.F32 R84, R4, R42, R64 ;  /* 0x0000002a0454723c */ /* 0x000fe20000001840 */
[----:B------:R1:W-:Y:S06]  /*f5a0*/  MUFU.EX2 R178, R8 ;  /* 0x0000000800b27308 */ /* 0x0003ec0000000800 */
[----:B----4-:R-:W-:Y:S02]  /*f5b0*/  F2FP.PACK_AB R4, R207, R208 ;  /* 0x000000d0cf04723e */ /* 0x010fe400000000ff */
[----:B------:R-:W-:Y:S02]  /*f5c0*/  F2FP.PACK_AB R6, R202, R204 ;  /* 0x000000ccca06723e */ /* 0x000fe400000000ff */
[----:B------:R-:W-:-:S02]  /*f5d0*/  F2FP.PACK_AB R5, R199, R198 ;  /* 0x000000c6c705723e */ /* 0x000fc400000000ff */
[----:B------:R-:W-:Y:S01]  /*f5e0*/  F2FP.PACK_AB R7, R196, R197 ;  /* 0x000000c5c407723e */ /* 0x000fe200000000ff */
[----:B-1----:R-:W-:-:S06]  /*f5f0*/  FFMA.FTZ R8, R174, c[0x0][0x2d0], -R3 ;  /* 0x0000b400ae087a23 */ /* 0x002fcc0000010803 */
[C---:B------:R-:W-:Y:S01]  /*f600*/  HMMA.16816.F32 R80, R4.reuse, R24, R68 ;  /* 0x000000180450723c */ /* 0x040fe20000001844 */
[----:B------:R1:W4:Y:S07]  /*f610*/  MUFU.EX2 R177, R8 ;  /* 0x0000000800b17308 */ /* 0x00032e0000000800 */
        /* <DEDUP_REMOVED lines=8> */
[----:B------:R1:W1:Y:S07]  /*f6a0*/  MUFU.EX2 R176, R8 ;  /* 0x0000000800b07308 */ /* 0x00026e0000000800 */
        /* <DEDUP_REMOVED lines=19> */
[----:B------:R-:W-:-:S02]  /*f7e0*/  F2FP.PACK_AB R6, R192, R193 ;  /* 0x000000c1c006723e */ /* 0x000fc400000000ff */
[----:B----4-:R-:W-:Y:S01]  /*f7f0*/  F2FP.PACK_AB R5, R177, R178 ;  /* 0x000000b2b105723e */ /* 0x010fe200000000ff */
[----:B------:R2:W-:Y:S01]  /*f800*/  MUFU.EX2 R172, R8 ;  /* 0x0000000800ac7308 */ /* 0x0005e20000000800 */
[----:B------:R-:W-:-:S07]  /*f810*/  F2FP.PACK_AB R7, R176, R175 ;  /* 0x000000afb007723e */ /* 0x000fce00000000ff */
        /* <DEDUP_REMOVED lines=60> */
[----:B------:R4:W2:Y:S01]  /*fbe0*/  MUFU.EX2 R21, R3 ;  /* 0x0000000300157308 */ /* 0x0008a20000000800 */
[----:B-1----:R-:W-:-:S04]  /*fbf0*/  FADD.FTZ R8, R249, R247 ;  /* 0x000000f7f9087221 */ /* 0x002fc80000010000 */
[----:B------:R-:W-:Y:S02]  /*fc00*/  FADD.FTZ R10, R246, R8 ;  /* 0x00000008f60a7221 */ /* 0x000fe40000010000 */
[----:B----4-:R-:W-:Y:S01]  /*fc10*/  FFMA.FTZ R3, R206, c[0x0][0x2d0], -R0 ;  /* 0x0000b400ce037a23 */ /* 0x010fe20000010800 */
[----:B--2---:R-:W-:-:S03]  /*fc20*/  F2FP.PACK_AB R95, R21, R20 ;  /* 0x00000014155f723e */ /* 0x004fc600000000ff */
[----:B------:R1:W-:Y:S04]  /*fc30*/  MUFU.EX2 R19, R3 ;  /* 0x0000000300137308 */ /* 0x0003e80000000800 */
[C---:B------:R-:W-:Y:S08]  /*fc40*/  HMMA.16816.F32 R144, R92.reuse, R152, R148 ;  /* 0x000000985c90723c */ /* 0x040ff00000001894 */
[----:B------:R-:W-:Y:S01]  /*fc50*/  HMMA.16816.F32 R148, R92, R154, R96 ;  /* 0x0000009a5c94723c */ /* 0x000fe20000001860 */
[----:B-1----:R-:W-:-:S04]  /*fc60*/  FFMA.FTZ R3, R15, c[0x0][0x2d0], -R0 ;  /* 0x0000b4000f037a23 */ /* 0x002fc80000010800 */
[----:B------:R1:W2:Y:S03]  /*fc70*/  MUFU.EX2 R18, R3 ;  /* 0x0000000300127308 */ /* 0x0002a60000000800 */
[C---:B------:R-:W-:Y:S08]  /*fc80*/  HMMA.16816.F32 R76, R92.reuse, R82, R88 ;  /* 0x000000525c4c723c */ /* 0x040ff00000001858 */
[----:B---3--:R-:W-:Y:S01]  /*fc90*/  HMMA.16816.F32 R88, R92, R4, R188 ;  /* 0x000000045c58723c */ /* 0x008fe200000018bc */
[--C-:B-1----:R-:W-:Y:S01]  /*fca0*/  FFMA.FTZ R3, R215, c[0x0][0x2d0], -R0.reuse ;  /* 0x0000b400d7037a23 */ /* 0x102fe20000010800 */
[----:B--2---:R-:W-:Y:S01]  /*fcb0*/  F2FP.PACK_AB R96, R18, R19 ;  /* 0x000000131260723e */ /* 0x004fe200000000ff */
        /* <DEDUP_REMOVED lines=117> */
[C---:B----4-:R-:W-:Y:S02]  /*10410*/  IADD3 RZ, P3, R210.reuse, 0x20, RZ ;  /* 0x00000020d2ff7810 */ /* 0x050fe40007f7e0ff */
[----:B------:R-:W-:Y:S01]  /*10420*/  IADD3 RZ, P2, R210, 0x40, RZ ;  /* 0x00000040d2ff7810 */ /* 0x000fe20007f5e0ff */
[----:B------:R1:W-:Y:S02]  /*10430*/  STL [R1+0x24], R2 ;  /* 0x0000240201007387 */ /* 0x0003e40000100800 */
[----:B-----5:R-:W-:-:S02]  /*10440*/  IMAD.X R4, RZ, RZ, R31, P3 ;  /* 0x000000ffff047224 */ /* 0x020fc400018e061f */
[----:B------:R2:W-:Y:S04]  /*10450*/  STL [R1+0x1c], R0 ;  /* 0x00001c0001007387 */ /* 0x0005e80000100800 */
[----:B------:R3:W-:Y:S01]  /*10460*/  STL [R1+0x2c], R4 ;  /* 0x00002c0401007387 */ /* 0x0007e20000100800 */
[----:B-1----:R-:W-:Y:S02]  /*10470*/  IMAD.X R2, RZ, RZ, R31, P2 ;  /* 0x000000ffff027224 */ /* 0x002fe400010e061f */
[----:B--2---:R-:W-:-:S03]  /*10480*/  IMAD.X R0, RZ, RZ, R29, P1 ;  /* 0x000000ffff007224 */ /* 0x004fc600008e061d */
[----:B------:R1:W-:Y:S01]  /*10490*/  STL [R1+0x28], R2 ;  /* 0x0000280201007387 */ /* 0x0003e20000100800 */
[----:B---3--:R-:W-:-:S03]  /*104a0*/  IMAD.X R4, RZ, RZ, R29, P0 ;  /* 0x000000ffff047224 */ /* 0x008fc600000e061d */
[----:B------:R2:W-:Y:S04]  /*104b0*/  STL [R1+0x20], R0 ;  /* 0x0000200001007387 */ /* 0x0005e80000100800 */
[----:B------:R3:W-:Y:S01]  /*104c0*/  STL [R1+0x18], R4 ;  /* 0x0000180401007387 */ /* 0x0007e20000100800 */
[C---:B-1----:R-:W-:Y:S02]  /*104d0*/  IADD3 R2, R210.reuse, 0x40, RZ ;  /* 0x00000040d2027810 */ /* 0x042fe40007ffe0ff */
[----:B--2---:R-:W-:-:S05]  /*104e0*/  IADD3 R0, R210, 0x20, RZ ;  /* 0x00000020d2007810 */ /* 0x004fca0007ffe0ff */
[----:B------:R3:W-:Y:S04]  /*104f0*/  STL [R1+0x10], R0 ;  /* 0x0000100001007387 */ /* 0x0007e80000100800 */
[----:B------:R3:W-:Y:S02]  /*10500*/  STL [R1+0x14], R2 ;  /* 0x0000140201007387 */ /* 0x0007e40000100800 */
.L_x_133:
[----:B--2---:R-:W2:Y:S01]  /*10510*/  LDL.64 R196, [R1+0x40] ;  /* 0x0000400001c47983 */ /* 0x004ea20000100a00 */
[----:B------:R-:W-:Y:S04]  /*10520*/  DEPBAR.LE SB0, 0x0 ;  /* 0x000080000000791a */ /* 0x000fe80000000000 */
[----:B---3--:R-:W-:Y:S01]  /*10530*/  SHF.R.S32.HI R0, RZ, 0x1f, R234 ;  /* 0x0000001fff007819 */ /* 0x008fe200000114ea */
[----:B------:R-:W3:Y:S01]  /*10540*/  LDL R101, [R1+0x10] ;  /* 0x0000100001657983 */ /* 0x000ee20000100800 */
[----:B------:R-:W-:Y:S01]  /*10550*/  IMAD.WIDE.U32 R44, R234, c[0x0][0x208], RZ ;  /* 0x00008200ea2c7a25 */ /* 0x000fe200078e00ff */
[----:B------:R-:W-:Y:S02]  /*10560*/  MOV R54, c[0x0][0x208] ;  /* 0x0000820000367a02 */ /* 0x000fe40000000f00 */
[----:B------:R-:W4:Y:S01]  /*10570*/  LDL R56, [R1+0x2c] ;  /* 0x00002c0001387983 */ /* 0x000f220000100800 */
[----:B------:R-:W-:Y:S01]  /*10580*/  IMAD R0, R0, c[0x0][0x208], RZ ;  /* 0x0000820000007a24 */ /* 0x000fe200078e02ff */
[----:B------:R-:W-:Y:S02]  /*10590*/  SHF.L.U32 R52, R44, 0x6, RZ ;  /* 0x000000062c347819 */ /* 0x000fe400000006ff */
[----:B------:R-:W5:Y:S01]  /*105a0*/  LDL.64 R58, [R1+0x48] ;  /* 0x00004800013a7983 */ /* 0x000f620000100a00 */
[----:B------:R-:W-:Y:S01]  /*105b0*/  IMAD R0, R234, c[0x0][0x20c], R0 ;  /* 0x00008300ea007a24 */ /* 0x000fe200078e0200 */
[----:B------:R-:W-:Y:S04]  /*105c0*/  MOV R55, c[0x0][0x20c] ;  /* 0x0000830000377a02 */ /* 0x000fe80000000f00 */
[----:B------:R-:W5:Y:S01]  /*105d0*/  LDL R57, [R1+0x14] ;  /* 0x0000140001397983 */ /* 0x000f620000100800 */
[----:B------:R-:W-:Y:S03]  /*105e0*/  IADD3 R0, R45, R0, RZ ;  /* 0x000000002d007210 */ /* 0x000fe60007ffe0ff */
[----:B------:R-:W5:Y:S01]  /*105f0*/  LDL R194, [R1+0x28] ;  /* 0x0000280001c27983 */ /* 0x000f620000100800 */
[----:B------:R-:W-:Y:S03]  /*10600*/  SHF.L.U64.HI R0, R44, 0x6, R0 ;  /* 0x000000062c007819 */ /* 0x000fe60000010200 */
        /* <DEDUP_REMOVED lines=17> */
[-C--:B------:R-:W-:Y:S08]  /*10720*/  HMMA.16816.F32 R20, R64, R32.reuse, RZ ;  /* 0x000000204014723c */ /* 0x080ff000000018ff */
[C---:B------:R-:W-:Y:S08]  /*10730*/  HMMA.16816.F32 R24, R60.reuse, R32, RZ ;  /* 0x000000203c18723c */ /* 0x040ff000000018ff */
[-C--:B------:R-:W-:Y:S08]  /*10740*/  HMMA.16816.F32 R28, R60, R34.reuse, RZ ;  /* 0x000000223c1c723c */ /* 0x080ff000000018ff */
[C---:B------:R-:W-:Y:S08]  /*10750*/  HMMA.16816.F32 R32, R64.reuse, R34, RZ ;  /* 0x000000224020723c */ /* 0x040ff000000018ff */
[-C--:B------:R-:W-:Y:S08]  /*10760*/  HMMA.16816.F32 R36, R64, R48.reuse, RZ ;  /* 0x000000304024723c */ /* 0x080ff000000018ff */
[C---:B------:R-:W-:Y:S08]  /*10770*/  HMMA.16816.F32 R40, R60.reuse, R48, RZ ;  /* 0x000000303c28723c */ /* 0x040ff000000018ff */
[-C--:B------:R-:W-:Y:S01]  /*10780*/  HMMA.16816.F32 R44, R60, R50.reuse, RZ ;  /* 0x000000323c2c723c */ /* 0x080fe200000018ff */
[----:B--2---:R-:W-:Y:S04]  /*10790*/  IADD3 R2, P3, R52, R196, RZ ;  /* 0x000000c434027210 */ /* 0x004fe80007f7e0ff */
[----:B------:R-:W-:Y:S02]  /*107a0*/  LEA R208, P2, R2, c[0x0][0x1f8], 0x1 ;  /* 0x00007e0002d07a11 */ /* 0x000fe400078408ff */
[----:B---3--:R-:W-:Y:S05]  /*107b0*/  IADD3 R48, P1, R52, R101, RZ ;  /* 0x0000006534307210 */ /* 0x008fea0007f3e0ff */
[----:B------:R-:W-:Y:S02]  /*107c0*/  LEA R206, P0, R48, c[0x0][0x1f8], 0x1 ;  /* 0x00007e0030ce7a11 */ /* 0x000fe400078008ff */
[C---:B----4-:R-:W-:Y:S02]  /*107d0*/  IADD3.X R53, R0.reuse, R56, RZ, P1, !PT ;  /* 0x0000003800357210 */ /* 0x050fe40000ffe4ff */
[----:B-----5:R-:W-:Y:S02]  /*107e0*/  IADD3.X R49, R0, R59, RZ, P3, !PT ;  /* 0x0000003b00317210 */ /* 0x020fe40001ffe4ff */
        /* <DEDUP_REMOVED lines=9> */
[C---:B------:R-:W-:Y:S01]  /*10880*/  IADD3.X R192, R101.reuse, R56, RZ, P4, !PT ;  /* 0x0000003865c07210 */ /* 0x040fe200027fe4ff */
[----:B------:R-:W-:Y:S01]  /*10890*/  LDSM.16.M88.4 R196, [R230] ;  /* 0x00000000e6c4783b */ /* 0x000fe20000000200 */
[----:B------:R-:W-:Y:S02]  /*108a0*/  IADD3 R2, P3, R2, R57, RZ ;  /* 0x0000003902027210 */ /* 0x000fe40007f7e0ff */
[C---:B------:R-:W-:Y:S02]  /*108b0*/  IADD3.X R107, R101.reuse, R59, RZ, P0, !PT ;  /* 0x0000003b656b7210 */ /* 0x040fe400007fe4ff */
[C---:B------:R-:W-:Y:S02]  /*108c0*/  HMMA.16816.F32 R56, R60.reuse, R172, RZ ;  /* 0x000000ac3c38723c */ /* 0x040fe400000018ff */
[-C--:B------:R-:W-:Y:S02]  /*108d0*/  IADD3.X R0, R0, R194.reuse, RZ, P2, !PT ;  /* 0x000000c200007210 */ /* 0x080fe400017fe4ff */
[----:B------:R-:W-:Y:S02]  /*108e0*/  LEA R200, P5, R102, c[0x0][0x1f8], 0x1 ;  /* 0x00007e0066c87a11 */ /* 0x000fe400078a08ff */
[----:B------:R-:W-:Y:S02]  /*108f0*/  IADD3.X R101, R101, R194, RZ, P3, !PT ;  /* 0x000000c265657210 */ /* 0x000fe40001ffe4ff */
[-C--:B------:R-:W-:Y:S01]  /*10900*/  HMMA.16816.F32 R60, R60, R174.reuse, RZ ;  /* 0x000000ae3c3c723c */ /* 0x080fe200000018ff */
[----:B------:R-:W-:Y:S02]  /*10910*/  LEA R202, P1, R104, c[0x0][0x1f8], 0x1 ;  /* 0x00007e0068ca7a11 */ /* 0x000fe400078208ff */
[----:B------:R-:W-:Y:S02]  /*10920*/  ISETP.NE.AND P4, PT, R251, RZ, PT ;  /* 0x000000fffb00720c */ /* 0x000fe40003f85270 */
[----:B------:R-:W-:Y:S02]  /*10930*/  LEA.HI.X R201, R102, c[0x0][0x1fc], R0, 0x1, P5 ;  /* 0x00007f0066c97a11 */ /* 0x000fe400028f0c00 */
[----:B------:R-:W-:Y:S01]  /*10940*/  ISETP.NE.AND P5, PT, R193, RZ, PT ;  /* 0x000000ffc100720c */ /* 0x000fe20003fa5270 */
[----:B------:R-:W-:Y:S04]  /*10950*/  HMMA.16816.F32 R64, R64, R174, RZ ;  /* 0x000000ae4040723c */ /* 0x000fe800000018ff */
[----:B------:R-:W-:Y:S02]  /*10960*/  LEA.HI.X R203, R104, c[0x0][0x1fc], R192, 0x1, P1 ;  /* 0x00007f0068cb7a11 */ /* 0x000fe400008f0cc0 */
[----:B------:R-:W2:Y:S01]  /*10970*/  LDSM.16.M88.4 R192, [R231] ;  /* 0x00000000e7c0783b */ /* 0x000ea20000000200 */
[C---:B------:R-:W-:Y:S01]  /*10980*/  LEA R204, P2, R103.reuse, c[0x0][0x1f8], 0x1 ;  /* 0x00007e0067cc7a11 */ /* 0x040fe200078408ff */
[-C--:B-1----:R-:W-:Y:S05]  /*10990*/  HMMA.16816.F32 R4, R176, R180.reuse, R4 ;  /* 0x000000b4b004723c */ /* 0x082fea0000001804 */
[----:B------:R-:W-:Y:S01]  /*109a0*/  LEA.HI.X R205, R103, c[0x0][0x1fc], R107, 0x1, P2 ;  /* 0x00007f0067cd7a11 */ /* 0x000fe200010f0c6b */
[----:B------:R-:W-:Y:S01]  /*109b0*/  @!PT LDS RZ, [RZ] ;  /* 0x00000000fffff984 */ /* 0x000fe20000000800 */
[----:B------:R-:W-:Y:S01]  /*109c0*/  @!PT LDS RZ, [RZ] ;  /* 0x00000000fffff984 */ /* 0x000fe20000000800 */
[----:B------:R-:W-:Y:S01]  /*109d0*/  @!PT LDS RZ, [RZ] ;  /* 0x00000000fffff984 */ /* 0x000fe20000000800 */
[----:B------:R1:W-:Y:S01]  /*109e0*/  LDGSTS.E.BYPASS.LTC128B.128 [R233+0x100], [R208.64], !P4 ;  /* 0x00100000d0e97fae */ /* 0x0003e2000e101d46 */
[C---:B------:R-:W-:Y:S01]  /*109f0*/  LEA R172, P0, R2.reuse, c[0x0][0x1f8], 0x1 ;  /* 0x00007e0002ac7a11 */ /* 0x040fe200078008ff */
[C---:B------:R-:W-:Y:S04]  /*10a00*/  HMMA.16816.F32 R8, R184.reuse, R180, R8 ;  /* 0x000000b4b808723c */ /* 0x040fe80000001808 */
[----:B------:R-:W-:Y:S02]  /*10a10*/  LEA.HI.X R173, R2, c[0x0][0x1fc], R101, 0x1, P0 ;  /* 0x00007f0002ad7a11 */ /* 0x000fe400000f0c65 */
[----:B------:R3:W-:Y:S01]  /*10a20*/  LDGSTS.E.BYPASS.LTC128B.128 [R233+0x1100], [R206.64], !P6 ;  /* 0x01100000cee97fae */ /* 0x0007e2000f101d46 */
[C---:B------:R-:W-:Y:S01]  /*10a30*/  ISETP.GT.AND P0, PT, R234.reuse, RZ, PT ;  /* 0x000000ffea00720c */ /* 0x040fe20003f04270 */
[-C--:B------:R-:W-:Y:S04]  /*10a40*/  HMMA.16816.F32 R12, R184, R182.reuse, R12 ;  /* 0x000000b6b80c723c */ /* 0x080fe8000000180c */
[----:B------:R-:W-:Y:S02]  /*10a50*/  IADD3 R234, R234, -0x1, RZ ;  /* 0xffffffffeaea7810 */ /* 0x000fe40007ffe0ff */
[----:B------:R4:W-:Y:S02]  /*10a60*/  LDGSTS.E.BYPASS.LTC128B.128 [R233+0x2100], [R200.64], !P5 ;  /* 0x02100000c8e97fae */ /* 0x0009e4000e901d46 */
[C---:B------:R-:W-:Y:S06]  /*10a70*/  HMMA.16816.F32 R16, R176.reuse, R182, R16 ;  /* 0x000000b6b010723c */ /* 0x040fec0000001810 */
[----:B------:R3:W-:Y:S02]  /*10a80*/  LDGSTS.E.BYPASS.LTC128B.128 [R233+0x900], [R204.64], !P4 ;  /* 0x00900000cce97fae */ /* 0x0007e4000e101d46 */
[-C--:B------:R-:W-:Y:S06]  /*10a90*/  HMMA.16816.F32 R20, R176, R188.reuse, R20 ;  /* 0x000000bcb014723c */ /* 0x080fec0000001814 */
[----:B------:R4:W-:Y:S02]  /*10aa0*/  LDGSTS.E.BYPASS.LTC128B.128 [R233+0x1900], [R202.64], !P6 ;  /* 0x01900000cae97fae */ /* 0x0009e4000f101d46 */
[C---:B------:R-:W-:Y:S06]  /*10ab0*/  HMMA.16816.F32 R24, R184.reuse, R188, R24 ;  /* 0x000000bcb818723c */ /* 0x040fec0000001818 */
[----:B------:R5:W-:Y:S02]  /*10ac0*/  LDGSTS.E.BYPASS.LTC128B.128 [R233+0x2900], [R172.64], !P5 ;  /* 0x02900000ace97fae */ /* 0x000be4000e901d46 */
[-C--:B------:R-:W-:Y:S06]  /*10ad0*/  HMMA.16816.F32 R28, R184, R190.reuse, R28 ;  /* 0x000000beb81c723c */ /* 0x080fec000000181c */
[----:B------:R-:W-:Y:S02]  /*10ae0*/  LDSM.16.M88.4 R180, [R216+0x4500] ;  /* 0x00450000d8b4783b */ /* 0x000fe40000000200 */
[C---:B------:R-:W-:Y:S06]  /*10af0*/  HMMA.16816.F32 R32, R176.reuse, R190, R32 ;  /* 0x000000beb020723c */ /* 0x040fec0000001820 */
[----:B------:R-:W0:Y:S02]  /*10b00*/  LDGDEPBAR ;  /* 0x00000000000079af */ /* 0x000e240000000000 */
[-C--:B--2---:R-:W-:Y:S06]  /*10b10*/  HMMA.16816.F32 R36, R176, R192.reuse, R36 ;  /* 0x000000c0b024723c */ /* 0x084fec0000001824 */
[----:B----4-:R-:W-:Y:S02]  /*10b20*/  LDSM.16.M88.4 R200, [R216+0x4100] ;  /* 0x00410000d8c8783b */ /* 0x010fe40000000200 */
[C---:B------:R-:W-:Y:S06]  /*10b30*/  HMMA.16816.F32 R40, R184.reuse, R192, R40 ;  /* 0x000000c0b828723c */ /* 0x040fec0000001828 */
[----:B-----5:R-:W2:Y:S02]  /*10b40*/  LDSM.16.M88.4 R172, [R219+0x8100] ;  /* 0x00810000dbac783b */ /* 0x020ea40000000200 */
[-C--:B------:R-:W-:Y:S06]  /*10b50*/  HMMA.16816.F32 R44, R184, R194.reuse, R44 ;  /* 0x000000c2b82c723c */ /* 0x080fec000000182c */
[----:B---3--:R-:W3:Y:S02]  /*10b60*/  LDSM.16.M88.4 R204, [R219+0x9100] ;  /* 0x00910000dbcc783b */ /* 0x008ee40000000200 */
[C---:B------:R-:W-:Y:S06]  /*10b70*/  HMMA.16816.F32 R48, R176.reuse, R194, R48 ;  /* 0x000000c2b030723c */ /* 0x040fec0000001830 */
[----:B------:R-:W-:Y:S02]  /*10b80*/  LDSM.16.M88.4 R188, [R220+0x8100] ;  /* 0x00810000dcbc783b */ /* 0x000fe40000000200 */
[-C--:B------:R-:W-:Y:S06]  /*10b90*/  HMMA.16816.F32 R52, R176, R196.reuse, R52 ;  /* 0x000000c4b034723c */ /* 0x080fec0000001834 */
[----:B------:R-:W-:Y:S02]  /*10ba0*/  LDSM.16.M88.4 R192, [R229] ;  /* 0x00000000e5c0783b */ /* 0x000fe40000000200 */
[C---:B------:R-:W-:Y:S06]  /*10bb0*/  HMMA.16816.F32 R56, R184.reuse, R196, R56 ;  /* 0x000000c4b838723c */ /* 0x040fec0000001838 */
[----:B-1----:R-:W-:Y:S02]  /*10bc0*/  LDSM.16.M88.4 R208, [R228] ;  /* 0x00000000e4d0783b */ /* 0x002fe40000000200 */
[-C--:B------:R-:W-:Y:S06]  /*10bd0*/  HMMA.16816.F32 R60, R184, R198.reuse, R60 ;  /* 0x000000c6b83c723c */ /* 0x080fec000000183c */
[----:B------:R-:W-:Y:S02]  /*10be0*/  LDSM.16.M88.4 R184, [R216+0x4d00] ;  /* 0x004d0000d8b8783b */ /* 0x000fe40000000200 */
[----:B------:R-:W-:Y:S06]  /*10bf0*/  HMMA.16816.F32 R64, R176, R198, R64 ;  /* 0x000000c6b040723c */ /* 0x000fec0000001840 */
[----:B------:R-:W1:Y:S02]  /*10c00*/  LDSM.16.M88.4 R176, [R216+0x4900] ;  /* 0x00490000d8b0783b */ /* 0x000e640000000200 */
[-C--:B--2---:R-:W-:Y:S06]  /*10c10*/  HMMA.16816.F32 R4, R172, R200.reuse, R4 ;  /* 0x000000c8ac04723c */ /* 0x084fec0000001804 */
[----:B------:R-:W2:Y:S02]  /*10c20*/  LDSM.16.M88.4 R196, [R220+0x9100] ;  /* 0x00910000dcc4783b */ /* 0x000ea40000000200 */
[C---:B---3--:R-:W-:Y:S06]  /*10c30*/  HMMA.16816.F32 R8, R204.reuse, R200, R8 ;  /* 0x000000c8cc08723c */ /* 0x048fec0000001808 */
[----:B------:R-:W-:Y:S02]  /*10c40*/  LDSM.16.M88.4 R212, [R225] ;  /* 0x00000000e1d4783b */ /* 0x000fe40000000200 */
[-C--:B------:R-:W-:Y:S08]  /*10c50*/  HMMA.16816.F32 R12, R204, R202.reuse, R12 ;  /* 0x000000cacc0c723c */ /* 0x080ff0000000180c */
[C---:B------:R-:W-:Y:S01]  /*10c60*/  HMMA.16816.F32 R16, R172.reuse, R202, R16 ;  /* 0x000000caac10723c */ /* 0x040fe20000001810 */
[----:B------:R-:W3:Y:S07]  /*10c70*/  LDSM.16.M88.4 R200, [R227] ;  /* 0x00000000e3c8783b */ /* 0x000eee0000000200 */
[-C--:B------:R-:W-:Y:S08]  /*10c80*/  HMMA.16816.F32 R20, R172, R180.reuse, R20 ;  /* 0x000000b4ac14723c */ /* 0x080ff00000001814 */
[C---:B------:R-:W-:Y:S08]  /*10c90*/  HMMA.16816.F32 R24, R204.reuse, R180, R24 ;  /* 0x000000b4cc18723c */ /* 0x040ff00000001818 */
[-C--:B------:R-:W-:Y:S08]  /*10ca0*/  HMMA.16816.F32 R28, R204, R182.reuse, R28 ;  /* 0x000000b6cc1c723c */ /* 0x080ff0000000181c */
[C---:B------:R-:W-:Y:S01]  /*10cb0*/  HMMA.16816.F32 R32, R172.reuse, R182, R32 ;  /* 0x000000b6ac20723c */ /* 0x040fe20000001820 */
[----:B------:R-:W4:Y:S07]  /*10cc0*/  LDSM.16.M88.4 R180, [R226] ;  /* 0x00000000e2b4783b */ /* 0x000f2e0000000200 */
[-C--:B-1----:R-:W-:Y:S08]  /*10cd0*/  HMMA.16816.F32 R36, R172, R176.reuse, R36 ;  /* 0x000000b0ac24723c */ /* 0x082ff00000001824 */
        /* <DEDUP_REMOVED lines=9> */
[----:B------:R-:W1:Y:S07]  /*10d70*/  LDSM.16.M88.4 R172, [R219+0xa100] ;  /* 0x00a10000dbac783b */ /* 0x000e6e0000000200 */
        /* <DEDUP_REMOVED lines=11> */
[-C--:B---3--:R-:W-:Y:S08]  /*10e30*/  HMMA.16816.F32 R36, R188, R200.reuse, R36 ;  /* 0x000000c8bc24723c */ /* 0x088ff00000001824 */
[C---:B------:R-:W-:Y:S08]  /*10e40*/  HMMA.16816.F32 R40, R196.reuse, R200, R40 ;  /* 0x000000c8c428723c */ /* 0x040ff00000001828 */
[-C--:B------:R-:W-:Y:S08]  /*10e50*/  HMMA.16816.F32 R44, R196, R202.reuse, R44 ;  /* 0x000000cac42c723c */ /* 0x080ff0000000182c */
[C---:B------:R-:W-:Y:S01]  /*10e60*/  HMMA.16816.F32 R48, R188.reuse, R202, R48 ;  /* 0x000000cabc30723c */ /* 0x040fe20000001830 */
[----:B------:R-:W3:Y:S07]  /*10e70*/  LDSM.16.M88.4 R200, [R216+0x5900] ;  /* 0x00590000d8c8783b */ /* 0x000eee0000000200 */
[-C--:B----4-:R-:W-:Y:S08]  /*10e80*/  HMMA.16816.F32 R52, R188, R180.reuse, R52 ;  /* 0x000000b4bc34723c */ /* 0x090ff00000001834 */
[C---:B------:R-:W-:Y:S08]  /*10e90*/  HMMA.16816.F32 R56, R196.reuse, R180, R56 ;  /* 0x000000b4c438723c */ /* 0x040ff00000001838 */
[-C--:B------:R-:W-:Y:S08]  /*10ea0*/  HMMA.16816.F32 R60, R196, R182.reuse, R60 ;  /* 0x000000b6c43c723c */ /* 0x080ff0000000183c */
[----:B------:R-:W-:Y:S08]  /*10eb0*/  HMMA.16816.F32 R64, R188, R182, R64 ;  /* 0x000000b6bc40723c */ /* 0x000ff00000001840 */
[-C--:B-1----:R-:W-:Y:S08]  /*10ec0*/  HMMA.16816.F32 R4, R172, R176.reuse, R4 ;  /* 0x000000b0ac04723c */ /* 0x082ff00000001804 */
[C---:B-----5:R-:W-:Y:S08]  /*10ed0*/  HMMA.16816.F32 R8, R184.reuse, R176, R8 ;  /* 0x000000b0b808723c */ /* 0x060ff00000001808 */
[-C--:B------:R-:W-:Y:S08]  /*10ee0*/  HMMA.16816.F32 R12, R184, R178.reuse, R12 ;  /* 0x000000b2b80c723c */ /* 0x080ff0000000180c */
[C---:B------:R-:W-:Y:S01]  /*10ef0*/  HMMA.16816.F32 R16, R172.reuse, R178, R16 ;  /* 0x000000b2ac10723c */ /* 0x040fe20000001810 */
[----:B------:R-:W1:Y:S07]  /*10f00*/  LDSM.16.M88.4 R176, [R220+0xb100] ;  /* 0x00b10000dcb0783b */ /* 0x000e6e0000000200 */
[-C--:B--2---:R-:W-:Y:S08]  /*10f10*/  HMMA.16816.F32 R20, R172, R192.reuse, R20 ;  /* 0x000000c0ac14723c */ /* 0x084ff00000001814 */
[C---:B------:R-:W-:Y:S08]  /*10f20*/  HMMA.16816.F32 R24, R184.reuse, R192, R24 ;  /* 0x000000c0b818723c */ /* 0x040ff00000001818 */
[-C--:B------:R-:W-:Y:S08]  /*10f30*/  HMMA.16816.F32 R28, R184, R194.reuse, R28 ;  /* 0x000000c2b81c723c */ /* 0x080ff0000000181c */
[C---:B------:R-:W-:Y:S08]  /*10f40*/  HMMA.16816.F32 R32, R172.reuse, R194, R32 ;  /* 0x000000c2ac20723c */ /* 0x040ff00000001820 */
[-C--:B---3--:R-:W-:Y:S08]  /*10f50*/  HMMA.16816.F32 R36, R172, R200.reuse, R36 ;  /* 0x000000c8ac24723c */ /* 0x088ff00000001824 */
        /* <DEDUP_REMOVED lines=8> */
[C---:B-1----:R-:W-:Y:S08]  /*10fe0*/  HMMA.16816.F32 R8, R176.reuse, R212, R8 ;  /* 0x000000d4b008723c */ /* 0x042ff00000001808 */
        /* <DEDUP_REMOVED lines=25> */
[----:B------:R-:W-:Y:S01]  /*11180*/  MUFU.TANH R182, R8 ;  /* 0x0000000800b67308 */ /* 0x000fe20000002400 */
[----:B--2---:R-:W1:Y:S01]  /*11190*/  LDSM.16.M88.4 R4, [R224] ;  /* 0x00000000e004783b */ /* 0x004e620000000200 */
[----:B---3--:R-:W-:Y:S08]  /*111a0*/  FMNMX.FTZ R2, R180, R2, !PT ;  /* 0x00000002b4027209 */ /* 0x008ff00007810000 */
[----:B------:R-:W-:Y:S10]  /*111b0*/  MUFU.TANH R183, R13 ;  /* 0x0000000d00b77308 */ /* 0x000ff40000002400 */
[----:B------:R-:W-:Y:S10]  /*111c0*/  MUFU.TANH R185, R9 ;  /* 0x0000000900b97308 */ /* 0x000ff40000002400 */
[----:B------:R-:W-:Y:S10]  /*111d0*/  MUFU.TANH R187, R14 ;  /* 0x0000000e00bb7308 */ /* 0x000ff40000002400 */
[----:B------:R-:W2:Y:S01]  /*111e0*/  MUFU.TANH R188, R10 ;  /* 0x0000000a00bc7308 */ /* 0x000ea20000002400 */
[-C--:B-1----:R-:W-:Y:S09]  /*111f0*/  HMMA.16816.F32 R20, R208, R4.reuse, R20 ;  /* 0x00000004d014723c */ /* 0x082ff20000001814 */
[----:B------:R-:W-:Y:S01]  /*11200*/  MUFU.TANH R186, R15 ;  /* 0x0000000f00ba7308 */ /* 0x000fe20000002400 */
[C---:B------:R-:W-:Y:S09]  /*11210*/  HMMA.16816.F32 R24, R176.reuse, R4, R24 ;  /* 0x00000004b018723c */ /* 0x040ff20000001818 */
[----:B------:R1:W-:Y:S01]  /*11220*/  MUFU.TANH R189, R11 ;  /* 0x0000000b00bd7308 */ /* 0x0003e20000002400 */
[-C--:B------:R-:W-:Y:S04]  /*11230*/  HMMA.16816.F32 R28, R176, R6.reuse, R28 ;  /* 0x00000006b01c723c */ /* 0x080fe8000000181c */
[----:B------:R-:W-:Y:S04]  /*11240*/  FMUL.FTZ R23, R23, c[0x0][0x320] ;  /* 0x0000c80017177a20 */ /* 0x000fe80000410000 */
[C---:B------:R-:W-:Y:S01]  /*11250*/  HMMA.16816.F32 R32, R208.reuse, R6, R32 ;  /* 0x00000006d020723c */ /* 0x040fe20000001820 */
[----:B------:R-:W3:Y:S01]  /*11260*/  MUFU.TANH R16, R16 ;  /* 0x0000001000107308 */ /* 0x000ee20000002400 */
        /* <DEDUP_REMOVED lines=20> */
[----:B----4-:R-:W4:Y:S01]  /*113b0*/  LDL R23, [R1+0x1c] ;  /* 0x00001c0001177983 */ /* 0x010f220000100800 */
[----:B------:R-:W-:Y:S02]  /*113c0*/  FMUL.FTZ R31, R31, c[0x0][0x320] ;  /* 0x0000c8001f1f7a20 */ /* 0x000fe40000410000 */
[----:B------:R-:W-:Y:S03]  /*113d0*/  FMUL.FTZ R27, R27, c[0x0][0x320] ;  /* 0x0000c8001b1b7a20 */ /* 0x000fe60000410000 */
[----:B------:R5:W-:Y:S10]  /*113e0*/  MUFU.TANH R190, R32 ;  /* 0x0000002000be7308 */ /* 0x000bf40000002400 */
[----:B------:R2:W-:Y:S01]  /*113f0*/  MUFU.TANH R193, R21 ;  /* 0x0000001500c17308 */ /* 0x0005e20000002400 */
[-C--:B-1----:R-:W-:Y:S09]  /*11400*/  HMMA.16816.F32 R36, R208, R8.reuse, R36 ;  /* 0x00000008d024723c */ /* 0x082ff20000001824 */
[----:B------:R1:W-:Y:S01]  /*11410*/  MUFU.TANH R200, R29 ;  /* 0x0000001d00c87308 */ /* 0x0003e20000002400 */
[C---:B------:R-:W-:Y:S01]  /*11420*/  HMMA.16816.F32 R40, R176.reuse, R8, R40 ;  /* 0x00000008b028723c */ /* 0x040fe20000001828 */
[----:B-----5:R-:W5:Y:S06]  /*11430*/  LDL.64 R32, [R1+0x50] ;  /* 0x0000500001207983 */ /* 0x020f6c0000100a00 */
[----:B------:R-:W-:Y:S02]  /*11440*/  MOV R8, c[0x0][0x1e0] ;  /* 0x0000780000087a02 */ /* 0x000fe40000000f00 */
[----:B------:R3:W-:Y:S01]  /*11450*/  MUFU.TANH R196, R22 ;  /* 0x0000001600c47308 */ /* 0x0007e20000002400 */
[-C--:B------:R-:W-:Y:S01]  /*11460*/  HMMA.16816.F32 R44, R176, R10.reuse, R44 ;  /* 0x0000000ab02c723c */ /* 0x080fe2000000182c */
[----:B--2---:R-:W2:Y:S02]  /*11470*/  LDL R21, [R1+0x18] ;  /* 0x0000180001157983 */ /* 0x004ea40000100800 */
[----:B------:R-:W-:Y:S01]  /*11480*/  SHF.L.U32 R8, R8, 0x5, RZ ;  /* 0x0000000508087819 */ /* 0x000fe200000006ff */
[----:B------:R-:W-:Y:S04]  /*11490*/  FMUL.FTZ R36, R36, c[0x0][0x320] ;  /* 0x0000c80024247a20 */ /* 0x000fe80000410000 */
[C---:B------:R-:W-:Y:S01]  /*114a0*/  HMMA.16816.F32 R48, R208.reuse, R10, R48 ;  /* 0x0000000ad030723c */ /* 0x040fe20000001830 */
[----:B------:R3:W-:Y:S03]  /*114b0*/  MUFU.TANH R199, R24 ;  /* 0x0000001800c77308 */ /* 0x0007e60000002400 */
[----:B------:R-:W-:Y:S01]  /*114c0*/  FMUL.FTZ R37, R37, c[0x0][0x320] ;  /* 0x0000c80025257a20 */ /* 0x000fe20000410000 */
[----:B-1----:R-:W2:Y:S01]  /*114d0*/  LDL.64 R28, [R1+0x38] ;  /* 0x00003800011c7983 */ /* 0x002ea20000100a00 */
[----:B------:R-:W-:Y:S02]  /*114e0*/  FMUL.FTZ R38, R38, c[0x0][0x320] ;  /* 0x0000c80026267a20 */ /* 0x000fe40000410000 */
[-C--:B------:R-:W-:Y:S03]  /*114f0*/  HMMA.16816.F32 R52, R208, R4.reuse, R52 ;  /* 0x00000004d034723c */ /* 0x080fe60000001834 */
[----:B------:R-:W1:Y:S01]  /*11500*/  MUFU.TANH R192, R20 ;  /* 0x0000001400c07308 */ /* 0x000e620000002400 */
[----:B------:R-:W-:Y:S02]  /*11510*/  FMUL.FTZ R39, R39, c[0x0][0x320] ;  /* 0x0000c80027277a20 */ /* 0x000fe40000410000 */
[----:B------:R-:W-:Y:S01]  /*11520*/  FMUL.FTZ R43, R43, c[0x0][0x320] ;  /* 0x0000c8002b2b7a20 */ /* 0x000fe20000410000 */
[----:B---3--:R-:W3:Y:S01]  /*11530*/  LDL R22, [R1+0x20] ;  /* 0x0000200001167983 */ /* 0x008ee20000100800 */
        /* <DEDUP_REMOVED lines=36> */
[----:B------:R-:W-:Y:S02]  /*11780*/  FMUL.FTZ R67, R67, c[0x0][0x320] ;  /* 0x0000c80043437a20 */ /* 0x000fe40000410000 */
        /* <DEDUP_REMOVED lines=11> */
[----:B------:R-:W-:Y:S01]  /*11840*/  FMUL.FTZ R48, R48, c[0x0][0x320] ;  /* 0x0000c80030307a20 */ /* 0x000fe20000410000 */
[----:B------:R-:W-:Y:S01]  /*11850*/  FMNMX.FTZ R0, R182, R105, !PT ;  /* 0x00000069b6007209 */ /* 0x000fe20007810000 */
[----:B------:R-:W-:Y:S02]  /*11860*/  FMUL.FTZ R40, R40, c[0x0][0x320] ;  /* 0x0000c80028287a20 */ /* 0x000fe40000410000 */
[----:B------:R-:W-:Y:S01]  /*11870*/  FMUL.FTZ R41, R41, c[0x0][0x320] ;  /* 0x0000c80029297a20 */ /* 0x000fe20000410000 */
[----:B------:R-:W1:Y:S01]  /*11880*/  MUFU.TANH R194, R34 ;  /* 0x0000002200c27308 */ /* 0x000e620000002400 */
[----:B------:R-:W-:Y:S01]  /*11890*/  FMNMX.FTZ R0, R185, R0, !PT ;  /* 0x00000000b9007209 */ /* 0x000fe20007810000 */
[----:B------:R-:W-:Y:S01]  /*118a0*/  FMUL.FTZ R46, R46, c[0x0][0x320] ;  /* 0x0000c8002e2e7a20 */ /* 0x000fe20000410000 */
[----:B------:R-:W-:Y:S01]  /*118b0*/  MOV R210, R241 ;  /* 0x000000f100d27202 */ /* 0x000fe20000000f00 */
[----:B------:R-:W-:Y:S01]  /*118c0*/  FMUL.FTZ R47, R47, c[0x0][0x320] ;  /* 0x0000c8002f2f7a20 */ /* 0x000fe20000410000 */
[----:B------:R-:W-:Y:S05]  /*118d0*/  FMNMX.FTZ R0, R184, R0, !PT ;  /* 0x00000000b8007209 */ /* 0x000fea0007810000 */
[----:B------:R-:W1:Y:S01]  /*118e0*/  MUFU.TANH R215, R37 ;  /* 0x0000002500d77308 */ /* 0x000e620000002400 */
[----:B------:R-:W-:Y:S02]  /*118f0*/  FMNMX.FTZ R0, R183, R0, !PT ;  /* 0x00000000b7007209 */ /* 0x000fe40007810000 */
[----:B------:R-:W-:Y:S02]  /*11900*/  FMNMX.FTZ R4, R214, R4, !PT ;  /* 0x00000004d6047209 */ /* 0x000fe40007810000 */
[----:B------:R-:W-:Y:S05]  /*11910*/  FMNMX.FTZ R0, R199, R0, !PT ;  /* 0x00000000c7007209 */ /* 0x000fea0007810000 */
        /* <DEDUP_REMOVED lines=15> */
[----:B-1----:R-:W-:Y:S07]  /*11a10*/  FMNMX.FTZ R4, R212, R4, !PT ;  /* 0x00000004d4047209 */ /* 0x002fee0007810000 */
        /* <DEDUP_REMOVED lines=14> */
[----:B------:R-:W4:Y:S01]  /*11b00*/  MUFU.TANH R102, R44 ;  /* 0x0000002c00667308 */ /* 0x000f220000002400 */
[----:B------:R-:W-:Y:S04]  /*11b10*/  FMNMX.FTZ R2, R240, R2, !PT ;  /* 0x00000002f0027209 */ /* 0x000fe80007810000 */
[----:B------:R-:W-:Y:S05]  /*11b20*/  FMNMX.FTZ R2, R211, R2, !PT ;  /* 0x00000002d3027209 */ /* 0x000fea0007810000 */
[----:B------:R-:W4:Y:S01]  /*11b30*/  MUFU.TANH R179, R65 ;  /* 0x0000004100b37308 */ /* 0x000f220000002400 */
[----:B-1----:R-:W-:Y:S09]  /*11b40*/  FMNMX.FTZ R0, R248, R0, !PT ;  /* 0x00000000f8007209 */ /* 0x002ff20007810000 */
[----:B------:R-:W1:Y:S01]  /*11b50*/  MUFU.TANH R243, R66 ;  /* 0x0000004200f37308 */ /* 0x000e620000002400 */
[----:B----4-:R-:W-:Y:S04]  /*11b60*/  MOV R209, R102 ;  /* 0x0000006600d17202 */ /* 0x010fe80000000f00 */
[----:B------:R-:W-:Y:S05]  /*11b70*/  FMNMX.FTZ R0, R209, R0, !PT ;  /* 0x00000000d1007209 */ /* 0x000fea0007810000 */
[----:B------:R-:W4:Y:S01]  /*11b80*/  MUFU.TANH R242, R67 ;  /* 0x0000004300f27308 */ /* 0x000f220000002400 */
[----:B------:R-:W-:Y:S02]  /*11b90*/  FMNMX.FTZ R0, R210, R0, !PT ;  /* 0x00000000d2007209 */ /* 0x000fe40007810000 */
[----:B------:R-:W-:Y:S05]  /*11ba0*/  FMNMX.FTZ R4, R179, R4, !PT ;  /* 0x00000004b3047209 */ /* 0x000fea0007810000 */
[----:B------:R-:W5:Y:S02]  /*11bb0*/  SHFL.BFLY PT, R7, R4, 0x2, 0x1f ;  /* 0x0c401f0004077f89 */ /* 0x000f6400000e0000 */
[----:B------:R-:W5:Y:S01]  /*11bc0*/  MUFU.TANH R51, R56 ;  /* 0x0000003800337308 */ /* 0x000f620000002400 */
[----:B-1----:R-:W-:Y:S09]  /*11bd0*/  FMNMX.FTZ R2, R243, R2, !PT ;  /* 0x00000002f3027209 */ /* 0x002ff20007810000 */
[----:B------:R-:W1:Y:S01]  /*11be0*/  MUFU.TANH R49, R57 ;  /* 0x0000003900317308 */ /* 0x000e620000002400 */
[----:B----4-:R-:W-:Y:S05]  /*11bf0*/  FMNMX.FTZ R2, R242, R2, !PT ;  /* 0x00000002f2027209 */ /* 0x010fea0007810000 */
[----:B------:R-:W4:Y:S04]  /*11c00*/  SHFL.BFLY PT, R6, R2, 0x2, 0x1f ;  /* 0x0c401f0002067f89 */ /* 0x000f2800000e0000 */
[----:B------:R-:W2:Y:S01]  /*11c10*/  MUFU.TANH R50, R60 ;  /* 0x0000003c00327308 */ /* 0x000ea20000002400 */
[----:B-----5:R-:W-:Y:S02]  /*11c20*/  FMNMX.FTZ R4, R4, R7, !PT ;  /* 0x0000000704047209 */ /* 0x020fe40007810000 */
[----:B------:R-:W-:Y:S03]  /*11c30*/  FMNMX.FTZ R0, R51, R0, !PT ;  /* 0x0000000033007209 */ /* 0x000fe60007810000 */
[----:B------:R-:W5:Y:S04]  /*11c40*/  SHFL.BFLY PT, R104, R4, 0x1, 0x1f ;  /* 0x0c201f0004687f89 */ /* 0x000f6800000e0000 */
[----:B------:R-:W3:Y:S01]  /*11c50*/  MUFU.TANH R48, R61 ;  /* 0x0000003d00307308 */ /* 0x000ee20000002400 */
[----:B-1----:R-:W-:Y:S09]  /*11c60*/  FMNMX.FTZ R0, R49, R0, !PT ;  /* 0x0000000031007209 */ /* 0x002ff20007810000 */
[----:B------:R-:W1:Y:S01]  /*11c70*/  MUFU.TANH R203, R26 ;  /* 0x0000001a00cb7308 */ /* 0x000e620000002400 */
[----:B----4-:R-:W-:Y:S02]  /*11c80*/  FMNMX.FTZ R2, R2, R6, !PT ;  /* 0x0000000602027209 */ /* 0x010fe40007810000 */
[----:B--2---:R-:W-:Y:S03]  /*11c90*/  FMNMX.FTZ R0, R50, R0, !PT ;  /* 0x0000000032007209 */ /* 0x004fe60007810000 */
[----:B------:R-:W2:Y:S04]  /*11ca0*/  SHFL.BFLY PT, R103, R2, 0x1, 0x1f ;  /* 0x0c201f0002677f89 */ /* 0x000ea800000e0000 */
[----:B------:R-:W4:Y:S01]  /*11cb0*/  MUFU.TANH R204, R27 ;  /* 0x0000001b00cc7308 */ /* 0x000f220000002400 */
[----:B-----5:R-:W-:Y:S02]  /*11cc0*/  FMNMX.FTZ R104, R4, R104, !PT ;  /* 0x0000006804687209 */ /* 0x020fe40007810000 */
[----:B---3--:R-:W-:Y:S03]  /*11cd0*/  FMNMX.FTZ R0, R48, R0, !PT ;  /* 0x0000000030007209 */ /* 0x008fe60007810000 */
[----:B------:R-:W-:Y:S02]  /*11ce0*/  FMUL.FTZ R173, R104, c[0x0][0x2d0] ;  /* 0x0000b40068ad7a20 */ /* 0x000fe40000410000 */
[----:B------:R-:W3:Y:S02]  /*11cf0*/  SHFL.BFLY PT, R102, R0, 0x2, 0x1f ;  /* 0x0c401f0000667f89 */ /* 0x000ee400000e0000 */
[----:B------:R-:W5:Y:S01]  /*11d00*/  MUFU.TANH R213, R30 ;  /* 0x0000001e00d57308 */ /* 0x000f620000002400 */
[--C-:B------:R-:W-:Y:S01]  /*11d10*/  FFMA.FTZ R40, R193, c[0x0][0x2d0], -R173.reuse ;  /* 0x0000b400c1287a23 */ /* 0x100fe200000108ad */
[----:B-1----:R-:W-:Y:S08]  /*11d20*/  FMNMX.FTZ R5, R203, R5, !PT ;  /* 0x00000005cb057209 */ /* 0x002ff00007810000 */
[----:B------:R-:W1:Y:S01]  /*11d30*/  MUFU.TANH R235, R31 ;  /* 0x0000001f00eb7308 */ /* 0x000e620000002400 */
[----:B--2---:R-:W-:Y:S02]  /*11d40*/  FMNMX.FTZ R103, R2, R103, !PT ;  /* 0x0000006702677209 */ /* 0x004fe40007810000 */
[----:B----4-:R-:W-:Y:S02]  /*11d50*/  FMNMX.FTZ R5, R204, R5, !PT ;  /* 0x00000005cc057209 */ /* 0x010fe40007810000 */
[----:B------:R-:W-:Y:S05]  /*11d60*/  MOV R27, c[0x0][0x1e0] ;  /* 0x00007800001b7a02 */ /* 0x000fea0000000f00 */
[----:B------:R-:W2:Y:S01]  /*11d70*/  MUFU.TANH R239, R42 ;  /* 0x0000002a00ef7308 */ /* 0x000ea20000002400 */
[----:B---3--:R-:W-:Y:S02]  /*11d80*/  FMNMX.FTZ R102, R0, R102, !PT ;  /* 0x0000006600667209 */ /* 0x008fe40007810000 */
        /* <DEDUP_REMOVED lines=23> */
[----:B------:R-:W-:Y:S01]  /*11f00*/  MUFU.EX2 R43, R11 ;  /* 0x0000000b002b7308 */ /* 0x000fe20000000800 */
[----:B---3--:R-:W-:Y:S09]  /*11f10*/  MOV R182, R20 ;  /* 0x0000001400b67202 */ /* 0x008ff20000000f00 */
[----:B------:R2:W3:Y:S01]  /*11f20*/  MUFU.EX2 R101, R0 ;  /* 0x0000000000657308 */ /* 0x0004e20000000800 */
[--C-:B-1----:R-:W-:Y:S02]  /*11f30*/  FFMA.FTZ R4, R174, c[0x0][0x2d0], -R173.reuse ;  /* 0x0000b400ae047a23 */ /* 0x102fe400000108ad */
[----:B------:R-:W-:Y:S07]  /*11f40*/  FMUL.FTZ R174, R103, c[0x0][0x2d0] ;  /* 0x0000b40067ae7a20 */ /* 0x000fee0000410000 */
[----:B------:R1:W-:Y:S01]  /*11f50*/  MUFU.EX2 R26, R4 ;  /* 0x00000004001a7308 */ /* 0x0003e20000000800 */
[--C-:B------:R-:W-:Y:S02]  /*11f60*/  FFMA.FTZ R5, R18, c[0x0][0x2d0], -R174.reuse ;  /* 0x0000b40012057a23 */ /* 0x100fe400000108ae */
[--C-:B------:R-:W-:Y:S02]  /*11f70*/  FFMA.FTZ R64, R195, c[0x0][0x2d0], -R174.reuse ;  /* 0x0000b400c3407a23 */ /* 0x100fe400000108ae */
[--C-:B------:R-:W-:Y:S02]  /*11f80*/  FFMA.FTZ R56, R197, c[0x0][0x2d0], -R174.reuse ;  /* 0x0000b400c5387a23 */ /* 0x100fe400000108ae */
[----:B------:R-:W-:Y:S03]  /*11f90*/  FFMA.FTZ R60, R194, c[0x0][0x2d0], -R174 ;  /* 0x0000b400c23c7a23 */ /* 0x000fe600000108ae */
[----:B------:R4:W-:Y:S01]  /*11fa0*/  MUFU.EX2 R246, R5 ;  /* 0x0000000500f67308 */ /* 0x0009e20000000800 */
[----:B--2---:R-:W-:Y:S02]  /*11fb0*/  FADD.FTZ R0, -R103, R100 ;  /* 0x0000006467007221 */ /* 0x004fe40000010100 */
[C---:B---3--:R-:W-:Y:S01]  /*11fc0*/  FMUL.FTZ R33, R101.reuse, R137 ;  /* 0x0000008965217220 */ /* 0x048fe20000410000 */
[----:B------:R-:W-:Y:S01]  /*11fd0*/  MOV R137, R242 ;  /* 0x000000f200897202 */ /* 0x000fe20000000f00 */
[----:B------:R-:W-:Y:S05]  /*11fe0*/  FMUL.FTZ R3, R0, c[0x0][0x2d0] ;  /* 0x0000b40000037a20 */ /* 0x000fea0000410000 */
[----:B------:R-:W2:Y:S01]  /*11ff0*/  MUFU.TANH R25, R58 ;  /* 0x0000003a00197308 */ /* 0x000ea20000002400 */
        /* <DEDUP_REMOVED lines=8> */
[----:B----4-:R-:W-:Y:S01]  /*12080*/  @P0 SHF.L.U32 R5, R6, 0x6, RZ ;  /* 0x0000000606050819 */ /* 0x010fe200000006ff */
[C---:B------:R-:W-:Y:S02]  /*12090*/  FMUL.FTZ R85, R101.reuse, R85 ;  /* 0x0000005565557220 */ /* 0x040fe40000410000 */
[C---:B------:R-:W-:Y:S02]  /*120a0*/  FMUL.FTZ R96, R101.reuse, R96 ;  /* 0x0000006065607220 */ /* 0x040fe40000410000 */
[----:B------:R-:W-:Y:S01]  /*120b0*/  FMUL.FTZ R97, R101, R97 ;  /* 0x0000006165617220 */ /* 0x000fe20000410000 */
[----:B------:R-:W3:Y:S01]  /*120c0*/  MUFU.TANH R44, R59 ;  /* 0x0000003b002c7308 */ /* 0x000ee20000002400 */
[----:B--2---:R-:W-:Y:S09]  /*120d0*/  FMNMX.FTZ R2, R25, R2, !PT ;  /* 0x0000000219027209 */ /* 0x004ff20007810000 */
[----:B------:R-:W2:Y:S01]  /*120e0*/  MUFU.TANH R107, R62 ;  /* 0x0000003e006b7308 */ /* 0x000ea20000002400 */
[--C-:B-1----:R-:W-:Y:S09]  /*120f0*/  FFMA.FTZ R4, R181, c[0x0][0x2d0], -R174.reuse ;  /* 0x0000b400b5047a23 */ /* 0x102ff200000108ae */
[----:B------:R1:W-:Y:S01]  /*12100*/  MUFU.EX2 R45, R4 ;  /* 0x00000004002d7308 */ /* 0x0003e20000000800 */
[----:B---3--:R-:W-:Y:S09]  /*12110*/  FMNMX.FTZ R2, R44, R2, !PT ;  /* 0x000000022c027209 */ /* 0x008ff20007810000 */
        /* <DEDUP_REMOVED lines=35> */
[C---:B------:R-:W-:Y:S01]  /*12350*/  @P0 IADD3.X R6, R4.reuse, R29, RZ, P2, !PT ;  /* 0x0000001d04060210 */ /* 0x040fe200017fe4ff */
        /* <DEDUP_REMOVED lines=8> */
[C---:B------:R-:W-:Y:S01]  /*123e0*/  FMUL.FTZ R88, R3.reuse, R88 ;  /* 0x0000005803587220 */ /* 0x040fe20000410000 */
[----:B------:R-:W-:Y:S01]  /*123f0*/  @P0 IADD3.X R9, R4, R21, RZ, P1, !PT ;  /* 0x0000001504090210 */ /* 0x000fe20000ffe4ff */
[----:B------:R-:W-:Y:S01]  /*12400*/  FMUL.FTZ R89, R3, R89 ;  /* 0x0000005903597220 */ /* 0x000fe20000410000 */
[----:B------:R-:W-:Y:S01]  /*12410*/  @P0 LEA R12, P1, R7, c[0x0][0x1c8], 0x1 ;  /* 0x00007200070c0a11 */ /* 0x000fe200078208ff */
[C---:B------:R-:W-:Y:S01]  /*12420*/  FMUL.FTZ R92, R3.reuse, R92 ;  /* 0x0000005c035c7220 */ /* 0x040fe20000410000 */
[----:B------:R-:W-:Y:S01]  /*12430*/  @P0 IADD3 R5, P3, R8, R5, RZ ;  /* 0x0000000508050210 */ /* 0x000fe20007f7e0ff */
[----:B------:R-:W-:Y:S01]  /*12440*/  FMUL.FTZ R93, R3, R93 ;  /* 0x0000005d035d7220 */ /* 0x000fe20000410000 */
[----:B------:R-:W-:Y:S01]  /*12450*/  @P0 IADD3.X R8, R4, R22, RZ, P2, !PT ;  /* 0x0000001604080210 */ /* 0x000fe200017fe4ff */
[----:B------:R-:W-:Y:S01]  /*12460*/  FMUL.FTZ R98, R100, R98 ;  /* 0x0000006264627220 */ /* 0x000fe20000410000 */
[----:B------:R-:W-:Y:S01]  /*12470*/  @P0 LEA R10, P2, R6, c[0x0][0x1c8], 0x1 ;  /* 0x00007200060a0a11 */ /* 0x000fe200078408ff */
[----:B------:R-:W-:Y:S01]  /*12480*/  FMUL.FTZ R99, R100, R99 ;  /* 0x0000006364637220 */ /* 0x000fe20000410000 */
[----:B------:R-:W-:Y:S02]  /*12490*/  @P0 LEA.HI.X R13, R7, c[0x0][0x1cc], R9, 0x1, P1 ;  /* 0x00007300070d0a11 */ /* 0x000fe400008f0c09 */
[----:B------:R-:W-:Y:S01]  /*124a0*/  @P0 LEA.HI.X R11, R6, c[0x0][0x1cc], R8, 0x1, P2 ;  /* 0x00007300060b0a11 */ /* 0x000fe200010f0c08 */
[----:B------:R-:W-:Y:S01]  /*124b0*/  FFMA.FTZ R6, R185, c[0x0][0x2d0], -R175 ;  /* 0x0000b400b9067a23 */ /* 0x000fe200000108af */
[----:B------:R-:W-:Y:S01]  /*124c0*/  @P0 IADD3 R9, P2, R5, R32, RZ ;  /* 0x0000002005090210 */ /* 0x000fe20007f5e0ff */
[----:B------:R-:W-:Y:S01]  /*124d0*/  FMUL.FTZ R32, R101, R136 ;  /* 0x0000008865207220 */ /* 0x000fe20000410000 */
[----:B------:R-:W-:Y:S02]  /*124e0*/  @P0 IADD3.X R4, R27, R4, RZ, P3, !PT ;  /* 0x000000041b040210 */ /* 0x000fe40001ffe4ff */
[C---:B------:R-:W-:Y:S02]  /*124f0*/  @P0 IADD3 R7, P1, R5.reuse, R24, RZ ;  /* 0x0000001805070210 */ /* 0x040fe40007f3e0ff */
[----:B------:R-:W-:Y:S01]  /*12500*/  @P0 IADD3 R5, P3, R5, R23, RZ ;  /* 0x0000001705050210 */ /* 0x000fe20007f7e0ff */
[----:B------:R2:W-:Y:S01]  /*12510*/  MUFU.EX2 R24, R6 ;  /* 0x0000000600187308 */ /* 0x0005e20000000800 */
[----:B------:R-:W-:Y:S02]  /*12520*/  @P0 LEA R8, P4, R9, c[0x0][0x1c8], 0x1 ;  /* 0x0000720009080a11 */ /* 0x000fe400078808ff */
[C---:B------:R-:W-:Y:S02]  /*12530*/  @P0 IADD3.X R16, R4.reuse, R21, RZ, P3, !PT ;  /* 0x0000001504100210 */ /* 0x040fe40001ffe4ff */
[----:B------:R-:W-:Y:S02]  /*12540*/  ISETP.NE.AND P3, PT, R251, RZ, PT ;  /* 0x000000fffb00720c */ /* 0x000fe40003f65270 */
[C---:B------:R-:W-:Y:S01]  /*12550*/  @P0 IADD3.X R17, R4.reuse, R29, RZ, P2, !PT ;  /* 0x0000001d04110210 */ /* 0x040fe200017fe4ff */
[----:B------:R-:W-:Y:S01]  /*12560*/  FMUL.FTZ R29, R3, R133 ;  /* 0x00000085031d7220 */ /* 0x000fe20000410000 */
[----:B------:R-:W-:Y:S02]  /*12570*/  @P0 IADD3.X R18, R4, R22, RZ, P1, !PT ;  /* 0x0000001604120210 */ /* 0x000fe40000ffe4ff */
[----:B------:R-:W-:Y:S01]  /*12580*/  @P0 LEA.HI.X R9, R9, c[0x0][0x1cc], R17, 0x1, P4 ;  /* 0x0000730009090a11 */ /* 0x000fe200020f0c11 */
[----:B------:R-:W-:Y:S01]  /*12590*/  FMUL.FTZ R17, R101, R121 ;  /* 0x0000007965117220 */ /* 0x000fe20000410000 */
[----:B------:R-:W-:Y:S02]  /*125a0*/  @P0 LEA R4, P1, R5, c[0x0][0x1c8], 0x1 ;  /* 0x0000720005040a11 */ /* 0x000fe400078208ff */
[----:B-1----:R-:W-:Y:S01]  /*125b0*/  FMNMX.FTZ R2, R0, R2, !PT ;  /* 0x0000000200027209 */ /* 0x002fe20007810000 */
[----:B------:R-:W-:Y:S01]  /*125c0*/  FFMA.FTZ R0, R19, c[0x0][0x2d0], -R174 ;  /* 0x0000b40013007a23 */ /* 0x000fe200000108ae */
[----:B------:R-:W-:Y:S01]  /*125d0*/  @P0 LEA.HI.X R5, R5, c[0x0][0x1cc], R16, 0x1, P1 ;  /* 0x0000730005050a11 */ /* 0x000fe200008f0c10 */
[----:B------:R1:W-:Y:S01]  /*125e0*/  @P0 LDGSTS.E.BYPASS.LTC128B.128 [R233+0x3100], [R14.64], !P3 ;  /* 0x031000000ee90fae */ /* 0x0003e2000d901d46 */
[--C-:B------:R-:W-:Y:S01]  /*125f0*/  FFMA.FTZ R19, R184, c[0x0][0x2d0], -R175.reuse ;  /* 0x0000b400b8137a23 */ /* 0x100fe200000108af */
[----:B------:R3:W-:Y:S01]  /*12600*/  MUFU.EX2 R180, R0 ;  /* 0x0000000000b47308 */ /* 0x0007e20000000800 */
[----:B------:R-:W-:Y:S01]  /*12610*/  FMUL.FTZ R105, R2, c[0x0][0x2d0] ;  /* 0x0000b40002697a20 */ /* 0x000fe20000410000 */
[----:B------:R-:W-:Y:S01]  /*12620*/  MOV R136, R243 ;  /* 0x000000f300887202 */ /* 0x000fe20000000f00 */
[----:B------:R-:W-:Y:S01]  /*12630*/  FFMA.FTZ R16, R183, c[0x0][0x2d0], -R175 ;  /* 0x0000b400b7107a23 */ /* 0x000fe200000108af */
[----:B--2---:R-:W-:Y:S01]  /*12640*/  @P0 LEA R6, P2, R7, c[0x0][0x1c8], 0x1 ;  /* 0x0000720007060a11 */ /* 0x004fe200078408ff */
[----:B------:R-:W-:Y:S01]  /*12650*/  FFMA.FTZ R107, R107, c[0x0][0x2d0], -R105 ;  /* 0x0000b4006b6b7a23 */ /* 0x000fe20000010869 */
[----:B------:R2:W-:Y:S01]  /*12660*/  @P0 LDGSTS.E.BYPASS.LTC128B.128 [R233+0x4100], [R10.64], !P6 ;  /* 0x041000000ae90fae */ /* 0x0005e2000f101d46 */
[----:B------:R-:W-:Y:S01]  /*12670*/  MOV R184, R25 ;  /* 0x0000001900b87202 */ /* 0x000fe20000000f00 */
[----:B------:R-:W-:Y:S01]  /*12680*/  FMUL.FTZ R25, R3, R129 ;  /* 0x0000008103197220 */ /* 0x000fe20000410000 */
[----:B------:R-:W-:Y:S01]  /*12690*/  @P0 LEA.HI.X R7, R7, c[0x0][0x1cc], R18, 0x1, P2 ;  /* 0x0000730007070a11 */ /* 0x000fe200010f0c12 */
[----:B------:R-:W4:Y:S01]  /*126a0*/  MUFU.EX2 R20, R19 ;  /* 0x0000001300147308 */ /* 0x000f220000000800 */
[----:B------:R-:W-:Y:S01]  /*126b0*/  FMUL.FTZ R18, R100, R122 ;  /* 0x0000007a64127220 */ /* 0x000fe20000410000 */
[----:B------:R-:W-:Y:S01]  /*126c0*/  MOV R129, R44 ;  /* 0x0000002c00817202 */ /* 0x000fe20000000f00 */
[----:B------:R-:W-:Y:S01]  /*126d0*/  FFMA.FTZ R44, R190, c[0x0][0x2d0], -R173 ;  /* 0x0000b400be2c7a23 */ /* 0x000fe200000108ad */
[----:B------:R5:W-:Y:S01]  /*126e0*/  @P0 LDGSTS.E.BYPASS.LTC128B.128 [R233+0x5100], [R12.64], !P5 ;  /* 0x051000000ce90fae */ /* 0x000be2000e901d46 */
[----:B------:R-:W-:Y:S02]  /*126f0*/  MOV R145, R247 ;  /* 0x000000f700917202 */ /* 0x000fe40000000f00 */
[----:B------:R-:W-:Y:S02]  /*12700*/  MOV R185, R249 ;  /* 0x000000f900b97202 */ /* 0x000fe40000000f00 */
[----:B------:R-:W-:Y:S01]  /*12710*/  MOV R133, R246 ;  /* 0x000000f600857202 */ /* 0x000fe20000000f00 */
[----:B------:R1:W-:Y:S02]  /*12720*/  MUFU.EX2 R252, R16 ;  /* 0x0000001000fc7308 */ /* 0x0003e40000000800 */
[----:B------:R1:W-:Y:S01]  /*12730*/  @P0 LDGSTS.E.BYPASS.LTC128B.128 [R233+0x3900], [R8.64], !P3 ;  /* 0x0390000008e90fae */ /* 0x0003e2000d901d46 */
[----:B---3--:R-:W-:Y:S02]  /*12740*/  FADD.FTZ R0, -R2, R106 ;  /* 0x0000006a02007221 */ /* 0x008fe40000010100 */
[----:B------:R-:W-:Y:S02]  /*12750*/  FFMA.FTZ R106, R199, c[0x0][0x2d0], -R175 ;  /* 0x0000b400c76a7a23 */ /* 0x000fe400000108af */
[----:B------:R-:W-:Y:S03]  /*12760*/  FMUL.FTZ R0, R0, c[0x0][0x2d0] ;  /* 0x0000b40000007a20 */ /* 0x000fe60000410000 */
[----:B------:R3:W-:Y:S01]  /*12770*/  @P0 LDGSTS.E.BYPASS.LTC128B.128 [R233+0x4900], [R6.64], !P6 ;  /* 0x0490000006e90fae */ /* 0x0007e2000f101d46 */
[----:B------:R3:W-:Y:S01]  /*12780*/  MUFU.EX2 R243, R106 ;  /* 0x0000006a00f37308 */ /* 0x0007e20000000800 */
[----:B--2---:R-:W-:Y:S01]  /*12790*/  FFMA.FTZ R10, R188, c[0x0][0x2d0], -R105 ;  /* 0x0000b400bc0a7a23 */ /* 0x004fe20000010869 */
[----:B----4-:R-:W-:Y:S01]  /*127a0*/  MOV R183, R20 ;  /* 0x0000001400b77202 */ /* 0x010fe20000000f00 */
[----:B------:R-:W-:Y:S01]  /*127b0*/  FMUL.FTZ R19, R100, R123 ;  /* 0x0000007b64137220 */ /* 0x000fe20000410000 */
[----:B------:R-:W-:Y:S03]  /*127c0*/  MOV R188, R248 ;  /* 0x000000f800bc7202 */ /* 0x000fe60000000f00 */
[----:B------:R2:W-:Y:S03]  /*127d0*/  @P0 LDGSTS.E.BYPASS.LTC128B.128 [R233+0x5900], [R4.64], !P5 ;  /* 0x0590000004e90fae */ /* 0x0005e6000e901d46 */
[----:B------:R-:W4:Y:S01]  /*127e0*/  MUFU.EX2 R0, R0 ;  /* 0x0000000000007308 */ /* 0x000f220000000800 */
[C---:B-----5:R-:W-:Y:S02]  /*127f0*/  FMUL.FTZ R12, R3.reuse, R116 ;  /* 0x00000074030c7220 */ /* 0x060fe40000410000 */
[----:B------:R-:W-:Y:S02]  /*12800*/  FMUL.FTZ R13, R3, R117 ;  /* 0x00000075030d7220 */ /* 0x000fe40000410000 */
[----:B------:R-:W5:Y:S01]  /*12810*/  LDSM.16.MT88.4 R20, [R217+0x100] ;  /* 0x00010000d914783b */ /* 0x000f620000004200 */
[----:B-1----:R-:W-:Y:S02]  /*12820*/  FMUL.FTZ R16, R101, R120 ;  /* 0x0000007865107220 */ /* 0x002fe40000410000 */
[C---:B------:R-:W-:Y:S02]  /*12830*/  FMUL.FTZ R8, R3.reuse, R108 ;  /* 0x0000006c03087220 */ /* 0x040fe40000410000 */
[----:B------:R1:W-:Y:S01]  /*12840*/  MUFU.EX2 R205, R10 ;  /* 0x0000000a00cd7308 */ /* 0x0003e20000000800 */
[----:B------:R-:W-:Y:S02]  /*12850*/  FMUL.FTZ R9, R3, R109 ;  /* 0x0000006d03097220 */ /* 0x000fe40000410000 */
[----:B------:R-:W5:Y:S01]  /*12860*/  LDSM.16.MT88.4 R36, [R218+0x100] ;  /* 0x00010000da24783b */ /* 0x000f620000004200 */
[----:B---3--:R-:W-:Y:S02]  /*12870*/  FFMA.FTZ R106, R198, c[0x0][0x2d0], -R175 ;  /* 0x0000b400c66a7a23 */ /* 0x008fe400000108af */
[----:B------:R-:W-:Y:S01]  /*12880*/  FMUL.FTZ R6, R100, R114 ;  /* 0x0000007264067220 */ /* 0x000fe20000410000 */
[----:B------:R-:W-:Y:S01]  /*12890*/  F2FP.PACK_AB R114, R182, R245 ;  /* 0x000000f5b672723e */ /* 0x000fe200000000ff */
[----:B------:R-:W-:Y:S01]  /*128a0*/  FMUL.FTZ R7, R100, R115 ;  /* 0x0000007364077220 */ /* 0x000fe20000410000 */
[----:B------:R-:W-:Y:S01]  /*128b0*/  F2FP.PACK_AB R115, R180, R246 ;  /* 0x000000f6b473723e */ /* 0x000fe200000000ff */
[----:B------:R3:W-:Y:S01]  /*128c0*/  MUFU.EX2 R242, R106 ;  /* 0x0000006a00f27308 */ /* 0x0007e20000000800 */
[----:B------:R-:W5:Y:S01]  /*128d0*/  LDSM.16.MT88.4 R52, [R217+0x1100] ;  /* 0x00110000d934783b */ /* 0x000f620000004200 */
[----:B--2---:R-:W-:Y:S01]  /*128e0*/  FFMA.FTZ R4, R189, c[0x0][0x2d0], -R105 ;  /* 0x0000b400bd047a23 */ /* 0x004fe20000010869 */
[----:B------:R-:W-:Y:S01]  /*128f0*/  MOV R189, R48 ;  /* 0x0000003000bd7202 */ /* 0x000fe20000000f00 */
[----:B------:R-:W-:Y:S01]  /*12900*/  FMUL.FTZ R5, R101, R113 ;  /* 0x0000007165057220 */ /* 0x000fe20000410000 */
[----:B------:R-:W-:Y:S01]  /*12910*/  F2FP.PACK_AB R113, R181, R45 ;  /* 0x0000002db571723e */ /* 0x000fe200000000ff */
[C---:B----4-:R-:W-:Y:S03]  /*12920*/  FMUL.FTZ R11, R0.reuse, R111 ;  /* 0x0000006f000b7220 */ /* 0x050fe60000410000 */
[----:B------:R-:W-:Y:S01]  /*12930*/  LDSM.16.MT88.4 R120, [R217+0x2100] ;  /* 0x00210000d978783b */ /* 0x000fe20000004200 */
[----:B------:R-:W2:Y:S01]  /*12940*/  MUFU.EX2 R206, R4 ;  /* 0x0000000400ce7308 */ /* 0x000ea20000000800 */
[C---:B------:R-:W-:Y:S02]  /*12950*/  FMUL.FTZ R14, R0.reuse, R118 ;  /* 0x00000076000e7220 */ /* 0x040fe40000410000 */
[C---:B------:R-:W-:Y:S02]  /*12960*/  FMUL.FTZ R15, R0.reuse, R119 ;  /* 0x00000077000f7220 */ /* 0x040fe40000410000 */
[----:B-1----:R-:W-:Y:S01]  /*12970*/  FMUL.FTZ R10, R0, R110 ;  /* 0x0000006e000a7220 */ /* 0x002fe20000410000 */
[----:B------:R-:W-:Y:S01]  /*12980*/  F2FP.PACK_AB R110, R252, R183 ;  /* 0x000000b7fc6e723e */ /* 0x000fe200000000ff */
[C---:B------:R-:W-:Y:S01]  /*12990*/  FMUL.FTZ R27, R0.reuse, R131 ;  /* 0x00000083001b7220 */ /* 0x040fe20000410000 */
[----:B------:R-:W-:Y:S01]  /*129a0*/  MOV R131, R42 ;  /* 0x0000002a00837202 */ /* 0x000fe20000000f00 */
[C---:B------:R-:W-:Y:S01]  /*129b0*/  FMUL.FTZ R30, R0.reuse, R134 ;  /* 0x00000086001e7220 */ /* 0x040fe20000410000 */
[----:B------:R1:W-:Y:S01]  /*129c0*/  MUFU.EX2 R249, R44 ;  /* 0x0000002c00f97308 */ /* 0x0003e20000000800 */
[C---:B------:R-:W-:Y:S01]  /*129d0*/  FMUL.FTZ R31, R0.reuse, R135 ;  /* 0x00000087001f7220 */ /* 0x040fe20000410000 */
[----:B------:R-:W4:Y:S01]  /*129e0*/  LDSM.16.MT88.4 R116, [R218+0x1100] ;  /* 0x00110000da74783b */ /* 0x000f220000004200 */
[----:B------:R-:W-:Y:S01]  /*129f0*/  FFMA.FTZ R48, R191, c[0x0][0x2d0], -R173 ;  /* 0x0000b400bf307a23 */ /* 0x000fe200000108ad */
[----:B------:R-:W-:Y:S01]  /*12a00*/  MOV R134, R245 ;  /* 0x000000f500867202 */ /* 0x000fe20000000f00 */
[----:B---3--:R-:W-:Y:S01]  /*12a10*/  FFMA.FTZ R106, R201, c[0x0][0x2d0], -R175 ;  /* 0x0000b400c96a7a23 */ /* 0x008fe200000108af */
[----:B------:R-:W-:Y:S01]  /*12a20*/  MOV R135, R244 ;  /* 0x000000f400877202 */ /* 0x000fe20000000f00 */
[C---:B------:R-:W-:Y:S01]  /*12a30*/  FMUL.FTZ R46, R0.reuse, R150 ;  /* 0x00000096002e7220 */ /* 0x040fe20000410000 */
[----:B------:R-:W-:Y:S01]  /*12a40*/  MOV R191, R185 ;  /* 0x000000b900bf7202 */ /* 0x000fe20000000f00 */
[C---:B------:R-:W-:Y:S01]  /*12a50*/  FMUL.FTZ R47, R0.reuse, R151 ;  /* 0x00000097002f7220 */ /* 0x040fe20000410000 */
[----:B------:R3:W-:Y:S01]  /*12a60*/  MUFU.EX2 R241, R106 ;  /* 0x0000006a00f17308 */ /* 0x0007e20000000800 */
[C---:B------:R-:W-:Y:S01]  /*12a70*/  FMUL.FTZ R58, R0.reuse, R162 ;  /* 0x000000a2003a7220 */ /* 0x040fe20000410000 */
[----:B------:R-:W0:Y:S01]  /*12a80*/  LDGDEPBAR ;  /* 0x00000000000079af */ /* 0x000e220000000000 */
[----:B------:R-:W-:Y:S01]  /*12a90*/  FMUL.FTZ R59, R0, R163 ;  /* 0x000000a3003b7220 */ /* 0x000fe20000410000 */
[----:B--2---:R-:W-:Y:S01]  /*12aa0*/  F2FP.PACK_AB R109, R206, R205 ;  /* 0x000000cdce6d723e */ /* 0x004fe200000000ff */
[----:B------:R-:W-:Y:S01]  /*12ab0*/  FFMA.FTZ R4, R187, c[0x0][0x2d0], -R105 ;  /* 0x0000b400bb047a23 */ /* 0x000fe20000010869 */
[----:B------:R-:W-:Y:S01]  /*12ac0*/  MOV R187, R26 ;  /* 0x0000001a00bb7202 */ /* 0x000fe20000000f00 */
[C---:B------:R-:W-:Y:S01]  /*12ad0*/  FMUL.FTZ R26, R0.reuse, R130 ;  /* 0x00000082001a7220 */ /* 0x040fe20000410000 */
[----:B------:R-:W-:Y:S01]  /*12ae0*/  MOV R130, R45 ;  /* 0x0000002d00827202 */ /* 0x000fe20000000f00 */
[C---:B------:R-:W-:Y:S01]  /*12af0*/  FMUL.FTZ R45, R3.reuse, R149 ;  /* 0x00000095032d7220 */ /* 0x040fe20000410000 */
[----:B------:R2:W-:Y:S01]  /*12b00*/  MUFU.EX2 R207, R4 ;  /* 0x0000000400cf7308 */ /* 0x0005e20000000800 */
[C---:B------:R-:W-:Y:S02]  /*12b10*/  FMUL.FTZ R62, R0.reuse, R166 ;  /* 0x000000a6003e7220 */ /* 0x040fe40000410000 */
[C---:B------:R-:W-:Y:S02]  /*12b20*/  FMUL.FTZ R63, R0.reuse, R167 ;  /* 0x000000a7003f7220 */ /* 0x040fe40000410000 */
[C---:B-1----:R-:W-:Y:S02]  /*12b30*/  FMUL.FTZ R44, R3.reuse, R148 ;  /* 0x00000094032c7220 */ /* 0x042fe40000410000 */
[C---:B------:R-:W-:Y:S02]  /*12b40*/  FMUL.FTZ R74, R0.reuse, R74 ;  /* 0x0000004a004a7220 */ /* 0x040fe40000410000 */
[C---:B------:R-:W-:Y:S01]  /*12b50*/  FMUL.FTZ R75, R0.reuse, R75 ;  /* 0x0000004b004b7220 */ /* 0x040fe20000410000 */
[----:B------:R1:W-:Y:S01]  /*12b60*/  MUFU.EX2 R248, R48 ;  /* 0x0000003000f87308 */ /* 0x0003e20000000800 */
[C---:B------:R-:W-:Y:S02]  /*12b70*/  FMUL.FTZ R78, R0.reuse, R78 ;  /* 0x0000004e004e7220 */ /* 0x040fe40000410000 */
[----:B------:R-:W-:Y:S02]  /*12b80*/  FMUL.FTZ R79, R0, R79 ;  /* 0x0000004f004f7220 */ /* 0x000fe40000410000 */
[----:B---3--:R-:W-:Y:S02]  /*12b90*/  FFMA.FTZ R106, R200, c[0x0][0x2d0], -R175 ;  /* 0x0000b400c86a7a23 */ /* 0x008fe400000108af */
[C---:B------:R-:W-:Y:S02]  /*12ba0*/  FMUL.FTZ R90, R0.reuse, R90 ;  /* 0x0000005a005a7220 */ /* 0x040fe40000410000 */
[C---:B------:R-:W-:Y:S01]  /*12bb0*/  FMUL.FTZ R91, R0.reuse, R91 ;  /* 0x0000005b005b7220 */ /* 0x040fe20000410000 */
[----:B------:R3:W-:Y:S01]  /*12bc0*/  MUFU.EX2 R246, R56 ;  /* 0x0000003800f67308 */ /* 0x0007e20000000800 */
[C---:B------:R-:W-:Y:S02]  /*12bd0*/  FMUL.FTZ R94, R0.reuse, R94 ;  /* 0x0000005e005e7220 */ /* 0x040fe40000410000 */
[----:B------:R-:W-:Y:S02]  /*12be0*/  FMUL.FTZ R95, R0, R95 ;  /* 0x0000005f005f7220 */ /* 0x000fe40000410000 */
[----:B--2---:R-:W-:Y:S01]  /*12bf0*/  FFMA.FTZ R4, R186, c[0x0][0x2d0], -R105 ;  /* 0x0000b400ba047a23 */ /* 0x004fe20000010869 */
[----:B------:R-:W-:Y:S01]  /*12c00*/  MOV R186, R24 ;  /* 0x0000001800ba7202 */ /* 0x000fe20000000f00 */
[----:B------:R-:W-:Y:S01]  /*12c10*/  FMUL.FTZ R24, R3, R128 ;  /* 0x0000008003187220 */ /* 0x000fe20000410000 */
[----:B------:R-:W-:Y:S02]  /*12c20*/  MOV R128, R250 ;  /* 0x000000fa00807202 */ /* 0x000fe40000000f00 */
[----:B------:R2:W2:Y:S01]  /*12c30*/  MUFU.EX2 R208, R4 ;  /* 0x0000000400d07308 */ /* 0x0004a20000000800 */
[----:B------:R-:W-:Y:S01]  /*12c40*/  F2FP.PACK_AB R108, R186, R43 ;  /* 0x0000002bba6c723e */ /* 0x000fe200000000ff */
[----:B------:R-:W-:Y:S01]  /*12c50*/  FMUL.FTZ R43, R0, R147 ;  /* 0x00000093002b7220 */ /* 0x000fe20000410000 */
[----:B------:R-:W-:Y:S01]  /*12c60*/  MOV R147, R135 ;  /* 0x0000008700937202 */ /* 0x000fe20000000f00 */
[----:B-1----:R-:W-:Y:S01]  /*12c70*/  FMUL.FTZ R48, R101, R152 ;  /* 0x0000009865307220 */ /* 0x002fe20000410000 */
[----:B------:R-:W-:Y:S01]  /*12c80*/  MOV R135, R133 ;  /* 0x0000008500877202 */ /* 0x000fe20000000f00 */
[--C-:B------:R-:W-:Y:S01]  /*12c90*/  FFMA.FTZ R128, R128, c[0x0][0x2d0], -R174.reuse ;  /* 0x0000b40080807a23 */ /* 0x100fe200000108ae */
[----:B------:R-:W-:Y:S03]  /*12ca0*/  MOV R133, R131 ;  /* 0x0000008300857202 */ /* 0x000fe60000000f00 */
[----:B------:R1:W-:Y:S01]  /*12cb0*/  MUFU.EX2 R250, R40 ;  /* 0x0000002800fa7308 */ /* 0x0003e20000000800 */
[----:B---3--:R-:W-:Y:S09]  /*12cc0*/  FMUL.FTZ R56, R3, R160 ;  /* 0x000000a003387220 */ /* 0x008ff20000410000 */
[----:B------:R3:W-:Y:S01]  /*12cd0*/  MUFU.EX2 R245, R60 ;  /* 0x0000003c00f57308 */ /* 0x0007e20000000800 */
[----:B--2---:R-:W-:Y:S01]  /*12ce0*/  FMUL.FTZ R4, R101, R112 ;  /* 0x0000007065047220 */ /* 0x004fe20000410000 */
[----:B------:R-:W-:Y:S01]  /*12cf0*/  F2FP.PACK_AB R112, R187, R42 ;  /* 0x0000002abb70723e */ /* 0x000fe200000000ff */
[----:B------:R-:W-:Y:S01]  /*12d00*/  FMUL.FTZ R42, R0, R146 ;  /* 0x00000092002a7220 */ /* 0x000fe20000410000 */
[----:B------:R-:W-:Y:S02]  /*12d10*/  F2FP.PACK_AB R111, R208, R207 ;  /* 0x000000cfd06f723e */ /* 0x000fe400000000ff */
[----:B------:R-:W-:Y:S04]  /*12d20*/  MOV R146, R236 ;  /* 0x000000ec00927202 */ /* 0x000fe80000000f00 */
[----:B------:R2:W-:Y:S01]  /*12d30*/  MUFU.EX2 R244, R64 ;  /* 0x0000004000f47308 */ /* 0x0005e20000000800 */
[-C--:B-----5:R-:W-:Y:S05]  /*12d40*/  HMMA.16816.F32 R4, R112, R20.reuse, R4 ;  /* 0x000000147004723c */ /* 0x0a0fea0000001804 */
[C---:B-1----:R-:W-:Y:S01]  /*12d50*/  FMUL.FTZ R40, R3.reuse, R144 ;  /* 0x0000009003287220 */ /* 0x042fe20000410000 */
[----:B------:R-:W-:Y:S02]  /*12d60*/  MOV R144, R237 ;  /* 0x000000ed00907202 */ /* 0x000fe40000000f00 */
[C---:B------:R-:W-:Y:S01]  /*12d70*/  HMMA.16816.F32 R8, R108.reuse, R20, R8 ;  /* 0x000000146c08723c */ /* 0x040fe20000001808 */
[----:B------:R-:W-:Y:S03]  /*12d80*/  MUFU.EX2 R107, R107 ;  /* 0x0000006b006b7308 */ /* 0x000fe60000000800 */
[----:B---3--:R-:W-:Y:S03]  /*12d90*/  FMUL.FTZ R60, R3, R164 ;  /* 0x000000a4033c7220 */ /* 0x008fe60000410000 */
[C---:B------:R-:W-:Y:S01]  /*12da0*/  FMUL.FTZ R20, R101.reuse, R124 ;  /* 0x0000007c65147220 */ /* 0x040fe20000410000 */
[-C--:B------:R-:W-:Y:S04]  /*12db0*/  HMMA.16816.F32 R12, R108, R22.reuse, R12 ;  /* 0x000000166c0c723c */ /* 0x080fe8000000180c */
[C---:B------:R-:W-:Y:S02]  /*12dc0*/  FMUL.FTZ R21, R101.reuse, R125 ;  /* 0x0000007d65157220 */ /* 0x040fe40000410000 */
[C---:B--2---:R-:W-:Y:S02]  /*12dd0*/  FMUL.FTZ R64, R101.reuse, R168 ;  /* 0x000000a865407220 */ /* 0x044fe40000410000 */
[C---:B------:R-:W-:Y:S01]  /*12de0*/  HMMA.16816.F32 R16, R112.reuse, R22, R16 ;  /* 0x000000167010723c */ /* 0x040fe20000001810 */
[----:B------:R-:W-:Y:S06]  /*12df0*/  LDSM.16.MT88.4 R168, [R218+0x1d00] ;  /* 0x001d0000daa8783b */ /* 0x000fec0000004200 */
[C---:B------:R-:W-:Y:S02]  /*12e00*/  FMUL.FTZ R22, R100.reuse, R126 ;  /* 0x0000007e64167220 */ /* 0x040fe40000410000 */
[----:B------:R-:W-:Y:S02]  /*12e10*/  FMUL.FTZ R23, R100, R127 ;  /* 0x0000007f64177220 */ /* 0x000fe40000410000 */
[----:B------:R-:W-:Y:S05]  /*12e20*/  LDSM.16.MT88.4 R124, [R218+0x500] ;  /* 0x00050000da7c783b */ /* 0x000fea0000004200 */
[-C--:B------:R-:W-:Y:S08]  /*12e30*/  HMMA.16816.F32 R20, R112, R36.reuse, R20 ;  /* 0x000000247014723c */ /* 0x080ff00000001814 */
[C---:B------:R-:W-:Y:S07]  /*12e40*/  HMMA.16816.F32 R24, R108.reuse, R36, R24 ;  /* 0x000000246c18723c */ /* 0x040fee0000001818 */
        /* <DEDUP_REMOVED lines=330> */
.L_x_132:
        /* <DEDUP_REMOVED lines=153> */
.L_x_85:
[----:B------:R-:W1:Y:S02]  /*14c80*/  S2R R69, SR_CTAID.Y ;  /* 0x0000000000457919 */ /* 0x000e640000002600 */
[----:B-1----:R-:W-:Y:S01]  /*14c90*/  SHF.R.S32.HI R57, RZ, 0x1f, R69 ;  /* 0x0000001fff397819 */ /* 0x002fe20000011445 */
[----:B------:R-:W-:Y:S05]  /*14ca0*/  @P4 BRA `(.L_x_134) ;  /* 0x0000173000004947 */ /* 0x000fea0003800000 */
[----:B------:R-:W2:Y:S01]  /*14cb0*/  LDL R58, [R1+0x58] ;  /* 0x00005800013a7983 */ /* 0x000ea20000100800 */
[----:B------:R-:W-:-:S02]  /*14cc0*/  F2FP.PACK_AB R45, R45, R112 ;  /* 0x000000702d2d723e */ /* 0x000fc400000000ff */
[----:B------:R-:W-:Y:S01]  /*14cd0*/  F2FP.PACK_AB R44, R44, R114 ;  /* 0x000000722c2c723e */ /* 0x000fe200000000ff */
[----:B------:R-:W1:Y:S01]  /*14ce0*/  S2R R55, SR_TID.X ;  /* 0x0000000000377919 */ /* 0x000e620000002100 */
        /* <DEDUP_REMOVED lines=12> */
[----:B-1----:R-:W-:Y:S02]  /*14db0*/  SHF.R.S32.HI R56, RZ, 0x1f, R55 ;  /* 0x0000001fff387819 */ /* 0x002fe40000011437 */
[----:B------:R-:W-:Y:S02]  /*14dc0*/  F2FP.PACK_AB R36, R36, R132 ;  /* 0x000000842424723e */ /* 0x000fe400000000ff */
[CC--:B------:R-:W-:Y:S02]  /*14dd0*/  LEA.HI R3, R56.reuse, R55.reuse, RZ, 0x2 ;  /* 0x0000003738037211 */ /* 0x0c0fe400078f10ff */
[----:B------:R-:W-:Y:S02]  /*14de0*/  LEA.HI R48, R56, R55, RZ, 0x5 ;  /* 0x0000003738307211 */ /* 0x000fe400078f28ff */
[----:B------:R-:W-:-:S02]  /*14df0*/  SHF.R.S32.HI R52, RZ, 0x2, R3 ;  /* 0x00000002ff347819 */ /* 0x000fc40000011403 */
[----:B------:R-:W-:Y:S02]  /*14e00*/  SHF.R.S32.HI R0, RZ, 0x1f, R3 ;  /* 0x0000001fff007819 */ /* 0x000fe40000011403 */
[----:B------:R-:W-:Y:S02]  /*14e10*/  LOP3.LUT R3, R3, 0xfffffffc, RZ, 0xc0, !PT ;  /* 0xfffffffc03037812 */ /* 0x000fe400078ec0ff */
[----:B------:R-:W-:Y:S02]  /*14e20*/  LEA.HI R0, R0, R52, RZ, 0x3 ;  /* 0x0000003400007211 */ /* 0x000fe400078f18ff */
[----:B------:R-:W-:Y:S01]  /*14e30*/  SHF.R.S32.HI R49, RZ, 0x5, R48 ;  /* 0x00000005ff317819 */ /* 0x000fe20000011430 */
[----:B------:R-:W-:Y:S01]  /*14e40*/  IMAD.IADD R29, R55, 0x1, -R3 ;  /* 0x00000001371d7824 */ /* 0x000fe200078e0a03 */
[----:B------:R-:W-:Y:S02]  /*14e50*/  LOP3.LUT R0, R0, 0xfffffff8, RZ, 0xc0, !PT ;  /* 0xfffffff800007812 */ /* 0x000fe400078ec0ff */
[----:B------:R-:W-:-:S02]  /*14e60*/  F2FP.PACK_AB R134, R135, R134 ;  /* 0x000000868786723e */ /* 0x000fc400000000ff */
[----:B------:R-:W-:Y:S01]  /*14e70*/  F2FP.PACK_AB R35, R35, R140 ;  /* 0x0000008c2323723e */ /* 0x000fe200000000ff */
[----:B------:R-:W-:Y:S01]  /*14e80*/  IMAD.IADD R2, R52, 0x1, -R0 ;  /* 0x0000000134027824 */ /* 0x000fe200078e0a00 */
[----:B------:R-:W-:Y:S02]  /*14e90*/  F2FP.PACK_AB R34, R34, R142 ;  /* 0x0000008e2222723e */ /* 0x000fe400000000ff */
[----:B------:R-:W-:Y:S02]  /*14ea0*/  F2FP.PACK_AB R32, R32, R152 ;  /* 0x000000982020723e */ /* 0x000fe400000000ff */
[----:B------:R-:W-:Y:S02]  /*14eb0*/  LEA.HI R0, R2, R2, RZ, 0x1 ;  /* 0x0000000202007211 */ /* 0x000fe400078f08ff */
[----:B------:R-:W-:Y:S02]  /*14ec0*/  F2FP.PACK_AB R31, R31, R154 ;  /* 0x0000009a1f1f723e */ /* 0x000fe400000000ff */
[----:B------:R-:W-:-:S02]  /*14ed0*/  SHF.R.S32.HI R13, RZ, 0x1, R0 ;  /* 0x00000001ff0d7819 */ /* 0x000fc40000011400 */
[----:B------:R-:W-:Y:S02]  /*14ee0*/  LOP3.LUT R0, R0, 0x3fffffe, RZ, 0xc0, !PT ;  /* 0x03fffffe00007812 */ /* 0x000fe400078ec0ff */
[C---:B------:R-:W-:Y:S01]  /*14ef0*/  LOP3.LUT R3, R13.reuse, 0x1, RZ, 0xc0, !PT ;  /* 0x000000010d037812 */ /* 0x040fe200078ec0ff */
[C---:B------:R-:W-:Y:S01]  /*14f00*/  IMAD.SHL.U32 R4, R13.reuse, 0x40, RZ ;  /* 0x000000400d047824 */ /* 0x040fe200078e00ff */
[----:B------:R-:W-:Y:S01]  /*14f10*/  LOP3.LUT P0, RZ, R13, 0x2, RZ, 0xc0, !PT ;  /* 0x000000020dff7812 */ /* 0x000fe2000780c0ff */
[----:B------:R-:W-:Y:S01]  /*14f20*/  IMAD.IADD R2, R2, 0x1, -R0 ;  /* 0x0000000102027824 */ /* 0x000fe200078e0a00 */
[----:B------:R-:W-:Y:S01]  /*14f30*/  ISETP.NE.U32.AND P1, PT, R3, 0x1, PT ;  /* 0x000000010300780c */ /* 0x000fe20003f25070 */
[----:B------:R-:W-:Y:S01]  /*14f40*/  IMAD R0, R49, 0x100, R29 ;  /* 0x0000010031007824 */ /* 0x000fe200078e021d */
[----:B------:R-:W-:Y:S02]  /*14f50*/  LOP3.LUT R4, R4, 0xc0, RZ, 0xc0, !PT ;  /* 0x000000c004047812 */ /* 0x000fe400078ec0ff */
[----:B------:R-:W-:Y:S01]  /*14f60*/  F2FP.PACK_AB R33, R33, R144 ;  /* 0x000000902121723e */ /* 0x000fe200000000ff */
[----:B------:R-:W-:Y:S01]  /*14f70*/  IMAD R0, R2, 0x10, R0 ;  /* 0x0000001002007824 */ /* 0x000fe200078e0200 */
[----:B------:R-:W-:Y:S01]  /*14f80*/  LEA.HI R2, R4, R4, RZ, 0x1d ;  /* 0x0000000404027211 */ /* 0x000fe200078fe8ff */
[----:B------:R-:W-:Y:S01]  /*14f90*/  IMAD.MOV.U32 R4, RZ, RZ, 0x20 ;  /* 0x00000020ff047424 */ /* 0x000fe200078e00ff */
[----:B------:R-:W-:-:S02]  /*14fa0*/  F2FP.PACK_AB R146, R147, R146 ;  /* 0x000000929392723e */ /* 0x000fc400000000ff */
[----:B------:R-:W-:Y:S01]  /*14fb0*/  F2FP.PACK_AB R30, R30, R148 ;  /* 0x000000941e1e723e */ /* 0x000fe200000000ff */
[----:B------:R-:W-:Y:S01]  /*14fc0*/  IMAD.U32 R0, R0, 0x2, R2 ;  /* 0x0000000200007824 */ /* 0x000fe200078e0002 */
[----:B------:R-:W-:Y:S02]  /*14fd0*/  SEL R4, R4, 0xffffffe0, !P0 ;  /* 0xffffffe004047807 */ /* 0x000fe40004000000 */
[----:B------:R-:W-:Y:S01]  /*14fe0*/  F2FP.PACK_AB R150, R151, R150 ;  /* 0x000000969796723e */ /* 0x000fe200000000ff */
[----:B------:R-:W-:Y:S01]  /*14ff0*/  IMAD.SHL.U32 R0, R0, 0x2, RZ ;  /* 0x0000000200007824 */ /* 0x000fe200078e00ff */
[----:B------:R-:W-:Y:S01]  /*15000*/  BAR.SYNC.DEFER_BLOCKING 0x1, 0x80 ;  /* 0x0042000000007b1d */ /* 0x000fe20000010000 */
[----:B------:R-:W-:Y:S02]  /*15010*/  F2FP.PACK_AB R28, R28, R156 ;  /* 0x0000009c1c1c723e */ /* 0x000fe400000000ff */
[----:B------:R-:W-:Y:S02]  /*15020*/  F2FP.PACK_AB R27, R27, R158 ;  /* 0x0000009e1b1b723e */ /* 0x000fe400000000ff */
[----:B------:R-:W-:-:S02]  /*15030*/  IADD3 R3, R0, 0x80, RZ ;  /* 0x0000008000037810 */ /* 0x000fc40007ffe0ff */
[C---:B------:R-:W-:Y:S02]  /*15040*/  IADD3 R2, R0.reuse, 0x70, RZ ;  /* 0x0000007000027810 */ /* 0x040fe40007ffe0ff */
[----:B------:R-:W-:Y:S01]  /*15050*/  @P1 IADD3 R2, R3, 0x10, RZ ;  /* 0x0000001003021810 */ /* 0x000fe20007ffe0ff */
[----:B------:R-:W-:Y:S01]  /*15060*/  IMAD.IADD R3, R0, 0x1, R4 ;  /* 0x0000000100037824 */ /* 0x000fe200078e0204 */
[----:B------:R-:W-:Y:S02]  /*15070*/  F2FP.PACK_AB R25, R25, R168 ;  /* 0x000000a81919723e */ /* 0x000fe400000000ff */
[----:B------:R-:W-:Y:S01]  /*15080*/  F2FP.PACK_AB R24, R24, R170 ;  /* 0x000000aa1818723e */ /* 0x000fe200000000ff */
[----:B------:R-:W-:Y:S01]  /*15090*/  IMAD.IADD R4, R4, 0x1, R2 ;  /* 0x0000000104047824 */ /* 0x000fe200078e0202 */
        /* <DEDUP_REMOVED lines=29> */
[----:B------:R-:W-:Y:S03]  /*15270*/  STS [R3+0x80], R41 ;  /* 0x0000802903007388 */ /* 0x000fe60000000800 */
[----:B------:R-:W-:Y:S01]  /*15280*/  ISETP.NE.AND.EX P1, PT, RZ, c[0x0][0x504], PT, P0 ;  /* 0x00014100ff007a0c */ /* 0x000fe20003f25300 */
[----:B------:R-:W-:Y:S01]  /*15290*/  STS [R3+0x280], R40 ;  /* 0x0002802803007388 */ /* 0x000fe20000000800 */
[----:B------:R-:W-:-:S03]  /*152a0*/  ISETP.NE.U32.AND P0, PT, RZ, c[0x0][0x508], PT ;  /* 0x00014200ff007a0c */ /* 0x000fc60003f05070 */
[----:B------:R-:W-:Y:S01]  /*152b0*/  STS [R4], R38 ;  /* 0x0000002604007388 */ /* 0x000fe20000000800 */
[----:B------:R-:W-:-:S03]  /*152c0*/  ISETP.NE.AND.EX P0, PT, RZ, c[0x0][0x50c], PT, P0 ;  /* 0x00014300ff007a0c */ /* 0x000fc60003f05300 */
        /* <DEDUP_REMOVED lines=52> */
.L_x_135:
[----:B-1----:R-:W-:Y:S01]  /*15610*/  LOP3.LUT R4, R48, 0xffffffe0, RZ, 0xc0, !PT ;  /* 0xffffffe030047812 */ /* 0x002fe200078ec0ff */
[----:B------:R-:W1:Y:S01]  /*15620*/  S2R R21, SR_CTAID.X ;  /* 0x0000000000157919 */ /* 0x000e620000002500 */
[----:B------:R-:W-:Y:S01]  /*15630*/  SHF.R.S32.HI R5, RZ, 0x1f, R49 ;  /* 0x0000001fff057819 */ /* 0x000fe20000011431 */
[----:B------:R-:W-:Y:S01]  /*15640*/  IMAD.MOV.U32 R9, RZ, RZ, c[0x0][0x4e8] ;  /* 0x00013a00ff097624 */ /* 0x000fe200078e00ff */
[----:B------:R-:W-:Y:S01]  /*15650*/  LEA.HI R0, R29, R29, RZ, 0x1 ;  /* 0x0000001d1d007211 */ /* 0x000fe200078f08ff */
[----:B------:R-:W-:Y:S01]  /*15660*/  IMAD.IADD R7, R55, 0x1, -R4 ;  /* 0x0000000137077824 */ /* 0x000fe200078e0a04 */
[----:B------:R-:W-:Y:S01]  /*15670*/  LEA.HI R4, R5, R49, RZ, 0x2 ;  /* 0x0000003105047211 */ /* 0x000fe200078f10ff */
[----:B------:R-:W-:Y:S01]  /*15680*/  IMAD R11, R57, c[0x0][0x3e8], RZ ;  /* 0x0000fa00390b7a24 */ /* 0x000fe200078e02ff */
[C---:B------:R-:W-:Y:S01]  /*15690*/  LOP3.LUT R6, R0.reuse, 0x1ffffffe, RZ, 0xc0, !PT ;  /* 0x1ffffffe00067812 */ /* 0x040fe200078ec0ff */
[----:B------:R-:W-:Y:S01]  /*156a0*/  IMAD.SHL.U32 R5, R0, 0x20, RZ ;  /* 0x0000002000057824 */ /* 0x000fe200078e00ff */
[----:B------:R-:W-:Y:S01]  /*156b0*/  SHF.R.S32.HI R8, RZ, 0x1f, R7 ;  /* 0x0000001fff087819 */ /* 0x000fe20000011407 */
[C---:B------:R-:W-:Y:S01]  /*156c0*/  IMAD R12, R29.reuse, 0x20, R52 ;  /* 0x000000201d0c7824 */ /* 0x040fe200078e0234 */
[----:B------:R-:W-:Y:S01]  /*156d0*/  LOP3.LUT R4, R4, 0xffffffc, RZ, 0xc0, !PT ;  /* 0x0ffffffc04047812 */ /* 0x000fe200078ec0ff */
[----:B-----5:R-:W-:Y:S01]  /*156e0*/  IMAD R24, R24, c[0x0][0x4e8], RZ ;  /* 0x00013a0018187a24 */ /* 0x020fe200078e02ff */
[----:B------:R-:W-:Y:S01]  /*156f0*/  LEA.HI R0, R8, R7, RZ, 0x2 ;  /* 0x0000000708007211 */ /* 0x000fe200078f10ff */
[----:B------:R-:W-:Y:S01]  /*15700*/  BSSY B0, `(.L_x_136) ;  /* 0x0000085000007945 */ /* 0x000fe20003800000 */
[----:B------:R-:W-:Y:S01]  /*15710*/  IADD3 R6, R29, -R6, RZ ;  /* 0x800000061d067210 */ /* 0x000fe20007ffe0ff */
[----:B------:R-:W-:Y:S01]  /*15720*/  IMAD.IADD R4, R49, 0x1, -R4 ;  /* 0x0000000131047824 */ /* 0x000fe200078e0a04 */
[----:B------:R-:W-:-:S02]  /*15730*/  LOP3.LUT R5, R5, 0xffffffc0, RZ, 0xc0, !PT ;  /* 0xffffffc005057812 */ /* 0x000fc400078ec0ff */
[----:B------:R-:W-:Y:S02]  /*15740*/  SHF.R.S32.HI R0, RZ, 0x2, R0 ;  /* 0x00000002ff007819 */ /* 0x000fe40000011400 */
[----:B------:R-:W-:Y:S01]  /*15750*/  ISETP.NE.AND P2, PT, R9, 0x1, PT ;  /* 0x000000010900780c */ /* 0x000fe20003f45270 */
[----:B------:R-:W-:Y:S01]  /*15760*/  IMAD R6, R6, 0x8, R5 ;  /* 0x0000000806067824 */ /* 0x000fe200078e0205 */
[----:B------:R-:W-:Y:S01]  /*15770*/  LEA R16, R4, R0, 0x4 ;  /* 0x0000000004107211 */ /* 0x000fe200078e20ff */
[----:B------:R-:W-:Y:S01]  /*15780*/  IMAD R0, R3, c[0x0][0x3a0], RZ ;  /* 0x0000e80003007a24 */ /* 0x000fe200078e02ff */
[----:B------:R-:W-:Y:S01]  /*15790*/  LEA.HI R10, R52, R52, RZ, 0x1 ;  /* 0x00000034340a7211 */ /* 0x000fe200078f08ff */
[----:B------:R-:W-:Y:S01]  /*157a0*/  IMAD.WIDE.U32 R4, R69, c[0x0][0x490], R2 ;  /* 0x0001240045047a25 */ /* 0x000fe200078e0002 */
[----:B------:R-:W-:Y:S02]  /*157b0*/  LOP3.LUT P0, RZ, R7, 0x3, RZ, 0xc0, !PT ;  /* 0x0000000307ff7812 */ /* 0x000fe4000780c0ff */
[----:B------:R-:W-:Y:S01]  /*157c0*/  LOP3.LUT R10, R10, 0x3fffffe, RZ, 0xc0, !PT ;  /* 0x03fffffe0a0a7812 */ /* 0x000fe200078ec0ff */
[----:B------:R-:W-:Y:S01]  /*157d0*/  IMAD.IADD R6, R16, 0x1, R6 ;  /* 0x0000000110067824 */ /* 0x000fe200078e0206 */
[----:B------:R-:W-:Y:S01]  /*157e0*/  LEA.HI R13, R56, R55, RZ, 0x3 ;  /* 0x00000037380d7211 */ /* 0x000fe200078f18ff */
[----:B------:R-:W-:-:S02]  /*157f0*/  IMAD R8, R2, c[0x0][0x3a4], R0 ;  /* 0x0000e90002087a24 */ /* 0x000fc400078e0200 */
[----:B------:R-:W-:-:S04]  /*15800*/  IMAD.WIDE.U32 R2, R2, c[0x0][0x3a0], RZ ;  /* 0x0000e80002027a25 */ /* 0x000fc800078e00ff */
[----:B-1----:R-:W-:Y:S02]  /*15810*/  IMAD R0, R21, 0x80, R6 ;  /* 0x0000008015007824 */ /* 0x002fe400078e0206 */
[----:B------:R-:W-:Y:S02]  /*15820*/  IMAD.IADD R3, R3, 0x1, R8 ;  /* 0x0000000103037824 */ /* 0x000fe400078e0208 */
[----:B------:R-:W-:Y:S01]  /*15830*/  IMAD R9, R57, c[0x0][0x490], RZ ;  /* 0x0001240039097a24 */ /* 0x000fe200078e02ff */
[----:B------:R-:W-:Y:S01]  /*15840*/  MOV R6, R0 ;  /* 0x0000000000067202 */ /* 0x000fe20000000f00 */
[----:B------:R-:W-:-:S04]  /*15850*/  @P2 IMAD.HI.U32 R8, R0, c[0x0][0x4ec], RZ ;  /* 0x00013b0000082a27 */ /* 0x000fc800078e00ff */
[----:B------:R-:W-:Y:S01]  /*15860*/  IMAD.IADD R7, R52, 0x1, -R10 ;  /* 0x0000000134077824 */ /* 0x000fe200078e0a0a */
[----:B------:R-:W-:Y:S01]  /*15870*/  @P2 SHF.R.U32.HI R6, RZ, c[0x0][0x4f0], R8 ;  /* 0x00013c00ff062a19 */ /* 0x000fe20000011608 */
[----:B------:R-:W-:Y:S02]  /*15880*/  IMAD R9, R69, c[0x0][0x494], R9 ;  /* 0x0001250045097a24 */ /* 0x000fe400078e0209 */
[----:B------:R-:W-:Y:S01]  /*15890*/  IMAD R20, R49, 0x8, R7 ;  /* 0x0000000831147824 */ /* 0x000fe200078e0207 */
[----:B------:R-:W-:Y:S01]  /*158a0*/  SHF.R.S32.HI R7, RZ, 0x1f, R58 ;  /* 0x0000001fff077819 */ /* 0x000fe2000001143a */
[----:B------:R-:W-:Y:S01]  /*158b0*/  IMAD.WIDE.U32 R2, R69, c[0x0][0x3e8], R2 ;  /* 0x0000fa0045027a25 */ /* 0x000fe200078e0002 */
[----:B------:R-:W-:Y:S02]  /*158c0*/  IADD3 R5, R5, R9, RZ ;  /* 0x0000000905057210 */ /* 0x000fe40007ffe0ff */
[----:B------:R-:W-:Y:S01]  /*158d0*/  IADD3 R8, -R6, RZ, RZ ;  /* 0x000000ff06087210 */ /* 0x000fe20007ffe1ff */
[----:B------:R-:W-:Y:S01]  /*158e0*/  IMAD R12, R21, 0x80, R12 ;  /* 0x00000080150c7824 */ /* 0x000fe200078e020c */
[----:B------:R-:W-:-:S02]  /*158f0*/  SEL R9, R58, RZ, !P1 ;  /* 0x000000ff3a097207 */ /* 0x000fc40004800000 */
[----:B------:R-:W-:Y:S01]  /*15900*/  SEL R10, R7, RZ, !P1 ;  /* 0x000000ff070a7207 */ /* 0x000fe20004800000 */
[----:B------:R-:W-:Y:S02]  /*15910*/  IMAD R7, R69, c[0x0][0x3ec], R11 ;  /* 0x0000fb0045077a24 */ /* 0x000fe400078e020b */
[----:B------:R-:W-:Y:S02]  /*15920*/  IMAD R11, R8, c[0x0][0x4e8], R0 ;  /* 0x00013a00080b7a24 */ /* 0x000fe400078e0200 */
[----:B------:R-:W-:Y:S01]  /*15930*/  IMAD R0, R10, c[0x0][0x498], RZ ;  /* 0x000126000a007a24 */ /* 0x000fe200078e02ff */
[----:B------:R-:W-:Y:S01]  /*15940*/  IADD3 R3, R3, R7, RZ ;  /* 0x0000000703037210 */ /* 0x000fe20007ffe0ff */
[----:B------:R-:W-:-:S04]  /*15950*/  IMAD.WIDE.U32 R4, R9, c[0x0][0x498], R4 ;  /* 0x0001260009047a25 */ /* 0x000fc800078e0004 */
[----:B------:R-:W-:Y:S01]  /*15960*/  IMAD R7, R9, c[0x0][0x49c], R0 ;  /* 0x0001270009077a24 */ /* 0x000fe200078e0200 */
[----:B------:R-:W-:Y:S01]  /*15970*/  SHF.R.S32.HI R0, RZ, 0x1f, R6 ;  /* 0x0000001fff007819 */ /* 0x000fe20000011406 */
[----:B------:R-:W-:Y:S01]  /*15980*/  @P2 IMAD.HI.U32 R8, R12, c[0x0][0x4ec], RZ ;  /* 0x00013b000c082a27 */ /* 0x000fe200078e00ff */
[----:B------:R-:W-:-:S03]  /*15990*/  IADD3 R4, P1, R6, R4, RZ ;  /* 0x0000000406047210 */ /* 0x000fc60007f3e0ff */
[----:B------:R-:W-:Y:S01]  /*159a0*/  IMAD R6, R10, c[0x0][0x3f0], RZ ;  /* 0x0000fc000a067a24 */ /* 0x000fe200078e02ff */
[----:B------:R-:W-:Y:S01]  /*159b0*/  IADD3.X R5, R0, R5, R7, P1, !PT ;  /* 0x0000000500057210 */ /* 0x000fe20000ffe407 */
[----:B------:R-:W-:Y:S01]  /*159c0*/  IMAD.SHL.U32 R10, R13, 0x8, RZ ;  /* 0x000000080d0a7824 */ /* 0x000fe200078e00ff */
[----:B------:R-:W-:Y:S01]  /*159d0*/  SHF.R.S32.HI R0, RZ, 0x1f, R11 ;  /* 0x0000001fff007819 */ /* 0x000fe2000001140b */
[----:B------:R-:W-:Y:S01]  /*159e0*/  IMAD.MOV.U32 R18, RZ, RZ, R12 ;  /* 0x000000ffff127224 */ /* 0x000fe200078e000c */
[----:B------:R-:W-:Y:S01]  /*159f0*/  @P2 SHF.R.U32.HI R18, RZ, c[0x0][0x4f0], R8 ;  /* 0x00013c00ff122a19 */ /* 0x000fe20000011608 */
[----:B------:R-:W-:Y:S02]  /*15a00*/  IMAD R13, R9, c[0x0][0x3f4], R6 ;  /* 0x0000fd00090d7a24 */ /* 0x000fe400078e0206 */
[----:B------:R-:W-:Y:S01]  /*15a10*/  IMAD R7, R0, c[0x0][0x488], RZ ;  /* 0x0001220000077a24 */ /* 0x000fe200078e02ff */
[----:B------:R-:W-:Y:S01]  /*15a20*/  LOP3.LUT R0, R10, 0xc0, RZ, 0xc0, !PT ;  /* 0x000000c00a007812 */ /* 0x000fe200078ec0ff */
[----:B------:R-:W-:-:S02]  /*15a30*/  IMAD.SHL.U32 R6, R29, 0x8, RZ ;  /* 0x000000081d067824 */ /* 0x000fc400078e00ff */
[----:B------:R-:W-:-:S03]  /*15a40*/  IMAD.WIDE.U32 R8, R9, c[0x0][0x3f0], R2 ;  /* 0x0000fc0009087a25 */ /* 0x000fc600078e0002 */
[----:B------:R-:W-:Y:S01]  /*15a50*/  LOP3.LUT R10, R0, 0x18, R6, 0xf8, !PT ;  /* 0x00000018000a7812 */ /* 0x000fe200078ef806 */
[----:B------:R-:W-:-:S04]  /*15a60*/  IMAD.WIDE.U32 R2, R11, c[0x0][0x488], R4 ;  /* 0x000122000b027a25 */ /* 0x000fc800078e0004 */
[----:B------:R-:W-:Y:S01]  /*15a70*/  IMAD R4, R11, c[0x0][0x48c], R7 ;  /* 0x000123000b047a24 */ /* 0x000fe200078e0207 */
[----:B------:R-:W-:Y:S01]  /*15a80*/  SHF.R.U32.HI R11, RZ, 0x3, R0 ;  /* 0x00000003ff0b7819 */ /* 0x000fe20000011600 */
[----:B------:R-:W-:Y:S01]  /*15a90*/  IMAD.IADD R5, R9, 0x1, R13 ;  /* 0x0000000109057824 */ /* 0x000fe200078e020d */
[----:B------:R-:W-:Y:S01]  /*15aa0*/  IADD3 R0, -R18, RZ, RZ ;  /* 0x000000ff12007210 */ /* 0x000fe20007ffe1ff */
[----:B------:R-:W-:Y:S01]  /*15ab0*/  IMAD.IADD R3, R3, 0x1, R4 ;  /* 0x0000000103037824 */ /* 0x000fe200078e0204 */
[----:B------:R-:W-:Y:S02]  /*15ac0*/  LEA R7, P1, R2, c[0x0][0x450], 0x2 ;  /* 0x0001140002077a11 */ /* 0x000fe400078210ff */
[----:B------:R-:W-:Y:S01]  /*15ad0*/  LOP3.LUT R19, R10, R11, RZ, 0x3c, !PT ;  /* 0x0000000b0a137212 */ /* 0x000fe200078e3cff */
[----:B------:R-:W-:Y:S01]  /*15ae0*/  IMAD R9, R0, c[0x0][0x4e8], R12 ;  /* 0x00013a0000097a24 */ /* 0x000fe200078e020c */
[----:B------:R-:W-:Y:S01]  /*15af0*/  LEA.HI.X R0, R2, c[0x0][0x454], R3, 0x2, P1 ;  /* 0x0001150002007a11 */ /* 0x000fe200008f1403 */
[----:B------:R-:W-:Y:S01]  /*15b00*/  SHFL.IDX PT, R14, R7, RZ, 0x1c1f ;  /* 0x001c1fff070e7589 */ /* 0x000fe200000e0000 */
[----:B------:R-:W-:-:S02]  /*15b10*/  SHF.R.S32.HI R10, RZ, 0x1f, R18 ;  /* 0x0000001fff0a7819 */ /* 0x000fc40000011412 */
[----:B------:R-:W-:Y:S01]  /*15b20*/  MOV R4, R8 ;  /* 0x0000000800047202 */ /* 0x000fe20000000f00 */
[----:B------:R-:W1:Y:S01]  /*15b30*/  SHFL.IDX PT, R15, R0, RZ, 0x1c1f ;  /* 0x001c1fff000f7589 */ /* 0x000e6200000e0000 */
[----:B------:R-:W-:Y:S02]  /*15b40*/  IMAD R8, R21, 0x80, R16 ;  /* 0x0000008015087824 */ /* 0x000fe400078e0210 */
[----:B------:R-:W-:Y:S01]  /*15b50*/  IMAD R2, R10, c[0x0][0x3e0], RZ ;  /* 0x0000f8000a027a24 */ /* 0x000fe200078e02ff */
[----:B------:R-:W-:Y:S02]  /*15b60*/  SHFL.IDX PT, R12, R7, 0x1, 0x1c1f ;  /* 0x003c1f00070c7f89 */ /* 0x000fe400000e0000 */
[----:B------:R-:W-:Y:S02]  /*15b70*/  ISETP.GE.OR P3, PT, R8, R24, P0 ;  /* 0x000000180800720c */ /* 0x000fe40000766670 */
        /* <DEDUP_REMOVED lines=15> */
[----:B------:R-:W-:-:S02]  /*15c70*/  ISETP.GE.OR P1, PT, R5, R24, P0 ;  /* 0x000000180500720c */ /* 0x000fc40000726670 */
[----:B------:R-:W-:Y:S01]  /*15c80*/  ISETP.GE.OR P0, PT, R8, R24, P0 ;  /* 0x000000180800720c */ /* 0x000fe20000706670 */
[----:B------:R-:W-:Y:S01]  /*15c90*/  IMAD R0, R4, c[0x0][0x3d8], RZ ;  /* 0x0000f60004007a24 */ /* 0x000fe200078e02ff */
[----:B------:R-:W-:-:S03]  /*15ca0*/  LEA R5, R20, R19, 0x5 ;  /* 0x0000001314057211 */ /* 0x000fc600078e28ff */
[----:B------:R-:W-:Y:S02]  /*15cb0*/  IMAD R4, R9, c[0x0][0x3dc], R0 ;  /* 0x0000f70009047a24 */ /* 0x000fe400078e0200 */
[----:B------:R-:W-:Y:S01]  /*15cc0*/  IMAD.SHL.U32 R0, R5, 0x2, RZ ;  /* 0x0000000205007824 */ /* 0x000fe200078e00ff */
[----:B------:R-:W-:Y:S01]  /*15cd0*/  @!P2 ST.E [R12.64], R51 ;  /* 0x000000330c00a985 */ /* 0x000fe2000c101906 */
[----:B------:R-:W-:-:S03]  /*15ce0*/  IMAD.IADD R3, R3, 0x1, R4 ;  /* 0x0000000103037824 */ /* 0x000fc600078e0204 */
        /* <DEDUP_REMOVED lines=38> */
.L_x_137:
[----:B---3--:R-:W-:Y:S05]  /*15f50*/  BSYNC B0 ;  /* 0x0000000000007941 */ /* 0x008fea0003800000 */
.L_x_136:
        /* <DEDUP_REMOVED lines=23> */
.L_x_139:
[----:B------:R-:W-:Y:S05]  /*160d0*/  BSYNC B0 ;  /* 0x0000000000007941 */ /* 0x000fea0003800000 */
.L_x_138:
        /* <DEDUP_REMOVED lines=23> */
.L_x_141:
[----:B------:R-:W-:Y:S05]  /*16250*/  BSYNC B0 ;  /* 0x0000000000007941 */ /* 0x000fea0003800000 */
.L_x_140:
        /* <DEDUP_REMOVED lines=24> */
.L_x_134:
        /* <DEDUP_REMOVED lines=19> */
.L_x_142:
        /* <DEDUP_REMOVED lines=12> */
[----:B------:R-:W-:Y:S01]  /*165d0*/  MOV R0, c[0x0][0x4e8] ;  /* 0x00013a0000007a02 */ /* 0x000fe20000000f00 */
[----:B------:R-:W-:Y:S01]  /*165e0*/  IMAD R6, R57, c[0x0][0x490], RZ ;  /* 0x0001240039067a24 */ /* 0x000fe200078e02ff */
[----:B------:R-:W-:Y:S01]  /*165f0*/  MOV R2, R4 ;  /* 0x0000000400027202 */ /* 0x000fe20000000f00 */
[----:B------:R-:W-:Y:S01]  /*16600*/  IMAD.MOV.U32 R3, RZ, RZ, R5 ;  /* 0x000000ffff037224 */ /* 0x000fe200078e0005 */
[----:B------:R-:W-:Y:S01]  /*16610*/  ISETP.NE.AND P0, PT, R0, 0x1, PT ;  /* 0x000000010000780c */ /* 0x000fe20003f05270 */
[C---:B------:R-:W-:Y:S01]  /*16620*/  IMAD R6, R69.reuse, c[0x0][0x494], R6 ;  /* 0x0001250045067a24 */ /* 0x040fe200078e0206 */
[----:B------:R-:W-:Y:S01]  /*16630*/  MOV R0, R8 ;  /* 0x0000000800007202 */ /* 0x000fe20000000f00 */
[----:B------:R-:W-:-:S05]  /*16640*/  IMAD.WIDE.U32 R2, R69, c[0x0][0x490], R2 ;  /* 0x0001240045027a25 */ /* 0x000fca00078e0002 */
[----:B------:R-:W-:-:S05]  /*16650*/  IADD3 R3, R6, R3, RZ ;  /* 0x0000000306037210 */ /* 0x000fca0007ffe0ff */
[----:B------:R-:W-:-:S04]  /*16660*/  @P0 IMAD.HI.U32 R7, R8, c[0x0][0x4ec], RZ ;  /* 0x00013b0008070a27 */ /* 0x000fc800078e00ff */
[----:B------:R-:W-:Y:S01]  /*16670*/  IMAD.WIDE.U32 R2, R9, c[0x0][0x498], R2 ;  /* 0x0001260009027a25 */ /* 0x000fe200078e0002 */
[----:B------:R-:W-:-:S03]  /*16680*/  @P0 SHF.R.U32.HI R0, RZ, c[0x0][0x4f0], R7 ;  /* 0x00013c00ff000a19 */ /* 0x000fc60000011607 */
[----:B------:R-:W-:Y:S01]  /*16690*/  IMAD R7, R10, c[0x0][0x498], RZ ;  /* 0x000126000a077a24 */ /* 0x000fe200078e02ff */
[----:B------:R-:W-:Y:S01]  /*166a0*/  IADD3 R2, P0, R0, R2, RZ ;  /* 0x0000000200027210 */ /* 0x000fe20007f1e0ff */
[----:B------:R-:W-:Y:S02]  /*166b0*/  IMAD.MOV R6, RZ, RZ, -R0 ;  /* 0x000000ffff067224 */ /* 0x000fe400078e0a00 */
[----:B------:R-:W-:Y:S02]  /*166c0*/  IMAD R7, R9, c[0x0][0x49c], R7 ;  /* 0x0001270009077a24 */ /* 0x000fe400078e0207 */
[----:B------:R-:W-:Y:S01]  /*166d0*/  IMAD R6, R6, c[0x0][0x4e8], R8 ;  /* 0x00013a0006067a24 */ /* 0x000fe200078e0208 */
[----:B------:R-:W-:-:S04]  /*166e0*/  SHF.R.S32.HI R8, RZ, 0x1f, R0 ;  /* 0x0000001fff087819 */ /* 0x000fc80000011400 */
[----:B------:R-:W-:Y:S02]  /*166f0*/  SHF.R.S32.HI R0, RZ, 0x1f, R6 ;  /* 0x0000001fff007819 */ /* 0x000fe40000011406 */
[----:B------:R-:W-:-:S03]  /*16700*/  IADD3.X R3, R8, R3, R7, P0, !PT ;  /* 0x0000000308037210 */ /* 0x000fc600007fe407 */
[----:B------:R-:W-:Y:S02]  /*16710*/  IMAD R0, R0, c[0x0][0x488], RZ ;  /* 0x0001220000007a24 */ /* 0x000fe400078e02ff */
[----:B------:R-:W-:-:S04]  /*16720*/  IMAD.WIDE.U32 R2, R6, c[0x0][0x488], R2 ;  /* 0x0001220006027a25 */ /* 0x000fc800078e0002 */
[----:B------:R-:W-:Y:S01]  /*16730*/  IMAD R0, R6, c[0x0][0x48c], R0 ;  /* 0x0001230006007a24 */ /* 0x000fe200078e0200 */
[----:B------:R-:W-:-:S04]  /*16740*/  LEA R6, P0, R2, c[0x0][0x450], 0x2 ;  /* 0x0001140002067a11 */ /* 0x000fc800078010ff */
[----:B------:R-:W-:-:S04]  /*16750*/  IADD3 R0, R3, R0, RZ ;  /* 0x0000000003007210 */ /* 0x000fc80007ffe0ff */
[----:B------:R-:W-:Y:S02]  /*16760*/  LEA.HI.X R7, R2, c[0x0][0x454], R0, 0x2, P0 ;  /* 0x0001150002077a11 */ /* 0x000fe400000f1400 */
[----:B------:R-:W-:-:S05]  /*16770*/  MOV R0, 0xff800000 ;  /* 0xff80000000007802 */ /* 0x000fca0000000f00 */
[----:B------:R1:W-:Y:S02]  /*16780*/  STG.E [R6.64], R0 ;  /* 0x0000000006007986 */ /* 0x0003e4000c101906 */
.L_x_144:
[----:B------:R-:W-:Y:S05]  /*16790*/  BSYNC B0 ;  /* 0x0000000000007941 */ /* 0x000fea0003800000 */
.L_x_143:
[----:B------:R-:W2:Y:S01]  /*167a0*/  S2R R15, SR_CTAID.X ;  /* 0x00000000000f7919 */ /* 0x000ea20000002500 */
[----:B-1----:R-:W-:Y:S01]  /*167b0*/  IMAD R0, R5, c[0x0][0x3a0], RZ ;  /* 0x0000e80005007a24 */ /* 0x002fe200078e02ff */
[----:B------:R-:W-:Y:S01]  /*167c0*/  SHF.R.S32.HI R5, RZ, 0x1f, R11 ;  /* 0x0000001fff057819 */ /* 0x000fe2000001140b */
[C---:B------:R-:W-:Y:S01]  /*167d0*/  IMAD.WIDE.U32 R2, R4.reuse, c[0x0][0x3a0], RZ ;  /* 0x0000e80004027a25 */ /* 0x040fe200078e00ff */
[----:B------:R-:W-:Y:S01]  /*167e0*/  MOV R6, c[0x0][0x4e8] ;  /* 0x00013a0000067a02 */ /* 0x000fe20000000f00 */
[----:B------:R-:W-:Y:S01]  /*167f0*/  BSSY B0, `(.L_x_145) ;  /* 0x000003b000007945 */ /* 0x000fe20003800000 */
[----:B------:R-:W-:Y:S01]  /*16800*/  LEA.HI R5, R5, R11, RZ, 0x2 ;  /* 0x0000000b05057211 */ /* 0x000fe200078f10ff */
[----:B------:R-:W-:Y:S01]  /*16810*/  IMAD R0, R4, c[0x0][0x3a4], R0 ;  /* 0x0000e90004007a24 */ /* 0x000fe200078e0200 */
[----:B------:R-:W-:Y:S01]  /*16820*/  ISETP.NE.AND P0, PT, R6, 0x1, PT ;  /* 0x000000010600780c */ /* 0x000fe20003f05270 */
[----:B------:R-:W-:Y:S01]  /*16830*/  IMAD R6, R10, c[0x0][0x3f0], RZ ;  /* 0x0000fc000a067a24 */ /* 0x000fe200078e02ff */
[----:B------:R-:W-:Y:S01]  /*16840*/  LOP3.LUT R4, R5, 0xfffffffc, RZ, 0xc0, !PT ;  /* 0xfffffffc05047812 */ /* 0x000fe200078ec0ff */
[----:B-----5:R-:W-:Y:S01]  /*16850*/  IMAD R13, R13, c[0x0][0x4e8], RZ ;  /* 0x00013a000d0d7a24 */ /* 0x020fe200078e02ff */
[----:B------:R-:W-:Y:S01]  /*16860*/  IADD3 R3, R3, R0, RZ ;  /* 0x0000000003037210 */ /* 0x000fe20007ffe0ff */
[----:B------:R-:W-:-:S02]  /*16870*/  IMAD R0, R57, c[0x0][0x3e8], RZ ;  /* 0x0000fa0039007a24 */ /* 0x000fc400078e02ff */
[----:B------:R-:W-:Y:S01]  /*16880*/  IMAD.IADD R8, R11, 0x1, -R4 ;  /* 0x000000010b087824 */ /* 0x000fe200078e0a04 */
[----:B------:R-:W-:Y:S01]  /*16890*/  SHF.R.S32.HI R11, RZ, 0x2, R5 ;  /* 0x00000002ff0b7819 */ /* 0x000fe20000011405 */
[C---:B------:R-:W-:Y:S02]  /*168a0*/  IMAD R0, R69.reuse, c[0x0][0x3ec], R0 ;  /* 0x0000fb0045007a24 */ /* 0x040fe400078e0200 */
[----:B------:R-:W-:Y:S01]  /*168b0*/  IMAD.WIDE.U32 R2, R69, c[0x0][0x3e8], R2 ;  /* 0x0000fa0045027a25 */ /* 0x000fe200078e0002 */
[----:B------:R-:W-:-:S03]  /*168c0*/  LEA R4, R8, R11, 0x5 ;  /* 0x0000000b08047211 */ /* 0x000fc600078e28ff */
[----:B------:R-:W-:Y:S01]  /*168d0*/  IMAD R7, R9, c[0x0][0x3f4], R6 ;  /* 0x0000fd0009077a24 */ /* 0x000fe200078e0206 */
[----:B------:R-:W-:Y:S01]  /*168e0*/  IADD3 R3, R0, R3, RZ ;  /* 0x0000000300037210 */ /* 0x000fe20007ffe0ff */
[C---:B--2---:R-:W-:Y:S01]  /*168f0*/  IMAD R4, R15.reuse, 0x80, R4 ;  /* 0x000000800f047824 */ /* 0x044fe200078e0204 */
[----:B------:R-:W-:-:S03]  /*16900*/  LEA R11, R15, R11, 0x7 ;  /* 0x0000000b0f0b7211 */ /* 0x000fc600078e38ff */
[----:B------:R-:W-:Y:S01]  /*16910*/  @P0 IMAD.HI.U32 R5, R4, c[0x0][0x4ec], RZ ;  /* 0x00013b0004050a27 */ /* 0x000fe200078e00ff */
[----:B------:R-:W-:-:S03]  /*16920*/  MOV R0, R4 ;  /* 0x0000000400007202 */ /* 0x000fc60000000f00 */
[----:B------:R-:W-:Y:S01]  /*16930*/  IMAD.WIDE.U32 R2, R9, c[0x0][0x3f0], R2 ;  /* 0x0000fc0009027a25 */ /* 0x000fe200078e0002 */
[----:B------:R-:W-:-:S04]  /*16940*/  @P0 SHF.R.U32.HI R0, RZ, c[0x0][0x4f0], R5 ;  /* 0x00013c00ff000a19 */ /* 0x000fc80000011605 */
[--C-:B------:R-:W-:Y:S01]  /*16950*/  SHF.R.S32.HI R6, RZ, 0x1f, R0.reuse ;  /* 0x0000001fff067819 */ /* 0x100fe20000011400 */
[----:B------:R-:W-:Y:S01]  /*16960*/  IMAD.MOV R5, RZ, RZ, -R0 ;  /* 0x000000ffff057224 */ /* 0x000fe200078e0a00 */
[----:B------:R-:W-:-:S03]  /*16970*/  IADD3 R3, R3, R7, RZ ;  /* 0x0000000703037210 */ /* 0x000fc60007ffe0ff */
        /* <DEDUP_REMOVED lines=34> */
.L_x_146:
[----:B------:R-:W-:Y:S05]  /*16ba0*/  BSYNC B0 ;  /* 0x0000000000007941 */ /* 0x000fea0003800000 */
.L_x_145:
        /* <DEDUP_REMOVED lines=21> */
.L_x_148:
[----:B------:R-:W-:Y:S05]  /*16d00*/  BSYNC B0 ;  /* 0x0000000000007941 */ /* 0x000fea0003800000 */
.L_x_147:
        /* <DEDUP_REMOVED lines=21> */
.L_x_150:
[----:B------:R-:W-:Y:S05]  /*16e60*/  BSYNC B0 ;  /* 0x0000000000007941 */ /* 0x000fea0003800000 */
.L_x_149:
        /* <DEDUP_REMOVED lines=22> */
.L_x_151:
        /* <DEDUP_REMOVED lines=11> */
.L_x_1510:


//--------------------- .text._ZN7cutlass13device_kernelIN5flash19enable_sm80_to_sm89INS1_16FlashAttnFwdSm80INS1_25CollectiveMainloopFwdSm80ILi4ELi1ELb0EN4cute5tupleIJNS5_1CILi128EEENS7_ILi48EEENS7_ILi96EEEEEELi96ENS_6half_tEfNS_4arch4Sm80ELb0ELb1ELb1ELb0ELb0ELb0ELb1ELb0EEENS1_21CollectiveEpilogueFwdINS6_IJS8_SA_S9_EEENS6_IJNS7_ILi1EEESI_SI_EEESC_SE_Li128ELb0ELb1ELb0ELb0EEENS1_19SingleTileSchedulerILb0ELb0ELb1ELi128EEEEEEEEEvNT_6ParamsE --------------------------
	.section	.text._ZN7cutlass13device_kernelIN5flash19enable_sm80_to_sm89INS1_16FlashAttnFwdSm80INS1_25CollectiveMainloopFwdSm80ILi4ELi1ELb0EN4cute5tupleIJNS5_1CILi128EEENS7_ILi48EEENS7_ILi96EEEEEELi96ENS_6half_tEfNS_4arch4Sm80ELb0ELb1ELb1ELb0ELb0ELb0ELb1ELb0EEENS1_21CollectiveEpilogueFwdINS6_IJS8_SA_S9_EEENS6_IJNS7_ILi1EEESI_SI_EEESC_SE_Li128ELb0ELb1ELb0ELb0EEENS1_19SingleTileSchedulerILb0ELb0ELb1ELi128EEEEEEEEEvNT_6ParamsE,"ax",@progbits
	.sectioninfo	@"SHI_REGISTERS=255"
	.align	128
.text._ZN7cutlass13device_kernelIN5flash19enable_sm80_to_sm89INS1_16FlashAttnFwdSm80INS1_25CollectiveMainloopFwdSm80ILi4ELi1ELb0EN4cute5tupleIJNS5_1CILi128EEENS7_ILi48EEENS7_ILi96EEEEEELi96ENS_6half_tEfNS_4arch4Sm80ELb0ELb1ELb1ELb0ELb0ELb0ELb1ELb0EEENS1_21CollectiveEpilogueFwdINS6_IJS8_SA_S9_EEENS6_IJNS7_ILi1EEESI_SI_EEESC_SE_Li128ELb0ELb1ELb0ELb0EEENS1_19SingleTileSchedulerILb0ELb0ELb1ELi128EEEEEEEEEvNT_6ParamsE:
        .type           _ZN7cutlass13device_kernelIN5flash19enable_sm80_to_sm89INS1_16FlashAttnFwdSm80INS1_25CollectiveMainloopFwdSm80ILi4ELi1ELb0EN4cute5tupleIJNS5_1CILi128EEENS7_ILi48EEENS7_ILi96EEEEEELi96ENS_6half_tEfNS_4arch4Sm80ELb0ELb1ELb1ELb0ELb0ELb0ELb1ELb0EEENS1_21CollectiveEpilogueFwdINS6_IJS8_SA_S9_EEENS6_IJNS7_ILi1EEESI_SI_EEESC_SE_Li128ELb0ELb1ELb0ELb0EEENS1_19SingleTileSchedulerILb0ELb0ELb1ELi128EEEEEEEEEvNT_6ParamsE,@function
        .size           _ZN7cutlass13device_kernelIN5flash19enable_sm80_to_sm89INS1_16FlashAttnFwdSm80INS1_25CollectiveMainloopFwdSm80ILi4ELi1ELb0EN4cute5tupleIJNS5_1CILi128EEENS7_ILi48EEENS7_ILi96EEEEEELi96ENS_6half_tEfNS_4arch4Sm80ELb0ELb1ELb1ELb0ELb0ELb0ELb1ELb0EEENS1_21CollectiveEpilogueFwdINS6_IJS8_SA_S9_EEENS6_IJNS7_ILi1EEESI_SI_EEESC_SE_Li128ELb0ELb1ELb0ELb0EEENS1_19SingleTileSchedulerILb0ELb0ELb1ELi128EEEEEEEEEvNT_6ParamsE,(.L_x_1511 - _ZN7cutlass13device_kernelIN5flash19enable_sm80_to_sm89INS1_16FlashAttnFwdSm80INS1_25CollectiveMainloopFwdSm80ILi4ELi1ELb0EN4cute5tupleIJNS5_1CILi128EEENS7_ILi48EEENS7_ILi96EEEEEELi96ENS_6half_tEfNS_4arch4Sm80ELb0ELb1ELb1ELb0ELb0ELb0ELb1ELb0EEENS1_21CollectiveEpilogueFwdINS6_IJS8_SA_S9_EEENS6_IJNS7_ILi1EEESI_SI_EEESC_SE_Li128ELb0ELb1ELb0ELb0EEENS1_19SingleTileSchedulerILb0ELb0ELb1ELi128EEEEEEEEEvNT_6ParamsE)
        .other          _ZN7cutlass13device_kernelIN5flash19enable_sm80_to_sm89INS1_16FlashAttnFwdSm80INS1_25CollectiveMainloopFwdSm80ILi4ELi1ELb0EN4cute5tupleIJNS5_1CILi128EEENS7_ILi48EEENS7_ILi96EEEEEELi96ENS_6half_tEfNS_4arch4Sm80ELb0ELb1ELb1ELb0ELb0ELb0ELb1ELb0EEENS1_21CollectiveEpilogueFwdINS6_IJS8_SA_S9_EEENS6_IJNS7_ILi1EEESI_SI_EEESC_SE_Li128ELb0ELb1ELb0ELb0EEENS1_19SingleTileSchedulerILb0ELb0ELb1ELi128EEEEEEEEEvNT_6ParamsE,@"STO_CUDA_ENTRY STV_DEFAULT"
_ZN7cutlass13device_kernelIN5flash19enable_sm80_to_sm89INS1_16FlashAttnFwdSm80INS1_25CollectiveMainloopFwdSm80ILi4ELi1ELb0EN4cute5tupleIJNS5_1CILi128EEENS7_ILi48EEENS7_ILi96EEEEEELi96ENS_6half_tEfNS_4arch4Sm80ELb0ELb1ELb1ELb0ELb0ELb0ELb1ELb0EEENS1_21CollectiveEpilogueFwdINS6_IJS8_SA_S9_EEENS6_IJNS7_ILi1EEESI_SI_EEESC_SE_Li128ELb0ELb1ELb0ELb0EEENS1_19SingleTileSchedulerILb0ELb0ELb1ELi128EEEEEEEEEvNT_6ParamsE:
[----:B------:R-:W-:Y:S02]  /*0000*/  MOV R1, c[0x0][0x28] ;  /* 0x00000a0000017a02 */ /* 0x000fe40000000f00 */
[----:B------:R-:W1:Y:S02]  /*0010*/  S2R R0, SR_CTAID.Z ;  /* 0x0000000000007919 */ /* 0x000e640000002700 */
[----:B-1----:R-:W-:-:S13]  /*0020*/  ISETP.GE.AND P0, PT, R0, RZ, PT ;  /* 0x000000ff0000720c */ /* 0x002fda0003f06270 */
[----:B------:R-:W-:Y:S05]  /*0030*/  @!P0 EXIT ;  /* 0x000000000000894d */ /* 0x000fea0003800000 */
[----:B------:R-:W1:Y:S01]  /*0040*/  S2UR UR11, SR_CTAID.X ;  /* 0x00000000000b79c3 */ /* 0x000e620000002500 */
[----:B------:R-:W-:Y:S01]  /*0050*/  ULDC UR7, c[0x0][0x2c4] ;  /* 0x0000b10000077ab9 */ /* 0x000fe20000000800 */
[----:B------:R-:W2:Y:S01]  /*0060*/  S2R R92, SR_TID.X ;  /* 0x00000000005c7919 */ /* 0x000ea20000002100 */
[----:B------:R-:W-:Y:S02]  /*0070*/  UISETP.NE.AND UP2, UPT, UR7, 0x1, UPT ;  /* 0x000000010700788c */ /* 0x000fe4000bf45270 */
[----:B------:R-:W-:Y:S02]  /*0080*/  ULDC.64 UR4, c[0x0][0x2c8] ;  /* 0x0000b20000047ab9 */ /* 0x000fe40000000a00 */
[----:B------:R-:W-:Y:S02]  /*0090*/  UMOV UR8, 0x1 ;  /* 0x0000000100087882 */ /* 0x000fe40000000000 */
[----:B------:R-:W-:Y:S02]  /*00a0*/  ULDC UR6, c[0x0][0x168] ;  /* 0x00005a0000067ab9 */ /* 0x000fe40000000800 */
[----:B------:R-:W-:-:S02]  /*00b0*/  UIADD3 UR6, UR8, -UR6, URZ ;  /* 0x8000000608067290 */ /* 0x000fc4000fffe03f */
[----:B-1----:R-:W-:-:S04]  /*00c0*/  USHF.L.U32 UR11, UR11, 0x7, URZ ;  /* 0x000000070b0b7899 */ /* 0x002fc8000800063f */
[----:B------:R-:W-:Y:S02]  /*00d0*/  @UP2 UIADD3 UR12, UR11, 0x7f, URZ ;  /* 0x0000007f0b0c2890 */ /* 0x000fe4000fffe03f */
[----:B------:R-:W-:Y:S02]  /*00e0*/  UIADD3 UR9, UR11, 0x7f, URZ ;  /* 0x0000007f0b097890 */ /* 0x000fe4000fffe03f */
[----:B------:R-:W-:-:S04]  /*00f0*/  UIMAD.WIDE.U32 UR12, UR12, UR4, URZ ;  /* 0x000000040c0c72a5 */ /* 0x000fc8000f8e003f */
[----:B------:R-:W-:-:S03]  /*0100*/  @UP2 USHF.R.U32.HI UR9, URZ, UR5, UR13 ;  /* 0x000000053f092299 */ /* 0x000fc6000801160d */
[----:B------:R-:W-:Y:S02]  /*0110*/  ULDC.64 UR4, c[0x0][0x328] ;  /* 0x0000ca0000047ab9 */ /* 0x000fe40000000a00 */
[----:B------:R-:W-:-:S03]  /*0120*/  UISETP.LE.AND UP1, UPT, UR8, UR5, UPT ;  /* 0x000000050800728c */ /* 0x000fc6000bf23270 */
[----:B------:R-:W-:Y:S02]  /*0130*/  ULDC UR5, c[0x0][0x1d0] ;  /* 0x0000740000057ab9 */ /* 0x000fe40000000800 */
[----:B------:R-:W-:Y:S01]  /*0140*/  UIADD3 UR5, UR9, UR5, UR6 ;  /* 0x0000000509057290 */ /* 0x000fe2000fffe006 */
[----:B------:R-:W-:-:S03]  /*0150*/  PLOP3.LUT P0, PT, PT, PT, UP1, 0x40, 0x0 ;  /* 0x000000000000781c */ /* 0x000fc60003f0e818 */
[----:B------:R-:W-:-:S06]  /*0160*/  UIADD3 UR4, UR5, UR4, URZ ;  /* 0x0000000405047290 */ /* 0x000fcc000fffe03f */
[----:B------:R-:W-:-:S04]  /*0170*/  MOV R3, UR4 ;  /* 0x0000000400037c02 */ /* 0x000fc80008000f00 */
[----:B------:R-:W-:Y:S05]  /*0180*/  @P0 BRA `(.L_x_152) ;  /* 0x0000013000000947 */ /* 0x000fea0003800000 */
[----:B--2---:R-:W-:Y:S01]  /*0190*/  ISETP.LT.AND P0, PT, RZ, UR5, PT ;  /* 0x00000005ff007c0c */ /* 0x004fe2000bf01270 */
[----:B------:R-:W-:-:S12]  /*01a0*/  UIADD3 UR6, UR5, -0x1, URZ ;  /* 0xffffffff05067890 */ /* 0x000fd8000fffe03f */
[----:B------:R-:W-:Y:S05]  /*01b0*/  @P0 BRA `(.L_x_153) ;  /* 0x0000008000000947 */ /* 0x000fea0003800000 */
[----:B------:R-:W-:Y:S02]  /*01c0*/  ULDC UR4, c[0x0][0x32c] ;  /* 0x0000cb0000047ab9 */ /* 0x000fe40000000800 */
[----:B------:R-:W-:Y:S02]  /*01d0*/  UISETP.NE.AND UP0, UPT, UR8, UR4, UPT ;  /* 0x000000040800728c */ /* 0x000fe4000bf05270 */
[----:B------:R-:W-:-:S03]  /*01e0*/  UIADD3 UR6, -UR5, URZ, URZ ;  /* 0x0000003f05067290 */ /* 0x000fc6000fffe13f */
[----:B------:R-:W-:Y:S02]  /*01f0*/  ULDC.64 UR4, c[0x0][0x330] ;  /* 0x0000cc0000047ab9 */ /* 0x000fe40000000a00 */
[----:B------:R-:W-:-:S04]  /*0200*/  UIMAD.WIDE.U32 UR8, UR6, UR4, URZ ;  /* 0x00000004060872a5 */ /* 0x000fc8000f8e003f */
[----:B------:R-:W-:-:S04]  /*0210*/  @UP0 USHF.R.U32.HI UR6, URZ, UR5, UR9 ;  /* 0x000000053f060299 */ /* 0x000fc80008011609 */
[----:B------:R-:W-:Y:S01]  /*0220*/  ULOP3.LUT UR6, URZ, UR6, URZ, 0x33, !UPT ;  /* 0x000000063f067292 */ /* 0x000fe2000f8e333f */
[----:B------:R-:W-:Y:S05]  /*0230*/  BRA `(.L_x_154) ;  /* 0x0000005000007947 */ /* 0x000fea0003800000 */
.L_x_153:
[----:B------:R-:W-:Y:S02]  /*0240*/  ULDC UR4, c[0x0][0x32c] ;  /* 0x0000cb0000047ab9 */ /* 0x000fe40000000800 */
[----:B------:R-:W-:-:S03]  /*0250*/  UISETP.NE.AND UP0, UPT, UR8, UR4, UPT ;  /* 0x000000040800728c */ /* 0x000fc6000bf05270 */
[----:B------:R-:W-:Y:S02]  /*0260*/  ULDC.64 UR4, c[0x0][0x330] ;  /* 0x0000cc0000047ab9 */ /* 0x000fe40000000a00 */
[----:B------:R-:W-:-:S06]  /*0270*/  UIMAD.WIDE.U32 UR8, UR6, UR4, URZ ;  /* 0x00000004060872a5 */ /* 0x000fcc000f8e003f */
[----:B------:R-:W-:Y:S02]  /*0280*/  @UP0 USHF.R.U32.HI UR6, URZ, UR5, UR9 ;  /* 0x000000053f060299 */ /* 0x000fe40008011609 */
.L_x_154:
[----:B------:R-:W-:Y:S02]  /*0290*/  ULDC UR4, c[0x0][0x32c] ;  /* 0x0000cb0000047ab9 */ /* 0x000fe40000000800 */
[----:B------:R-:W-:-:S06]  /*02a0*/  UIMAD UR4, UR6, UR4, UR4 ;  /* 0x00000004060472a4 */ /* 0x000fcc000f8e0204 */
[----:B------:R-:W-:-:S03]  /*02b0*/  IMNMX R3, R3, UR4, PT ;  /* 0x0000000403037c17 */ /* 0x000fc6000b800200 */
.L_x_152:
[----:B--2---:R-:W-:Y:S01]  /*02c0*/  UMOV UR6, 0x2f ;  /* 0x0000002f00067882 */ /* 0x004fe20000000000 */
[----:B------:R-:W-:Y:S01]  /*02d0*/  IADD3 R3, R3, 0x2f, RZ ;  /* 0x0000002f03037810 */ /* 0x000fe20007ffe0ff */
[----:B------:R-:W-:Y:S01]  /*02e0*/  ULDC UR10, c[0x0][0x1d0] ;  /* 0x00007400000a7ab9 */ /* 0x000fe20000000800 */
[----:B------:R-:W-:Y:S01]  /*02f0*/  PLOP3.LUT P0, PT, PT, PT, UP1, 0x40, 0x0 ;  /* 0x000000000000781c */ /* 0x000fe20003f0e818 */
[----:B------:R-:W-:Y:S02]  /*0300*/  UIADD3 UR6, UR6, UR10, URZ ;  /* 0x0000000a06067290 */ /* 0x000fe4000fffe03f */
[----:B------:R-:W-:Y:S01]  /*0310*/  ULDC.64 UR4, c[0x0][0x2c8] ;  /* 0x0000b20000047ab9 */ /* 0x000fe20000000a00 */
[----:B------:R-:W-:Y:S01]  /*0320*/  IMAD.HI R3, R3, 0x2aaaaaab, RZ ;  /* 0x2aaaaaab03037827 */ /* 0x000fe200078e02ff */
[----:B------:R-:W-:Y:S02]  /*0330*/  UIMAD.WIDE UR8, UR6, 0x2aaaaaab, URZ ;  /* 0x2aaaaaab060878a5 */ /* 0x000fe4000f8e023f */
[----:B------:R-:W-:-:S02]  /*0340*/  UIMAD.WIDE.U32 UR12, UR11, UR4, URZ ;  /* 0x000000040b0c72a5 */ /* 0x000fc4000f8e003f */
[----:B------:R-:W-:Y:S01]  /*0350*/  ULDC UR6, c[0x0][0x168] ;  /* 0x00005a0000067ab9 */ /* 0x000fe20000000800 */
[----:B------:R-:W-:Y:S01]  /*0360*/  SHF.R.U32.HI R2, RZ, 0x1f, R3 ;  /* 0x0000001fff027819 */ /* 0x000fe20000011603 */
[----:B------:R-:W-:Y:S02]  /*0370*/  UIADD3 UR10, UR10, -UR6, URZ ;  /* 0x800000060a0a7290 */ /* 0x000fe4000fffe03f */
[----:B------:R-:W-:Y:S01]  /*0380*/  USHF.R.U32.HI UR6, URZ, 0x1f, UR9 ;  /* 0x0000001f3f067899 */ /* 0x000fe20008011609 */
[----:B------:R-:W-:Y:S01]  /*0390*/  LEA.HI.SX32 R2, R3, R2, 0x1d ;  /* 0x0000000203027211 */ /* 0x000fe200078feaff */
[----:B------:R-:W-:Y:S02]  /*03a0*/  UMOV UR4, UR11 ;  /* 0x0000000b00047c82 */ /* 0x000fe40008000000 */
[----:B------:R-:W-:Y:S02]  /*03b0*/  @UP2 USHF.R.U32.HI UR4, URZ, UR5, UR13 ;  /* 0x000000053f042299 */ /* 0x000fe4000801160d */
[----:B------:R-:W-:-:S02]  /*03c0*/  ULEA.HI.SX32 UR9, UR9, UR6, 0x1d ;  /* 0x0000000609097291 */ /* 0x000fc4000f8fea3f */
[----:B------:R-:W-:Y:S02]  /*03d0*/  UIADD3 UR4, UR10, UR4, URZ ;  /* 0x000000040a047290 */ /* 0x000fe4000fffe03f */
[----:B------:R-:W-:Y:S02]  /*03e0*/  ULDC UR5, c[0x0][0x324] ;  /* 0x0000c90000057ab9 */ /* 0x000fe40000000800 */
[----:B------:R-:W-:Y:S01]  /*03f0*/  UIADD3 UR6, UR4, -UR5, URZ ;  /* 0x8000000504067290 */ /* 0x000fe2000fffe03f */
[----:B------:R-:W-:Y:S01]  /*0400*/  IMNMX R153, R2, UR9, PT ;  /* 0x0000000902997c17 */ /* 0x000fe2000b800200 */
[----:B------:R-:W-:Y:S05]  /*0410*/  @P0 BRA `(.L_x_155) ;  /* 0x0000015000000947 */ /* 0x000fea0003800000 */
[----:B------:R-:W-:Y:S02]  /*0420*/  UMOV UR8, UR4 ;  /* 0x0000000400087c82 */ /* 0x000fe40008000000 */
[----:B------:R-:W-:-:S06]  /*0430*/  UISETP.GT.AND UP0, UPT, UR8, -0x1, UPT ;  /* 0xffffffff0800788c */ /* 0x000fcc000bf04270 */
[----:B------:R-:W-:-:S13]  /*0440*/  PLOP3.LUT P0, PT, PT, PT, UP0, 0x80, 0x0 ;  /* 0x000000000000781c */ /* 0x000fda0003f0f008 */
[----:B------:R-:W-:Y:S05]  /*0450*/  @P0 BRA `(.L_x_156) ;  /* 0x0000008000000947 */ /* 0x000fea0003800000 */
[----:B------:R-:W-:Y:S02]  /*0460*/  ULDC UR4, c[0x0][0x32c] ;  /* 0x0000cb0000047ab9 */ /* 0x000fe40000000800 */
[----:B------:R-:W-:Y:S02]  /*0470*/  UISETP.NE.AND UP0, UPT, UR4, 0x1, UPT ;  /* 0x000000010400788c */ /* 0x000fe4000bf05270 */
[----:B------:R-:W-:Y:S02]  /*0480*/  ULOP3.LUT UR8, URZ, UR8, URZ, 0x33, !UPT ;  /* 0x000000083f087292 */ /* 0x000fe4000f8e333f */
[----:B------:R-:W-:Y:S02]  /*0490*/  ULDC.64 UR4, c[0x0][0x330] ;  /* 0x0000cc0000047ab9 */ /* 0x000fe40000000a00 */
[----:B------:R-:W-:-:S05]  /*04a0*/  UIMAD.WIDE.U32 UR12, UR8, UR4, URZ ;  /* 0x00000004080c72a5 */ /* 0x000fca000f8e003f */
[----:B------:R-:W-:-:S04]  /*04b0*/  @UP0 USHF.R.U32.HI UR8, URZ, UR5, UR13 ;  /* 0x000000053f080299 */ /* 0x000fc8000801160d */
[----:B------:R-:W-:Y:S01]  /*04c0*/  ULOP3.LUT UR8, URZ, UR8, URZ, 0x33, !UPT ;  /* 0x000000083f087292 */ /* 0x000fe2000f8e333f */
[----:B------:R-:W-:Y:S05]  /*04d0*/  BRA `(.L_x_157) ;  /* 0x0000005000007947 */ /* 0x000fea0003800000 */
.L_x_156:
[----:B------:R-:W-:Y:S02]  /*04e0*/  ULDC UR4, c[0x0][0x32c] ;  /* 0x0000cb0000047ab9 */ /* 0x000fe40000000800 */
[----:B------:R-:W-:-:S03]  /*04f0*/  UISETP.NE.AND UP0, UPT, UR4, 0x1, UPT ;  /* 0x000000010400788c */ /* 0x000fc6000bf05270 */
[----:B------:R-:W-:Y:S02]  /*0500*/  ULDC.64 UR4, c[0x0][0x330] ;  /* 0x0000cc0000047ab9 */ /* 0x000fe40000000a00 */
[----:B------:R-:W-:-:S06]  /*0510*/  UIMAD.WIDE.U32 UR12, UR8, UR4, URZ ;  /* 0x00000004080c72a5 */ /* 0x000fcc000f8e003f */
[----:B------:R-:W-:Y:S02]  /*0520*/  @UP0 USHF.R.U32.HI UR8, URZ, UR5, UR13 ;  /* 0x000000053f080299 */ /* 0x000fe4000801160d */
.L_x_157:
[----:B------:R-:W-:Y:S02]  /*0530*/  ULDC UR4, c[0x0][0x32c] ;  /* 0x0000cb0000047ab9 */ /* 0x000fe40000000800 */
[----:B------:R-:W-:-:S04]  /*0540*/  UIMAD UR4, UR8, UR4, URZ ;  /* 0x00000004080472a4 */ /* 0x000fc8000f8e023f */
[----:B------:R-:W-:-:S04]  /*0550*/  UISETP.LT.AND UP0, UPT, UR6, UR4, UPT ;  /* 0x000000040600728c */ /* 0x000fc8000bf01270 */
[----:B------:R-:W-:-:S04]  /*0560*/  USEL UR6, UR6, UR4, !UP0 ;  /* 0x0000000406067287 */ /* 0x000fc8000c000000 */
.L_x_155:
[----:B------:R-:W-:Y:S01]  /*0570*/  UIMAD.WIDE UR4, UR6, 0x2aaaaaab, URZ ;  /* 0x2aaaaaab060478a5 */ /* 0x000fe2000f8e023f */
[----:B------:R-:W-:Y:S01]  /*0580*/  PLOP3.LUT P4, PT, PT, PT, PT, 0x80, 0x0 ;  /* 0x000000000000781c */ /* 0x000fe20003f8f070 */
[----:B------:R-:W-:Y:S01]  /*0590*/  ULDC.64 UR8, c[0x0][0x118] ;  /* 0x0000460000087ab9 */ /* 0x000fe20000000a00 */
[----:B------:R-:W-:Y:S01]  /*05a0*/  CS2R R10, SRZ ;  /* 0x00000000000a7805 */ /* 0x000fe2000001ff00 */
[----:B------:R-:W-:Y:S01]  /*05b0*/  USHF.R.U32.HI UR4, URZ, 0x1f, UR5 ;  /* 0x0000001f3f047899 */ /* 0x000fe20008011605 */
[----:B------:R-:W-:Y:S01]  /*05c0*/  IMAD.MOV.U32 R94, RZ, RZ, RZ ;  /* 0x000000ffff5e7224 */ /* 0x000fe200078e00ff */
[----:B------:R-:W-:Y:S01]  /*05d0*/  CS2R R8, SRZ ;  /* 0x0000000000087805 */ /* 0x000fe2000001ff00 */
[----:B------:R-:W-:Y:S01]  /*05e0*/  IMAD.MOV.U32 R93, RZ, RZ, RZ ;  /* 0x000000ffff5d7224 */ /* 0x000fe200078e00ff */
[----:B------:R-:W-:Y:S01]  /*05f0*/  ULEA.HI.SX32 UR4, UR5, UR4, 0x1d ;  /* 0x0000000405047291 */ /* 0x000fe2000f8fea3f */
[----:B------:R-:W-:Y:S01]  /*0600*/  CS2R R98, SRZ ;  /* 0x0000000000627805 */ /* 0x000fe2000001ff00 */
[----:B------:R-:W-:Y:S01]  /*0610*/  MOV R96, RZ ;  /* 0x000000ff00607202 */ /* 0x000fe20000000f00 */
[----:B------:R-:W-:Y:S01]  /*0620*/  CS2R R90, SRZ ;  /* 0x00000000005a7805 */ /* 0x000fe2000001ff00 */
[----:B------:R-:W-:Y:S01]  /*0630*/  UISETP.LT.AND UP0, UPT, URZ, UR4, UPT ;  /* 0x000000043f00728c */ /* 0x000fe2000bf01270 */
[----:B------:R-:W-:Y:S01]  /*0640*/  CS2R R88, SRZ ;  /* 0x0000000000587805 */ /* 0x000fe2000001ff00 */
[----:B------:R-:W-:Y:S01]  /*0650*/  CS2R R86, SRZ ;  /* 0x0000000000567805 */ /* 0x000fe2000001ff00 */
[----:B------:R-:W-:Y:S01]  /*0660*/  CS2R R84, SRZ ;  /* 0x0000000000547805 */ /* 0x000fe2000001ff00 */
[----:B------:R-:W-:Y:S01]  /*0670*/  USEL UR6, URZ, UR4, !UP0 ;  /* 0x000000043f067287 */ /* 0x000fe2000c000000 */
[----:B------:R-:W-:Y:S01]  /*0680*/  CS2R R78, SRZ ;  /* 0x00000000004e7805 */ /* 0x000fe2000001ff00 */
[----:B------:R-:W-:Y:S01]  /*0690*/  CS2R R76, SRZ ;  /* 0x00000000004c7805 */ /* 0x000fe2000001ff00 */
[----:B------:R-:W-:Y:S01]  /*06a0*/  CS2R R82, SRZ ;  /* 0x0000000000527805 */ /* 0x000fe2000001ff00 */
[----:B------:R-:W-:Y:S01]  /*06b0*/  CS2R R80, SRZ ;  /* 0x0000000000507805 */ /* 0x000fe2000001ff00 */
[----:B------:R-:W-:Y:S01]  /*06c0*/  CS2R R74, SRZ ;  /* 0x00000000004a7805 */ /* 0x000fe2000001ff00 */
[----:B------:R-:W-:Y:S01]  /*06d0*/  ISETP.GT.AND P0, PT, R153, UR6, PT ;  /* 0x0000000699007c0c */ /* 0x000fe2000bf04270 */
        /* <DEDUP_REMOVED lines=35> */
[----:B------:R-:W-:Y:S01]  /*0910*/  IMAD.MOV.U32 R14, RZ, RZ, RZ ;  /* 0x000000ffff0e7224 */ /* 0x000fe200078e00ff */
[----:B------:R-:W-:Y:S01]  /*0920*/  CS2R R12, SRZ ;  /* 0x00000000000c7805 */ /* 0x000fe2000001ff00 */
[----:B------:R-:W-:Y:S05]  /*0930*/  @!P0 BRA `(.L_x_158) ;  /* 0x0001139000008947 */ /* 0x000fea0003800000 */
[----:B------:R-:W-:-:S04]  /*0940*/  ISETP.NE.U32.AND P3, PT, RZ, c[0x0][0x340], PT ;  /* 0x0000d000ff007a0c */ /* 0x000fc80003f65070 */
[----:B------:R-:W-:-:S13]  /*0950*/  ISETP.NE.AND.EX P3, PT, RZ, c[0x0][0x344], PT, P3 ;  /* 0x0000d100ff007a0c */ /* 0x000fda0003f65330 */
[----:B------:R-:W-:-:S04]  /*0960*/  @P3 IMAD.MOV.U32 R3, RZ, RZ, 0x4 ;  /* 0x00000004ff033424 */ /* 0x000fc800078e00ff */
[----:B------:R-:W-:-:S06]  /*0970*/  @P3 IMAD.WIDE R234, R0, R3, c[0x0][0x340] ;  /* 0x0000d00000ea3625 */ /* 0x000fcc00078e0203 */
[----:B------:R-:W2:Y:S01]  /*0980*/  @P3 LDG.E R234, [R234.64] ;  /* 0x00000008eaea3981 */ /* 0x000ea2000c1e1900 */
[----:B------:R-:W-:Y:S01]  /*0990*/  SHF.R.S32.HI R15, RZ, 0x1f, R92 ;  /* 0x0000001fff0f7819 */ /* 0x000fe2000001145c */
[----:B------:R-:W-:Y:S01]  /*09a0*/  ULDC UR4, c[0x0][0x168] ;  /* 0x00005a0000047ab9 */ /* 0x000fe20000000800 */
[----:B------:R-:W-:Y:S01]  /*09b0*/  PLOP3.LUT P1, PT, PT, PT, UP2, 0x80, 0x0 ;  /* 0x000000000000781c */ /* 0x000fe20003f2f028 */
[----:B------:R-:W1:Y:S01]  /*09c0*/  S2R R32, SR_CTAID.Y ;  /* 0x0000000000207919 */ /* 0x000e620000002600 */
[-C--:B------:R-:W-:Y:S01]  /*09d0*/  LEA.HI R17, R15, R92.reuse, RZ, 0x2 ;  /* 0x0000005c0f117211 */ /* 0x080fe200078f10ff */
[----:B------:R-:W-:Y:S01]  /*09e0*/  UIMAD UR4, UR7, UR4, URZ ;  /* 0x00000004070472a4 */ /* 0x000fe2000f8e023f */
[----:B------:R-:W-:Y:S01]  /*09f0*/  PLOP3.LUT P0, PT, PT, PT, UP2, 0x80, 0x0 ;  /* 0x000000000000781c */ /* 0x000fe20003f0f028 */
[----:B------:R-:W-:Y:S01]  /*0a00*/  IMAD.MOV.U32 R98, RZ, RZ, 0x30 ;  /* 0x00000030ff627424 */ /* 0x000fe200078e00ff */
[----:B------:R-:W-:Y:S01]  /*0a10*/  LOP3.LUT R97, R17, 0xfffffffc, RZ, 0xc0, !PT ;  /* 0xfffffffc11617812 */ /* 0x000fe200078ec0ff */
[----:B------:R-:W-:Y:S01]  /*0a20*/  IMAD.MOV.U32 R224, RZ, RZ, 0x5 ;  /* 0x00000005ffe07424 */ /* 0x000fe200078e00ff */
[----:B------:R-:W-:Y:S01]  /*0a30*/  SHF.R.S32.HI R238, RZ, 0x2, R17 ;  /* 0x00000002ffee7819 */ /* 0x000fe20000011411 */
[----:B------:R-:W-:Y:S01]  /*0a40*/  IMAD R93, R153, -0x30, R98 ;  /* 0xffffffd0995d7824 */ /* 0x000fe200078e0262 */
[----:B------:R-:W-:Y:S01]  /*0a50*/  SHF.R.S32.HI R11, RZ, 0x1f, R0 ;  /* 0x0000001fff0b7819 */ /* 0x000fe20000011400 */
[----:B------:R-:W-:Y:S01]  /*0a60*/  IMAD.IADD R97, R92, 0x1, -R97 ;  /* 0x000000015c617824 */ /* 0x000fe200078e0a61 */
[----:B------:R-:W-:Y:S01]  /*0a70*/  LEA.HI R7, R15, R92, RZ, 0x3 ;  /* 0x0000005c0f077211 */ /* 0x000fe200078f18ff */
[----:B------:R-:W-:Y:S01]  /*0a80*/  IMAD.MOV.U32 R225, RZ, RZ, c[0x0][0x208] ;  /* 0x00008200ffe17624 */ /* 0x000fe200078e00ff */
[----:B------:R-:W-:Y:S01]  /*0a90*/  LEA.HI R17, R17, R238, RZ, 0x1 ;  /* 0x000000ee11117211 */ /* 0x000fe200078f08ff */
[----:B------:R-:W-:Y:S01]  /*0aa0*/  IMAD R2, R97, 0x20, R238 ;  /* 0x0000002061027824 */ /* 0x000fe200078e02ee */
[----:B------:R-:W-:Y:S01]  /*0ab0*/  LEA.HI R95, R15, R92, RZ, 0x5 ;  /* 0x0000005c0f5f7211 */ /* 0x000fe200078f28ff */
[----:B------:R-:W-:Y:S01]  /*0ac0*/  IMAD.SHL.U32 R30, R97, 0x8, RZ ;  /* 0x00000008611e7824 */ /* 0x000fe200078e00ff */
[----:B------:R-:W-:-:S02]  /*0ad0*/  LOP3.LUT R17, R17, 0x7fffffe, RZ, 0xc0, !PT ;  /* 0x07fffffe11117812 */ /* 0x000fc400078ec0ff */
[----:B------:R-:W-:Y:S02]  /*0ae0*/  IADD3 R2, R2, UR11, RZ ;  /* 0x0000000b02027c10 */ /* 0x000fe4000fffe0ff */
[C---:B------:R-:W-:Y:S01]  /*0af0*/  IADD3 R16, R238.reuse, UR11, RZ ;  /* 0x0000000bee107c10 */ /* 0x040fe2000fffe0ff */
[----:B------:R-:W-:Y:S01]  /*0b00*/  IMAD.IADD R17, R238, 0x1, -R17 ;  /* 0x00000001ee117824 */ /* 0x000fe200078e0a11 */
[----:B------:R-:W-:Y:S01]  /*0b10*/  SHF.R.S32.HI R94, RZ, 0x5, R95 ;  /* 0x00000005ff5e7819 */ /* 0x000fe2000001145f */
[----:B-1----:R-:W-:Y:S01]  /*0b20*/  IMAD.WIDE.U32 R12, R32, c[0x0][0x1b8], RZ ;  /* 0x00006e00200c7a25 */ /* 0x002fe200078e00ff */
[----:B------:R-:W-:Y:S02]  /*0b30*/  SHF.R.S32.HI R9, RZ, 0x1f, R32 ;  /* 0x0000001fff097819 */ /* 0x000fe40000011420 */
[----:B------:R-:W-:Y:S01]  /*0b40*/  SHF.R.S32.HI R31, RZ, 0x1f, R30 ;  /* 0x0000001fff1f7819 */ /* 0x000fe2000001141e */
[----:B------:R-:W-:Y:S01]  /*0b50*/  @P1 IMAD.HI.U32 R4, R2, c[0x0][0x2c8], RZ ;  /* 0x0000b20002041a27 */ /* 0x000fe200078e00ff */
[----:B------:R-:W-:-:S02]  /*0b60*/  ISETP.GE.AND P5, PT, R30, c[0x0][0x198], PT ;  /* 0x000066001e007a0c */ /* 0x000fc40003fa6270 */
[----:B------:R-:W-:Y:S01]  /*0b70*/  IADD3 R101, R153, -0x1, RZ ;  /* 0xffffffff99657810 */ /* 0x000fe20007ffe0ff */
[----:B------:R-:W-:Y:S01]  /*0b80*/  IMAD R3, R9, c[0x0][0x1b8], RZ ;  /* 0x00006e0009037a24 */ /* 0x000fe200078e02ff */
[----:B------:R-:W-:Y:S01]  /*0b90*/  IADD3 R72, R93, c[0x0][0x1d0], -R238 ;  /* 0x000074005d487a10 */ /* 0x000fe20007ffe8ee */
[----:B------:R-:W-:Y:S01]  /*0ba0*/  IMAD.MOV.U32 R6, RZ, RZ, R2 ;  /* 0x000000ffff067224 */ /* 0x000fe200078e0002 */
[----:B------:R-:W-:Y:S01]  /*0bb0*/  @P0 SHF.R.U32.HI R6, RZ, c[0x0][0x2cc], R4 ;  /* 0x0000b300ff060a19 */ /* 0x000fe20000011604 */
[----:B------:R-:W-:Y:S01]  /*0bc0*/  IMAD R3, R32, c[0x0][0x1bc], R3 ;  /* 0x00006f0020037a24 */ /* 0x000fe200078e0203 */
[----:B------:R-:W-:Y:S01]  /*0bd0*/  SHF.R.S32.HI R29, RZ, 0x1f, R101 ;  /* 0x0000001fff1d7819 */ /* 0x000fe20000011465 */
[----:B------:R-:W-:Y:S01]  /*0be0*/  IMAD R218, R94, 0x8, R17 ;  /* 0x000000085eda7824 */ /* 0x000fe200078e0211 */
[----:B------:R-:W-:Y:S01]  /*0bf0*/  SHF.R.S32.HI R5, RZ, 0x1f, R6 ;  /* 0x0000001fff057819 */ /* 0x000fe20000011406 */
[----:B------:R-:W-:Y:S02]  /*0c00*/  IMAD.IADD R13, R13, 0x1, R3 ;  /* 0x000000010d0d7824 */ /* 0x000fe400078e0203 */
[----:B------:R-:W-:-:S02]  /*0c10*/  IMAD R3, R11, c[0x0][0x1c0], RZ ;  /* 0x000070000b037a24 */ /* 0x000fc400078e02ff */
[----:B------:R-:W-:-:S04]  /*0c20*/  IMAD.WIDE.U32 R12, R0, c[0x0][0x1c0], R12 ;  /* 0x00007000000c7a25 */ /* 0x000fc800078e000c */
[----:B------:R-:W-:Y:S02]  /*0c30*/  IMAD R4, R0, c[0x0][0x1c4], R3 ;  /* 0x0000710000047a24 */ /* 0x000fe400078e0203 */
[----:B------:R-:W-:Y:S02]  /*0c40*/  IMAD.MOV R3, RZ, RZ, -R6 ;  /* 0x000000ffff037224 */ /* 0x000fe400078e0a06 */
[----:B------:R-:W-:Y:S02]  /*0c50*/  IMAD.IADD R13, R13, 0x1, R4 ;  /* 0x000000010d0d7824 */ /* 0x000fe400078e0204 */
[----:B------:R-:W-:Y:S02]  /*0c60*/  IMAD R3, R3, c[0x0][0x2c4], R2 ;  /* 0x0000b10003037a24 */ /* 0x000fe400078e0202 */
[----:B------:R-:W-:Y:S02]  /*0c70*/  IMAD R5, R5, c[0x0][0x1b0], RZ ;  /* 0x00006c0005057a24 */ /* 0x000fe400078e02ff */
[----:B------:R-:W-:Y:S01]  /*0c80*/  IMAD.WIDE.U32 R12, R6, c[0x0][0x1b0], R12 ;  /* 0x00006c00060c7a25 */ /* 0x000fe200078e000c */
[----:B------:R-:W-:-:S03]  /*0c90*/  SHF.R.S32.HI R2, RZ, 0x1f, R3 ;  /* 0x0000001fff027819 */ /* 0x000fc60000011403 */
[----:B------:R-:W-:Y:S01]  /*0ca0*/  IMAD R5, R6, c[0x0][0x1b4], R5 ;  /* 0x00006d0006057a24 */ /* 0x000fe200078e0205 */
[----:B------:R-:W-:Y:S01]  /*0cb0*/  SHF.R.S32.HI R6, RZ, 0x3, R7 ;  /* 0x00000003ff067819 */ /* 0x000fe20000011407 */
[----:B------:R-:W-:Y:S01]  /*0cc0*/  IMAD R2, R2, c[0x0][0x1a8], RZ ;  /* 0x00006a0002027a24 */ /* 0x000fe200078e02ff */
[----:B------:R-:W-:Y:S01]  /*0cd0*/  LOP3.LUT R7, R7, 0xfffffff8, RZ, 0xc0, !PT ;  /* 0xfffffff807077812 */ /* 0x000fe200078ec0ff */
[----:B------:R-:W-:Y:S02]  /*0ce0*/  IMAD.IADD R13, R13, 0x1, R5 ;  /* 0x000000010d0d7824 */ /* 0x000fe400078e0205 */
[C---:B------:R-:W-:Y:S02]  /*0cf0*/  IMAD R5, R3.reuse, c[0x0][0x1ac], R2 ;  /* 0x00006b0003057a24 */ /* 0x040fe400078e0202 */
[----:B------:R-:W-:Y:S01]  /*0d00*/  IMAD.WIDE.U32 R2, R3, c[0x0][0x1a8], R12 ;  /* 0x00006a0003027a25 */ /* 0x000fe200078e000c */
[----:B------:R-:W-:-:S03]  /*0d10*/  IADD3 R12, R30, 0x40, RZ ;  /* 0x000000401e0c7810 */ /* 0x000fc60007ffe0ff */
[----:B------:R-:W-:Y:S01]  /*0d20*/  IMAD.IADD R5, R3, 0x1, R5 ;  /* 0x0000000103057824 */ /* 0x000fe200078e0205 */
[----:B------:R-:W-:Y:S01]  /*0d30*/  LEA R8, P0, R2, c[0x0][0x160], 0x1 ;  /* 0x0000580002087a11 */ /* 0x000fe200078008ff */
[----:B------:R-:W-:Y:S01]  /*0d40*/  IMAD.SHL.U32 R13, R6, 0x40, RZ ;  /* 0x00000040060d7824 */ /* 0x000fe200078e00ff */
[----:B------:R-:W-:Y:S01]  /*0d50*/  IADD3 R3, R16, 0x20, RZ ;  /* 0x0000002010037810 */ /* 0x000fe20007ffe0ff */
[----:B------:R-:W-:Y:S01]  /*0d60*/  IMAD.SHL.U32 R6, R6, 0x8, RZ ;  /* 0x0000000806067824 */ /* 0x000fe200078e00ff */
[----:B------:R-:W-:Y:S01]  /*0d70*/  LEA.HI.X R5, R2, c[0x0][0x164], R5, 0x1, P0 ;  /* 0x0000590002057a11 */ /* 0x000fe200000f0c05 */
[----:B------:R-:W1:Y:S01]  /*0d80*/  SHFL.IDX PT, R22, R8, RZ, 0x1c1f ;  /* 0x001c1fff08167589 */ /* 0x000e6200000e0000 */
[----:B------:R-:W-:Y:S01]  /*0d90*/  LOP3.LUT R13, R13, 0xc0, RZ, 0xc0, !PT ;  /* 0x000000c00d0d7812 */ /* 0x000fe200078ec0ff */
[----:B------:R-:W-:Y:S01]  /*0da0*/  IMAD R52, R29, c[0x0][0x208], RZ ;  /* 0x000082001d347a24 */ /* 0x000fe200078e02ff */
[----:B------:R-:W-:Y:S01]  /*0db0*/  ISETP.GE.AND P0, PT, R16, UR4, PT ;  /* 0x0000000410007c0c */ /* 0x000fe2000bf06270 */
[----:B------:R-:W3:Y:S01]  /*0dc0*/  SHFL.IDX PT, R23, R5, RZ, 0x1c1f ;  /* 0x001c1fff05177589 */ /* 0x000ee200000e0000 */
[----:B------:R-:W-:Y:S01]  /*0dd0*/  LOP3.LUT R2, R13, 0x18, R30, 0xf8, !PT ;  /* 0x000000180d027812 */ /* 0x000fe200078ef81e */
[----:B------:R-:W-:Y:S01]  /*0de0*/  IMAD.WIDE.U32 R54, R101, c[0x0][0x208], RZ ;  /* 0x0000820065367a25 */ /* 0x000fe200078e00ff */
[----:B------:R-:W-:Y:S01]  /*0df0*/  SHF.R.U32.HI R13, RZ, 0x3, R13 ;  /* 0x00000003ff0d7819 */ /* 0x000fe2000001160d */
[----:B------:R-:W4:Y:S01]  /*0e00*/  SHFL.IDX PT, R18, R8, 0x1, 0x1c1f ;  /* 0x003c1f0008127f89 */ /* 0x000f2200000e0000 */
[----:B------:R-:W-:Y:S01]  /*0e10*/  ISETP.GE.AND P2, PT, R3, UR4, PT ;  /* 0x0000000403007c0c */ /* 0x000fe2000bf46270 */
[----:B------:R-:W-:Y:S01]  /*0e20*/  IMAD R52, R101, c[0x0][0x20c], R52 ;  /* 0x0000830065347a24 */ /* 0x000fe200078e0234 */
[----:B------:R-:W-:Y:S01]  /*0e30*/  LOP3.LUT R13, R2, R13, RZ, 0x3c, !PT ;  /* 0x0000000d020d7212 */ /* 0x000fe200078e3cff */
[----:B------:R-:W5:Y:S01]  /*0e40*/  SHFL.IDX PT, R19, R5, 0x1, 0x1c1f ;  /* 0x003c1f0005137f89 */ /* 0x000f6200000e0000 */
[C---:B------:R-:W-:Y:S01]  /*0e50*/  IADD3 R2, R16.reuse, 0x40, RZ ;  /* 0x0000004010027810 */ /* 0x040fe20007ffe0ff */
[----:B------:R-:W-:Y:S01]  /*0e60*/  IMAD.IADD R52, R55, 0x1, R52 ;  /* 0x0000000137347824 */ /* 0x000fe200078e0234 */
[----:B------:R-:W-:Y:S01]  /*0e70*/  IADD3 R16, R16, 0x60, RZ ;  /* 0x0000006010107810 */ /* 0x000fe20007ffe0ff */
[----:B------:R-:W-:Y:S01]  /*0e80*/  IMAD.U32 R218, R218, 0x20, R13 ;  /* 0x00000020dada7824 */ /* 0x000fe200078e000d */
[----:B------:R-:W-:Y:S01]  /*0e90*/  IADD3 R13, R30, 0x20, RZ ;  /* 0x000000201e0d7810 */ /* 0x000fe20007ffe0ff */
[----:B------:R-:W-:Y:S01]  /*0ea0*/  SHFL.IDX PT, R14, R8, 0x2, 0x1c1f ;  /* 0x005c1f00080e7f89 */ /* 0x000fe200000e0000 */
[----:B------:R-:W-:Y:S01]  /*0eb0*/  @!P0 SHF.R.S32.HI R3, RZ, 0x1f, R12 ;  /* 0x0000001fff038819 */ /* 0x000fe2000001140c */
[----:B------:R-:W-:Y:S01]  /*0ec0*/  IMAD.SHL.U32 R218, R218, 0x2, RZ ;  /* 0x00000002dada7824 */ /* 0x000fe200078e00ff */
[----:B------:R-:W-:Y:S01]  /*0ed0*/  @!P0 SHF.R.S32.HI R4, RZ, 0x1f, R13 ;  /* 0x0000001fff048819 */ /* 0x000fe2000001140d */
[----:B------:R-:W-:Y:S01]  /*0ee0*/  IMAD R52, R52, 0x30, RZ ;  /* 0x0000003034347824 */ /* 0x000fe200078e02ff */
[----:B------:R-:W-:-:S02]  /*0ef0*/  @!P0 LEA.HI R3, R3, R12, RZ, 0x3 ;  /* 0x0000000c03038211 */ /* 0x000fc400078f18ff */
[----:B-1----:R-:W-:Y:S02]  /*0f00*/  @!P0 LEA R20, P1, R30, R22, 0x1 ;  /* 0x000000161e148211 */ /* 0x002fe400078208ff */
[----:B------:R-:W-:Y:S02]  /*0f10*/  @!P0 LEA.HI R4, R4, R13, RZ, 0x3 ;  /* 0x0000000d04048211 */ /* 0x000fe400078f18ff */
[----:B------:R-:W-:Y:S02]  /*0f20*/  ISETP.GE.AND P4, PT, R13, c[0x0][0x198], PT ;  /* 0x000066000d007a0c */ /* 0x000fe40003f86270 */
[----:B---3--:R-:W-:Y:S02]  /*0f30*/  @!P0 LEA.HI.X R21, R30, R23, R31, 0x1, P1 ;  /* 0x000000171e158211 */ /* 0x008fe400008f0c1f */
[----:B------:R-:W-:Y:S02]  /*0f40*/  @!P0 LOP3.LUT R4, R4, 0xfffffff8, RZ, 0xc0, !PT ;  /* 0xfffffff804048812 */ /* 0x000fe400078ec0ff */
[----:B------:R-:W-:Y:S01]  /*0f50*/  ISETP.GE.AND P1, PT, R12, c[0x0][0x198], PT ;  /* 0x000066000c007a0c */ /* 0x000fe20003f26270 */
[----:B------:R4:W-:Y:S01]  /*0f60*/  @!P0 LDGSTS.E.BYPASS.LTC128B.128 [R218+0x6080], [R20.64], !P5 ;  /* 0x0608000014da8fae */ /* 0x0009e2000e901d48 */
[----:B------:R-:W-:Y:S01]  /*0f70*/  @!P0 LOP3.LUT R3, R3, 0xfffffff8, RZ, 0xc0, !PT ;  /* 0xfffffff803038812 */ /* 0x000fe200078ec0ff */
[----:B------:R-:W-:Y:S01]  /*0f80*/  @!P0 IMAD.WIDE R24, R4, 0x2, R22 ;  /* 0x0000000204188825 */ /* 0x000fe200078e0216 */
[----:B------:R-:W-:-:S02]  /*0f90*/  ISETP.GE.AND P6, PT, R2, UR4, PT ;  /* 0x0000000402007c0c */ /* 0x000fc4000bfc6270 */
[----:B------:R-:W-:Y:S01]  /*0fa0*/  @!P2 SHF.R.S32.HI R4, RZ, 0x1f, R13 ;  /* 0x0000001fff04a819 */ /* 0x000fe2000001140d */
[----:B------:R-:W-:Y:S01]  /*0fb0*/  @!P0 IMAD.WIDE R22, R3, 0x2, R22 ;  /* 0x0000000203168825 */ /* 0x000fe200078e0216 */
[----:B------:R-:W-:Y:S01]  /*0fc0*/  LEA.HI R2, R15, R92, RZ, 0x4 ;  /* 0x0000005c0f027211 */ /* 0x000fe200078f20ff */
[----:B------:R1:W-:Y:S01]  /*0fd0*/  @!P0 LDGSTS.E.BYPASS.LTC128B.128 [R218+0x8080], [R24.64], !P4 ;  /* 0x0808000018da8fae */ /* 0x0003e2000e101d48 */
[----:B------:R-:W-:Y:S02]  /*0fe0*/  @!P2 SHF.R.S32.HI R3, RZ, 0x1f, R12 ;  /* 0x0000001fff03a819 */ /* 0x000fe4000001140c */
[----:B------:R-:W-:Y:S01]  /*0ff0*/  @!P2 LEA.HI R4, R4, R13, RZ, 0x3 ;  /* 0x0000000d0404a211 */ /* 0x000fe200078f18ff */
[----:B------:R-:W3:Y:S01]  /*1000*/  SHFL.IDX PT, R15, R5, 0x2, 0x1c1f ;  /* 0x005c1f00050f7f89 */ /* 0x000ee200000e0000 */
[----:B------:R-:W-:Y:S02]  /*1010*/  SHF.R.S32.HI R17, RZ, 0x4, R2 ;  /* 0x00000004ff117819 */ /* 0x000fe40000011402 */
[----:B------:R-:W-:Y:S01]  /*1020*/  @!P2 LEA.HI R3, R3, R12, RZ, 0x3 ;  /* 0x0000000c0303a211 */ /* 0x000fe200078f18ff */
[----:B------:R3:W-:Y:S01]  /*1030*/  @!P0 LDGSTS.E.BYPASS.LTC128B.128 [R218+0xa080], [R22.64], !P1 ;  /* 0x0a08000016da8fae */ /* 0x0007e2000c901d48 */
[----:B------:R-:W-:-:S02]  /*1040*/  @!P2 LOP3.LUT R4, R4, 0xfffffff8, RZ, 0xc0, !PT ;  /* 0xfffffff80404a812 */ /* 0x000fc400078ec0ff */
[----:B------:R-:W-:Y:S02]  /*1050*/  LEA.HI R10, R2, R17, RZ, 0x1 ;  /* 0x00000011020a7211 */ /* 0x000fe400078f08ff */
[----:B------:R-:W-:Y:S02]  /*1060*/  @!P2 LOP3.LUT R3, R3, 0xfffffff8, RZ, 0xc0, !PT ;  /* 0xfffffff80303a812 */ /* 0x000fe400078ec0ff */
[----:B------:R-:W-:Y:S02]  /*1070*/  LOP3.LUT R10, R10, 0xfffffffe, RZ, 0xc0, !PT ;  /* 0xfffffffe0a0a7812 */ /* 0x000fe400078ec0ff */
[----:B----4-:R-:W-:-:S04]  /*1080*/  @!P2 LEA R20, P0, R30, R18, 0x1 ;  /* 0x000000121e14a211 */ /* 0x010fc800078008ff */
[----:B-----5:R-:W-:Y:S02]  /*1090*/  @!P2 LEA.HI.X R21, R30, R19, R31, 0x1, P0 ;  /* 0x000000131e15a211 */ /* 0x020fe400000f0c1f */
[----:B------:R-:W-:Y:S01]  /*10a0*/  ISETP.GE.AND P0, PT, R16, UR4, PT ;  /* 0x0000000410007c0c */ /* 0x000fe2000bf06270 */
[--C-:B-1----:R-:W-:Y:S02]  /*10b0*/  @!P2 IMAD.WIDE R24, R4, 0x2, R18.reuse ;  /* 0x000000020418a825 */ /* 0x102fe400078e0212 */
[----:B------:R1:W-:Y:S02]  /*10c0*/  @!P2 LDGSTS.E.BYPASS.LTC128B.128 [R218+0x6880], [R20.64], !P5 ;  /* 0x0688000014daafae */ /* 0x0003e4000e901d48 */
[----:B------:R-:W-:Y:S01]  /*10d0*/  @!P2 IMAD.WIDE R18, R3, 0x2, R18 ;  /* 0x000000020312a825 */ /* 0x000fe200078e0212 */
[----:B------:R-:W-:Y:S01]  /*10e0*/  @!P6 SHF.R.S32.HI R3, RZ, 0x1f, R12 ;  /* 0x0000001fff03e819 */ /* 0x000fe2000001140c */
[----:B------:R4:W-:Y:S02]  /*10f0*/  @!P2 LDGSTS.E.BYPASS.LTC128B.128 [R218+0x8880], [R24.64], !P4 ;  /* 0x0888000018daafae */ /* 0x0009e4000e101d48 */
[----:B------:R-:W-:Y:S01]  /*1100*/  IMAD.IADD R4, R17, 0x1, -R10 ;  /* 0x0000000111047824 */ /* 0x000fe200078e0a0a */
[----:B------:R-:W-:Y:S01]  /*1110*/  @!P6 SHF.R.S32.HI R10, RZ, 0x1f, R13 ;  /* 0x0000001fff0ae819 */ /* 0x000fe2000001140d */
[----:B---3--:R-:W3:Y:S01]  /*1120*/  SHFL.IDX PT, R22, R8, 0x3, 0x1c1f ;  /* 0x007c1f0008167f89 */ /* 0x008ee200000e0000 */
[----:B------:R-:W-:Y:S01]  /*1130*/  @!P6 LEA.HI R3, R3, R12, RZ, 0x3 ;  /* 0x0000000c0303e211 */ /* 0x000fe200078f18ff */
[----:B------:R-:W-:Y:S01]  /*1140*/  IMAD.SHL.U32 R96, R4, 0x8, RZ ;  /* 0x0000000804607824 */ /* 0x000fe200078e00ff */
[----:B------:R-:W-:Y:S01]  /*1150*/  @!P6 LEA.HI R10, R10, R13, RZ, 0x3 ;  /* 0x0000000d0a0ae211 */ /* 0x000fe200078f18ff */
[----:B------:R5:W5:Y:S01]  /*1160*/  SHFL.IDX PT, R23, R5, 0x3, 0x1c1f ;  /* 0x007c1f0005177f89 */ /* 0x000b6200000e0000 */
[----:B------:R-:W-:-:S02]  /*1170*/  @!P6 LOP3.LUT R3, R3, 0xfffffff8, RZ, 0xc0, !PT ;  /* 0xfffffff80303e812 */ /* 0x000fc400078ec0ff */
[----:B------:R-:W-:Y:S01]  /*1180*/  @!P6 LOP3.LUT R17, R10, 0xfffffff8, RZ, 0xc0, !PT ;  /* 0xfffffff80a11e812 */ /* 0x000fe200078ec0ff */
[----:B------:R2:W-:Y:S02]  /*1190*/  @!P2 LDGSTS.E.BYPASS.LTC128B.128 [R218+0xa880], [R18.64], !P1 ;  /* 0x0a88000012daafae */ /* 0x0005e4000c901d48 */
[----:B------:R-:W-:Y:S01]  /*11a0*/  @!P6 IMAD.WIDE R26, R3, 0x2, R14 ;  /* 0x00000002031ae825 */ /* 0x000fe200078e020e */
[----:B------:R-:W-:Y:S02]  /*11b0*/  IADD3 R3, R93, c[0x0][0x1d0], RZ ;  /* 0x000074005d037a10 */ /* 0x000fe40007ffe0ff */
[----:B-1----:R-:W-:-:S04]  /*11c0*/  @!P6 LEA R20, P2, R30, R14, 0x1 ;  /* 0x0000000e1e14e211 */ /* 0x002fc800078408ff */
[C---:B------:R-:W-:Y:S01]  /*11d0*/  @!P6 LEA.HI.X R21, R30.reuse, R15, R31, 0x1, P2 ;  /* 0x0000000f1e15e211 */ /* 0x040fe200010f0c1f */
[----:B----4-:R-:W-:Y:S01]  /*11e0*/  @!P6 IMAD.WIDE R24, R17, 0x2, R14 ;  /* 0x000000021118e825 */ /* 0x010fe200078e020e */
[----:B------:R-:W-:Y:S02]  /*11f0*/  IMNMX R17, R3, 0x30, PT ;  /* 0x0000003003117817 */ /* 0x000fe40003800200 */
[----:B---3--:R-:W-:Y:S01]  /*1200*/  @!P0 LEA R14, P2, R30, R22, 0x1 ;  /* 0x000000161e0e8211 */ /* 0x008fe200078408ff */
[----:B------:R1:W-:Y:S01]  /*1210*/  @!P6 LDGSTS.E.BYPASS.LTC128B.128 [R218+0x7080], [R20.64], !P5 ;  /* 0x0708000014daefae */ /* 0x0003e2000e901d48 */
[--C-:B-----5:R-:W-:Y:S01]  /*1220*/  SHF.R.S32.HI R5, RZ, 0x1f, R238.reuse ;  /* 0x0000001fff057819 */ /* 0x120fe200000114ee */
[----:B------:R-:W-:Y:S02]  /*1230*/  IMAD.IADD R8, R17, 0x1, -R238 ;  /* 0x0000000111087824 */ /* 0x000fe400078e0aee */
[----:B------:R-:W-:Y:S01]  /*1240*/  IMAD.WIDE.U32 R16, R238, c[0x0][0x1e0], R30 ;  /* 0x00007800ee107a25 */ /* 0x000fe200078e001e */
[----:B------:R3:W-:Y:S03]  /*1250*/  @!P6 LDGSTS.E.BYPASS.LTC128B.128 [R218+0x9080], [R24.64], !P4 ;  /* 0x0908000018daefae */ /* 0x0007e6000e101d48 */
[C---:B------:R-:W-:Y:S01]  /*1260*/  IMAD R15, R5.reuse, c[0x0][0x1e0], RZ ;  /* 0x00007800050f7a24 */ /* 0x040fe200078e02ff */
[----:B------:R3:W-:Y:S01]  /*1270*/  @!P6 LDGSTS.E.BYPASS.LTC128B.128 [R218+0xb080], [R26.64], !P1 ;  /* 0x0b0800001adaefae */ /* 0x0007e2000c901d48 */
[----:B------:R-:W-:Y:S01]  /*1280*/  ISETP.GE.AND P6, PT, R30, c[0x0][0x1d4], PT ;  /* 0x000075001e007a0c */ /* 0x000fe20003fc6270 */
[----:B------:R-:W-:-:S02]  /*1290*/  IMAD R5, R5, c[0x0][0x208], RZ ;  /* 0x0000820005057a24 */ /* 0x000fc400078e02ff */
[----:B------:R-:W-:Y:S01]  /*12a0*/  IMAD R10, R238, c[0x0][0x1e4], R15 ;  /* 0x00007900ee0a7a24 */ /* 0x000fe200078e020f */
[--C-:B------:R-:W-:Y:S01]  /*12b0*/  @!P0 LEA.HI.X R15, R30, R23, R31.reuse, 0x1, P2 ;  /* 0x000000171e0f8211 */ /* 0x100fe200010f0c1f */
[----:B------:R-:W-:Y:S01]  /*12c0*/  IMAD.WIDE.U32 R30, R238, c[0x0][0x208], R30 ;  /* 0x00008200ee1e7a25 */ /* 0x000fe200078e001e */
[----:B------:R-:W-:Y:S02]  /*12d0*/  ISETP.GE.AND P2, PT, R8, 0x21, PT ;  /* 0x000000210800780c */ /* 0x000fe40003f46270 */
[----:B------:R-:W-:Y:S01]  /*12e0*/  SEL R73, RZ, 0x1, P6 ;  /* 0x00000001ff497807 */ /* 0x000fe20003000000 */
[----:B------:R4:W-:Y:S01]  /*12f0*/  @!P0 LDGSTS.E.BYPASS.LTC128B.128 [R218+0x7880], [R14.64], !P5 ;  /* 0x078800000eda8fae */ /* 0x0009e2000e901d48 */
[----:B------:R-:W-:Y:S01]  /*1300*/  ISETP.GE.AND P5, PT, R13, c[0x0][0x1d4], PT ;  /* 0x000075000d007a0c */ /* 0x000fe20003fa6270 */
[----:B-1----:R-:W-:Y:S01]  /*1310*/  IMAD.IADD R21, R17, 0x1, R10 ;  /* 0x0000000111157824 */ /* 0x002fe200078e020a */
[----:B------:R-:W-:Y:S01]  /*1320*/  @!P0 SHF.R.S32.HI R17, RZ, 0x1f, R12 ;  /* 0x0000001fff118819 */ /* 0x000fe2000001140c */
[----:B------:R-:W-:-:S03]  /*1330*/  IMAD.MOV.U32 R20, RZ, RZ, R16 ;  /* 0x000000ffff147224 */ /* 0x000fc600078e0010 */
[----:B------:R-:W-:Y:S01]  /*1340*/  @!P0 LEA.HI R17, R17, R12, RZ, 0x3 ;  /* 0x0000000c11118211 */ /* 0x000fe200078f18ff */
[----:B------:R-:W-:-:S03]  /*1350*/  IMAD.WIDE.U32 R220, R32, c[0x0][0x1e8], R20 ;  /* 0x00007a0020dc7a25 */ /* 0x000fc600078e0014 */
[----:B------:R-:W-:Y:S02]  /*1360*/  @!P0 LOP3.LUT R17, R17, 0xfffffff8, RZ, 0xc0, !PT ;  /* 0xfffffff811118812 */ /* 0x000fe400078ec0ff */
[----:B----4-:R-:W-:-:S05]  /*1370*/  LOP3.LUT R15, R2, 0xfffffff0, RZ, 0xc0, !PT ;  /* 0xfffffff0020f7812 */ /* 0x010fca00078ec0ff */
[----:B------:R-:W-:-:S05]  /*1380*/  IMAD.IADD R15, R92, 0x1, -R15 ;  /* 0x000000015c0f7824 */ /* 0x000fca00078e0a0f */
[----:B------:R-:W-:Y:S02]  /*1390*/  LEA.HI R100, R15, R15, RZ, 0x1 ;  /* 0x0000000f0f647211 */ /* 0x000fe400078f08ff */
[----:B--2---:R-:W-:Y:S01]  /*13a0*/  @P3 SHF.R.S32.HI R235, RZ, 0x1f, R234 ;  /* 0x0000001fffeb3819 */ /* 0x004fe200000114ea */
[----:B------:R-:W-:Y:S01]  /*13b0*/  @!P3 IMAD.MOV.U32 R234, RZ, RZ, R0 ;  /* 0x000000ffffeab224 */ /* 0x000fe200078e0000 */
[----:B------:R-:W-:Y:S01]  /*13c0*/  @!P0 SHF.R.S32.HI R0, RZ, 0x1f, R13 ;  /* 0x0000001fff008819 */ /* 0x000fe2000001140d */
[----:B------:R-:W-:Y:S01]  /*13d0*/  @!P3 IMAD.MOV.U32 R235, RZ, RZ, R11 ;  /* 0x000000ffffebb224 */ /* 0x000fe200078e000b */
[----:B------:R-:W-:Y:S01]  /*13e0*/  ISETP.GE.AND P3, PT, R8, 0x1, PT ;  /* 0x000000010800780c */ /* 0x000fe20003f66270 */
[----:B------:R-:W-:Y:S01]  /*13f0*/  IMAD R11, R9, c[0x0][0x1e8], RZ ;  /* 0x00007a00090b7a24 */ /* 0x000fe200078e02ff */
[----:B------:R-:W-:Y:S01]  /*1400*/  @!P0 LEA.HI R0, R0, R13, RZ, 0x3 ;  /* 0x0000000d00008211 */ /* 0x000fe200078f18ff */
[----:B------:R-:W-:Y:S01]  /*1410*/  IMAD R229, R235, c[0x0][0x1f0], RZ ;  /* 0x00007c00ebe57a24 */ /* 0x000fe200078e02ff */
[----:B------:R-:W-:Y:S01]  /*1420*/  SHF.R.S32.HI R13, RZ, 0x1, R100 ;  /* 0x00000001ff0d7819 */ /* 0x000fe20000011464 */
[----:B------:R-:W-:Y:S01]  /*1430*/  IMAD R11, R32, c[0x0][0x1ec], R11 ;  /* 0x00007b00200b7a24 */ /* 0x000fe200078e020b */
[----:B------:R-:W-:Y:S01]  /*1440*/  @!P0 LOP3.LUT R19, R0, 0xfffffff8, RZ, 0xc0, !PT ;  /* 0xfffffff800138812 */ /* 0x000fe200078ec0ff */
[----:B------:R-:W-:Y:S01]  /*1450*/  IMAD R229, R234, c[0x0][0x1f4], R229 ;  /* 0x00007d00eae57a24 */ /* 0x000fe200078e02e5 */
[----:B------:R-:W-:Y:S01]  /*1460*/  SHF.R.S32.HI R8, RZ, 0x1f, R15 ;  /* 0x0000001fff087819 */ /* 0x000fe2000001140f */
[----:B------:R-:W-:-:S02]  /*1470*/  IMAD.IADD R221, R221, 0x1, R11 ;  /* 0x00000001dddd7824 */ /* 0x000fc400078e020b */
[----:B------:R-:W-:Y:S01]  /*1480*/  @!P0 IMAD.WIDE R18, R19, 0x2, R22 ;  /* 0x0000000213128825 */ /* 0x000fe200078e0216 */
[----:B------:R-:W-:-:S03]  /*1490*/  LEA.HI R8, R8, R15, RZ, 0x3 ;  /* 0x0000000f08087211 */ /* 0x000fc600078f18ff */
[----:B------:R-:W-:Y:S01]  /*14a0*/  @!P0 IMAD.WIDE R22, R17, 0x2, R22 ;  /* 0x0000000211168825 */ /* 0x000fe200078e0216 */
[----:B------:R1:W-:Y:S01]  /*14b0*/  @!P0 LDGSTS.E.BYPASS.LTC128B.128 [R218+0x9880], [R18.64], !P4 ;  /* 0x0988000012da8fae */ /* 0x0003e2000e101d48 */
[----:B------:R-:W-:Y:S02]  /*14c0*/  ISETP.GE.AND P4, PT, R12, c[0x0][0x1d4], PT ;  /* 0x000075000c007a0c */ /* 0x000fe40003f86270 */
[C---:B------:R-:W-:Y:S01]  /*14d0*/  IMAD R11, R98.reuse, c[0x0][0x1e4], RZ ;  /* 0x00007900620b7a24 */ /* 0x040fe200078e02ff */
[----:B------:R2:W-:Y:S01]  /*14e0*/  @!P0 LDGSTS.E.BYPASS.LTC128B.128 [R218+0xb880], [R22.64], !P1 ;  /* 0x0b88000016da8fae */ /* 0x0005e2000c901d48 */
[----:B------:R-:W-:Y:S01]  /*14f0*/  IMAD.WIDE.U32 R98, R98, c[0x0][0x1e0], RZ ;  /* 0x0000780062627a25 */ /* 0x000fe200078e00ff */
[----:B------:R-:W-:Y:S02]  /*1500*/  SEL R76, RZ, 0x4, P4 ;  /* 0x00000004ff4c7807 */ /* 0x000fe40002000000 */
[----:B------:R-:W0:Y:S01]  /*1510*/  LDGDEPBAR ;  /* 0x00000000000079af */ /* 0x000e220000000000 */
[----:B------:R-:W-:-:S02]  /*1520*/  IMAD.IADD R2, R99, 0x1, R11 ;  /* 0x0000000163027824 */ /* 0x000fc400078e020b */
[----:B------:R-:W-:-:S04]  /*1530*/  IMAD.WIDE.U32 R220, R234, c[0x0][0x1f0], R220 ;  /* 0x00007c00eadc7a25 */ /* 0x000fc800078e00dc */
[----:B------:R-:W-:Y:S02]  /*1540*/  IMAD R17, R2, R101, RZ ;  /* 0x0000006502117224 */ /* 0x000fe400078e02ff */
[----:B------:R-:W-:Y:S02]  /*1550*/  IMAD.IADD R229, R221, 0x1, R229 ;  /* 0x00000001dde57824 */ /* 0x000fe400078e02e5 */
[----:B------:R-:W-:Y:S02]  /*1560*/  IMAD.MOV.U32 R228, RZ, RZ, R220 ;  /* 0x000000ffffe47224 */ /* 0x000fe400078e00dc */
[-C--:B------:R-:W-:Y:S02]  /*1570*/  IMAD R17, R29, R98.reuse, R17 ;  /* 0x000000621d117224 */ /* 0x080fe400078e0211 */
[----:B------:R-:W-:-:S04]  /*1580*/  IMAD.WIDE.U32 R10, R101, R98, R228 ;  /* 0x00000062650a7225 */ /* 0x000fc800078e00e4 */
[----:B-1----:R-:W-:Y:S01]  /*1590*/  IMAD.MOV.U32 R19, RZ, RZ, c[0x0][0x1e0] ;  /* 0x00007800ff137624 */ /* 0x002fe200078e00ff */
[----:B------:R-:W-:Y:S01]  /*15a0*/  @P3 LEA R20, P1, R10, c[0x0][0x1c8], 0x1 ;  /* 0x000072000a143a11 */ /* 0x000fe200078208ff */
[----:B------:R-:W-:Y:S02]  /*15b0*/  IMAD.IADD R17, R11, 0x1, R17 ;  /* 0x000000010b117824 */ /* 0x000fe400078e0211 */
[C---:B------:R-:W-:Y:S01]  /*15c0*/  IMAD.SHL.U32 R222, R19.reuse, 0x20, RZ ;  /* 0x0000002013de7824 */ /* 0x040fe200078e00ff */
[----:B------:R-:W-:Y:S01]  /*15d0*/  SHF.L.U64.HI R223, R19, R224, c[0x0][0x1e4] ;  /* 0x0000790013df7619 */ /* 0x000fe200000102e0 */
[----:B------:R-:W-:Y:S01]  /*15e0*/  IMAD.IADD R0, R92, 0x1, -R7 ;  /* 0x000000015c007824 */ /* 0x000fe200078e0a07 */
[--C-:B------:R-:W-:Y:S01]  /*15f0*/  @P3 LEA.HI.X R21, R10, c[0x0][0x1cc], R17.reuse, 0x1, P1 ;  /* 0x000073000a153a11 */ /* 0x100fe200008f0c11 */
[----:B------:R-:W-:Y:S01]  /*1600*/  BAR.SYNC.DEFER_BLOCKING 0x0 ;  /* 0x0000000000007b1d */ /* 0x000fe20000010000 */
[----:B------:R-:W-:Y:S01]  /*1610*/  @P2 IADD3 R11, P0, R222, R10, RZ ;  /* 0x0000000ade0b2210 */ /* 0x000fe20007f1e0ff */
[----:B------:R-:W-:Y:S01]  /*1620*/  IMAD.SHL.U32 R8, R8, 0x20, RZ ;  /* 0x0000002008087824 */ /* 0x000fe200078e00ff */
[----:B------:R-:W-:Y:S01]  /*1630*/  LEA.HI R28, R0, R0, RZ, 0x1 ;  /* 0x00000000001c7211 */ /* 0x000fe200078f08ff */
[----:B------:R-:W-:Y:S01]  /*1640*/  IMAD R9, R9, c[0x0][0x210], RZ ;  /* 0x0000840009097a24 */ /* 0x000fe200078e02ff */
[----:B------:R-:W-:Y:S01]  /*1650*/  SHF.L.U64.HI R224, R225, R224, c[0x0][0x20c] ;  /* 0x00008300e1e07619 */ /* 0x000fe200000102e0 */
[----:B------:R-:W-:Y:S01]  /*1660*/  @P2 IMAD.X R10, R223, 0x1, R17, P0 ;  /* 0x00000001df0a2824 */ /* 0x000fe200000e0611 */
[----:B------:R-:W-:Y:S01]  /*1670*/  @P2 LEA R16, P0, R11, c[0x0][0x1c8], 0x1 ;  /* 0x000072000b102a11 */ /* 0x000fe200078008ff */
[----:B------:R-:W-:Y:S01]  /*1680*/  IMAD R237, R235, c[0x0][0x218], RZ ;  /* 0x00008600ebed7a24 */ /* 0x000fe200078e02ff */
[----:B------:R-:W-:Y:S01]  /*1690*/  LOP3.LUT R7, R28, 0x3fffffe, RZ, 0xc0, !PT ;  /* 0x03fffffe1c077812 */ /* 0x000fe200078ec0ff */
[----:B------:R-:W-:Y:S01]  /*16a0*/  IMAD.SHL.U32 R225, R225, 0x20, RZ ;  /* 0x00000020e1e17824 */ /* 0x000fe200078e00ff */
[----:B------:R-:W-:Y:S01]  /*16b0*/  @P2 LEA.HI.X R17, R11, c[0x0][0x1cc], R10, 0x1, P0 ;  /* 0x000073000b112a11 */ /* 0x000fe200000f0c0a */
[----:B------:R-:W-:Y:S01]  /*16c0*/  IMAD R10, R238, c[0x0][0x20c], R5 ;  /* 0x00008300ee0a7a24 */ /* 0x000fe200078e0205 */
[----:B------:R-:W-:Y:S01]  /*16d0*/  SHF.R.S32.HI R28, RZ, 0x1, R28 ;  /* 0x00000001ff1c7819 */ /* 0x000fe2000001141c */
[----:B------:R-:W-:Y:S01]  /*16e0*/  IMAD.IADD R7, R0, 0x1, -R7 ;  /* 0x0000000100077824 */ /* 0x000fe200078e0a07 */
[----:B------:R-:W-:Y:S01]  /*16f0*/  SHF.R.S32.HI R0, RZ, 0x1f, R100 ;  /* 0x0000001fff007819 */ /* 0x000fe20000011464 */
[----:B------:R-:W-:Y:S01]  /*1700*/  IMAD R237, R234, c[0x0][0x21c], R237 ;  /* 0x00008700eaed7a24 */ /* 0x000fe200078e02ed */
[----:B------:R-:W-:Y:S01]  /*1710*/  LOP3.LUT R100, R100, 0x7fffffe, RZ, 0xc0, !PT ;  /* 0x07fffffe64647812 */ /* 0x000fe200078ec0ff */
[----:B------:R-:W-:Y:S01]  /*1720*/  IMAD R7, R4, 0x8, R7 ;  /* 0x0000000804077824 */ /* 0x000fe200078e0207 */
[----:B------:R-:W-:-:S02]  /*1730*/  LEA.HI R0, R0, R13, RZ, 0x2 ;  /* 0x0000000d00007211 */ /* 0x000fc400078f10ff */
[----:B------:R-:W-:Y:S01]  /*1740*/  LOP3.LUT R103, R8, 0xffffff00, RZ, 0xc0, !PT ;  /* 0xffffff0008677812 */ /* 0x000fe200078ec0ff */
[----:B------:R-:W-:Y:S01]  /*1750*/  IMAD.IADD R100, R15, 0x1, -R100 ;  /* 0x000000010f647824 */ /* 0x000fe200078e0a64 */
[----:B------:R-:W-:Y:S01]  /*1760*/  LOP3.LUT R0, R0, 0xfffffffc, RZ, 0xc0, !PT ;  /* 0xfffffffc00007812 */ /* 0x000fe200078ec0ff */
[----:B------:R-:W-:Y:S01]  /*1770*/  @!PT LDS RZ, [RZ] ;  /* 0x00000000fffff984 */ /* 0x000fe20000000800 */
[----:B------:R-:W-:Y:S01]  /*1780*/  @!PT LDS RZ, [RZ] ;  /* 0x00000000fffff984 */ /* 0x000fe20000000800 */
[----:B------:R-:W-:Y:S01]  /*1790*/  @!PT LDS RZ, [RZ] ;  /* 0x00000000fffff984 */ /* 0x000fe20000000800 */
[----:B------:R2:W-:Y:S01]  /*17a0*/  @P3 LDGSTS.E.BYPASS.LTC128B.128 [R218+0x3c80], [R20.64], !P6 ;  /* 0x03c8000014da3fae */ /* 0x0005e2000f101d48 */
[----:B------:R-:W-:Y:S01]  /*17b0*/  LOP3.LUT P0, RZ, R28, 0x2, RZ, 0xc0, !PT ;  /* 0x000000021cff7812 */ /* 0x000fe2000780c0ff */
[----:B------:R-:W-:Y:S02]  /*17c0*/  IMAD R11, R94, 0x200, R103 ;  /* 0x000002005e0b7824 */ /* 0x000fe400078e0267 */
[----:B------:R2:W-:Y:S01]  /*17d0*/  @P3 LDGSTS.E.BYPASS.LTC128B.128 [R218+0x4880], [R20.64+0x40], !P5 ;  /* 0x0488004014da3fae */ /* 0x0005e2000e901d48 */
[----:B------:R-:W-:Y:S02]  /*17e0*/  IMAD.IADD R0, R13, 0x1, -R0 ;  /* 0x000000010d007824 */ /* 0x000fe400078e0a00 */
[----:B------:R-:W-:Y:S01]  /*17f0*/  IMAD.SHL.U32 R13, R28, 0x40, RZ ;  /* 0x000000401c0d7824 */ /* 0x000fe200078e00ff */
[----:B------:R2:W-:Y:S01]  /*1800*/  @P3 LDGSTS.E.BYPASS.LTC128B.128 [R218+0x5480], [R20.64+0x80], !P4 ;  /* 0x0548008014da3fae */ /* 0x0005e2000e101d48 */
[----:B------:R-:W-:Y:S01]  /*1810*/  IMAD.SHL.U32 R15, R0, 0x40, RZ ;  /* 0x00000040000f7824 */ /* 0x000fe200078e00ff */
[----:B------:R-:W-:Y:S01]  /*1820*/  ISETP.GT.AND P3, PT, R92, 0x3f, PT ;  /* 0x0000003f5c00780c */ /* 0x000fe20003f64270 */
[C---:B------:R-:W-:Y:S01]  /*1830*/  IMAD R11, R100.reuse, 0x20, R11 ;  /* 0x00000020640b7824 */ /* 0x040fe200078e020b */
[----:B------:R1:W-:Y:S01]  /*1840*/  @P2 LDGSTS.E.BYPASS.LTC128B.128 [R218+0x4480], [R16.64], !P6 ;  /* 0x0448000010da2fae */ /* 0x0003e2000f101d48 */
[----:B------:R-:W-:Y:S01]  /*1850*/  LOP3.LUT R13, R13, 0xc0, RZ, 0xc0, !PT ;  /* 0x000000c00d0d7812 */ /* 0x000fe200078ec0ff */
[----:B------:R-:W-:Y:S01]  /*1860*/  IMAD R103, R100, 0x20, R103 ;  /* 0x0000002064677824 */ /* 0x000fe200078e0267 */
[----:B------:R-:W-:Y:S01]  /*1870*/  LOP3.LUT R15, R15, 0xc0, RZ, 0xc0, !PT ;  /* 0x000000c00f0f7812 */ /* 0x000fe200078ec0ff */
[----:B------:R1:W-:Y:S01]  /*1880*/  @P2 LDGSTS.E.BYPASS.LTC128B.128 [R218+0x5080], [R16.64+0x40], !P5 ;  /* 0x0508004010da2fae */ /* 0x0003e2000e901d48 */
[----:B------:R-:W-:-:S02]  /*1890*/  LOP3.LUT R6, R13, 0x8, R6, 0xf8, !PT ;  /* 0x000000080d067812 */ /* 0x000fc400078ef806 */
[----:B------:R-:W-:Y:S01]  /*18a0*/  LOP3.LUT R96, R15, 0x8, R96, 0xf8, !PT ;  /* 0x000000080f607812 */ /* 0x000fe200078ef860 */
[----:B------:R1:W-:Y:S01]  /*18b0*/  @P2 LDGSTS.E.BYPASS.LTC128B.128 [R218+0x5c80], [R16.64+0x80], !P4 ;  /* 0x05c8008010da2fae */ /* 0x0003e2000e101d48 */
[----:B------:R-:W-:Y:S02]  /*18c0*/  SHF.R.U32.HI R13, RZ, 0x3, R13 ;  /* 0x00000003ff0d7819 */ /* 0x000fe4000001160d */
[----:B------:R-:W-:Y:S01]  /*18d0*/  SHF.R.U32.HI R15, RZ, 0x3, R15 ;  /* 0x00000003ff0f7819 */ /* 0x000fe2000001160f */
[----:B------:R-:W0:Y:S01]  /*18e0*/  LDGDEPBAR ;  /* 0x00000000000079af */ /* 0x000e220000000000 */
[----:B------:R-:W-:Y:S02]  /*18f0*/  LOP3.LUT R6, R6, R13, RZ, 0x3c, !PT ;  /* 0x0000000d06067212 */ /* 0x000fe400078e3cff */
[----:B------:R-:W-:Y:S02]  /*1900*/  LOP3.LUT R96, R96, R15, RZ, 0x3c, !PT ;  /* 0x0000000f60607212 */ /* 0x000fe400078e3cff */
[----:B------:R-:W-:Y:S01]  /*1910*/  LOP3.LUT P1, RZ, R0, 0x2, RZ, 0xc0, !PT ;  /* 0x0000000200ff7812 */ /* 0x000fe2000782c0ff */
[----:B------:R-:W-:-:S02]  /*1920*/  IMAD.U32 R216, R7, 0x20, R6 ;  /* 0x0000002007d87824 */ /* 0x000fc400078e0006 */
[----:B------:R-:W-:Y:S02]  /*1930*/  IMAD.IADD R217, R96, 0x1, R11 ;  /* 0x0000000160d97824 */ /* 0x000fe400078e020b */
[----:B------:R-:W-:Y:S02]  /*1940*/  IMAD.SHL.U32 R216, R216, 0x2, RZ ;  /* 0x00000002d8d87824 */ /* 0x000fe400078e00ff */
[----:B------:R-:W-:Y:S02]  /*1950*/  IMAD.SHL.U32 R217, R217, 0x2, RZ ;  /* 0x00000002d9d97824 */ /* 0x000fe400078e00ff */
[----:B------:R-:W-:Y:S01]  /*1960*/  IMAD.IADD R11, R31, 0x1, R10 ;  /* 0x000000011f0b7824 */ /* 0x000fe200078e020a */
[C---:B------:R-:W-:Y:S01]  /*1970*/  IADD3 R28, R216.reuse, 0x3c80, RZ ;  /* 0x00003c80d81c7810 */ /* 0x040fe20007ffe0ff */
[----:B------:R-:W-:Y:S01]  /*1980*/  IMAD.MOV.U32 R10, RZ, RZ, R30 ;  /* 0x000000ffff0a7224 */ /* 0x000fe200078e001e */
[----:B------:R-:W-:Y:S01]  /*1990*/  IADD3 R215, R216, 0x3ca0, RZ ;  /* 0x00003ca0d8d77810 */ /* 0x000fe20007ffe0ff */
[----:B------:R-:W-:Y:S01]  /*19a0*/  IMAD R30, R32, c[0x0][0x214], R9 ;  /* 0x00008500201e7a24 */ /* 0x000fe200078e0209 */
[----:B------:R-:W-:Y:S01]  /*19b0*/  @P0 IADD3 R215, R28, -0x20, RZ ;  /* 0xffffffe01cd70810 */ /* 0x000fe20007ffe0ff */
[----:B------:R-:W-:-:S03]  /*19c0*/  IMAD.WIDE.U32 R32, R32, c[0x0][0x210], R10 ;  /* 0x0000840020207a25 */ /* 0x000fc600078e000a */
[----:B------:R-:W-:Y:S01]  /*19d0*/  IADD3 R211, R215, 0x400, RZ ;  /* 0x00000400d7d37810 */ /* 0x000fe20007ffe0ff */
[----:B------:R-:W-:-:S04]  /*19e0*/  DEPBAR.LE SB0, 0x1 ;  /* 0x000080400000791a */ /* 0x000fc80000000000 */
[----:B------:R-:W-:-:S04]  /*19f0*/  DEPBAR.LE SB0, 0x0 ;  /* 0x000080000000791a */ /* 0x000fc80000000000 */
[----:B------:R-:W-:Y:S01]  /*1a00*/  BAR.SYNC.DEFER_BLOCKING 0x0 ;  /* 0x0000000000007b1d */ /* 0x000fe20000010000 */
[----:B------:R-:W-:Y:S01]  /*1a10*/  IMAD.IADD R31, R33, 0x1, R30 ;  /* 0x00000001211f7824 */ /* 0x000fe200078e021e */
[C---:B------:R-:W-:Y:S01]  /*1a20*/  IADD3 R210, R215.reuse, 0x800, RZ ;  /* 0x00000800d7d27810 */ /* 0x040fe20007ffe0ff */
[----:B------:R-:W-:Y:S01]  /*1a30*/  IMAD.MOV.U32 R30, RZ, RZ, R32 ;  /* 0x000000ffff1e7224 */ /* 0x000fe200078e0020 */
[C---:B------:R-:W-:Y:S01]  /*1a40*/  IADD3 R209, R215.reuse, 0xc00, RZ ;  /* 0x00000c00d7d17810 */ /* 0x040fe20007ffe0ff */
[----:B------:R-:W-:Y:S01]  /*1a50*/  IMAD.MOV.U32 R0, RZ, RZ, 0x10 ;  /* 0x00000010ff007424 */ /* 0x000fe200078e00ff */
[C---:B------:R-:W-:Y:S01]  /*1a60*/  IADD3 R208, R215.reuse, 0x1000, RZ ;  /* 0x00001000d7d07810 */ /* 0x040fe20007ffe0ff */
[----:B------:R-:W-:Y:S01]  /*1a70*/  IMAD.WIDE.U32 R234, R234, c[0x0][0x218], R30 ;  /* 0x00008600eaea7a25 */ /* 0x000fe200078e001e */
[----:B------:R-:W-:Y:S02]  /*1a80*/  IADD3 R207, R215, 0x1400, RZ ;  /* 0x00001400d7cf7810 */ /* 0x000fe40007ffe0ff */
[----:B------:R-:W-:Y:S01]  /*1a90*/  SEL R0, R0, 0xfffffff0, !P1 ;  /* 0xfffffff000007807 */ /* 0x000fe20004800000 */
[----:B------:R-:W-:Y:S01]  /*1aa0*/  IMAD.IADD R237, R235, 0x1, R237 ;  /* 0x00000001ebed7824 */ /* 0x000fe200078e02ed */
[C---:B------:R-:W-:Y:S01]  /*1ab0*/  IADD3 R206, R215.reuse, 0x1800, RZ ;  /* 0x00001800d7ce7810 */ /* 0x040fe20007ffe0ff */
[----:B------:R-:W-:Y:S01]  /*1ac0*/  IMAD.MOV.U32 R236, RZ, RZ, R234 ;  /* 0x000000ffffec7224 */ /* 0x000fe200078e00ea */
[C---:B------:R-:W-:Y:S01]  /*1ad0*/  IADD3 R205, R215.reuse, 0x1c00, RZ ;  /* 0x00001c00d7cd7810 */ /* 0x040fe20007ffe0ff */
[----:B------:R-:W-:Y:S01]  /*1ae0*/  IMAD R213, R0, 0x2, R217 ;  /* 0x0000000200d57824 */ /* 0x000fe200078e02d9 */
[----:B------:R-:W-:Y:S01]  /*1af0*/  IADD3 R204, R215, 0x2000, RZ ;  /* 0x00002000d7cc7810 */ /* 0x000fe20007ffe0ff */
[----:B------:R-:W-:-:S04]  /*1b00*/  IMAD.WIDE.U32 R54, R54, 0x30, R236 ;  /* 0x0000003036367825 */ /* 0x000fc800078e00ec */
[----:B------:R-:W-:Y:S01]  /*1b10*/  IMAD.IADD R52, R55, 0x1, R52 ;  /* 0x0000000137347824 */ /* 0x000fe200078e0234 */
[C---:B------:R-:W-:Y:S01]  /*1b20*/  LEA R74, P0, R54.reuse, c[0x0][0x1f8], 0x1 ;  /* 0x00007e00364a7a11 */ /* 0x040fe200078008ff */
[----:B------:R-:W-:Y:S03]  /*1b30*/  LDSM.16.M88.4 R48, [R217+0x7080] ;  /* 0x00708000d930783b */ /* 0x000fe60000000200 */
[----:B------:R-:W-:Y:S01]  /*1b40*/  LEA.HI.X R75, R54, c[0x0][0x1fc], R52, 0x1, P0 ;  /* 0x00007f00364b7a11 */ /* 0x000fe200000f0c34 */
[----:B------:R-:W4:Y:S01]  /*1b50*/  LDSM.16.M88.4 R56, [R216+0x4080] ;  /* 0x00408000d838783b */ /* 0x000f220000000200 */
[----:B------:R-:W-:-:S03]  /*1b60*/  @!P3 LEA R104, P0, R225, R74, 0x1 ;  /* 0x0000004ae168b211 */ /* 0x000fc600078008ff */
[----:B------:R-:W5:Y:S01]  /*1b70*/  LDSM.16.M88.4 R44, [R217+0x6080] ;  /* 0x00608000d92c783b */ /* 0x000f620000000200 */
[----:B------:R-:W-:-:S03]  /*1b80*/  @!P3 LEA.HI.X R105, R225, R75, R224, 0x1, P0 ;  /* 0x0000004be169b211 */ /* 0x000fc600000f0ce0 */
[----:B------:R-:W2:Y:S04]  /*1b90*/  LDSM.16.M88.4 R64, [R216+0x3c80] ;  /* 0x003c8000d840783b */ /* 0x000ea80000000200 */
[----:B---3--:R-:W3:Y:S04]  /*1ba0*/  LDSM.16.M88.4 R24, [R216+0x4480] ;  /* 0x00448000d818783b */ /* 0x008ee80000000200 */
[----:B------:R-:W-:Y:S04]  /*1bb0*/  LDSM.16.M88.4 R36, [R215] ;  /* 0x00000000d724783b */ /* 0x000fe80000000200 */
[----:B------:R-:W1:Y:S04]  /*1bc0*/  LDSM.16.M88.4 R40, [R213+0x7080] ;  /* 0x00708000d528783b */ /* 0x000e680000000200 */
[----:B------:R-:W1:Y:S04]  /*1bd0*/  LDSM.16.M88.4 R32, [R215+0x400] ;  /* 0x00040000d720783b */ /* 0x000e680000000200 */
[----:B------:R-:W3:Y:S01]  /*1be0*/  LDSM.16.M88.4 R28, [R215+0x800] ;  /* 0x00080000d71c783b */ /* 0x000ee20000000200 */
[-C--:B----4-:R-:W-:Y:S08]  /*1bf0*/  HMMA.16816.F32 R12, R48, R56.reuse, RZ ;  /* 0x00000038300c723c */ /* 0x090ff000000018ff */
[----:B-----5:R-:W-:Y:S07]  /*1c00*/  HMMA.16816.F32 R60, R44, R56, RZ ;  /* 0x000000382c3c723c */ /* 0x020fee00000018ff */
[----:B------:R-:W-:Y:S01]  /*1c10*/  SEL R56, RZ, 0x2, P5 ;  /* 0x00000002ff387807 */ /* 0x000fe20002800000 */
[----:B--2---:R-:W-:Y:S04]  /*1c20*/  HMMA.16816.F32 R20, R48, R64, RZ ;  /* 0x000000403014723c */ /* 0x004fe800000018ff */
[----:B------:R-:W-:-:S04]  /*1c30*/  IMAD.IADD R73, R56, 0x1, R73 ;  /* 0x0000000138497824 */ /* 0x000fc800078e0249 */
[----:B------:R-:W-:Y:S01]  /*1c40*/  IMAD.IADD R76, R76, 0x1, R73 ;  /* 0x000000014c4c7824 */ /* 0x000fe200078e0249 */
[C---:B-1----:R-:W-:Y:S04]  /*1c50*/  HMMA.16816.F32 R16, R48.reuse, R66, RZ ;  /* 0x000000423010723c */ /* 0x042fe800000018ff */
[C---:B------:R-:W-:Y:S02]  /*1c60*/  LOP3.LUT P2, RZ, R76.reuse, 0x1, RZ, 0xc0, !PT ;  /* 0x000000014cff7812 */ /* 0x040fe4000784c0ff */
[----:B------:R-:W-:Y:S02]  /*1c70*/  LOP3.LUT P1, RZ, R76, 0x2, RZ, 0xc0, !PT ;  /* 0x000000024cff7812 */ /* 0x000fe4000782c0ff */
[C---:B------:R-:W-:Y:S01]  /*1c80*/  ISETP.LT.OR P2, PT, R72.reuse, 0x1, !P2 ;  /* 0x000000014800780c */ /* 0x040fe20005741670 */
[----:B------:R-:W-:Y:S01]  /*1c90*/  HMMA.16816.F32 R8, R48, R58, RZ ;  /* 0x0000003a3008723c */ /* 0x000fe200000018ff */
[----:B------:R-:W-:-:S02]  /*1ca0*/  ISETP.LT.OR P1, PT, R72, 0x1, !P1 ;  /* 0x000000014800780c */ /* 0x000fc40004f21670 */
[----:B------:R-:W-:-:S04]  /*1cb0*/  LOP3.LUT P0, RZ, R76, 0x4, RZ, 0xc0, !PT ;  /* 0x000000044cff7812 */ /* 0x000fc8000780c0ff */
[----:B------:R-:W-:Y:S01]  /*1cc0*/  ISETP.LT.OR P0, PT, R72, 0x1, !P0 ;  /* 0x000000014800780c */ /* 0x000fe20004701670 */
[----:B------:R-:W-:Y:S08]  /*1cd0*/  HMMA.16816.F32 R68, R44, R64, RZ ;  /* 0x000000402c44723c */ /* 0x000ff000000018ff */
[----:B---3--:R-:W-:Y:S08]  /*1ce0*/  HMMA.16816.F32 R4, R48, R24, RZ ;  /* 0x000000183004723c */ /* 0x008ff000000018ff */
[C---:B------:R-:W-:Y:S08]  /*1cf0*/  HMMA.16816.F32 R64, R44.reuse, R66, RZ ;  /* 0x000000422c40723c */ /* 0x040ff000000018ff */
[C---:B------:R-:W-:Y:S08]  /*1d00*/  HMMA.16816.F32 R56, R44.reuse, R58, RZ ;  /* 0x0000003a2c38723c */ /* 0x040ff000000018ff */
[----:B------:R-:W-:Y:S08]  /*1d10*/  HMMA.16816.F32 R52, R44, R24, RZ ;  /* 0x000000182c34723c */ /* 0x000ff000000018ff */
[-C--:B------:R-:W-:Y:S08]  /*1d20*/  HMMA.16816.F32 R48, R48, R26.reuse, RZ ;  /* 0x0000001a3030723c */ /* 0x080ff000000018ff */
[----:B------:R-:W-:Y:S01]  /*1d30*/  HMMA.16816.F32 R44, R44, R26, RZ ;  /* 0x0000001a2c2c723c */ /* 0x000fe200000018ff */
[----:B------:R-:W1:Y:S04]  /*1d40*/  LDSM.16.M88.4 R24, [R213+0x6080] ;  /* 0x00608000d518783b */ /* 0x000e680000000200 */
[----:B------:R-:W-:Y:S01]  /*1d50*/  @!PT LDS RZ, [RZ] ;  /* 0x00000000fffff984 */ /* 0x000fe20000000800 */
[----:B------:R-:W-:Y:S01]  /*1d60*/  @!PT LDS RZ, [RZ] ;  /* 0x00000000fffff984 */ /* 0x000fe20000000800 */
[----:B------:R-:W-:Y:S01]  /*1d70*/  @!PT LDS RZ, [RZ] ;  /* 0x00000000fffff984 */ /* 0x000fe20000000800 */
[----:B------:R2:W-:Y:S01]  /*1d80*/  LDGSTS.E.BYPASS.LTC128B.128 [R218+0x1880], [R74.64], !P2 ;  /* 0x018800004ada7fae */ /* 0x0005e2000d101d48 */
[----:B------:R-:W-:-:S02]  /*1d90*/  @!P3 LOP3.LUT P2, RZ, R73, 0x1, RZ, 0xc0, !PT ;  /* 0x0000000149ffb812 */ /* 0x000fc4000784c0ff */
[C---:B------:R-:W-:Y:S01]  /*1da0*/  HMMA.16816.F32 R20, R40.reuse, R36, R20 ;  /* 0x000000242814723c */ /* 0x040fe20000001814 */
[----:B------:R2:W-:Y:S01]  /*1db0*/  LDGSTS.E.BYPASS.LTC128B.128 [R218+0x2480], [R74.64+0x40], !P1 ;  /* 0x024800404ada7fae */ /* 0x0005e2000c901d48 */
[----:B------:R-:W-:Y:S02]  /*1dc0*/  @!P3 LOP3.LUT P1, RZ, R73, 0x2, RZ, 0xc0, !PT ;  /* 0x0000000249ffb812 */ /* 0x000fe4000782c0ff */
[C---:B------:R-:W-:Y:S01]  /*1dd0*/  @!P3 ISETP.LT.OR P2, PT, R72.reuse, 0x21, !P2 ;  /* 0x000000214800b80c */ /* 0x040fe20005741670 */
[----:B------:R2:W-:Y:S01]  /*1de0*/  LDGSTS.E.BYPASS.LTC128B.128 [R218+0x3080], [R74.64+0x80], !P0 ;  /* 0x030800804ada7fae */ /* 0x0005e2000c101d48 */
[C---:B------:R-:W-:Y:S02]  /*1df0*/  @!P3 ISETP.LT.OR P1, PT, R72.reuse, 0x21, !P1 ;  /* 0x000000214800b80c */ /* 0x040fe40004f21670 */
[----:B------:R-:W-:Y:S01]  /*1e00*/  @!P3 ISETP.LT.OR P0, PT, R72, 0x21, P4 ;  /* 0x000000214800b80c */ /* 0x000fe20002701670 */
[C---:B------:R-:W-:Y:S08]  /*1e10*/  HMMA.16816.F32 R12, R40.reuse, R32, R12 ;  /* 0x00000020280c723c */ /* 0x040ff0000000180c */
[----:B------:R3:W-:Y:S01]  /*1e20*/  @!P3 LDGSTS.E.BYPASS.LTC128B.128 [R218+0x2080], [R104.64], !P2 ;  /* 0x0208000068dabfae */ /* 0x0007e2000d101d48 */
[C---:B------:R-:W-:Y:S03]  /*1e30*/  HMMA.16816.F32 R4, R40.reuse, R28, R4 ;  /* 0x0000001c2804723c */ /* 0x040fe60000001804 */
[----:B------:R3:W-:Y:S04]  /*1e40*/  @!P3 LDGSTS.E.BYPASS.LTC128B.128 [R218+0x2c80], [R104.64+0x40], !P1 ;  /* 0x02c8004068dabfae */ /* 0x0007e8000c901d48 */
[----:B------:R3:W-:Y:S01]  /*1e50*/  @!P3 LDGSTS.E.BYPASS.LTC128B.128 [R218+0x3880], [R104.64+0x80], !P0 ;  /* 0x0388008068dabfae */ /* 0x0007e2000c101d48 */
[----:B------:R-:W-:Y:S01]  /*1e60*/  HMMA.16816.F32 R16, R40, R38, R16 ;  /* 0x000000262810723c */ /* 0x000fe20000001810 */
[----:B------:R-:W-:-:S02]  /*1e70*/  ISETP.GT.AND P0, PT, R101, UR6, PT ;  /* 0x0000000665007c0c */ /* 0x000fc4000bf04270 */
[----:B------:R-:W-:Y:S04]  /*1e80*/  LDSM.16.M88.4 R88, [R217+0x9080] ;  /* 0x00908000d958783b */ /* 0x000fe80000000200 */
[----:B------:R-:W4:Y:S01]  /*1e90*/  LDSM.16.M88.4 R84, [R216+0x4880] ;  /* 0x00488000d854783b */ /* 0x000f220000000200 */
[C---:B------:R-:W-:Y:S03]  /*1ea0*/  HMMA.16816.F32 R8, R40.reuse, R34, R8 ;  /* 0x000000222808723c */ /* 0x040fe60000001808 */
[----:B------:R-:W5:Y:S04]  /*1eb0*/  LDSM.16.M88.4 R80, [R216+0x4c80] ;  /* 0x004c8000d850783b */ /* 0x000f680000000200 */
[----:B------:R-:W3:Y:S01]  /*1ec0*/  LDSM.16.M88.4 R76, [R216+0x5080] ;  /* 0x00508000d84c783b */ /* 0x000ee20000000200 */
[----:B------:R-:W-:Y:S03]  /*1ed0*/  HMMA.16816.F32 R48, R40, R30, R48 ;  /* 0x0000001e2830723c */ /* 0x000fe60000001830 */
[----:B--2---:R-:W2:Y:S04]  /*1ee0*/  LDSM.16.M88.4 R72, [R217+0x8080] ;  /* 0x00808000d948783b */ /* 0x004ea80000000200 */
[----:B------:R-:W-:Y:S01]  /*1ef0*/  LDSM.16.M88.4 R40, [R215+0x1400] ;  /* 0x00140000d728783b */ /* 0x000fe20000000200 */
[C---:B-1----:R-:W-:Y:S03]  /*1f00*/  HMMA.16816.F32 R68, R24.reuse, R36, R68 ;  /* 0x000000241844723c */ /* 0x042fe60000001844 */
[----:B------:R-:W0:Y:S05]  /*1f10*/  LDGDEPBAR ;  /* 0x00000000000079af */ /* 0x000e2a0000000000 */
[C---:B------:R-:W-:Y:S08]  /*1f20*/  HMMA.16816.F32 R60, R24.reuse, R32, R60 ;  /* 0x00000020183c723c */ /* 0x040ff0000000183c */
[C---:B------:R-:W-:Y:S08]  /*1f30*/  HMMA.16816.F32 R52, R24.reuse, R28, R52 ;  /* 0x0000001c1834723c */ /* 0x040ff00000001834 */
[C---:B------:R-:W-:Y:S01]  /*1f40*/  HMMA.16816.F32 R64, R24.reuse, R38, R64 ;  /* 0x000000261840723c */ /* 0x040fe20000001840 */
[----:B------:R-:W-:Y:S07]  /*1f50*/  LDSM.16.M88.4 R36, [R213+0x9080] ;  /* 0x00908000d524783b */ /* 0x000fee0000000200 */
[C---:B------:R-:W-:Y:S01]  /*1f60*/  HMMA.16816.F32 R56, R24.reuse, R34, R56 ;  /* 0x000000221838723c */ /* 0x040fe20000001838 */
[----:B------:R-:W1:Y:S07]  /*1f70*/  LDSM.16.M88.4 R32, [R215+0xc00] ;  /* 0x000c0000d720783b */ /* 0x000e6e0000000200 */
[----:B------:R-:W-:Y:S01]  /*1f80*/  HMMA.16816.F32 R44, R24, R30, R44 ;  /* 0x0000001e182c723c */ /* 0x000fe2000000182c */
[----:B------:R-:W1:Y:S04]  /*1f90*/  LDSM.16.M88.4 R28, [R215+0x1000] ;  /* 0x00100000d71c783b */ /* 0x000e680000000200 */
[----:B------:R-:W1:Y:S03]  /*1fa0*/  LDSM.16.M88.4 R24, [R213+0x8080] ;  /* 0x00808000d518783b */ /* 0x000e660000000200 */
[C---:B----4-:R-:W-:Y:S08]  /*1fb0*/  HMMA.16816.F32 R20, R88.reuse, R84, R20 ;  /* 0x000000545814723c */ /* 0x050ff00000001814 */
[C---:B-----5:R-:W-:Y:S08]  /*1fc0*/  HMMA.16816.F32 R12, R88.reuse, R80, R12 ;  /* 0x00000050580c723c */ /* 0x060ff0000000180c */
[C---:B---3--:R-:W-:Y:S08]  /*1fd0*/  HMMA.16816.F32 R4, R88.reuse, R76, R4 ;  /* 0x0000004c5804723c */ /* 0x048ff00000001804 */
[C---:B------:R-:W-:Y:S08]  /*1fe0*/  HMMA.16816.F32 R16, R88.reuse, R86, R16 ;  /* 0x000000565810723c */ /* 0x040ff00000001810 */
[C---:B------:R-:W-:Y:S08]  /*1ff0*/  HMMA.16816.F32 R8, R88.reuse, R82, R8 ;  /* 0x000000525808723c */ /* 0x040ff00000001808 */
[----:B------:R-:W-:Y:S01]  /*2000*/  HMMA.16816.F32 R48, R88, R78, R48 ;  /* 0x0000004e5830723c */ /* 0x000fe20000001830 */
[----:B------:R-:W-:Y:S07]  /*2010*/  LDSM.16.M88.4 R88, [R217+0xa080] ;  /* 0x00a08000d958783b */ /* 0x000fee0000000200 */
[C---:B--2---:R-:W-:Y:S08]  /*2020*/  HMMA.16816.F32 R68, R72.reuse, R84, R68 ;  /* 0x000000544844723c */ /* 0x044ff00000001844 */
[C---:B------:R-:W-:Y:S01]  /*2030*/  HMMA.16816.F32 R64, R72.reuse, R86, R64 ;  /* 0x000000564840723c */ /* 0x040fe20000001840 */
[----:B------:R-:W-:Y:S07]  /*2040*/  LDSM.16.M88.4 R84, [R217+0xb080] ;  /* 0x00b08000d954783b */ /* 0x000fee0000000200 */
[C---:B------:R-:W-:Y:S08]  /*2050*/  HMMA.16816.F32 R60, R72.reuse, R80, R60 ;  /* 0x00000050483c723c */ /* 0x040ff0000000183c */
[C---:B------:R-:W-:Y:S01]  /*2060*/  HMMA.16816.F32 R56, R72.reuse, R82, R56 ;  /* 0x000000524838723c */ /* 0x040fe20000001838 */
[----:B------:R-:W2:Y:S07]  /*2070*/  LDSM.16.M88.4 R80, [R216+0x5480] ;  /* 0x00548000d850783b */ /* 0x000eae0000000200 */
[C---:B------:R-:W-:Y:S08]  /*2080*/  HMMA.16816.F32 R52, R72.reuse, R76, R52 ;  /* 0x0000004c4834723c */ /* 0x040ff00000001834 */
[----:B------:R-:W-:Y:S01]  /*2090*/  HMMA.16816.F32 R44, R72, R78, R44 ;  /* 0x0000004e482c723c */ /* 0x000fe2000000182c */
[----:B------:R-:W3:Y:S04]  /*20a0*/  LDSM.16.M88.4 R76, [R216+0x5880] ;  /* 0x00588000d84c783b */ /* 0x000ee80000000200 */
[----:B------:R-:W4:Y:S03]  /*20b0*/  LDSM.16.M88.4 R72, [R216+0x5c80] ;  /* 0x005c8000d848783b */ /* 0x000f260000000200 */
[C---:B-1----:R-:W-:Y:S08]  /*20c0*/  HMMA.16816.F32 R20, R36.reuse, R32, R20 ;  /* 0x000000202414723c */ /* 0x042ff00000001814 */
[C---:B------:R-:W-:Y:S08]  /*20d0*/  HMMA.16816.F32 R16, R36.reuse, R34, R16 ;  /* 0x000000222410723c */ /* 0x040ff00000001810 */
[C---:B------:R-:W-:Y:S08]  /*20e0*/  HMMA.16816.F32 R12, R36.reuse, R28, R12 ;  /* 0x0000001c240c723c */ /* 0x040ff0000000180c */
[C---:B------:R-:W-:Y:S08]  /*20f0*/  HMMA.16816.F32 R8, R36.reuse, R30, R8 ;  /* 0x0000001e2408723c */ /* 0x040ff00000001808 */
[C---:B------:R-:W-:Y:S08]  /*2100*/  HMMA.16816.F32 R4, R36.reuse, R40, R4 ;  /* 0x000000282404723c */ /* 0x040ff00000001804 */
[----:B------:R-:W-:Y:S01]  /*2110*/  HMMA.16816.F32 R48, R36, R42, R48 ;  /* 0x0000002a2430723c */ /* 0x000fe20000001830 */
[----:B------:R-:W-:Y:S07]  /*2120*/  LDSM.16.M88.4 R36, [R213+0xb080] ;  /* 0x00b08000d524783b */ /* 0x000fee0000000200 */
[C---:B------:R-:W-:Y:S08]  /*2130*/  HMMA.16816.F32 R68, R24.reuse, R32, R68 ;  /* 0x000000201844723c */ /* 0x040ff00000001844 */
[C---:B------:R-:W-:Y:S01]  /*2140*/  HMMA.16816.F32 R64, R24.reuse, R34, R64 ;  /* 0x000000221840723c */ /* 0x040fe20000001840 */
[----:B------:R-:W1:Y:S07]  /*2150*/  LDSM.16.M88.4 R32, [R215+0x1800] ;  /* 0x00180000d720783b */ /* 0x000e6e0000000200 */
[C---:B------:R-:W-:Y:S08]  /*2160*/  HMMA.16816.F32 R60, R24.reuse, R28, R60 ;  /* 0x0000001c183c723c */ /* 0x040ff0000000183c */
[C---:B------:R-:W-:Y:S01]  /*2170*/  HMMA.16816.F32 R56, R24.reuse, R30, R56 ;  /* 0x0000001e1838723c */ /* 0x040fe20000001838 */
[----:B------:R-:W5:Y:S07]  /*2180*/  LDSM.16.M88.4 R28, [R215+0x1c00] ;  /* 0x001c0000d71c783b */ /* 0x000f6e0000000200 */
[C---:B------:R-:W-:Y:S08]  /*2190*/  HMMA.16816.F32 R52, R24.reuse, R40, R52 ;  /* 0x000000281834723c */ /* 0x040ff00000001834 */
[----:B------:R-:W-:Y:S01]  /*21a0*/  HMMA.16816.F32 R44, R24, R42, R44 ;  /* 0x0000002a182c723c */ /* 0x000fe2000000182c */
[----:B------:R-:W1:Y:S04]  /*21b0*/  LDSM.16.M88.4 R24, [R215+0x2000] ;  /* 0x00200000d718783b */ /* 0x000e680000000200 */
[----:B------:R-:W1:Y:S01]  /*21c0*/  LDSM.16.M88.4 R40, [R213+0xa080] ;  /* 0x00a08000d528783b */ /* 0x000e620000000200 */
[----:B------:R-:W-:-:S04]  /*21d0*/  DEPBAR.LE SB0, 0x0 ;  /* 0x000080000000791a */ /* 0x000fc80000000000 */
[C---:B--2---:R-:W-:Y:S08]  /*21e0*/  HMMA.16816.F32 R20, R84.reuse, R80, R20 ;  /* 0x000000505414723c */ /* 0x044ff00000001814 */
[C---:B------:R-:W-:Y:S08]  /*21f0*/  HMMA.16816.F32 R16, R84.reuse, R82, R16 ;  /* 0x000000525410723c */ /* 0x040ff00000001810 */
[C---:B---3--:R-:W-:Y:S08]  /*2200*/  HMMA.16816.F32 R12, R84.reuse, R76, R12 ;  /* 0x0000004c540c723c */ /* 0x048ff0000000180c */
[C---:B------:R-:W-:Y:S08]  /*2210*/  HMMA.16816.F32 R8, R84.reuse, R78, R8 ;  /* 0x0000004e5408723c */ /* 0x040ff00000001808 */
[C---:B----4-:R-:W-:Y:S08]  /*2220*/  HMMA.16816.F32 R4, R84.reuse, R72, R4 ;  /* 0x000000485404723c */ /* 0x050ff00000001804 */
[----:B------:R-:W-:Y:S08]  /*2230*/  HMMA.16816.F32 R48, R84, R74, R48 ;  /* 0x0000004a5430723c */ /* 0x000ff00000001830 */
[C---:B------:R-:W-:Y:S08]  /*2240*/  HMMA.16816.F32 R68, R88.reuse, R80, R68 ;  /* 0x000000505844723c */ /* 0x040ff00000001844 */
[C---:B------:R-:W-:Y:S08]  /*2250*/  HMMA.16816.F32 R64, R88.reuse, R82, R64 ;  /* 0x000000525840723c */ /* 0x040ff00000001840 */
[C---:B------:R-:W-:Y:S08]  /*2260*/  HMMA.16816.F32 R60, R88.reuse, R76, R60 ;  /* 0x0000004c583c723c */ /* 0x040ff0000000183c */
[C---:B------:R-:W-:Y:S08]  /*2270*/  HMMA.16816.F32 R56, R88.reuse, R78, R56 ;  /* 0x0000004e5838723c */ /* 0x040ff00000001838 */
[C---:B------:R-:W-:Y:S08]  /*2280*/  HMMA.16816.F32 R52, R88.reuse, R72, R52 ;  /* 0x000000485834723c */ /* 0x040ff00000001834 */
[----:B------:R-:W-:Y:S08]  /*2290*/  HMMA.16816.F32 R44, R88, R74, R44 ;  /* 0x0000004a582c723c */ /* 0x000ff0000000182c */
[C---:B-1----:R-:W-:Y:S08]  /*22a0*/  HMMA.16816.F32 R20, R36.reuse, R32, R20 ;  /* 0x000000202414723c */ /* 0x042ff00000001814 */
[C---:B------:R-:W-:Y:S08]  /*22b0*/  HMMA.16816.F32 R16, R36.reuse, R34, R16 ;  /* 0x000000222410723c */ /* 0x040ff00000001810 */
[C---:B-----5:R-:W-:Y:S08]  /*22c0*/  HMMA.16816.F32 R12, R36.reuse, R28, R12 ;  /* 0x0000001c240c723c */ /* 0x060ff0000000180c */
[C---:B------:R-:W-:Y:S08]  /*22d0*/  HMMA.16816.F32 R8, R36.reuse, R30, R8 ;  /* 0x0000001e2408723c */ /* 0x040ff00000001808 */
[C---:B------:R-:W-:Y:S07]  /*22e0*/  HMMA.16816.F32 R72, R36.reuse, R24, R4 ;  /* 0x000000182448723c */ /* 0x040fee0000001804 */
[----:B------:R-:W-:Y:S01]  /*22f0*/  IMAD.IADD R4, R96, 0x1, R103 ;  /* 0x0000000160047824 */ /* 0x000fe200078e0267 */
[----:B------:R-:W-:Y:S08]  /*2300*/  HMMA.16816.F32 R48, R36, R26, R48 ;  /* 0x0000001a2430723c */ /* 0x000ff00000001830 */
[C---:B------:R-:W-:Y:S08]  /*2310*/  HMMA.16816.F32 R68, R40.reuse, R32, R68 ;  /* 0x000000202844723c */ /* 0x040ff00000001844 */
[C---:B------:R-:W-:Y:S08]  /*2320*/  HMMA.16816.F32 R64, R40.reuse, R34, R64 ;  /* 0x000000222840723c */ /* 0x040ff00000001840 */
[C---:B------:R-:W-:Y:S08]  /*2330*/  HMMA.16816.F32 R60, R40.reuse, R28, R60 ;  /* 0x0000001c283c723c */ /* 0x040ff0000000183c */
[C---:B------:R-:W-:Y:S08]  /*2340*/  HMMA.16816.F32 R56, R40.reuse, R30, R56 ;  /* 0x0000001e2838723c */ /* 0x040ff00000001838 */
[C---:B------:R-:W-:Y:S08]  /*2350*/  HMMA.16816.F32 R52, R40.reuse, R24, R52 ;  /* 0x000000182834723c */ /* 0x040ff00000001834 */
[----:B------:R-:W-:Y:S01]  /*2360*/  HMMA.16816.F32 R44, R40, R26, R44 ;  /* 0x0000001a282c723c */ /* 0x000fe2000000182c */
[----:B------:R-:W-:Y:S06]  /*2370*/  BAR.SYNC.DEFER_BLOCKING 0x0 ;  /* 0x0000000000007b1d */ /* 0x000fec0000010000 */
[----:B------:R-:W-:Y:S05]  /*2380*/  @!P0 BRA `(.L_x_159) ;  /* 0x000001a000008947 */ /* 0x000fea0003800000 */
[----:B------:R-:W-:Y:S02]  /*2390*/  IADD3 R6, -R238, 0x30, RZ ;  /* 0x00000030ee067810 */ /* 0x000fe40007ffe1ff */
[----:B------:R-:W-:-:S02]  /*23a0*/  IADD3 R7, R153, -0x2, RZ ;  /* 0xfffffffe99077810 */ /* 0x000fc40007ffe0ff */
[----:B------:R-:W-:Y:S02]  /*23b0*/  ISETP.GE.AND P2, PT, R6, 0x21, PT ;  /* 0x000000210600780c */ /* 0x000fe40003f46270 */
[----:B------:R-:W-:Y:S01]  /*23c0*/  SHF.R.S32.HI R5, RZ, 0x1f, R7 ;  /* 0x0000001fff057819 */ /* 0x000fe20000011407 */
[-C--:B------:R-:W-:Y:S02]  /*23d0*/  IMAD R2, R2, R7.reuse, RZ ;  /* 0x0000000702027224 */ /* 0x080fe400078e02ff */
[----:B------:R-:W-:-:S04]  /*23e0*/  IMAD.WIDE.U32 R24, R98, R7, RZ ;  /* 0x0000000762187225 */ /* 0x000fc800078e00ff */
[----:B------:R-:W-:-:S04]  /*23f0*/  IMAD R5, R5, R98, R2 ;  /* 0x0000006205057224 */ /* 0x000fc800078e0202 */
[----:B------:R-:W-:Y:S01]  /*2400*/  IMAD.IADD R5, R25, 0x1, R5 ;  /* 0x0000000119057824 */ /* 0x000fe200078e0205 */
[----:B------:R-:W-:-:S04]  /*2410*/  @P2 IADD3 R7, P1, P0, R220, R24, R222 ;  /* 0x00000018dc072210 */ /* 0x000fc8000783e0de */
[----:B------:R-:W-:Y:S02]  /*2420*/  @P2 IADD3.X R2, R229, R5, R223, P1, P0 ;  /* 0x00000005e5022210 */ /* 0x000fe40000fe04df */
[----:B------:R-:W-:-:S13]  /*2430*/  ISETP.GE.AND P1, PT, R6, 0x1, PT ;  /* 0x000000010600780c */ /* 0x000fda0003f26270 */
[----:B------:R-:W-:-:S05]  /*2440*/  @P1 IADD3 R24, P0, R220, R24, RZ ;  /* 0x00000018dc181210 */ /* 0x000fca0007f1e0ff */
[----:B------:R-:W-:Y:S01]  /*2450*/  @P1 IMAD.X R5, R5, 0x1, R229, P0 ;  /* 0x0000000105051824 */ /* 0x000fe200000e06e5 */
[----:B------:R-:W-:-:S04]  /*2460*/  @P2 LEA R6, P0, R7, c[0x0][0x1c8], 0x1 ;  /* 0x0000720007062a11 */ /* 0x000fc800078008ff */
[----:B------:R-:W-:Y:S02]  /*2470*/  @P2 LEA.HI.X R7, R7, c[0x0][0x1cc], R2, 0x1, P0 ;  /* 0x0000730007072a11 */ /* 0x000fe400000f0c02 */
[----:B------:R-:W-:-:S04]  /*2480*/  @P1 LEA R26, P0, R24, c[0x0][0x1c8], 0x1 ;  /* 0x00007200181a1a11 */ /* 0x000fc800078008ff */
[----:B------:R-:W-:-:S05]  /*2490*/  @P1 LEA.HI.X R27, R24, c[0x0][0x1cc], R5, 0x1, P0 ;  /* 0x00007300181b1a11 */ /* 0x000fca00000f0c05 */
        /* <DEDUP_REMOVED lines=8> */
[----:B------:R1:W-:Y:S02]  /*2520*/  @P2 LDGSTS.E.BYPASS.LTC128B.128 [R218+0x5c80], [R6.64+0x80], !P4 ;  /* 0x05c8008006da2fae */ /* 0x0003e4000e101d48 */
.L_x_159:
[----:B------:R-:W-:Y:S01]  /*2530*/  LOP3.LUT R95, R95, 0xffffffe0, RZ, 0xc0, !PT ;  /* 0xffffffe05f5f7812 */ /* 0x000fe200078ec0ff */
[----:B------:R-:W-:Y:S01]  /*2540*/  FMUL.FTZ R35, R61, c[0x0][0x320] ;  /* 0x0000c8003d237a20 */ /* 0x000fe20000410000 */
[----:B------:R-:W-:Y:S01]  /*2550*/  SHF.R.S32.HI R25, RZ, 0x1f, R94 ;  /* 0x0000001fff197819 */ /* 0x000fe2000001145e */
[----:B------:R-:W-:Y:S01]  /*2560*/  FMUL.FTZ R39, R69, c[0x0][0x320] ;  /* 0x0000c80045277a20 */ /* 0x000fe20000410000 */
[----:B-1----:R-:W-:Y:S01]  /*2570*/  LEA.HI R6, R97, R97, RZ, 0x1 ;  /* 0x0000006161067211 */ /* 0x002fe200078f08ff */
[----:B------:R-:W-:Y:S01]  /*2580*/  IMAD.IADD R92, R92, 0x1, -R95 ;  /* 0x000000015c5c7824 */ /* 0x000fe200078e0a5f */
[----:B------:R-:W-:Y:S01]  /*2590*/  LEA.HI R25, R25, R94, RZ, 0x2 ;  /* 0x0000005e19197211 */ /* 0x000fe200078f10ff */
[----:B------:R-:W-:Y:S01]  /*25a0*/  FMUL.FTZ R41, R68, c[0x0][0x320] ;  /* 0x0000c80044297a20 */ /* 0x000fe20000410000 */
[----:B------:R-:W-:Y:S01]  /*25b0*/  PLOP3.LUT P1, PT, PT, PT, UP2, 0x80, 0x0 ;  /* 0x000000000000781c */ /* 0x000fe20003f2f028 */
[----:B------:R-:W-:Y:S01]  /*25c0*/  FMUL.FTZ R7, R64, c[0x0][0x320] ;  /* 0x0000c80040077a20 */ /* 0x000fe20000410000 */
[----:B------:R-:W-:Y:S01]  /*25d0*/  SHF.R.S32.HI R27, RZ, 0x1f, R92 ;  /* 0x0000001fff1b7819 */ /* 0x000fe2000001145c */
[----:B------:R-:W-:Y:S01]  /*25e0*/  FMUL.FTZ R5, R65, c[0x0][0x320] ;  /* 0x0000c80041057a20 */ /* 0x000fe20000410000 */
[----:B------:R-:W-:Y:S01]  /*25f0*/  LOP3.LUT R25, R25, 0xffffffc, RZ, 0xc0, !PT ;  /* 0x0ffffffc19197812 */ /* 0x000fe200078ec0ff */
[----:B------:R-:W-:Y:S01]  /*2600*/  FMUL.FTZ R37, R60, c[0x0][0x320] ;  /* 0x0000c8003c257a20 */ /* 0x000fe20000410000 */
[----:B------:R-:W-:Y:S01]  /*2610*/  LEA.HI R2, R27, R92, RZ, 0x2 ;  /* 0x0000005c1b027211 */ /* 0x000fe200078f10ff */
[----:B------:R-:W-:Y:S01]  /*2620*/  FMUL.FTZ R31, R57, c[0x0][0x320] ;  /* 0x0000c800391f7a20 */ /* 0x000fe20000410000 */
[----:B------:R-:W-:Y:S01]  /*2630*/  PLOP3.LUT P0, PT, PT, PT, UP2, 0x80, 0x0 ;  /* 0x000000000000781c */ /* 0x000fe20003f0f028 */
[----:B------:R-:W-:Y:S01]  /*2640*/  IMAD.IADD R25, R94, 0x1, -R25 ;  /* 0x000000015e197824 */ /* 0x000fe200078e0a19 */
[----:B------:R-:W-:Y:S01]  /*2650*/  LEA.HI.SX32 R24, R2, UR11, 0x1e ;  /* 0x0000000b02187c11 */ /* 0x000fe2000f8ff2ff */
[----:B------:R-:W-:Y:S01]  /*2660*/  FMUL.FTZ R29, R52, c[0x0][0x320] ;  /* 0x0000c800341d7a20 */ /* 0x000fe20000410000 */
[----:B------:R-:W1:Y:S01]  /*2670*/  MUFU.TANH R41, R41 ;  /* 0x0000002900297308 */ /* 0x000e620000002400 */
[----:B------:R-:W-:Y:S01]  /*2680*/  FMUL.FTZ R27, R53, c[0x0][0x320] ;  /* 0x0000c800351b7a20 */ /* 0x000fe20000410000 */
[----:B------:R-:W-:Y:S01]  /*2690*/  ULDC UR7, c[0x0][0x324] ;  /* 0x0000c90000077ab9 */ /* 0x000fe20000000800 */
[----:B------:R-:W-:Y:S01]  /*26a0*/  IMAD R24, R25, 0x10, R24 ;  /* 0x0000001019187824 */ /* 0x000fe200078e0218 */
[----:B------:R-:W-:Y:S01]  /*26b0*/  SHF.L.U32 R25, R6, 0x5, RZ ;  /* 0x0000000506197819 */ /* 0x000fe200000006ff */
[----:B------:R-:W-:Y:S01]  /*26c0*/  FMUL.FTZ R26, R44, c[0x0][0x320] ;  /* 0x0000c8002c1a7a20 */ /* 0x000fe20000410000 */
[----:B------:R-:W-:Y:S01]  /*26d0*/  LOP3.LUT R6, R6, 0x1ffffffe, RZ, 0xc0, !PT ;  /* 0x1ffffffe06067812 */ /* 0x000fe200078ec0ff */
[----:B------:R-:W-:Y:S01]  /*26e0*/  FMUL.FTZ R33, R56, c[0x0][0x320] ;  /* 0x0000c80038217a20 */ /* 0x000fe20000410000 */
[----:B------:R-:W-:Y:S01]  /*26f0*/  LOP3.LUT R25, R25, 0xffffffc0, RZ, 0xc0, !PT ;  /* 0xffffffc019197812 */ /* 0x000fe200078ec0ff */
[----:B------:R-:W2:Y:S01]  /*2700*/  MUFU.TANH R39, R39 ;  /* 0x0000002700277308 */ /* 0x000ea20000002400 */
[----:B------:R-:W-:Y:S01]  /*2710*/  ULOP3.LUT UR7, URZ, UR7, URZ, 0x33, !UPT ;  /* 0x000000073f077292 */ /* 0x000fe2000f8e333f */
[----:B------:R-:W-:Y:S01]  /*2720*/  IMAD.IADD R6, R97, 0x1, -R6 ;  /* 0x0000000161067824 */ /* 0x000fe200078e0a06 */
[----:B------:R-:W0:Y:S01]  /*2730*/  LDGDEPBAR ;  /* 0x00000000000079af */ /* 0x000e220000000000 */
[----:B------:R-:W-:-:S04]  /*2740*/  IMAD.IADD R25, R25, 0x1, R24 ;  /* 0x0000000119197824 */ /* 0x000fc800078e0218 */
[----:B------:R-:W3:Y:S01]  /*2750*/  MUFU.TANH R7, R7 ;  /* 0x0000000700077308 */ /* 0x000ee20000002400 */
[----:B------:R-:W-:Y:S02]  /*2760*/  LEA R219, R6, R25, 0x3 ;  /* 0x0000001906db7211 */ /* 0x000fe400078e18ff */
[----:B------:R-:W-:-:S03]  /*2770*/  LOP3.LUT R25, R2, 0x7ffffffc, RZ, 0xc0, !PT ;  /* 0x7ffffffc02197812 */ /* 0x000fc600078ec0ff */
[----:B------:R-:W-:Y:S02]  /*2780*/  @P1 IMAD.HI.U32 R6, R219, c[0x0][0x2c8], RZ ;  /* 0x0000b200db061a27 */ /* 0x000fe400078e00ff */
[----:B------:R-:W4:Y:S02]  /*2790*/  MUFU.TANH R5, R5 ;  /* 0x0000000500057308 */ /* 0x000f240000002400 */
[----:B------:R-:W-:Y:S01]  /*27a0*/  IMAD.MOV.U32 R61, RZ, RZ, R219 ;  /* 0x000000ffff3d7224 */ /* 0x000fe200078e00db */
[----:B------:R-:W-:Y:S01]  /*27b0*/  @P0 SHF.R.U32.HI R61, RZ, c[0x0][0x2cc], R6 ;  /* 0x0000b300ff3d0a19 */ /* 0x000fe20000011606 */
[----:B------:R-:W-:Y:S01]  /*27c0*/  IMAD.IADD R226, R92, 0x1, -R25 ;  /* 0x000000015ce27824 */ /* 0x000fe200078e0a19 */
[----:B------:R-:W-:Y:S01]  /*27d0*/  PLOP3.LUT P0, PT, PT, PT, UP1, 0x40, 0x0 ;  /* 0x000000000000781c */ /* 0x000fe20003f0e818 */
[----:B------:R-:W-:Y:S02]  /*27e0*/  FMUL.FTZ R25, R45, c[0x0][0x320] ;  /* 0x0000c8002d197a20 */ /* 0x000fe40000410000 */
[----:B------:R-:W5:Y:S01]  /*27f0*/  SHFL.IDX PT, R2, R61, RZ, 0x1c1f ;  /* 0x001c1fff3d027589 */ /* 0x000f6200000e0000 */
[----:B------:R-:W-:Y:S01]  /*2800*/  SHF.L.U32 R226, R226, 0x1, RZ ;  /* 0x00000001e2e27819 */ /* 0x000fe200000006ff */
[----:B------:R-:W1:Y:S03]  /*2810*/  MUFU.TANH R37, R37 ;  /* 0x0000002500257308 */ /* 0x000e660000002400 */
[C---:B------:R-:W-:Y:S01]  /*2820*/  IADD3 R69, -R226.reuse, 0x1, R3 ;  /* 0x00000001e2457810 */ /* 0x040fe20007ffe103 */
[----:B------:R-:W-:Y:S01]  /*2830*/  IMAD.IADD R65, R93, 0x1, -R226 ;  /* 0x000000015d417824 */ /* 0x000fe200078e0ae2 */
[----:B------:R-:W-:-:S02]  /*2840*/  IADD3 R76, -R226, c[0x0][0x1d0], R93 ;  /* 0x00007400e24c7a10 */ /* 0x000fc40007ffe15d */
[----:B------:R-:W-:Y:S01]  /*2850*/  IADD3 R69, R69, -c[0x0][0x168], RZ ;  /* 0x80005a0045457a10 */ /* 0x000fe20007ffe0ff */
[----:B------:R-:W1:Y:S03]  /*2860*/  MUFU.TANH R35, R35 ;  /* 0x0000002300237308 */ /* 0x000e660000002400 */
[C---:B------:R-:W-:Y:S02]  /*2870*/  IADD3 R77, R69.reuse, c[0x0][0x328], RZ ;  /* 0x0000ca00454d7a10 */ /* 0x040fe40007ffe0ff */
[----:B------:R-:W-:-:S03]  /*2880*/  IADD3 R69, R69, UR7, RZ ;  /* 0x0000000745457c10 */ /* 0x000fc6000fffe0ff */
[----:B------:R-:W1:Y:S01]  /*2890*/  MUFU.TANH R31, R31 ;  /* 0x0000001f001f7308 */ /* 0x000e620000002400 */
[----:B-----5:R-:W-:Y:S01]  /*28a0*/  IMAD.IADD R3, R77, 0x1, R2 ;  /* 0x000000014d037824 */ /* 0x020fe200078e0202 */
[----:B------:R-:W-:-:S06]  /*28b0*/  IADD3 R6, R69, R2, RZ ;  /* 0x0000000245067210 */ /* 0x000fcc0007ffe0ff */
[----:B------:R-:W1:Y:S01]  /*28c0*/  MUFU.TANH R29, R29 ;  /* 0x0000001d001d7308 */ /* 0x000e620000002400 */
[----:B------:R-:W-:-:S07]  /*28d0*/  IMNMX R24, R3, R76, PT ;  /* 0x0000004c03187217 */ /* 0x000fce0003800200 */
[----:B------:R-:W1:Y:S08]  /*28e0*/  MUFU.TANH R27, R27 ;  /* 0x0000001b001b7308 */ /* 0x000e700000002400 */
[----:B------:R-:W1:Y:S08]  /*28f0*/  MUFU.TANH R26, R26 ;  /* 0x0000001a001a7308 */ /* 0x000e700000002400 */
[----:B------:R-:W1:Y:S08]  /*2900*/  MUFU.TANH R25, R25 ;  /* 0x0000001900197308 */ /* 0x000e700000002400 */
[----:B------:R-:W1:Y:S01]  /*2910*/  MUFU.TANH R33, R33 ;  /* 0x0000002100217308 */ /* 0x000e620000002400 */
[----:B------:R-:W-:Y:S05]  /*2920*/  @P0 BRA `(.L_x_160) ;  /* 0x0000015000000947 */ /* 0x000fea0003800000 */
[----:B--234-:R-:W-:Y:S01]  /*2930*/  IADD3 R2, R2, c[0x0][0x1d0], RZ ;  /* 0x0000740002027a10 */ /* 0x01cfe20007ffe0ff */
[----:B------:R-:W-:Y:S03]  /*2940*/  BSSY B0, `(.L_x_161) ;  /* 0x000000f000007945 */ /* 0x000fe60003800000 */
[----:B------:R-:W-:-:S04]  /*2950*/  IADD3 R28, R2, -c[0x0][0x168], RZ ;  /* 0x80005a00021c7a10 */ /* 0x000fc80007ffe0ff */
[----:B------:R-:W-:-:S13]  /*2960*/  ISETP.GT.AND P0, PT, R28, -0x1, PT ;  /* 0xffffffff1c00780c */ /* 0x000fda0003f04270 */
[----:B------:R-:W-:Y:S05]  /*2970*/  @P0 BRA `(.L_x_162) ;  /* 0x0000007000000947 */ /* 0x000fea0003800000 */
[----:B------:R-:W-:Y:S01]  /*2980*/  IMAD.MOV.U32 R2, RZ, RZ, c[0x0][0x32c] ;  /* 0x0000cb00ff027624 */ /* 0x000fe200078e00ff */
[----:B------:R-:W-:-:S04]  /*2990*/  LOP3.LUT R28, RZ, R28, RZ, 0x33, !PT ;  /* 0x0000001cff1c7212 */ /* 0x000fc800078e33ff */
[----:B------:R-:W-:-:S13]  /*29a0*/  ISETP.NE.AND P0, PT, R2, 0x1, PT ;  /* 0x000000010200780c */ /* 0x000fda0003f05270 */
[----:B------:R-:W-:-:S05]  /*29b0*/  @P0 IMAD.HI.U32 R2, R28, c[0x0][0x330], RZ ;  /* 0x0000cc001c020a27 */ /* 0x000fca00078e00ff */
[----:B------:R-:W-:-:S04]  /*29c0*/  @P0 SHF.R.U32.HI R28, RZ, c[0x0][0x334], R2 ;  /* 0x0000cd00ff1c0a19 */ /* 0x000fc80000011602 */
[----:B------:R-:W-:Y:S01]  /*29d0*/  LOP3.LUT R28, RZ, R28, RZ, 0x33, !PT ;  /* 0x0000001cff1c7212 */ /* 0x000fe200078e33ff */
[----:B------:R-:W-:Y:S05]  /*29e0*/  BRA `(.L_x_163) ;  /* 0x0000004000007947 */ /* 0x000fea0003800000 */
.L_x_162:
[----:B------:R-:W-:-:S04]  /*29f0*/  MOV R2, c[0x0][0x32c] ;  /* 0x0000cb0000027a02 */ /* 0x000fc80000000f00 */
[----:B------:R-:W-:-:S13]  /*2a00*/  ISETP.NE.AND P0, PT, R2, 0x1, PT ;  /* 0x000000010200780c */ /* 0x000fda0003f05270 */
[----:B------:R-:W-:-:S05]  /*2a10*/  @P0 IMAD.HI.U32 R2, R28, c[0x0][0x330], RZ ;  /* 0x0000cc001c020a27 */ /* 0x000fca00078e00ff */
[----:B------:R-:W-:Y:S02]  /*2a20*/  @P0 SHF.R.U32.HI R28, RZ, c[0x0][0x334], R2 ;  /* 0x0000cd00ff1c0a19 */ /* 0x000fe40000011602 */
.L_x_163:
[----:B------:R-:W-:Y:S05]  /*2a30*/  BSYNC B0 ;  /* 0x0000000000007941 */ /* 0x000fea0003800000 */
.L_x_161:
[----:B------:R-:W-:-:S05]  /*2a40*/  IMAD R43, R28, c[0x0][0x32c], R65 ;  /* 0x0000cb001c2b7a24 */ /* 0x000fca00078e0241 */
[----:B------:R-:W-:Y:S02]  /*2a50*/  IADD3 R3, R43, c[0x0][0x32c], RZ ;  /* 0x0000cb002b037a10 */ /* 0x000fe40007ffe0ff */
[----:B------:R-:W-:Y:S02]  /*2a60*/  IMNMX R6, R6, R43, !PT ;  /* 0x0000002b06067217 */ /* 0x000fe40007800200 */
[----:B------:R-:W-:Y:S02]  /*2a70*/  IMNMX R24, R24, R3, PT ;  /* 0x0000000318187217 */ /* 0x000fe40003800200 */
.L_x_160:
[C---:B--234-:R-:W-:Y:S01]  /*2a80*/  ISETP.GE.AND P0, PT, R93.reuse, 0x2, PT ;  /* 0x000000025d00780c */ /* 0x05cfe20003f06270 */
[----:B------:R-:W2:Y:S01]  /*2a90*/  SHFL.IDX PT, R38, R61, 0x1, 0x1c1f ;  /* 0x003c1f003d267f89 */ /* 0x000ea200000e0000 */
[----:B------:R-:W-:Y:S01]  /*2aa0*/  ISETP.GE.AND P1, PT, R93, 0x9, PT ;  /* 0x000000095d00780c */ /* 0x000fe20003f26270 */
[----:B------:R-:W-:Y:S01]  /*2ab0*/  FMUL.FTZ R28, R54, c[0x0][0x320] ;  /* 0x0000c800361c7a20 */ /* 0x000fe20000410000 */
[----:B------:R-:W-:Y:S01]  /*2ac0*/  P2R R68, PR, RZ, 0x1 ;  /* 0x00000001ff447803 */ /* 0x000fe20000000000 */
[----:B------:R-:W-:Y:S01]  /*2ad0*/  FMUL.FTZ R40, R71, c[0x0][0x320] ;  /* 0x0000c80047287a20 */ /* 0x000fe20000410000 */
[----:B------:R-:W-:Y:S01]  /*2ae0*/  ISETP.GT.AND P0, PT, R6, 0x1, !P0 ;  /* 0x000000010600780c */ /* 0x000fe20004704270 */
[----:B------:R-:W-:Y:S01]  /*2af0*/  FMUL.FTZ R36, R62, c[0x0][0x320] ;  /* 0x0000c8003e247a20 */ /* 0x000fe20000410000 */
[----:B------:R-:W-:Y:S01]  /*2b00*/  P2R R64, PR, RZ, 0x2 ;  /* 0x00000002ff407803 */ /* 0x000fe20000000000 */
[----:B------:R-:W-:Y:S01]  /*2b10*/  FMUL.FTZ R34, R63, c[0x0][0x320] ;  /* 0x0000c8003f227a20 */ /* 0x000fe20000410000 */
[----:B------:R-:W-:Y:S01]  /*2b20*/  ISETP.LT.OR P0, PT, R24, 0x2, P0 ;  /* 0x000000021800780c */ /* 0x000fe20000701670 */
[----:B------:R-:W-:Y:S01]  /*2b30*/  FMUL.FTZ R32, R58, c[0x0][0x320] ;  /* 0x0000c8003a207a20 */ /* 0x000fe20000410000 */
[----:B------:R-:W-:Y:S01]  /*2b40*/  ISETP.GE.AND P2, PT, R93, 0x29, PT ;  /* 0x000000295d00780c */ /* 0x000fe20003f46270 */
[----:B------:R-:W-:Y:S01]  /*2b50*/  FMUL.FTZ R30, R59, c[0x0][0x320] ;  /* 0x0000c8003b1e7a20 */ /* 0x000fe20000410000 */
[----:B------:R-:W-:Y:S01]  /*2b60*/  FSEL R39, R39, -INF , !P0 ;  /* 0xff80000027277808 */ /* 0x000fe20004000000 */
[----:B------:R-:W-:Y:S01]  /*2b70*/  FMUL.FTZ R44, R70, c[0x0][0x320] ;  /* 0x0000c800462c7a20 */ /* 0x000fe20000410000 */
[----:B------:R-:W-:Y:S01]  /*2b80*/  ISETP.GT.AND P0, PT, R6, 0x8, !P1 ;  /* 0x000000080600780c */ /* 0x000fe20004f04270 */
[----:B------:R-:W-:Y:S01]  /*2b90*/  FMUL.FTZ R57, R46, c[0x0][0x320] ;  /* 0x0000c8002e397a20 */ /* 0x000fe20000410000 */
[----:B------:R-:W-:Y:S01]  /*2ba0*/  ISETP.GE.AND P1, PT, R93, 0xa, PT ;  /* 0x0000000a5d00780c */ /* 0x000fe20003f26270 */
[----:B------:R-:W-:Y:S01]  /*2bb0*/  FMUL.FTZ R56, R47, c[0x0][0x320] ;  /* 0x0000c8002f387a20 */ /* 0x000fe20000410000 */
[----:B------:R-:W-:Y:S01]  /*2bc0*/  ISETP.LT.OR P0, PT, R24, 0x9, P0 ;  /* 0x000000091800780c */ /* 0x000fe20000701670 */
[----:B------:R-:W-:Y:S01]  /*2bd0*/  FMUL.FTZ R54, R66, c[0x0][0x320] ;  /* 0x0000c80042367a20 */ /* 0x000fe20000410000 */
[----:B------:R-:W-:Y:S01]  /*2be0*/  P2R R60, PR, RZ, 0x2 ;  /* 0x00000002ff3c7803 */ /* 0x000fe20000000000 */
[----:B------:R-:W3:Y:S01]  /*2bf0*/  MUFU.TANH R40, R40 ;  /* 0x0000002800287308 */ /* 0x000ee20000002400 */
[----:B------:R-:W-:Y:S01]  /*2c00*/  FSEL R7, R7, -INF , !P0 ;  /* 0xff80000007077808 */ /* 0x000fe20004000000 */
[--C-:B--2---:R-:W-:Y:S01]  /*2c10*/  IMAD.IADD R47, R77, 0x1, R38.reuse ;  /* 0x000000014d2f7824 */ /* 0x104fe200078e0226 */
[----:B------:R-:W-:Y:S01]  /*2c20*/  ISETP.GT.AND P0, PT, R6, 0x9, !P1 ;  /* 0x000000090600780c */ /* 0x000fe20004f04270 */
[----:B------:R-:W-:Y:S01]  /*2c30*/  IMAD.IADD R46, R69, 0x1, R38 ;  /* 0x00000001452e7824 */ /* 0x000fe200078e0226 */
[----:B------:R-:W-:-:S02]  /*2c40*/  ISETP.GE.AND P1, PT, R93, 0x11, PT ;  /* 0x000000115d00780c */ /* 0x000fc40003f26270 */
[----:B------:R-:W-:Y:S01]  /*2c50*/  ISETP.LT.OR P0, PT, R24, 0xa, P0 ;  /* 0x0000000a1800780c */ /* 0x000fe20000701670 */
[----:B------:R-:W2:Y:S01]  /*2c60*/  MUFU.TANH R36, R36 ;  /* 0x0000002400247308 */ /* 0x000ea20000002400 */
[----:B------:R-:W-:Y:S02]  /*2c70*/  P2R R53, PR, RZ, 0x2 ;  /* 0x00000002ff357803 */ /* 0x000fe40000000000 */
[----:B------:R-:W-:Y:S02]  /*2c80*/  FSEL R5, R5, -INF , !P0 ;  /* 0xff80000005057808 */ /* 0x000fe40004000000 */
[----:B------:R-:W-:Y:S02]  /*2c90*/  ISETP.GT.AND P0, PT, R6, 0x10, !P1 ;  /* 0x000000100600780c */ /* 0x000fe40004f04270 */
[----:B------:R-:W-:Y:S01]  /*2ca0*/  ISETP.GE.AND P1, PT, R93, 0x12, PT ;  /* 0x000000125d00780c */ /* 0x000fe20003f26270 */
[----:B------:R-:W4:Y:S01]  /*2cb0*/  MUFU.TANH R34, R34 ;  /* 0x0000002200227308 */ /* 0x000f220000002400 */
[----:B------:R-:W-:-:S02]  /*2cc0*/  ISETP.LT.OR P0, PT, R24, 0x11, P0 ;  /* 0x000000111800780c */ /* 0x000fc40000701670 */
[----:B------:R-:W-:Y:S02]  /*2cd0*/  P2R R52, PR, RZ, 0x2 ;  /* 0x00000002ff347803 */ /* 0x000fe40000000000 */
[----:B-1----:R-:W-:Y:S02]  /*2ce0*/  FSEL R37, R37, -INF , !P0 ;  /* 0xff80000025257808 */ /* 0x002fe40004000000 */
[----:B------:R-:W-:Y:S01]  /*2cf0*/  ISETP.GT.AND P0, PT, R6, 0x11, !P1 ;  /* 0x000000110600780c */ /* 0x000fe20004f04270 */
[----:B------:R-:W1:Y:S01]  /*2d00*/  MUFU.TANH R32, R32 ;  /* 0x0000002000207308 */ /* 0x000e620000002400 */
[----:B------:R-:W-:Y:S02]  /*2d10*/  ISETP.GE.AND P1, PT, R93, 0x19, PT ;  /* 0x000000195d00780c */ /* 0x000fe40003f26270 */
[----:B------:R-:W-:Y:S02]  /*2d20*/  ISETP.LT.OR P0, PT, R24, 0x12, P0 ;  /* 0x000000121800780c */ /* 0x000fe40000701670 */
[----:B------:R-:W-:-:S02]  /*2d30*/  P2R R45, PR, RZ, 0x2 ;  /* 0x00000002ff2d7803 */ /* 0x000fc40000000000 */
[----:B------:R-:W-:Y:S01]  /*2d40*/  FSEL R35, R35, -INF , !P0 ;  /* 0xff80000023237808 */ /* 0x000fe20004000000 */
[----:B------:R-:W1:Y:S01]  /*2d50*/  MUFU.TANH R30, R30 ;  /* 0x0000001e001e7308 */ /* 0x000e620000002400 */
[----:B------:R-:W-:Y:S02]  /*2d60*/  ISETP.GT.AND P0, PT, R6, 0x18, !P1 ;  /* 0x000000180600780c */ /* 0x000fe40004f04270 */
[----:B------:R-:W-:Y:S02]  /*2d70*/  ISETP.GE.AND P1, PT, R93, 0x1a, PT ;  /* 0x0000001a5d00780c */ /* 0x000fe40003f26270 */
[----:B------:R-:W-:Y:S02]  /*2d80*/  ISETP.LT.OR P0, PT, R24, 0x19, P0 ;  /* 0x000000191800780c */ /* 0x000fe40000701670 */
[----:B------:R-:W-:Y:S01]  /*2d90*/  P2R R43, PR, RZ, 0x2 ;  /* 0x00000002ff2b7803 */ /* 0x000fe20000000000 */
[----:B------:R-:W1:Y:S01]  /*2da0*/  MUFU.TANH R28, R28 ;  /* 0x0000001c001c7308 */ /* 0x000e620000002400 */
[----:B------:R-:W-:-:S02]  /*2db0*/  FSEL R33, R33, -INF , !P0 ;  /* 0xff80000021217808 */ /* 0x000fc40004000000 */
[----:B------:R-:W-:Y:S02]  /*2dc0*/  ISETP.GT.AND P0, PT, R6, 0x19, !P1 ;  /* 0x000000190600780c */ /* 0x000fe40004f04270 */
[----:B------:R-:W-:Y:S02]  /*2dd0*/  ISETP.GE.AND P1, PT, R93, 0x21, PT ;  /* 0x000000215d00780c */ /* 0x000fe40003f26270 */
[----:B------:R-:W-:Y:S01]  /*2de0*/  ISETP.LT.OR P0, PT, R24, 0x1a, P0 ;  /* 0x0000001a1800780c */ /* 0x000fe20000701670 */
[----:B------:R-:W1:Y:S01]  /*2df0*/  MUFU.TANH R44, R44 ;  /* 0x0000002c002c7308 */ /* 0x000e620000002400 */
[----:B------:R-:W-:Y:S02]  /*2e00*/  P2R R3, PR, RZ, 0x2 ;  /* 0x00000002ff037803 */ /* 0x000fe40000000000 */
[----:B------:R-:W-:Y:S02]  /*2e10*/  FSEL R31, R31, -INF , !P0 ;  /* 0xff8000001f1f7808 */ /* 0x000fe40004000000 */
[----:B------:R-:W-:-:S02]  /*2e20*/  ISETP.GT.AND P0, PT, R6, 0x20, !P1 ;  /* 0x000000200600780c */ /* 0x000fc40004f04270 */
[----:B------:R-:W-:Y:S01]  /*2e30*/  ISETP.GE.AND P1, PT, R93, 0x22, PT ;  /* 0x000000225d00780c */ /* 0x000fe20003f26270 */
[----:B------:R-:W1:Y:S01]  /*2e40*/  MUFU.TANH R57, R57 ;  /* 0x0000003900397308 */ /* 0x000e620000002400 */
[----:B------:R-:W-:Y:S02]  /*2e50*/  ISETP.LT.OR P0, PT, R24, 0x21, P0 ;  /* 0x000000211800780c */ /* 0x000fe40000701670 */
[----:B------:R-:W-:Y:S02]  /*2e60*/  P2R R42, PR, RZ, 0x2 ;  /* 0x00000002ff2a7803 */ /* 0x000fe40000000000 */
[----:B------:R-:W-:Y:S02]  /*2e70*/  FSEL R29, R29, -INF , !P0 ;  /* 0xff8000001d1d7808 */ /* 0x000fe40004000000 */
[----:B------:R-:W-:Y:S01]  /*2e80*/  ISETP.GT.AND P0, PT, R6, 0x21, !P1 ;  /* 0x000000210600780c */ /* 0x000fe20004f04270 */
[----:B------:R-:W1:Y:S01]  /*2e90*/  MUFU.TANH R56, R56 ;  /* 0x0000003800387308 */ /* 0x000e620000002400 */
[----:B------:R-:W-:-:S02]  /*2ea0*/  ISETP.GE.AND P1, PT, R93, 0x1, PT ;  /* 0x000000015d00780c */ /* 0x000fc40003f26270 */
[----:B------:R-:W-:Y:S02]  /*2eb0*/  ISETP.LT.OR P0, PT, R24, 0x22, P0 ;  /* 0x000000221800780c */ /* 0x000fe40000701670 */
[----:B------:R-:W-:Y:S02]  /*2ec0*/  P2R R2, PR, RZ, 0x2 ;  /* 0x00000002ff027803 */ /* 0x000fe40000000000 */
[----:B------:R-:W-:Y:S01]  /*2ed0*/  FSEL R27, R27, -INF , !P0 ;  /* 0xff8000001b1b7808 */ /* 0x000fe20004000000 */
[----:B------:R-:W1:Y:S01]  /*2ee0*/  MUFU.TANH R54, R54 ;  /* 0x0000003600367308 */ /* 0x000e620000002400 */
[----:B------:R-:W-:Y:S02]  /*2ef0*/  ISETP.GT.AND P0, PT, R6, 0x28, !P2 ;  /* 0x000000280600780c */ /* 0x000fe40005704270 */
[----:B------:R-:W-:Y:S02]  /*2f00*/  IMNMX R47, R47, R76, PT ;  /* 0x0000004c2f2f7217 */ /* 0x000fe40003800200 */
[----:B------:R-:W-:-:S04]  /*2f10*/  ISETP.LT.OR P0, PT, R24, 0x29, P0 ;  /* 0x000000291800780c */ /* 0x000fc80000701670 */
[----:B------:R-:W-:Y:S02]  /*2f20*/  FSEL R26, R26, -INF , !P0 ;  /* 0xff8000001a1a7808 */ /* 0x000fe40004000000 */
[----:B------:R-:W-:Y:S02]  /*2f30*/  ISETP.GT.AND P0, PT, R6, RZ, !P1 ;  /* 0x000000ff0600720c */ /* 0x000fe40004f04270 */
[----:B------:R-:W-:Y:S02]  /*2f40*/  ISETP.GE.AND P1, PT, R93, 0x2a, PT ;  /* 0x0000002a5d00780c */ /* 0x000fe40003f26270 */
[----:B------:R-:W-:-:S04]  /*2f50*/  ISETP.LT.OR P0, PT, R24, 0x1, P0 ;  /* 0x000000011800780c */ /* 0x000fc80000701670 */
[----:B------:R-:W-:Y:S02]  /*2f60*/  FSEL R41, R41, -INF , !P0 ;  /* 0xff80000029297808 */ /* 0x000fe40004000000 */
[----:B------:R-:W-:Y:S01]  /*2f70*/  ISETP.GT.AND P0, PT, R6, 0x29, !P1 ;  /* 0x000000290600780c */ /* 0x000fe20004f04270 */
[----:B------:R-:W-:-:S03]  /*2f80*/  FMUL.FTZ R6, R67, c[0x0][0x320] ;  /* 0x0000c80043067a20 */ /* 0x000fc60000410000 */
[----:B------:R-:W-:Y:S01]  /*2f90*/  ISETP.LT.OR P0, PT, R24, 0x2a, P0 ;  /* 0x0000002a1800780c */ /* 0x000fe20000701670 */
[----:B------:R-:W-:Y:S02]  /*2fa0*/  FMUL.FTZ R24, R55, c[0x0][0x320] ;  /* 0x0000c80037187a20 */ /* 0x000fe40000410000 */
[----:B------:R-:W1:Y:S01]  /*2fb0*/  MUFU.TANH R6, R6 ;  /* 0x0000000600067308 */ /* 0x000e620000002400 */
[----:B------:R-:W-:Y:S02]  /*2fc0*/  FSEL R25, R25, -INF , !P0 ;  /* 0xff80000019197808 */ /* 0x000fe40004000000 */
[----:B------:R-:W-:-:S05]  /*2fd0*/  PLOP3.LUT P0, PT, PT, PT, UP1, 0x40, 0x0 ;  /* 0x000000000000781c */ /* 0x000fca0003f0e818 */
[----:B------:R-:W1:Y:S08]  /*2fe0*/  MUFU.TANH R24, R24 ;  /* 0x0000001800187308 */ /* 0x000e700000002400 */
        /* <DEDUP_REMOVED lines=13> */
.L_x_166:
[----:B------:R-:W-:-:S04]  /*30c0*/  MOV R38, c[0x0][0x32c] ;  /* 0x0000cb0000267a02 */ /* 0x000fc80000000f00 */
[----:B------:R-:W-:-:S13]  /*30d0*/  ISETP.NE.AND P0, PT, R38, 0x1, PT ;  /* 0x000000012600780c */ /* 0x000fda0003f05270 */
[----:B------:R-:W-:-:S05]  /*30e0*/  @P0 IMAD.HI.U32 R38, R58, c[0x0][0x330], RZ ;  /* 0x0000cc003a260a27 */ /* 0x000fca00078e00ff */
[----:B------:R-:W-:Y:S02]  /*30f0*/  @P0 SHF.R.U32.HI R58, RZ, c[0x0][0x334], R38 ;  /* 0x0000cd00ff3a0a19 */ /* 0x000fe40000011626 */
.L_x_167:
[----:B------:R-:W-:Y:S05]  /*3100*/  BSYNC B0 ;  /* 0x0000000000007941 */ /* 0x000fea0003800000 */
.L_x_165:
[----:B------:R-:W-:-:S05]  /*3110*/  IMAD R55, R58, c[0x0][0x32c], R65 ;  /* 0x0000cb003a377a24 */ /* 0x000fca00078e0241 */
[----:B------:R-:W-:Y:S02]  /*3120*/  IADD3 R38, R55, c[0x0][0x32c], RZ ;  /* 0x0000cb0037267a10 */ /* 0x000fe40007ffe0ff */
[----:B------:R-:W-:Y:S02]  /*3130*/  IMNMX R46, R46, R55, !PT ;  /* 0x000000372e2e7217 */ /* 0x000fe40007800200 */
[----:B------:R-:W-:Y:S02]  /*3140*/  IMNMX R47, R47, R38, PT ;  /* 0x000000262f2f7217 */ /* 0x000fe40003800200 */
.L_x_164:
[----:B--234-:R-:W-:Y:S01]  /*3150*/  ISETP.NE.AND P0, PT, R68, RZ, PT ;  /* 0x000000ff4400720c */ /* 0x01cfe20003f05270 */
[----:B------:R-:W-:Y:S02]  /*3160*/  FMUL.FTZ R12, R12, c[0x0][0x320] ;  /* 0x0000c8000c0c7a20 */ /* 0x000fe40000410000 */
[----:B------:R-:W-:Y:S01]  /*3170*/  FMUL.FTZ R90, R8, c[0x0][0x320] ;  /* 0x0000c800085a7a20 */ /* 0x000fe20000410000 */
[----:B------:R-:W-:Y:S01]  /*3180*/  ISETP.GT.AND P0, PT, R46, 0x1, !P0 ;  /* 0x000000012e00780c */ /* 0x000fe20004704270 */
[----:B------:R2:W3:Y:S01]  /*3190*/  MUFU.TANH R94, R12 ;  /* 0x0000000c005e7308 */ /* 0x0004e20000002400 */
[----:B------:R-:W-:-:S02]  /*31a0*/  FMUL.FTZ R13, R13, c[0x0][0x320] ;  /* 0x0000c8000d0d7a20 */ /* 0x000fc40000410000 */
[----:B------:R-:W-:Y:S01]  /*31b0*/  ISETP.LT.OR P0, PT, R47, 0x2, P0 ;  /* 0x000000022f00780c */ /* 0x000fe20000701670 */
[----:B------:R-:W-:Y:S02]  /*31c0*/  FMUL.FTZ R72, R72, c[0x0][0x320] ;  /* 0x0000c80048487a20 */ /* 0x000fe40000410000 */
[----:B------:R-:W-:Y:S01]  /*31d0*/  FMUL.FTZ R73, R73, c[0x0][0x320] ;  /* 0x0000c80049497a20 */ /* 0x000fe20000410000 */
[----:B------:R-:W-:Y:S01]  /*31e0*/  FSEL R40, R40, -INF , !P0 ;  /* 0xff80000028287808 */ /* 0x000fe20004000000 */
[----:B------:R-:W-:Y:S01]  /*31f0*/  FMUL.FTZ R21, R21, c[0x0][0x320] ;  /* 0x0000c80015157a20 */ /* 0x000fe20000410000 */
[----:B------:R-:W-:Y:S01]  /*3200*/  ISETP.NE.AND P0, PT, R64, RZ, PT ;  /* 0x000000ff4000720c */ /* 0x000fe20003f05270 */
[----:B------:R-:W-:Y:S01]  /*3210*/  FMUL.FTZ R17, R17, c[0x0][0x320] ;  /* 0x0000c80011117a20 */ /* 0x000fe20000410000 */
[----:B------:R-:W4:Y:S01]  /*3220*/  MUFU.TANH R92, R13 ;  /* 0x0000000d005c7308 */ /* 0x000f220000002400 */
[----:B------:R-:W-:Y:S01]  /*3230*/  FMUL.FTZ R20, R20, c[0x0][0x320] ;  /* 0x0000c80014147a20 */ /* 0x000fe20000410000 */
[----:B------:R-:W-:Y:S01]  /*3240*/  ISETP.GT.AND P0, PT, R46, 0x8, !P0 ;  /* 0x000000082e00780c */ /* 0x000fe20004704270 */
[----:B------:R-:W-:Y:S01]  /*3250*/  FMUL.FTZ R48, R48, c[0x0][0x320] ;  /* 0x0000c80030307a20 */ /* 0x000fe20000410000 */
[----:B--2---:R-:W2:Y:S02]  /*3260*/  SHFL.IDX PT, R12, R61, 0x2, 0x1c1f ;  /* 0x005c1f003d0c7f89 */ /* 0x004ea400000e0000 */
[----:B------:R-:W-:Y:S01]  /*3270*/  ISETP.LT.OR P0, PT, R47, 0x9, P0 ;  /* 0x000000092f00780c */ /* 0x000fe20000701670 */
[----:B------:R-:W-:Y:S01]  /*3280*/  FMUL.FTZ R49, R49, c[0x0][0x320] ;  /* 0x0000c80031317a20 */ /* 0x000fe20000410000 */
[----:B------:R-:W1:Y:S01]  /*3290*/  MUFU.TANH R182, R72 ;  /* 0x0000004800b67308 */ /* 0x000e620000002400 */
[----:B------:R-:W-:Y:S01]  /*32a0*/  FMUL.FTZ R16, R16, c[0x0][0x320] ;  /* 0x0000c80010107a20 */ /* 0x000fe20000410000 */
[----:B-1----:R-:W-:Y:S01]  /*32b0*/  FSEL R38, R54, -INF , !P0 ;  /* 0xff80000036267808 */ /* 0x002fe20004000000 */
[----:B------:R-:W-:Y:S01]  /*32c0*/  FMUL.FTZ R9, R9, c[0x0][0x320] ;  /* 0x0000c80009097a20 */ /* 0x000fe20000410000 */
[----:B------:R-:W-:-:S04]  /*32d0*/  ISETP.NE.AND P0, PT, R60, RZ, PT ;  /* 0x000000ff3c00720c */ /* 0x000fc80003f05270 */
[----:B------:R-:W-:Y:S01]  /*32e0*/  ISETP.GT.AND P0, PT, R46, 0x9, !P0 ;  /* 0x000000092e00780c */ /* 0x000fe20004704270 */
[----:B------:R-:W1:Y:S03]  /*32f0*/  MUFU.TANH R179, R73 ;  /* 0x0000004900b37308 */ /* 0x000e660000002400 */
[----:B------:R-:W-:-:S04]  /*3300*/  ISETP.LT.OR P0, PT, R47, 0xa, P0 ;  /* 0x0000000a2f00780c */ /* 0x000fc80000701670 */
[----:B------:R-:W-:Y:S01]  /*3310*/  FSEL R6, R6, -INF , !P0 ;  /* 0xff80000006067808 */ /* 0x000fe20004000000 */
[----:B------:R-:W1:Y:S01]  /*3320*/  MUFU.TANH R152, R21 ;  /* 0x0000001500987308 */ /* 0x000e620000002400 */
[----:B------:R-:W-:Y:S01]  /*3330*/  ISETP.NE.AND P0, PT, R53, RZ, PT ;  /* 0x000000ff3500720c */ /* 0x000fe20003f05270 */
[----:B--2---:R-:W-:-:S03]  /*3340*/  IMAD.IADD R8, R69, 0x1, R12 ;  /* 0x0000000145087824 */ /* 0x004fc600078e020c */
[----:B------:R-:W-:-:S03]  /*3350*/  ISETP.GT.AND P0, PT, R46, 0x10, !P0 ;  /* 0x000000102e00780c */ /* 0x000fc60004704270 */
[----:B------:R-:W2:Y:S01]  /*3360*/  MUFU.TANH R126, R17 ;  /* 0x00000011007e7308 */ /* 0x000ea20000002400 */
[----:B------:R-:W-:-:S04]  /*3370*/  ISETP.LT.OR P0, PT, R47, 0x11, P0 ;  /* 0x000000112f00780c */ /* 0x000fc80000701670 */
[----:B------:R-:W-:Y:S02]  /*3380*/  FSEL R36, R36, -INF , !P0 ;  /* 0xff80000024247808 */ /* 0x000fe40004000000 */
[----:B------:R-:W-:Y:S01]  /*3390*/  ISETP.NE.AND P0, PT, R52, RZ, PT ;  /* 0x000000ff3400720c */ /* 0x000fe20003f05270 */
[----:B------:R-:W1:Y:S03]  /*33a0*/  MUFU.TANH R89, R20 ;  /* 0x0000001400597308 */ /* 0x000e660000002400 */
[----:B------:R-:W-:-:S04]  /*33b0*/  ISETP.GT.AND P0, PT, R46, 0x11, !P0 ;  /* 0x000000112e00780c */ /* 0x000fc80004704270 */
[----:B------:R-:W-:Y:S01]  /*33c0*/  ISETP.LT.OR P0, PT, R47, 0x12, P0 ;  /* 0x000000122f00780c */ /* 0x000fe20000701670 */
[----:B------:R-:W1:Y:S03]  /*33d0*/  MUFU.TANH R178, R48 ;  /* 0x0000003000b27308 */ /* 0x000e660000002400 */
[----:B------:R-:W-:Y:S02]  /*33e0*/  FSEL R34, R34, -INF , !P0 ;  /* 0xff80000022227808 */ /* 0x000fe40004000000 */
[----:B------:R-:W-:-:S03]  /*33f0*/  ISETP.NE.AND P0, PT, R45, RZ, PT ;  /* 0x000000ff2d00720c */ /* 0x000fc60003f05270 */
[----:B------:R-:W1:Y:S01]  /*3400*/  MUFU.TANH R177, R49 ;  /* 0x0000003100b17308 */ /* 0x000e620000002400 */
[----:B------:R-:W-:-:S04]  /*3410*/  ISETP.GT.AND P0, PT, R46, 0x18, !P0 ;  /* 0x000000182e00780c */ /* 0x000fc80004704270 */
[----:B------:R-:W-:-:S03]  /*3420*/  ISETP.LT.OR P0, PT, R47, 0x19, P0 ;  /* 0x000000192f00780c */ /* 0x000fc60000701670 */
[----:B------:R-:W1:Y:S01]  /*3430*/  MUFU.TANH R90, R90 ;  /* 0x0000005a005a7308 */ /* 0x000e620000002400 */
[----:B------:R-:W-:Y:S02]  /*3440*/  FSEL R32, R32, -INF , !P0 ;  /* 0xff80000020207808 */ /* 0x000fe40004000000 */
[----:B------:R-:W-:-:S04]  /*3450*/  ISETP.NE.AND P0, PT, R43, RZ, PT ;  /* 0x000000ff2b00720c */ /* 0x000fc80003f05270 */
[----:B------:R-:W-:Y:S01]  /*3460*/  ISETP.GT.AND P0, PT, R46, 0x19, !P0 ;  /* 0x000000192e00780c */ /* 0x000fe20004704270 */
[----:B------:R-:W1:Y:S03]  /*3470*/  MUFU.TANH R142, R16 ;  /* 0x00000010008e7308 */ /* 0x000e660000002400 */
[----:B------:R-:W-:-:S04]  /*3480*/  ISETP.LT.OR P0, PT, R47, 0x1a, P0 ;  /* 0x0000001a2f00780c */ /* 0x000fc80000701670 */
[----:B------:R-:W-:Y:S01]  /*3490*/  FSEL R30, R30, -INF , !P0 ;  /* 0xff8000001e1e7808 */ /* 0x000fe20004000000 */
[----:B------:R5:W1:Y:S01]  /*34a0*/  MUFU.TANH R88, R9 ;  /* 0x0000000900587308 */ /* 0x000a620000002400 */
[----:B------:R-:W-:-:S04]  /*34b0*/  ISETP.NE.AND P0, PT, R3, RZ, PT ;  /* 0x000000ff0300720c */ /* 0x000fc80003f05270 */
[----:B------:R-:W-:-:S04]  /*34c0*/  ISETP.GT.AND P0, PT, R46, 0x20, !P0 ;  /* 0x000000202e00780c */ /* 0x000fc80004704270 */
[----:B------:R-:W-:-:S04]  /*34d0*/  ISETP.LT.OR P0, PT, R47, 0x21, P0 ;  /* 0x000000212f00780c */ /* 0x000fc80000701670 */
[----:B------:R-:W-:Y:S02]  /*34e0*/  FSEL R28, R28, -INF , !P0 ;  /* 0xff8000001c1c7808 */ /* 0x000fe40004000000 */
[----:B------:R-:W-:Y:S01]  /*34f0*/  ISETP.NE.AND P0, PT, R42, RZ, PT ;  /* 0x000000ff2a00720c */ /* 0x000fe20003f05270 */
[----:B-----5:R-:W-:-:S03]  /*3500*/  IMAD.IADD R9, R77, 0x1, R12 ;  /* 0x000000014d097824 */ /* 0x020fc600078e020c */
[----:B------:R-:W-:Y:S02]  /*3510*/  ISETP.GT.AND P0, PT, R46, 0x21, !P0 ;  /* 0x000000212e00780c */ /* 0x000fe40004704270 */
[----:B------:R-:W-:Y:S02]  /*3520*/  IMNMX R9, R9, R76, PT ;  /* 0x0000004c09097217 */ /* 0x000fe40003800200 */
[----:B------:R-:W-:-:S04]  /*3530*/  ISETP.LT.OR P0, PT, R47, 0x22, P0 ;  /* 0x000000222f00780c */ /* 0x000fc80000701670 */
[----:B------:R-:W-:Y:S02]  /*3540*/  FSEL R24, R24, -INF , !P0 ;  /* 0xff80000018187808 */ /* 0x000fe40004000000 */
[----:B------:R-:W-:-:S04]  /*3550*/  ISETP.GT.AND P0, PT, R46, 0x28, !P2 ;  /* 0x000000282e00780c */ /* 0x000fc80005704270 */
[----:B------:R-:W-:-:S04]  /*3560*/  ISETP.LT.OR P0, PT, R47, 0x29, P0 ;  /* 0x000000292f00780c */ /* 0x000fc80000701670 */
[----:B------:R-:W-:Y:S02]  /*3570*/  FSEL R57, R57, -INF , !P0 ;  /* 0xff80000039397808 */ /* 0x000fe40004000000 */
[----:B------:R-:W-:-:S04]  /*3580*/  ISETP.NE.AND P0, PT, R2, RZ, PT ;  /* 0x000000ff0200720c */ /* 0x000fc80003f05270 */
[----:B------:R-:W-:-:S04]  /*3590*/  ISETP.GT.AND P0, PT, R46, RZ, !P0 ;  /* 0x000000ff2e00720c */ /* 0x000fc80004704270 */
[----:B------:R-:W-:-:S04]  /*35a0*/  ISETP.LT.OR P0, PT, R47, 0x1, P0 ;  /* 0x000000012f00780c */ /* 0x000fc80000701670 */
[----:B------:R-:W-:Y:S02]  /*35b0*/  FSEL R44, R44, -INF , !P0 ;  /* 0xff8000002c2c7808 */ /* 0x000fe40004000000 */
[----:B------:R-:W-:-:S04]  /*35c0*/  ISETP.GT.AND P0, PT, R46, 0x29, !P1 ;  /* 0x000000292e00780c */ /* 0x000fc80004f04270 */
[----:B------:R-:W-:-:S04]  /*35d0*/  ISETP.LT.OR P0, PT, R47, 0x2a, P0 ;  /* 0x0000002a2f00780c */ /* 0x000fc80000701670 */
[----:B------:R-:W-:Y:S02]  /*35e0*/  FSEL R56, R56, -INF , !P0 ;  /* 0xff80000038387808 */ /* 0x000fe40004000000 */
[----:B------:R-:W-:-:S13]  /*35f0*/  PLOP3.LUT P0, PT, PT, PT, UP1, 0x40, 0x0 ;  /* 0x000000000000781c */ /* 0x000fda0003f0e818 */
[----:B------:R-:W-:Y:S05]  /*3600*/  @P0 BRA `(.L_x_168) ;  /* 0x0000015000000947 */ /* 0x000fea0003800000 */
[----:B-1234-:R-:W-:Y:S01]  /*3610*/  IADD3 R12, R12, c[0x0][0x1d0], RZ ;  /* 0x000074000c0c7a10 */ /* 0x01efe20007ffe0ff */
        /* <DEDUP_REMOVED lines=11> */
.L_x_170:
[----:B------:R-:W-:-:S04]  /*36d0*/  MOV R12, c[0x0][0x32c] ;  /* 0x0000cb00000c7a02 */ /* 0x000fc80000000f00 */
[----:B------:R-:W-:-:S13]  /*36e0*/  ISETP.NE.AND P0, PT, R12, 0x1, PT ;  /* 0x000000010c00780c */ /* 0x000fda0003f05270 */
[----:B------:R-:W-:-:S05]  /*36f0*/  @P0 IMAD.HI.U32 R12, R16, c[0x0][0x330], RZ ;  /* 0x0000cc00100c0a27 */ /* 0x000fca00078e00ff */
[----:B------:R-:W-:Y:S02]  /*3700*/  @P0 SHF.R.U32.HI R16, RZ, c[0x0][0x334], R12 ;  /* 0x0000cd00ff100a19 */ /* 0x000fe4000001160c */
.L_x_171:
[----:B------:R-:W-:Y:S05]  /*3710*/  BSYNC B0 ;  /* 0x0000000000007941 */ /* 0x000fea0003800000 */
.L_x_169:
[----:B------:R-:W-:-:S05]  /*3720*/  IMAD R13, R16, c[0x0][0x32c], R65 ;  /* 0x0000cb00100d7a24 */ /* 0x000fca00078e0241 */
[----:B------:R-:W-:Y:S02]  /*3730*/  IADD3 R12, R13, c[0x0][0x32c], RZ ;  /* 0x0000cb000d0c7a10 */ /* 0x000fe40007ffe0ff */
[----:B------:R-:W-:Y:S02]  /*3740*/  IMNMX R8, R8, R13, !PT ;  /* 0x0000000d08087217 */ /* 0x000fe40007800200 */
[----:B------:R-:W-:Y:S02]  /*3750*/  IMNMX R9, R9, R12, PT ;  /* 0x0000000c09097217 */ /* 0x000fe40003800200 */
.L_x_168:
[----:B-1234-:R-:W-:Y:S01]  /*3760*/  ISETP.NE.AND P0, PT, R68, RZ, PT ;  /* 0x000000ff4400720c */ /* 0x01efe20003f05270 */
[----:B------:R-:W-:Y:S02]  /*3770*/  FMUL.FTZ R74, R74, c[0x0][0x320] ;  /* 0x0000c8004a4a7a20 */ /* 0x000fe40000410000 */
[----:B------:R-:W-:Y:S01]  /*3780*/  FMUL.FTZ R190, R75, c[0x0][0x320] ;  /* 0x0000c8004bbe7a20 */ /* 0x000fe20000410000 */
[----:B------:R-:W-:Y:S01]  /*3790*/  ISETP.GT.AND P0, PT, R8, 0x1, !P0 ;  /* 0x000000010800780c */ /* 0x000fe20004704270 */
[----:B------:R1:W2:Y:S01]  /*37a0*/  MUFU.TANH R180, R74 ;  /* 0x0000004a00b47308 */ /* 0x0002a20000002400 */
        /* <DEDUP_REMOVED lines=8> */
[----:B------:R3:W4:Y:S01]  /*3830*/  MUFU.TANH R124, R18 ;  /* 0x00000012007c7308 */ /* 0x0007220000002400 */
[----:B------:R-:W-:Y:S01]  /*3840*/  FMUL.FTZ R23, R23, c[0x0][0x320] ;  /* 0x0000c80017177a20 */ /* 0x000fe20000410000 */
[----:B------:R-:W-:Y:S01]  /*3850*/  ISETP.GT.AND P0, PT, R8, 0x8, !P0 ;  /* 0x000000080800780c */ /* 0x000fe20004704270 */
[----:B------:R-:W-:-:S02]  /*3860*/  FMUL.FTZ R19, R19, c[0x0][0x320] ;  /* 0x0000c80013137a20 */ /* 0x000fc40000410000 */
[----:B-1----:R-:W-:Y:S01]  /*3870*/  FMUL.FTZ R74, R15, c[0x0][0x320] ;  /* 0x0000c8000f4a7a20 */ /* 0x002fe20000410000 */
[----:B------:R-:W-:Y:S01]  /*3880*/  ISETP.LT.OR P0, PT, R9, 0x9, P0 ;  /* 0x000000090900780c */ /* 0x000fe20000701670 */
[----:B------:R-:W-:Y:S01]  /*3890*/  FMUL.FTZ R50, R50, c[0x0][0x320] ;  /* 0x0000c80032327a20 */ /* 0x000fe20000410000 */
[----:B------:R-:W1:Y:S01]  /*38a0*/  MUFU.TANH R190, R190 ;  /* 0x000000be00be7308 */ /* 0x000e620000002400 */
[----:B------:R-:W-:Y:S01]  /*38b0*/  FMUL.FTZ R51, R51, c[0x0][0x320] ;  /* 0x0000c80033337a20 */ /* 0x000fe20000410000 */
[----:B------:R-:W-:Y:S02]  /*38c0*/  FSEL R142, R142, -INF , !P0 ;  /* 0xff8000008e8e7808 */ /* 0x000fe40004000000 */
[----:B------:R-:W-:-:S04]  /*38d0*/  ISETP.NE.AND P0, PT, R60, RZ, PT ;  /* 0x000000ff3c00720c */ /* 0x000fc80003f05270 */
[----:B------:R-:W-:Y:S01]  /*38e0*/  ISETP.GT.AND P0, PT, R8, 0x9, !P0 ;  /* 0x000000090800780c */ /* 0x000fe20004704270 */
[----:B------:R3:W1:Y:S03]  /*38f0*/  MUFU.TANH R73, R10 ;  /* 0x0000000a00497308 */ /* 0x0006660000002400 */
[----:B------:R-:W-:-:S04]  /*3900*/  ISETP.LT.OR P0, PT, R9, 0xa, P0 ;  /* 0x0000000a0900780c */ /* 0x000fc80000701670 */
[----:B------:R-:W-:Y:S01]  /*3910*/  FSEL R126, R126, -INF , !P0 ;  /* 0xff8000007e7e7808 */ /* 0x000fe20004000000 */
[----:B------:R3:W1:Y:S01]  /*3920*/  MUFU.TANH R72, R11 ;  /* 0x0000000b00487308 */ /* 0x0006620000002400 */
[----:B------:R-:W-:-:S04]  /*3930*/  ISETP.NE.AND P0, PT, R53, RZ, PT ;  /* 0x000000ff3500720c */ /* 0x000fc80003f05270 */
[----:B------:R-:W-:-:S03]  /*3940*/  ISETP.GT.AND P0, PT, R8, 0x10, !P0 ;  /* 0x000000100800780c */ /* 0x000fc60004704270 */
[----:B------:R3:W1:Y:S01]  /*3950*/  MUFU.TANH R75, R22 ;  /* 0x00000016004b7308 */ /* 0x0006620000002400 */
[----:B------:R-:W-:-:S04]  /*3960*/  ISETP.LT.OR P0, PT, R9, 0x11, P0 ;  /* 0x000000110900780c */ /* 0x000fc80000701670 */
[----:B------:R-:W-:Y:S02]  /*3970*/  FSEL R94, R94, -INF , !P0 ;  /* 0xff8000005e5e7808 */ /* 0x000fe40004000000 */
[----:B------:R-:W-:Y:S01]  /*3980*/  ISETP.NE.AND P0, PT, R52, RZ, PT ;  /* 0x000000ff3400720c */ /* 0x000fe20003f05270 */
[----:B------:R3:W1:Y:S03]  /*3990*/  MUFU.TANH R140, R23 ;  /* 0x00000017008c7308 */ /* 0x0006660000002400 */
[----:B------:R-:W-:-:S04]  /*39a0*/  ISETP.GT.AND P0, PT, R8, 0x11, !P0 ;  /* 0x000000110800780c */ /* 0x000fc80004704270 */
[----:B------:R-:W-:Y:S01]  /*39b0*/  ISETP.LT.OR P0, PT, R9, 0x12, P0 ;  /* 0x000000120900780c */ /* 0x000fe20000701670 */
[----:B------:R3:W1:Y:S03]  /*39c0*/  MUFU.TANH R110, R19 ;  /* 0x00000013006e7308 */ /* 0x0006660000002400 */
[----:B------:R-:W-:Y:S02]  /*39d0*/  FSEL R92, R92, -INF , !P0 ;  /* 0xff8000005c5c7808 */ /* 0x000fe40004000000 */
[----:B------:R-:W-:-:S03]  /*39e0*/  ISETP.NE.AND P0, PT, R45, RZ, PT ;  /* 0x000000ff2d00720c */ /* 0x000fc60003f05270 */
[----:B------:R3:W1:Y:S01]  /*39f0*/  MUFU.TANH R189, R50 ;  /* 0x0000003200bd7308 */ /* 0x0006620000002400 */
[----:B------:R-:W-:-:S04]  /*3a00*/  ISETP.GT.AND P0, PT, R8, 0x18, !P0 ;  /* 0x000000180800780c */ /* 0x000fc80004704270 */
[----:B------:R-:W-:-:S03]  /*3a10*/  ISETP.LT.OR P0, PT, R9, 0x19, P0 ;  /* 0x000000190900780c */ /* 0x000fc60000701670 */
[----:B------:R3:W1:Y:S01]  /*3a20*/  MUFU.TANH R187, R51 ;  /* 0x0000003300bb7308 */ /* 0x0006620000002400 */
[----:B------:R-:W-:Y:S02]  /*3a30*/  FSEL R90, R90, -INF , !P0 ;  /* 0xff8000005a5a7808 */ /* 0x000fe40004000000 */
[----:B------:R-:W-:-:S04]  /*3a40*/  ISETP.NE.AND P0, PT, R43, RZ, PT ;  /* 0x000000ff2b00720c */ /* 0x000fc80003f05270 */
[----:B------:R-:W-:Y:S01]  /*3a50*/  ISETP.GT.AND P0, PT, R8, 0x19, !P0 ;  /* 0x000000190800780c */ /* 0x000fe20004704270 */
[----:B------:R-:W1:Y:S03]  /*3a60*/  MUFU.TANH R108, R108 ;  /* 0x0000006c006c7308 */ /* 0x000e660000002400 */
[----:B------:R-:W-:-:S04]  /*3a70*/  ISETP.LT.OR P0, PT, R9, 0x1a, P0 ;  /* 0x0000001a0900780c */ /* 0x000fc80000701670 */
[----:B------:R-:W-:Y:S01]  /*3a80*/  FSEL R88, R88, -INF , !P0 ;  /* 0xff80000058587808 */ /* 0x000fe20004000000 */
[----:B------:R-:W1:Y:S01]  /*3a90*/  MUFU.TANH R74, R74 ;  /* 0x0000004a004a7308 */ /* 0x000e620000002400 */
[----:B------:R-:W-:-:S04]  /*3aa0*/  ISETP.NE.AND P0, PT, R3, RZ, PT ;  /* 0x000000ff0300720c */ /* 0x000fc80003f05270 */
[----:B------:R-:W-:-:S04]  /*3ab0*/  ISETP.GT.AND P0, PT, R8, 0x20, !P0 ;  /* 0x000000200800780c */ /* 0x000fc80004704270 */
[----:B------:R-:W-:-:S04]  /*3ac0*/  ISETP.LT.OR P0, PT, R9, 0x21, P0 ;  /* 0x000000210900780c */ /* 0x000fc80000701670 */
[----:B------:R-:W-:Y:S02]  /*3ad0*/  FSEL R182, R182, -INF , !P0 ;  /* 0xff800000b6b67808 */ /* 0x000fe40004000000 */
[----:B------:R-:W-:-:S04]  /*3ae0*/  ISETP.NE.AND P0, PT, R42, RZ, PT ;  /* 0x000000ff2a00720c */ /* 0x000fc80003f05270 */
[----:B------:R-:W-:-:S04]  /*3af0*/  ISETP.GT.AND P0, PT, R8, 0x21, !P0 ;  /* 0x000000210800780c */ /* 0x000fc80004704270 */
        /* <DEDUP_REMOVED lines=9> */
[----:B------:R-:W-:Y:S02]  /*3b90*/  ISETP.GT.AND P0, PT, R8, 0x29, !P1 ;  /* 0x000000290800780c */ /* 0x000fe40004f04270 */
[----:B------:R-:W5:Y:S02]  /*3ba0*/  SHFL.IDX PT, R8, R61, 0x3, 0x1c1f ;  /* 0x007c1f003d087f89 */ /* 0x000f6400000e0000 */
[----:B------:R-:W-:-:S04]  /*3bb0*/  ISETP.LT.OR P0, PT, R9, 0x2a, P0 ;  /* 0x0000002a0900780c */ /* 0x000fc80000701670 */
[----:B------:R-:W-:Y:S02]  /*3bc0*/  FSEL R177, R177, -INF , !P0 ;  /* 0xff800000b1b17808 */ /* 0x000fe40004000000 */
[----:B------:R-:W-:Y:S01]  /*3bd0*/  PLOP3.LUT P0, PT, PT, PT, UP1, 0x40, 0x0 ;  /* 0x000000000000781c */ /* 0x000fe20003f0e818 */
[--C-:B-----5:R-:W-:Y:S02]  /*3be0*/  IMAD.IADD R77, R77, 0x1, R8.reuse ;  /* 0x000000014d4d7824 */ /* 0x120fe400078e0208 */
[----:B------:R-:W-:-:S03]  /*3bf0*/  IMAD.IADD R15, R69, 0x1, R8 ;  /* 0x00000001450f7824 */ /* 0x000fc600078e0208 */
[----:B------:R-:W-:-:S07]  /*3c00*/  IMNMX R14, R77, R76, PT ;  /* 0x0000004c4d0e7217 */ /* 0x000fce0003800200 */
        /* <DEDUP_REMOVED lines=13> */
.L_x_174:
[----:B------:R-:W-:-:S04]  /*3ce0*/  MOV R8, c[0x0][0x32c] ;  /* 0x0000cb0000087a02 */ /* 0x000fc80000000f00 */
[----:B------:R-:W-:-:S13]  /*3cf0*/  ISETP.NE.AND P0, PT, R8, 0x1, PT ;  /* 0x000000010800780c */ /* 0x000fda0003f05270 */
[----:B------:R-:W-:-:S05]  /*3d00*/  @P0 IMAD.HI.U32 R8, R10, c[0x0][0x330], RZ ;  /* 0x0000cc000a080a27 */ /* 0x000fca00078e00ff */
[----:B------:R-:W-:Y:S02]  /*3d10*/  @P0 SHF.R.U32.HI R10, RZ, c[0x0][0x334], R8 ;  /* 0x0000cd00ff0a0a19 */ /* 0x000fe40000011608 */
.L_x_175:
[----:B------:R-:W-:Y:S05]  /*3d20*/  BSYNC B0 ;  /* 0x0000000000007941 */ /* 0x000fea0003800000 */
.L_x_173:
[----:B------:R-:W-:-:S05]  /*3d30*/  IMAD R10, R10, c[0x0][0x32c], R65 ;  /* 0x0000cb000a0a7a24 */ /* 0x000fca00078e0241 */
[----:B------:R-:W-:Y:S02]  /*3d40*/  IADD3 R9, R10, c[0x0][0x32c], RZ ;  /* 0x0000cb000a097a10 */ /* 0x000fe40007ffe0ff */
[----:B------:R-:W-:Y:S02]  /*3d50*/  IMNMX R15, R15, R10, !PT ;  /* 0x0000000a0f0f7217 */ /* 0x000fe40007800200 */
[----:B------:R-:W-:Y:S02]  /*3d60*/  IMNMX R14, R14, R9, PT ;  /* 0x000000090e0e7217 */ /* 0x000fe40003800200 */
.L_x_172:
[----:B-1234-:R-:W-:Y:S01]  /*3d70*/  ISETP.NE.AND P0, PT, R68, RZ, PT ;  /* 0x000000ff4400720c */ /* 0x01efe20003f05270 */
[----:B------:R-:W-:Y:S01]  /*3d80*/  IMAD.SHL.U32 R214, R4, 0x2, RZ ;  /* 0x0000000204d67824 */ /* 0x000fe200078e00ff */
[----:B------:R-:W-:Y:S01]  /*3d90*/  FMNMX.FTZ R9, R44, R40, !PT ;  /* 0x000000282c097209 */ /* 0x000fe20007810000 */
[----:B------:R-:W-:Y:S01]  /*3da0*/  ULDC.64 UR4, c[0x0][0x2c8] ;  /* 0x0000b20000047ab9 */ /* 0x000fe20000000a00 */
[C---:B------:R-:W-:Y:S01]  /*3db0*/  ISETP.GT.AND P0, PT, R15.reuse, 0x1, !P0 ;  /* 0x000000010f00780c */ /* 0x040fe20004704270 */
[----:B------:R-:W-:Y:S01]  /*3dc0*/  IMAD R212, R0, 0x2, R214 ;  /* 0x0000000200d47824 */ /* 0x000fe200078e02d6 */
[----:B------:R-:W-:Y:S01]  /*3dd0*/  FMNMX.FTZ R9, R38, R9, !PT ;  /* 0x0000000926097209 */ /* 0x000fe20007810000 */
[----:B------:R-:W-:Y:S01]  /*3de0*/  LDSM.16.MT88.4 R136, [R214+0x1880] ;  /* 0x00188000d688783b */ /* 0x000fe20000004200 */
[----:B------:R-:W-:Y:S01]  /*3df0*/  ISETP.LT.OR P0, PT, R14, 0x2, P0 ;  /* 0x000000020e00780c */ /* 0x000fe20000701670 */
[----:B------:R-:W-:Y:S01]  /*3e00*/  UIMAD.WIDE.U32 UR12, UR11, UR4, URZ ;  /* 0x000000040b0c72a5 */ /* 0x000fe2000f8e003f */
[----:B------:R-:W-:Y:S01]  /*3e10*/  FMNMX.FTZ R9, R6, R9, !PT ;  /* 0x0000000906097209 */ /* 0x000fe20007810000 */
[----:B------:R-:W-:Y:S01]  /*3e20*/  LDSM.16.MT88.4 R120, [R212+0x1880] ;  /* 0x00188000d478783b */ /* 0x000fe20000004200 */
[----:B------:R-:W-:Y:S01]  /*3e30*/  FSEL R140, R140, -INF , !P0 ;  /* 0xff8000008c8c7808 */ /* 0x000fe20004000000 */
[----:B------:R-:W-:Y:S01]  /*3e40*/  @UP2 USHF.R.U32.HI UR11, URZ, UR5, UR13 ;  /* 0x000000053f0b2299 */ /* 0x000fe2000801160d */
[----:B------:R-:W-:Y:S01]  /*3e50*/  ISETP.NE.AND P0, PT, R64, RZ, PT ;  /* 0x000000ff4000720c */ /* 0x000fe20003f05270 */
[----:B------:R-:W-:Y:S01]  /*3e60*/  LDSM.16.MT88.4 R104, [R214+0x2480] ;  /* 0x00248000d668783b */ /* 0x000fe20000004200 */
[----:B------:R-:W-:Y:S01]  /*3e70*/  FMNMX.FTZ R9, R36, R9, !PT ;  /* 0x0000000924097209 */ /* 0x000fe20007810000 */
[----:B------:R-:W-:Y:S01]  /*3e80*/  UIADD3 UR4, UR10, UR11, URZ ;  /* 0x0000000b0a047290 */ /* 0x000fe2000fffe03f */
[----:B------:R-:W-:Y:S01]  /*3e90*/  ISETP.GT.AND P0, PT, R15, 0x8, !P0 ;  /* 0x000000080f00780c */ /* 0x000fe20004704270 */
[----:B------:R-:W-:Y:S01]  /*3ea0*/  LDSM.16.MT88.4 R76, [R214+0x3080] ;  /* 0x00308000d64c783b */ /* 0x000fe20000004200 */
[----:B------:R-:W-:Y:S01]  /*3eb0*/  FMNMX.FTZ R9, R34, R9, !PT ;  /* 0x0000000922097209 */ /* 0x000fe20007810000 */
[----:B------:R-:W-:Y:S01]  /*3ec0*/  ULDC UR11, c[0x0][0x328] ;  /* 0x0000ca00000b7ab9 */ /* 0x000fe20000000800 */
[----:B------:R-:W-:Y:S01]  /*3ed0*/  ISETP.LT.OR P0, PT, R14, 0x9, P0 ;  /* 0x000000090e00780c */ /* 0x000fe20000701670 */
[----:B------:R-:W-:Y:S01]  /*3ee0*/  LDSM.16.MT88.4 R148, [R214+0x1c80] ;  /* 0x001c8000d694783b */ /* 0x000fe20000004200 */
[----:B------:R-:W-:Y:S01]  /*3ef0*/  FMNMX.FTZ R9, R32, R9, !PT ;  /* 0x0000000920097209 */ /* 0x000fe20007810000 */
[----:B------:R-:W-:Y:S01]  /*3f00*/  UIADD3 UR11, UR4, UR11, URZ ;  /* 0x0000000b040b7290 */ /* 0x000fe2000fffe03f */
[----:B------:R-:W-:Y:S01]  /*3f10*/  FSEL R124, R124, -INF , !P0 ;  /* 0xff8000007c7c7808 */ /* 0x000fe20004000000 */
[----:B------:R-:W-:Y:S01]  /*3f20*/  LDSM.16.MT88.4 R48, [R212+0x1c80] ;  /* 0x001c8000d430783b */ /* 0x000fe20000004200 */
[----:B------:R-:W-:-:S02]  /*3f30*/  ISETP.NE.AND P0, PT, R60, RZ, PT ;  /* 0x000000ff3c00720c */ /* 0x000fc40003f05270 */
[----:B------:R-:W-:Y:S01]  /*3f40*/  FMNMX.FTZ R9, R30, R9, !PT ;  /* 0x000000091e097209 */ /* 0x000fe20007810000 */
[----:B------:R-:W-:Y:S01]  /*3f50*/  LDSM.16.MT88.4 R60, [R212+0x2480] ;  /* 0x00248000d43c783b */ /* 0x000fe20000004200 */
[----:B------:R-:W-:Y:S02]  /*3f60*/  ISETP.GT.AND P0, PT, R15, 0x9, !P0 ;  /* 0x000000090f00780c */ /* 0x000fe40004704270 */
[----:B------:R-:W-:Y:S01]  /*3f70*/  FMNMX.FTZ R9, R28, R9, !PT ;  /* 0x000000091c097209 */ /* 0x000fe20007810000 */
[----:B------:R-:W-:Y:S01]  /*3f80*/  LDSM.16.MT88.4 R20, [R214+0x2c80] ;  /* 0x002c8000d614783b */ /* 0x000fe20000004200 */
[----:B------:R-:W-:Y:S02]  /*3f90*/  ISETP.LT.OR P0, PT, R14, 0xa, P0 ;  /* 0x0000000a0e00780c */ /* 0x000fe40000701670 */
[----:B------:R-:W-:Y:S02]  /*3fa0*/  FMNMX.FTZ R17, R89, R152, !PT ;  /* 0x0000009859117209 */ /* 0x000fe40007810000 */
[----:B------:R-:W-:-:S02]  /*3fb0*/  FSEL R110, R110, -INF , !P0 ;  /* 0xff8000006e6e7808 */ /* 0x000fc40004000000 */
[----:B------:R-:W-:Y:S02]  /*3fc0*/  ISETP.NE.AND P0, PT, R53, RZ, PT ;  /* 0x000000ff3500720c */ /* 0x000fe40003f05270 */
[----:B------:R-:W-:Y:S02]  /*3fd0*/  FMNMX.FTZ R17, R142, R17, !PT ;  /* 0x000000118e117209 */ /* 0x000fe40007810000 */
[----:B------:R-:W-:Y:S02]  /*3fe0*/  ISETP.GT.AND P0, PT, R15, 0x10, !P0 ;  /* 0x000000100f00780c */ /* 0x000fe40004704270 */
[----:B------:R-:W-:Y:S02]  /*3ff0*/  FMNMX.FTZ R17, R126, R17, !PT ;  /* 0x000000117e117209 */ /* 0x000fe40007810000 */
[----:B------:R-:W-:Y:S02]  /*4000*/  ISETP.LT.OR P0, PT, R14, 0x11, P0 ;  /* 0x000000110e00780c */ /* 0x000fe40000701670 */
[----:B------:R-:W-:-:S02]  /*4010*/  FMNMX.FTZ R17, R94, R17, !PT ;  /* 0x000000115e117209 */ /* 0x000fc40007810000 */
[----:B------:R-:W-:Y:S02]  /*4020*/  FSEL R108, R108, -INF , !P0 ;  /* 0xff8000006c6c7808 */ /* 0x000fe40004000000 */
[----:B------:R-:W-:Y:S02]  /*4030*/  ISETP.NE.AND P0, PT, R52, RZ, PT ;  /* 0x000000ff3400720c */ /* 0x000fe40003f05270 */
[----:B------:R-:W-:Y:S02]  /*4040*/  FMNMX.FTZ R17, R92, R17, !PT ;  /* 0x000000115c117209 */ /* 0x000fe40007810000 */
[----:B------:R-:W-:Y:S02]  /*4050*/  ISETP.GT.AND P0, PT, R15, 0x11, !P0 ;  /* 0x000000110f00780c */ /* 0x000fe40004704270 */
[----:B------:R-:W-:Y:S02]  /*4060*/  FMNMX.FTZ R17, R90, R17, !PT ;  /* 0x000000115a117209 */ /* 0x000fe40007810000 */
[----:B------:R-:W-:-:S02]  /*4070*/  ISETP.LT.OR P0, PT, R14, 0x12, P0 ;  /* 0x000000120e00780c */ /* 0x000fc40000701670 */
[----:B------:R-:W-:Y:S02]  /*4080*/  FMNMX.FTZ R17, R88, R17, !PT ;  /* 0x0000001158117209 */ /* 0x000fe40007810000 */
[----:B------:R-:W-:Y:S02]  /*4090*/  FSEL R74, R74, -INF , !P0 ;  /* 0xff8000004a4a7808 */ /* 0x000fe40004000000 */
[----:B------:R-:W-:Y:S02]  /*40a0*/  ISETP.NE.AND P0, PT, R45, RZ, PT ;  /* 0x000000ff2d00720c */ /* 0x000fe40003f05270 */
[----:B------:R-:W-:Y:S02]  /*40b0*/  FMNMX.FTZ R0, R182, R17, !PT ;  /* 0x00000011b6007209 */ /* 0x000fe40007810000 */
[----:B------:R-:W-:Y:S02]  /*40c0*/  ISETP.GT.AND P0, PT, R15, 0x18, !P0 ;  /* 0x000000180f00780c */ /* 0x000fe40004704270 */
[----:B------:R-:W-:-:S02]  /*40d0*/  FMNMX.FTZ R19, R179, R0, !PT ;  /* 0x00000000b3137209 */ /* 0x000fc40007810000 */
[----:B------:R-:W-:Y:S02]  /*40e0*/  ISETP.LT.OR P0, PT, R14, 0x19, P0 ;  /* 0x000000190e00780c */ /* 0x000fe40000701670 */
[----:B------:R-:W-:Y:S02]  /*40f0*/  FMNMX.FTZ R0, R178, R19, !PT ;  /* 0x00000013b2007209 */ /* 0x000fe40007810000 */
[----:B------:R-:W-:Y:S02]  /*4100*/  FSEL R73, R73, -INF , !P0 ;  /* 0xff80000049497808 */ /* 0x000fe40004000000 */
[----:B------:R-:W-:Y:S02]  /*4110*/  ISETP.NE.AND P0, PT, R43, RZ, PT ;  /* 0x000000ff2b00720c */ /* 0x000fe40003f05270 */
[C---:B------:R-:W-:Y:S02]  /*4120*/  ISETP.GT.AND P2, PT, R15.reuse, 0x28, !P2 ;  /* 0x000000280f00780c */ /* 0x040fe40005744270 */
[----:B------:R-:W-:-:S02]  /*4130*/  ISETP.GT.AND P0, PT, R15, 0x19, !P0 ;  /* 0x000000190f00780c */ /* 0x000fc40004704270 */
[----:B------:R-:W-:Y:S02]  /*4140*/  ISETP.GT.AND P1, PT, R15, 0x29, !P1 ;  /* 0x000000290f00780c */ /* 0x000fe40004f24270 */
[----:B------:R-:W-:Y:S02]  /*4150*/  ISETP.LT.OR P0, PT, R14, 0x1a, P0 ;  /* 0x0000001a0e00780c */ /* 0x000fe40000701670 */
[----:B------:R-:W-:Y:S02]  /*4160*/  FMNMX.FTZ R0, R177, R0, !PT ;  /* 0x00000000b1007209 */ /* 0x000fe40007810000 */
[----:B------:R-:W-:Y:S02]  /*4170*/  FSEL R72, R72, -INF , !P0 ;  /* 0xff80000048487808 */ /* 0x000fe40004000000 */
[----:B------:R-:W-:Y:S02]  /*4180*/  ISETP.NE.AND P0, PT, R3, RZ, PT ;  /* 0x000000ff0300720c */ /* 0x000fe40003f05270 */
[----:B------:R-:W-:-:S02]  /*4190*/  ISETP.LT.OR P2, PT, R14, 0x29, P2 ;  /* 0x000000290e00780c */ /* 0x000fc40001741670 */
[----:B------:R-:W-:Y:S02]  /*41a0*/  ISETP.GT.AND P0, PT, R15, 0x20, !P0 ;  /* 0x000000200f00780c */ /* 0x000fe40004704270 */
[C---:B------:R-:W-:Y:S02]  /*41b0*/  ISETP.LT.OR P1, PT, R14.reuse, 0x2a, P1 ;  /* 0x0000002a0e00780c */ /* 0x040fe40000f21670 */
[----:B------:R-:W-:Y:S02]  /*41c0*/  ISETP.LT.OR P0, PT, R14, 0x21, P0 ;  /* 0x000000210e00780c */ /* 0x000fe40000701670 */
[----:B------:R-:W-:Y:S02]  /*41d0*/  FSEL R189, R189, -INF , !P2 ;  /* 0xff800000bdbd7808 */ /* 0x000fe40005000000 */
[----:B------:R-:W-:Y:S02]  /*41e0*/  FSEL R180, R180, -INF , !P0 ;  /* 0xff800000b4b47808 */ /* 0x000fe40004000000 */
[----:B------:R-:W-:-:S02]  /*41f0*/  ISETP.NE.AND P0, PT, R2, RZ, PT ;  /* 0x000000ff0200720c */ /* 0x000fc40003f05270 */
[----:B------:R-:W-:Y:S02]  /*4200*/  FMNMX.FTZ R2, R41, R39, !PT ;  /* 0x0000002729027209 */ /* 0x000fe40007810000 */
[----:B------:R-:W-:Y:S02]  /*4210*/  ISETP.GT.AND P0, PT, R15, RZ, !P0 ;  /* 0x000000ff0f00720c */ /* 0x000fe40004704270 */
[----:B------:R-:W-:Y:S02]  /*4220*/  FMNMX.FTZ R2, R7, R2, !PT ;  /* 0x0000000207027209 */ /* 0x000fe40007810000 */
[----:B------:R-:W-:Y:S02]  /*4230*/  ISETP.LT.OR P0, PT, R14, 0x1, P0 ;  /* 0x000000010e00780c */ /* 0x000fe40000701670 */
[----:B------:R-:W-:Y:S02]  /*4240*/  FMNMX.FTZ R2, R5, R2, !PT ;  /* 0x0000000205027209 */ /* 0x000fe40007810000 */
[----:B------:R-:W-:-:S02]  /*4250*/  FSEL R75, R75, -INF , !P0 ;  /* 0xff8000004b4b7808 */ /* 0x000fc40004000000 */
[----:B------:R-:W-:Y:S02]  /*4260*/  FMNMX.FTZ R2, R37, R2, !PT ;  /* 0x0000000225027209 */ /* 0x000fe40007810000 */
[----:B------:R-:W-:Y:S02]  /*4270*/  FMNMX.FTZ R17, R75, R140, !PT ;  /* 0x0000008c4b117209 */ /* 0x000fe40007810000 */
[----:B------:R-:W-:Y:S02]  /*4280*/  FMNMX.FTZ R2, R35, R2, !PT ;  /* 0x0000000223027209 */ /* 0x000fe40007810000 */
[----:B------:R-:W-:Y:S02]  /*4290*/  FMNMX.FTZ R17, R124, R17, !PT ;  /* 0x000000117c117209 */ /* 0x000fe40007810000 */
[----:B------:R-:W-:Y:S02]  /*42a0*/  FMNMX.FTZ R2, R33, R2, !PT ;  /* 0x0000000221027209 */ /* 0x000fe40007810000 */
[----:B------:R-:W-:-:S02]  /*42b0*/  FMNMX.FTZ R17, R110, R17, !PT ;  /* 0x000000116e117209 */ /* 0x000fc40007810000 */
[----:B------:R-:W-:Y:S02]  /*42c0*/  FMNMX.FTZ R2, R31, R2, !PT ;  /* 0x000000021f027209 */ /* 0x000fe40007810000 */
[----:B------:R-:W-:Y:S02]  /*42d0*/  FMNMX.FTZ R19, R108, R17, !PT ;  /* 0x000000116c137209 */ /* 0x000fe40007810000 */
[----:B------:R-:W-:Y:S01]  /*42e0*/  FMNMX.FTZ R2, R29, R2, !PT ;  /* 0x000000021d027209 */ /* 0x000fe20007810000 */
[----:B------:R-:W1:Y:S01]  /*42f0*/  SHFL.BFLY PT, R17, R0, 0x2, 0x1f ;  /* 0x0c401f0000117f89 */ /* 0x000e6200000e0000 */
[----:B------:R-:W-:Y:S02]  /*4300*/  FMNMX.FTZ R16, R74, R19, !PT ;  /* 0x000000134a107209 */ /* 0x000fe40007810000 */
[----:B------:R-:W-:Y:S02]  /*4310*/  FMNMX.FTZ R3, R27, R2, !PT ;  /* 0x000000021b037209 */ /* 0x000fe40007810000 */
[----:B------:R-:W-:-:S02]  /*4320*/  FSEL R187, R187, -INF , !P1 ;  /* 0xff800000bbbb7808 */ /* 0x000fc40004800000 */
[----:B------:R-:W-:Y:S02]  /*4330*/  FMNMX.FTZ R2, R26, R3, !PT ;  /* 0x000000031a027209 */ /* 0x000fe40007810000 */
[----:B------:R-:W-:Y:S02]  /*4340*/  IADD3 R233, R153, -0x2, RZ ;  /* 0xfffffffe99e97810 */ /* 0x000fe40007ffe0ff */
[----:B------:R-:W-:-:S05]  /*4350*/  FMNMX.FTZ R11, R25, R2, !PT ;  /* 0x00000002190b7209 */ /* 0x000fca0007810000 */
[----:B------:R-:W2:Y:S01]  /*4360*/  SHFL.BFLY PT, R2, R11, 0x2, 0x1f ;  /* 0x0c401f000b027f89 */ /* 0x000ea200000e0000 */
[----:B-1----:R-:W-:-:S05]  /*4370*/  FMNMX.FTZ R0, R0, R17, !PT ;  /* 0x0000001100007209 */ /* 0x002fca0007810000 */
[----:B------:R-:W1:Y:S01]  /*4380*/  SHFL.BFLY PT, R59, R0, 0x1, 0x1f ;  /* 0x0c201f00003b7f89 */ /* 0x000e6200000e0000 */
[----:B--2---:R-:W-:-:S05]  /*4390*/  FMNMX.FTZ R2, R11, R2, !PT ;  /* 0x000000020b027209 */ /* 0x004fca0007810000 */
[----:B------:R-:W2:Y:S01]  /*43a0*/  SHFL.BFLY PT, R3, R2, 0x1, 0x1f ;  /* 0x0c201f0002037f89 */ /* 0x000ea200000e0000 */
[----:B-1----:R-:W-:-:S05]  /*43b0*/  FMNMX.FTZ R0, R0, R59, !PT ;  /* 0x0000003b00007209 */ /* 0x002fca0007810000 */
[----:B------:R-:W-:Y:S01]  /*43c0*/  FMUL.FTZ R201, R0, c[0x0][0x2d0] ;  /* 0x0000b40000c97a20 */ /* 0x000fe20000410000 */
[----:B--2---:R-:W-:Y:S02]  /*43d0*/  FMNMX.FTZ R3, R2, R3, !PT ;  /* 0x0000000302037209 */ /* 0x004fe40007810000 */
[----:B------:R-:W-:Y:S02]  /*43e0*/  FMNMX.FTZ R2, R24, R9, !PT ;  /* 0x0000000918027209 */ /* 0x000fe40007810000 */
[C---:B------:R-:W-:Y:S01]  /*43f0*/  FSETP.NEU.FTZ.AND P0, PT, R3.reuse, -INF , PT ;  /* 0xff8000000300780b */ /* 0x040fe20003f1d000 */
[----:B------:R-:W-:Y:S01]  /*4400*/  FMUL.FTZ R12, R3, c[0x0][0x2d0] ;  /* 0x0000b400030c7a20 */ /* 0x000fe20000410000 */
[----:B------:R-:W-:-:S04]  /*4410*/  FMNMX.FTZ R9, R57, R2, !PT ;  /* 0x0000000239097209 */ /* 0x000fc80007810000 */
[----:B------:R-:W-:Y:S02]  /*4420*/  FMNMX.FTZ R8, R56, R9, !PT ;  /* 0x0000000938087209 */ /* 0x000fe40007810000 */
[----:B------:R-:W-:-:S03]  /*4430*/  FSEL R12, R12, RZ, P0 ;  /* 0x000000ff0c0c7208 */ /* 0x000fc60000000000 */
[----:B------:R-:W1:Y:S02]  /*4440*/  SHFL.BFLY PT, R9, R8, 0x2, 0x1f ;  /* 0x0c401f0008097f89 */ /* 0x000e6400000e0000 */
[--C-:B------:R-:W-:Y:S02]  /*4450*/  FFMA.FTZ R167, R41, c[0x0][0x2d0], -R12.reuse ;  /* 0x0000b40029a77a23 */ /* 0x100fe4000001080c */
[--C-:B------:R-:W-:Y:S02]  /*4460*/  FFMA.FTZ R166, R39, c[0x0][0x2d0], -R12.reuse ;  /* 0x0000b40027a67a23 */ /* 0x100fe4000001080c */
[--C-:B------:R-:W-:Y:S02]  /*4470*/  FFMA.FTZ R163, R7, c[0x0][0x2d0], -R12.reuse ;  /* 0x0000b40007a37a23 */ /* 0x100fe4000001080c */
[--C-:B------:R-:W-:Y:S01]  /*4480*/  FFMA.FTZ R162, R5, c[0x0][0x2d0], -R12.reuse ;  /* 0x0000b40005a27a23 */ /* 0x100fe2000001080c */
[----:B------:R-:W-:Y:S01]  /*4490*/  MUFU.EX2 R167, R167 ;  /* 0x000000a700a77308 */ /* 0x000fe20000000800 */
[----:B------:R-:W-:-:S02]  /*44a0*/  FFMA.FTZ R161, R37, c[0x0][0x2d0], -R12 ;  /* 0x0000b40025a17a23 */ /* 0x000fc4000001080c */
[--C-:B------:R-:W-:Y:S02]  /*44b0*/  FFMA.FTZ R160, R35, c[0x0][0x2d0], -R12.reuse ;  /* 0x0000b40023a07a23 */ /* 0x100fe4000001080c */
[--C-:B------:R-:W-:Y:S02]  /*44c0*/  FFMA.FTZ R158, R33, c[0x0][0x2d0], -R12.reuse ;  /* 0x0000b400219e7a23 */ /* 0x100fe4000001080c */
[--C-:B------:R-:W-:Y:S01]  /*44d0*/  FFMA.FTZ R155, R31, c[0x0][0x2d0], -R12.reuse ;  /* 0x0000b4001f9b7a23 */ /* 0x100fe2000001080c */
[----:B------:R-:W2:Y:S01]  /*44e0*/  MUFU.EX2 R166, R166 ;  /* 0x000000a600a67308 */ /* 0x000ea20000000800 */
[--C-:B------:R-:W-:Y:S02]  /*44f0*/  FFMA.FTZ R170, R29, c[0x0][0x2d0], -R12.reuse ;  /* 0x0000b4001daa7a23 */ /* 0x100fe4000001080c */
[--C-:B------:R-:W-:Y:S02]  /*4500*/  FFMA.FTZ R171, R27, c[0x0][0x2d0], -R12.reuse ;  /* 0x0000b4001bab7a23 */ /* 0x100fe4000001080c */
[--C-:B------:R-:W-:Y:S01]  /*4510*/  FFMA.FTZ R172, R26, c[0x0][0x2d0], -R12.reuse ;  /* 0x0000b4001aac7a23 */ /* 0x100fe2000001080c */
[----:B-1----:R-:W-:Y:S01]  /*4520*/  FMNMX.FTZ R9, R8, R9, !PT ;  /* 0x0000000908097209 */ /* 0x002fe20007810000 */
[----:B------:R-:W-:Y:S01]  /*4530*/  FFMA.FTZ R173, R25, c[0x0][0x2d0], -R12 ;  /* 0x0000b40019ad7a23 */ /* 0x000fe2000001080c */
[----:B------:R-:W-:Y:S03]  /*4540*/  MUFU.EX2 R163, R163 ;  /* 0x000000a300a37308 */ /* 0x000fe60000000800 */
[----:B------:R-:W1:Y:S01]  /*4550*/  SHFL.BFLY PT, R2, R9, 0x1, 0x1f ;  /* 0x0c201f0009027f89 */ /* 0x000e6200000e0000 */
[----:B--2---:R-:W-:-:S04]  /*4560*/  F2FP.PACK_AB R96, R166, R167 ;  /* 0x000000a7a660723e */ /* 0x004fc800000000ff */
[----:B------:R-:W2:Y:S01]  /*4570*/  MUFU.EX2 R162, R162 ;  /* 0x000000a200a27308 */ /* 0x000ea20000000800 */
[----:B------:R-:W-:-:S07]  /*4580*/  FADD.FTZ R166, R167, R166 ;  /* 0x000000a6a7a67221 */ /* 0x000fce0000010000 */
[----:B------:R-:W-:Y:S01]  /*4590*/  MUFU.EX2 R161, R161 ;  /* 0x000000a100a17308 */ /* 0x000fe20000000800 */
[----:B--2---:R-:W-:-:S07]  /*45a0*/  F2FP.PACK_AB R98, R162, R163 ;  /* 0x000000a3a262723e */ /* 0x004fce00000000ff */
[----:B------:R-:W2:Y:S01]  /*45b0*/  MUFU.EX2 R160, R160 ;  /* 0x000000a000a07308 */ /* 0x000ea20000000800 */
[----:B------:R-:W-:Y:S01]  /*45c0*/  FADD.FTZ R163, R163, R166 ;  /* 0x000000a6a3a37221 */ /* 0x000fe20000010000 */
[----:B-1----:R-:W-:-:S03]  /*45d0*/  FMNMX.FTZ R2, R9, R2, !PT ;  /* 0x0000000209027209 */ /* 0x002fc60007810000 */
[----:B------:R-:W-:Y:S01]  /*45e0*/  FADD.FTZ R162, R162, R163 ;  /* 0x000000a3a2a27221 */ /* 0x000fe20000010000 */
[C---:B------:R-:W-:Y:S01]  /*45f0*/  FSETP.NEU.FTZ.AND P0, PT, R2.reuse, -INF , PT ;  /* 0xff8000000200780b */ /* 0x040fe20003f1d000 */
[----:B------:R-:W-:Y:S01]  /*4600*/  FMUL.FTZ R13, R2, c[0x0][0x2d0] ;  /* 0x0000b400020d7a20 */ /* 0x000fe20000410000 */
[----:B------:R-:W-:Y:S04]  /*4610*/  MUFU.EX2 R158, R158 ;  /* 0x0000009e009e7308 */ /* 0x000fe80000000800 */
[----:B------:R-:W-:Y:S02]  /*4620*/  FSEL R13, R13, RZ, P0 ;  /* 0x000000ff0d0d7208 */ /* 0x000fe40000000000 */
[----:B------:R-:W-:Y:S02]  /*4630*/  ISETP.NE.AND P0, PT, R42, RZ, PT ;  /* 0x000000ff2a00720c */ /* 0x000fe40003f05270 */
[----:B------:R-:W1:Y:S01]  /*4640*/  MUFU.EX2 R155, R155 ;  /* 0x0000009b009b7308 */ /* 0x000e620000000800 */
[--C-:B------:R-:W-:Y:S01]  /*4650*/  FFMA.FTZ R164, R6, c[0x0][0x2d0], -R13.reuse ;  /* 0x0000b40006a47a23 */ /* 0x100fe2000001080d */
[----:B------:R-:W-:Y:S01]  /*4660*/  ISETP.GT.AND P0, PT, R15, 0x21, !P0 ;  /* 0x000000210f00780c */ /* 0x000fe20004704270 */
[----:B------:R-:W-:Y:S01]  /*4670*/  LDSM.16.MT88.4 R4, [R212+0x3080] ;  /* 0x00308000d404783b */ /* 0x000fe20000004200 */
[----:B------:R-:W-:Y:S01]  /*4680*/  FMNMX.FTZ R15, R73, R16, !PT ;  /* 0x00000010490f7209 */ /* 0x000fe20007810000 */
[--C-:B------:R-:W-:Y:S01]  /*4690*/  FFMA.FTZ R169, R44, c[0x0][0x2d0], -R13.reuse ;  /* 0x0000b4002ca97a23 */ /* 0x100fe2000001080d */
[----:B------:R-:W-:Y:S01]  /*46a0*/  ISETP.LT.OR P0, PT, R14, 0x22, P0 ;  /* 0x000000220e00780c */ /* 0x000fe20000701670 */
[--C-:B------:R-:W-:Y:S01]  /*46b0*/  FFMA.FTZ R168, R40, c[0x0][0x2d0], -R13.reuse ;  /* 0x0000b40028a87a23 */ /* 0x100fe2000001080d */
[----:B------:R-:W-:Y:S01]  /*46c0*/  FMNMX.FTZ R15, R72, R15, !PT ;  /* 0x0000000f480f7209 */ /* 0x000fe20007810000 */
[--C-:B------:R-:W-:Y:S01]  /*46d0*/  FFMA.FTZ R165, R38, c[0x0][0x2d0], -R13.reuse ;  /* 0x0000b40026a57a23 */ /* 0x100fe2000001080d */
[----:B------:R-:W-:Y:S01]  /*46e0*/  FSEL R190, R190, -INF , !P0 ;  /* 0xff800000bebe7808 */ /* 0x000fe20004000000 */
[----:B------:R-:W-:Y:S01]  /*46f0*/  MUFU.EX2 R169, R169 ;  /* 0x000000a900a97308 */ /* 0x000fe20000000800 */
[----:B------:R-:W-:Y:S01]  /*4700*/  FMNMX.FTZ R15, R180, R15, !PT ;  /* 0x0000000fb40f7209 */ /* 0x000fe20007810000 */
[--C-:B------:R-:W-:Y:S01]  /*4710*/  FFMA.FTZ R159, R36, c[0x0][0x2d0], -R13.reuse ;  /* 0x0000b400249f7a23 */ /* 0x100fe2000001080d */
[----:B------:R-:W-:Y:S01]  /*4720*/  LDSM.16.MT88.4 R44, [R214+0x2880] ;  /* 0x00288000d62c783b */ /* 0x000fe20000004200 */
[--C-:B------:R-:W-:Y:S01]  /*4730*/  FFMA.FTZ R156, R34, c[0x0][0x2d0], -R13.reuse ;  /* 0x0000b400229c7a23 */ /* 0x100fe2000001080d */
[----:B------:R-:W-:Y:S01]  /*4740*/  FMNMX.FTZ R12, R190, R15, !PT ;  /* 0x0000000fbe0c7209 */ /* 0x000fe20007810000 */
[--C-:B------:R-:W-:Y:S01]  /*4750*/  FFMA.FTZ R157, R32, c[0x0][0x2d0], -R13.reuse ;  /* 0x0000b400209d7a23 */ /* 0x100fe2000001080d */
[----:B------:R-:W-:Y:S01]  /*4760*/  LDSM.16.MT88.4 R40, [R212+0x2880] ;  /* 0x00288000d428783b */ /* 0x000fe20000004200 */
[----:B------:R-:W3:Y:S01]  /*4770*/  MUFU.EX2 R168, R168 ;  /* 0x000000a800a87308 */ /* 0x000ee20000000800 */
[----:B------:R-:W-:Y:S01]  /*4780*/  FMNMX.FTZ R12, R189, R12, !PT ;  /* 0x0000000cbd0c7209 */ /* 0x000fe20007810000 */
[--C-:B------:R-:W-:Y:S01]  /*4790*/  FFMA.FTZ R154, R30, c[0x0][0x2d0], -R13.reuse ;  /* 0x0000b4001e9a7a23 */ /* 0x100fe2000001080d */
[----:B------:R-:W-:Y:S01]  /*47a0*/  LDSM.16.MT88.4 R36, [R214+0x3480] ;  /* 0x00348000d624783b */ /* 0x000fe20000004200 */
[----:B------:R-:W-:Y:S01]  /*47b0*/  FSETP.NEU.FTZ.AND P0, PT, R0, -INF , PT ;  /* 0xff8000000000780b */ /* 0x000fe20003f1d000 */
[--C-:B------:R-:W-:Y:S01]  /*47c0*/  FFMA.FTZ R174, R28, c[0x0][0x2d0], -R13.reuse ;  /* 0x0000b4001cae7a23 */ /* 0x100fe2000001080d */
[----:B------:R-:W-:Y:S01]  /*47d0*/  FMNMX.FTZ R91, R187, R12, !PT ;  /* 0x0000000cbb5b7209 */ /* 0x000fe20007810000 */
[----:B------:R-:W-:Y:S01]  /*47e0*/  LDSM.16.MT88.4 R32, [R212+0x3480] ;  /* 0x00348000d420783b */ /* 0x000fe20000004200 */
[----:B------:R-:W-:Y:S01]  /*47f0*/  MUFU.EX2 R165, R165 ;  /* 0x000000a500a57308 */ /* 0x000fe20000000800 */
[----:B------:R-:W-:Y:S01]  /*4800*/  FSEL R201, R201, RZ, P0 ;  /* 0x000000ffc9c97208 */ /* 0x000fe20000000000 */
[--C-:B------:R-:W-:Y:S01]  /*4810*/  FFMA.FTZ R175, R24, c[0x0][0x2d0], -R13.reuse ;  /* 0x0000b40018af7a23 */ /* 0x100fe2000001080d */
[----:B------:R-:W4:Y:S01]  /*4820*/  SHFL.BFLY PT, R58, R91, 0x2, 0x1f ;  /* 0x0c401f005b3a7f89 */ /* 0x000f2200000e0000 */
[----:B--2---:R-:W-:Y:S01]  /*4830*/  F2FP.PACK_AB R8, R160, R161 ;  /* 0x000000a1a008723e */ /* 0x004fe200000000ff */
[----:B------:R-:W-:Y:S01]  /*4840*/  FFMA.FTZ R176, R57, c[0x0][0x2d0], -R13 ;  /* 0x0000b40039b07a23 */ /* 0x000fe2000001080d */
[----:B-1----:R-:W-:Y:S01]  /*4850*/  F2FP.PACK_AB R10, R155, R158 ;  /* 0x0000009e9b0a723e */ /* 0x002fe200000000ff */
[----:B------:R-:W-:Y:S01]  /*4860*/  FFMA.FTZ R184, R152, c[0x0][0x2d0], -R201 ;  /* 0x0000b40098b87a23 */ /* 0x000fe200000108c9 */
[----:B------:R-:W1:Y:S01]  /*4870*/  MUFU.EX2 R164, R164 ;  /* 0x000000a400a47308 */ /* 0x000e620000000800 */
[----:B---3--:R-:W-:Y:S01]  /*4880*/  F2FP.PACK_AB R97, R168, R169 ;  /* 0x000000a9a861723e */ /* 0x008fe200000000ff */
[----:B------:R-:W-:Y:S01]  /*4890*/  FFMA.FTZ R231, R56, c[0x0][0x2d0], -R13 ;  /* 0x0000b40038e77a23 */ /* 0x000fe2000001080d */
[----:B------:R-:W-:Y:S01]  /*48a0*/  LDSM.16.MT88.4 R28, [R214+0x2080] ;  /* 0x00208000d61c783b */ /* 0x000fe20000004200 */
[----:B------:R-:W-:-:S02]  /*48b0*/  FFMA.FTZ R181, R89, c[0x0][0x2d0], -R201 ;  /* 0x0000b40059b57a23 */ /* 0x000fc400000108c9 */
[--C-:B------:R-:W-:Y:S01]  /*48c0*/  FFMA.FTZ R183, R142, c[0x0][0x2d0], -R201.reuse ;  /* 0x0000b4008eb77a23 */ /* 0x100fe200000108c9 */
[----:B------:R-:W-:Y:S01]  /*48d0*/  LDSM.16.MT88.4 R24, [R212+0x2080] ;  /* 0x00208000d418783b */ /* 0x000fe20000004200 */
[----:B------:R-:W-:Y:S01]  /*48e0*/  MUFU.EX2 R159, R159 ;  /* 0x0000009f009f7308 */ /* 0x000fe20000000800 */
[--C-:B------:R-:W-:Y:S02]  /*48f0*/  FFMA.FTZ R193, R94, c[0x0][0x2d0], -R201.reuse ;  /* 0x0000b4005ec17a23 */ /* 0x100fe400000108c9 */
[----:B------:R-:W-:Y:S01]  /*4900*/  LDSM.16.MT88.4 R16, [R212+0x2c80] ;  /* 0x002c8000d410783b */ /* 0x000fe20000004200 */
[--C-:B------:R-:W-:Y:S02]  /*4910*/  FFMA.FTZ R196, R92, c[0x0][0x2d0], -R201.reuse ;  /* 0x0000b4005cc47a23 */ /* 0x100fe400000108c9 */
[--C-:B------:R-:W-:Y:S01]  /*4920*/  FFMA.FTZ R195, R90, c[0x0][0x2d0], -R201.reuse ;  /* 0x0000b4005ac37a23 */ /* 0x100fe200000108c9 */
[----:B------:R-:W-:Y:S01]  /*4930*/  LDSM.16.MT88.4 R12, [R214+0x3880] ;  /* 0x00388000d60c783b */ /* 0x000fe20000004200 */
[----:B-1----:R-:W-:Y:S01]  /*4940*/  F2FP.PACK_AB R99, R164, R165 ;  /* 0x000000a5a463723e */ /* 0x002fe200000000ff */
[----:B------:R-:W1:Y:S01]  /*4950*/  MUFU.EX2 R156, R156 ;  /* 0x0000009c009c7308 */ /* 0x000e620000000800 */
[----:B------:R-:W-:Y:S01]  /*4960*/  FFMA.FTZ R194, R88, c[0x0][0x2d0], -R201 ;  /* 0x0000b40058c27a23 */ /* 0x000fe200000108c9 */
[----:B----4-:R-:W-:Y:S01]  /*4970*/  FMNMX.FTZ R91, R91, R58, !PT ;  /* 0x0000003a5b5b7209 */ /* 0x010fe20007810000 */
[----:B------:R-:W-:-:S02]  /*4980*/  FADD.FTZ R168, R169, R168 ;  /* 0x000000a8a9a87221 */ /* 0x000fc40000010000 */
[----:B------:R-:W-:Y:S01]  /*4990*/  FADD.FTZ R161, R161, R162 ;  /* 0x000000a2a1a17221 */ /* 0x000fe20000010000 */
[C---:B------:R-:W-:Y:S01]  /*49a0*/  HMMA.16816.F32 R144, R96.reuse, R136, RZ ;  /* 0x000000886090723c */ /* 0x040fe200000018ff */
[----:B------:R-:W2:Y:S01]  /*49b0*/  SHFL.BFLY PT, R186, R91, 0x1, 0x1f ;  /* 0x0c201f005bba7f89 */ /* 0x000ea200000e0000 */
[----:B------:R-:W-:Y:S01]  /*49c0*/  MUFU.EX2 R157, R157 ;  /* 0x0000009d009d7308 */ /* 0x000fe20000000800 */
[----:B------:R-:W-:Y:S02]  /*49d0*/  FADD.FTZ R165, R165, R168 ;  /* 0x000000a8a5a57221 */ /* 0x000fe40000010000 */
[----:B------:R-:W-:Y:S02]  /*49e0*/  FADD.FTZ R161, R160, R161 ;  /* 0x000000a1a0a17221 */ /* 0x000fe40000010000 */
[----:B------:R-:W-:Y:S01]  /*49f0*/  FADD.FTZ R164, R164, R165 ;  /* 0x000000a5a4a47221 */ /* 0x000fe20000010000 */
[----:B------:R-:W-:Y:S01]  /*4a00*/  HMMA.16816.F32 R128, R96, R120, RZ ;  /* 0x000000786080723c */ /* 0x000fe200000018ff */
[----:B------:R-:W-:Y:S01]  /*4a10*/  FADD.FTZ R158, R158, R161 ;  /* 0x000000a19e9e7221 */ /* 0x000fe20000010000 */
[----:B------:R-:W3:Y:S01]  /*4a20*/  MUFU.EX2 R154, R154 ;  /* 0x0000009a009a7308 */ /* 0x000ee20000000800 */
[----:B-1----:R-:W-:Y:S01]  /*4a30*/  F2FP.PACK_AB R9, R156, R159 ;  /* 0x0000009f9c09723e */ /* 0x002fe200000000ff */
[----:B------:R-:W-:-:S02]  /*4a40*/  FADD.FTZ R159, R159, R164 ;  /* 0x000000a49f9f7221 */ /* 0x000fc40000010000 */
[----:B------:R-:W-:Y:S02]  /*4a50*/  FADD.FTZ R155, R155, R158 ;  /* 0x0000009e9b9b7221 */ /* 0x000fe40000010000 */
[C---:B------:R-:W-:Y:S01]  /*4a60*/  HMMA.16816.F32 R112, R96.reuse, R104, RZ ;  /* 0x000000686070723c */ /* 0x040fe200000018ff */
[----:B------:R-:W-:Y:S01]  /*4a70*/  FADD.FTZ R156, R156, R159 ;  /* 0x0000009f9c9c7221 */ /* 0x000fe20000010000 */
[----:B------:R-:W-:Y:S06]  /*4a80*/  MUFU.EX2 R181, R181 ;  /* 0x000000b500b57308 */ /* 0x000fec0000000800 */
[----:B------:R-:W-:Y:S01]  /*4a90*/  HMMA.16816.F32 R52, R96, R60, RZ ;  /* 0x0000003c6034723c */ /* 0x000fe200000018ff */
[----:B--2---:R-:W-:Y:S01]  /*4aa0*/  FMNMX.FTZ R152, R91, R186, !PT ;  /* 0x000000ba5b987209 */ /* 0x004fe20007810000 */
[----:B------:R-:W-:Y:S01]  /*4ab0*/  FFMA.FTZ R186, R126, c[0x0][0x2d0], -R201 ;  /* 0x0000b4007eba7a23 */ /* 0x000fe200000108c9 */
[----:B---3--:R-:W-:Y:S01]  /*4ac0*/  F2FP.PACK_AB R11, R154, R157 ;  /* 0x0000009d9a0b723e */ /* 0x008fe200000000ff */
[----:B------:R-:W1:Y:S01]  /*4ad0*/  MUFU.EX2 R184, R184 ;  /* 0x000000b800b87308 */ /* 0x000e620000000800 */
[C---:B------:R-:W-:Y:S01]  /*4ae0*/  FSETP.NEU.FTZ.AND P0, PT, R152.reuse, -INF , PT ;  /* 0xff8000009800780b */ /* 0x040fe20003f1d000 */
[----:B------:R-:W-:-:S02]  /*4af0*/  FMUL.FTZ R203, R152, c[0x0][0x2d0] ;  /* 0x0000b40098cb7a20 */ /* 0x000fc40000410000 */
[C---:B------:R-:W-:Y:S01]  /*4b00*/  HMMA.16816.F32 R68, R96.reuse, R76, RZ ;  /* 0x0000004c6044723c */ /* 0x040fe200000018ff */
[----:B------:R-:W-:Y:S02]  /*4b10*/  FADD.FTZ R157, R157, R156 ;  /* 0x0000009c9d9d7221 */ /* 0x000fe40000010000 */
[----:B------:R-:W-:Y:S01]  /*4b20*/  FSEL R203, R203, RZ, P0 ;  /* 0x000000ffcbcb7208 */ /* 0x000fe20000000000 */
[----:B------:R-:W-:Y:S01]  /*4b30*/  MUFU.EX2 R183, R183 ;  /* 0x000000b700b77308 */ /* 0x000fe20000000800 */
[----:B------:R-:W-:Y:S01]  /*4b40*/  FADD.FTZ R157, R154, R157 ;  /* 0x0000009d9a9d7221 */ /* 0x000fe20000010000 */
[----:B------:R-:W-:Y:S02]  /*4b50*/  PLOP3.LUT P0, PT, PT, PT, UP1, 0x40, 0x0 ;  /* 0x000000000000781c */ /* 0x000fe40003f0e818 */
[C---:B------:R-:W-:Y:S01]  /*4b60*/  HMMA.16816.F32 R84, R96.reuse, R4, RZ ;  /* 0x000000046054723c */ /* 0x040fe200000018ff */
[--C-:B------:R-:W-:Y:S02]  /*4b70*/  FFMA.FTZ R185, R75, c[0x0][0x2d0], -R203.reuse ;  /* 0x0000b4004bb97a23 */ /* 0x100fe400000108cb */
[--C-:B------:R-:W-:Y:S01]  /*4b80*/  FFMA.FTZ R188, R140, c[0x0][0x2d0], -R203.reuse ;  /* 0x0000b4008cbc7a23 */ /* 0x100fe200000108cb */
[----:B------:R-:W2:Y:S01]  /*4b90*/  MUFU.EX2 R186, R186 ;  /* 0x000000ba00ba7308 */ /* 0x000ea20000000800 */
[--C-:B------:R-:W-:Y:S01]  /*4ba0*/  FFMA.FTZ R192, R124, c[0x0][0x2d0], -R203.reuse ;  /* 0x0000b4007cc07a23 */ /* 0x100fe200000108cb */
[----:B-1----:R-:W-:Y:S01]  /*4bb0*/  F2FP.PACK_AB R92, R184, R181 ;  /* 0x000000b5b85c723e */ /* 0x002fe200000000ff */
[--C-:B------:R-:W-:Y:S01]  /*4bc0*/  FFMA.FTZ R191, R110, c[0x0][0x2d0], -R203.reuse ;  /* 0x0000b4006ebf7a23 */ /* 0x100fe200000108cb */
[----:B------:R-:W-:Y:S01]  /*4bd0*/  HMMA.16816.F32 R132, R96, R138, RZ ;  /* 0x0000008a6084723c */ /* 0x000fe200000018ff */
[----:B------:R-:W-:-:S02]  /*4be0*/  FFMA.FTZ R200, R108, c[0x0][0x2d0], -R203 ;  /* 0x0000b4006cc87a23 */ /* 0x000fc400000108cb */
[--C-:B------:R-:W-:Y:S01]  /*4bf0*/  FFMA.FTZ R197, R74, c[0x0][0x2d0], -R203.reuse ;  /* 0x0000b4004ac57a23 */ /* 0x100fe200000108cb */
[----:B------:R-:W-:Y:S01]  /*4c00*/  MUFU.EX2 R185, R185 ;  /* 0x000000b900b97308 */ /* 0x000fe20000000800 */
[--C-:B------:R-:W-:Y:S02]  /*4c10*/  FFMA.FTZ R198, R73, c[0x0][0x2d0], -R203.reuse ;  /* 0x0000b40049c67a23 */ /* 0x100fe400000108cb */
[--C-:B------:R-:W-:Y:S01]  /*4c20*/  FFMA.FTZ R199, R72, c[0x0][0x2d0], -R203.reuse ;  /* 0x0000b40048c77a23 */ /* 0x100fe200000108cb */
[----:B------:R-:W-:Y:S01]  /*4c30*/  HMMA.16816.F32 R116, R96, R122, RZ ;  /* 0x0000007a6074723c */ /* 0x000fe200000018ff */
[----:B------:R-:W-:Y:S02]  /*4c40*/  FADD.FTZ R184, R181, R184 ;  /* 0x000000b8b5b87221 */ /* 0x000fe40000010000 */
[----:B------:R-:W-:Y:S01]  /*4c50*/  FFMA.FTZ R227, R187, c[0x0][0x2d0], -R203 ;  /* 0x0000b400bbe37a23 */ /* 0x000fe200000108cb */
[----:B------:R-:W1:Y:S01]  /*4c60*/  MUFU.EX2 R188, R188 ;  /* 0x000000bc00bc7308 */ /* 0x000e620000000800 */
[----:B--2---:R-:W-:Y:S01]  /*4c70*/  F2FP.PACK_AB R94, R186, R183 ;  /* 0x000000b7ba5e723e */ /* 0x004fe200000000ff */
[----:B------:R-:W-:-:S02]  /*4c80*/  FADD.FTZ R183, R183, R184 ;  /* 0x000000b8b7b77221 */ /* 0x000fc40000010000 */
[C---:B------:R-:W-:Y:S02]  /*4c90*/  HMMA.16816.F32 R100, R96.reuse, R106, RZ ;  /* 0x0000006a6064723c */ /* 0x040fe400000018ff */
[----:B------:R-:W-:Y:S02]  /*4ca0*/  FADD.FTZ R186, R186, R183 ;  /* 0x000000b7baba7221 */ /* 0x000fe40000010000 */
[----:B------:R-:W-:Y:S04]  /*4cb0*/  MUFU.EX2 R192, R192 ;  /* 0x000000c000c07308 */ /* 0x000fe80000000800 */
[----:B------:R-:W-:Y:S04]  /*4cc0*/  HMMA.16816.F32 R64, R96, R62, RZ ;  /* 0x0000003e6040723c */ /* 0x000fe800000018ff */
[----:B------:R-:W2:Y:S01]  /*4cd0*/  MUFU.EX2 R191, R191 ;  /* 0x000000bf00bf7308 */ /* 0x000ea20000000800 */
[----:B-1----:R-:W-:Y:S01]  /*4ce0*/  F2FP.PACK_AB R93, R188, R185 ;  /* 0x000000b9bc5d723e */ /* 0x002fe200000000ff */
[----:B------:R-:W-:-:S02]  /*4cf0*/  FADD.FTZ R185, R185, R188 ;  /* 0x000000bcb9b97221 */ /* 0x000fc40000010000 */
[C---:B------:R-:W-:Y:S04]  /*4d00*/  HMMA.16816.F32 R80, R96.reuse, R78, RZ ;  /* 0x0000004e6050723c */ /* 0x040fe800000018ff */
[----:B------:R-:W-:Y:S04]  /*4d10*/  MUFU.EX2 R170, R170 ;  /* 0x000000aa00aa7308 */ /* 0x000fe80000000800 */
[----:B------:R-:W-:Y:S04]  /*4d20*/  HMMA.16816.F32 R96, R96, R6, RZ ;  /* 0x000000066060723c */ /* 0x000fe800000018ff */
[----:B------:R-:W1:Y:S01]  /*4d30*/  MUFU.EX2 R171, R171 ;  /* 0x000000ab00ab7308 */ /* 0x000e620000000800 */
[----:B--2---:R-:W-:Y:S01]  /*4d40*/  F2FP.PACK_AB R95, R191, R192 ;  /* 0x000000c0bf5f723e */ /* 0x004fe200000000ff */
[----:B------:R-:W-:-:S02]  /*4d50*/  FADD.FTZ R192, R192, R185 ;  /* 0x000000b9c0c07221 */ /* 0x000fc40000010000 */
[C---:B------:R-:W-:Y:S02]  /*4d60*/  HMMA.16816.F32 R144, R8.reuse, R148, R144 ;  /* 0x000000940890723c */ /* 0x040fe40000001890 */
[----:B------:R-:W-:Y:S02]  /*4d70*/  FADD.FTZ R191, R191, R192 ;  /* 0x000000c0bfbf7221 */ /* 0x000fe40000010000 */
[----:B------:R-:W-:Y:S04]  /*4d80*/  MUFU.EX2 R172, R172 ;  /* 0x000000ac00ac7308 */ /* 0x000fe80000000800 */
[----:B------:R-:W-:Y:S04]  /*4d90*/  HMMA.16816.F32 R128, R8, R48, R128 ;  /* 0x000000300880723c */ /* 0x000fe80000001880 */
[----:B------:R-:W2:Y:S01]  /*4da0*/  MUFU.EX2 R173, R173 ;  /* 0x000000ad00ad7308 */ /* 0x000ea20000000800 */
[----:B-1----:R-:W-:Y:S01]  /*4db0*/  F2FP.PACK_AB R56, R171, R170 ;  /* 0x000000aaab38723e */ /* 0x002fe200000000ff */
[----:B------:R-:W-:-:S02]  /*4dc0*/  FADD.FTZ R170, R170, R155 ;  /* 0x0000009baaaa7221 */ /* 0x000fc40000010000 */
[C---:B------:R-:W-:Y:S02]  /*4dd0*/  HMMA.16816.F32 R112, R8.reuse, R44, R112 ;  /* 0x0000002c0870723c */ /* 0x040fe40000001870 */
[----:B------:R-:W-:Y:S02]  /*4de0*/  FADD.FTZ R171, R171, R170 ;  /* 0x000000aaabab7221 */ /* 0x000fe40000010000 */
[----:B------:R-:W-:Y:S04]  /*4df0*/  MUFU.EX2 R174, R174 ;  /* 0x000000ae00ae7308 */ /* 0x000fe80000000800 */
[----:B------:R-:W-:Y:S04]  /*4e00*/  HMMA.16816.F32 R52, R8, R40, R52 ;  /* 0x000000280834723c */ /* 0x000fe80000001834 */
        /* <DEDUP_REMOVED lines=13> */
[----:B------:R-:W-:Y:S01]  /*4ee0*/  HMMA.16816.F32 R116, R8, R50, R116 ;  /* 0x000000320874723c */ /* 0x000fe20000001874 */
[----:B--2---:R-:W-:-:S03]  /*4ef0*/  F2FP.PACK_AB R59, R231, R176 ;  /* 0x000000b0e73b723e */ /* 0x004fc600000000ff */
[----:B------:R-:W1:Y:S01]  /*4f00*/  MUFU.EX2 R196, R196 ;  /* 0x000000c400c47308 */ /* 0x000e620000000800 */
[----:B------:R-:W-:-:S03]  /*4f10*/  FADD.FTZ R176, R176, R175 ;  /* 0x000000afb0b07221 */ /* 0x000fc60000010000 */
[----:B------:R-:W-:Y:S01]  /*4f20*/  HMMA.16816.F32 R100, R8, R46, R100 ;  /* 0x0000002e0864723c */ /* 0x000fe20000001864 */
[----:B------:R-:W-:-:S03]  /*4f30*/  FADD.FTZ R231, R231, R176 ;  /* 0x000000b0e7e77221 */ /* 0x000fc60000010000 */
[----:B------:R-:W-:Y:S04]  /*4f40*/  MUFU.EX2 R195, R195 ;  /* 0x000000c300c37308 */ /* 0x000fe80000000800 */
[C---:B------:R-:W-:Y:S04]  /*4f50*/  HMMA.16816.F32 R64, R8.reuse, R42, R64 ;  /* 0x0000002a0840723c */ /* 0x040fe80000001840 */
[----:B------:R-:W-:Y:S04]  /*4f60*/  MUFU.EX2 R194, R194 ;  /* 0x000000c200c27308 */ /* 0x000fe80000000800 */
[C---:B------:R-:W-:Y:S04]  /*4f70*/  HMMA.16816.F32 R80, R8.reuse, R38, R80 ;  /* 0x000000260850723c */ /* 0x040fe80000001850 */
[----:B------:R-:W-:Y:S04]  /*4f80*/  MUFU.EX2 R200, R200 ;  /* 0x000000c800c87308 */ /* 0x000fe80000000800 */
[----:B------:R-:W-:Y:S01]  /*4f90*/  HMMA.16816.F32 R96, R8, R34, R96 ;  /* 0x000000220860723c */ /* 0x000fe20000001860 */
[----:B------:R-:W2:Y:S03]  /*4fa0*/  LDSM.16.MT88.4 R8, [R212+0x3880] ;  /* 0x00388000d408783b */ /* 0x000ea60000004200 */
[----:B------:R-:W3:Y:S04]  /*4fb0*/  MUFU.EX2 R197, R197 ;  /* 0x000000c500c57308 */ /* 0x000ee80000000800 */
[C---:B------:R-:W-:Y:S04]  /*4fc0*/  HMMA.16816.F32 R124, R92.reuse, R120, RZ ;  /* 0x000000785c7c723c */ /* 0x040fe800000018ff */
[----:B------:R-:W-:Y:S04]  /*4fd0*/  MUFU.EX2 R198, R198 ;  /* 0x000000c600c67308 */ /* 0x000fe80000000800 */
[C---:B------:R-:W-:Y:S04]  /*4fe0*/  HMMA.16816.F32 R108, R92.reuse, R104, RZ ;  /* 0x000000685c6c723c */ /* 0x040fe800000018ff */
[----:B------:R-:W4:Y:S04]  /*4ff0*/  MUFU.EX2 R199, R199 ;  /* 0x000000c700c77308 */ /* 0x000f280000000800 */
[----:B------:R-:W-:Y:S04]  /*5000*/  HMMA.16816.F32 R88, R92, R4, RZ ;  /* 0x000000045c58723c */ /* 0x000fe800000018ff */
[----:B------:R-:W-:Y:S03]  /*5010*/  MUFU.EX2 R227, R227 ;  /* 0x000000e300e37308 */ /* 0x000fe60000000800 */
[----:B-1----:R-:W-:Y:S01]  /*5020*/  F2FP.PACK_AB R4, R196, R193 ;  /* 0x000000c1c404723e */ /* 0x002fe200000000ff */
[----:B------:R-:W-:Y:S01]  /*5030*/  HMMA.16816.F32 R144, R56, R28, R144 ;  /* 0x0000001c3890723c */ /* 0x000fe20000001890 */
[----:B---3--:R-:W-:Y:S01]  /*5040*/  F2FP.PACK_AB R5, R197, R200 ;  /* 0x000000c8c505723e */ /* 0x008fe200000000ff */
[----:B------:R-:W-:-:S02]  /*5050*/  FADD.FTZ R193, R193, R186 ;  /* 0x000000bac1c17221 */ /* 0x000fc40000010000 */
[----:B------:R-:W-:Y:S02]  /*5060*/  FADD.FTZ R200, R200, R191 ;  /* 0x000000bfc8c87221 */ /* 0x000fe40000010000 */
[----:B------:R-:W-:Y:S02]  /*5070*/  FADD.FTZ R196, R196, R193 ;  /* 0x000000c1c4c47221 */ /* 0x000fe40000010000 */
[----:B------:R-:W-:Y:S01]  /*5080*/  HMMA.16816.F32 R128, R56, R24, R128 ;  /* 0x000000183880723c */ /* 0x000fe20000001880 */
[----:B------:R-:W-:-:S07]  /*5090*/  FADD.FTZ R197, R197, R200 ;  /* 0x000000c8c5c57221 */ /* 0x000fce0000010000 */
[C---:B------:R-:W-:Y:S08]  /*50a0*/  HMMA.16816.F32 R112, R56.reuse, R20, R112 ;  /* 0x000000143870723c */ /* 0x040ff00000001870 */
[C---:B------:R-:W-:Y:S08]  /*50b0*/  HMMA.16816.F32 R52, R56.reuse, R16, R52 ;  /* 0x000000103834723c */ /* 0x040ff00000001834 */
[C---:B------:R-:W-:Y:S08]  /*50c0*/  HMMA.16816.F32 R68, R56.reuse, R12, R68 ;  /* 0x0000000c3844723c */ /* 0x040ff00000001844 */
[C---:B--2---:R-:W-:Y:S08]  /*50d0*/  HMMA.16816.F32 R84, R56.reuse, R8, R84 ;  /* 0x000000083854723c */ /* 0x044ff00000001854 */
[C---:B------:R-:W-:Y:S08]  /*50e0*/  HMMA.16816.F32 R132, R56.reuse, R30, R132 ;  /* 0x0000001e3884723c */ /* 0x040ff00000001884 */
[C---:B------:R-:W-:Y:S08]  /*50f0*/  HMMA.16816.F32 R116, R56.reuse, R26, R116 ;  /* 0x0000001a3874723c */ /* 0x040ff00000001874 */
[C---:B------:R-:W-:Y:S08]  /*5100*/  HMMA.16816.F32 R100, R56.reuse, R22, R100 ;  /* 0x000000163864723c */ /* 0x040ff00000001864 */
[C---:B------:R-:W-:Y:S08]  /*5110*/  HMMA.16816.F32 R64, R56.reuse, R18, R64 ;  /* 0x000000123840723c */ /* 0x040ff00000001840 */
[C---:B------:R-:W-:Y:S08]  /*5120*/  HMMA.16816.F32 R80, R56.reuse, R14, R80 ;  /* 0x0000000e3850723c */ /* 0x040ff00000001850 */
[----:B------:R-:W-:Y:S08]  /*5130*/  HMMA.16816.F32 R96, R56, R10, R96 ;  /* 0x0000000a3860723c */ /* 0x000ff00000001860 */
[C---:B------:R-:W-:Y:S08]  /*5140*/  HMMA.16816.F32 R56, R92.reuse, R60, RZ ;  /* 0x0000003c5c38723c */ /* 0x040ff000000018ff */
[C---:B------:R-:W-:Y:S08]  /*5150*/  HMMA.16816.F32 R72, R92.reuse, R76, RZ ;  /* 0x0000004c5c48723c */ /* 0x040ff000000018ff */
[C---:B------:R-:W-:Y:S08]  /*5160*/  HMMA.16816.F32 R140, R92.reuse, R136, RZ ;  /* 0x000000885c8c723c */ /* 0x040ff000000018ff */
[C---:B------:R-:W-:Y:S08]  /*5170*/  HMMA.16816.F32 R136, R92.reuse, R138, RZ ;  /* 0x0000008a5c88723c */ /* 0x040ff000000018ff */
[C---:B------:R-:W-:Y:S08]  /*5180*/  HMMA.16816.F32 R120, R92.reuse, R122, RZ ;  /* 0x0000007a5c78723c */ /* 0x040ff000000018ff */
[C---:B------:R-:W-:Y:S08]  /*5190*/  HMMA.16816.F32 R104, R92.reuse, R106, RZ ;  /* 0x0000006a5c68723c */ /* 0x040ff000000018ff */
[C---:B------:R-:W-:Y:S08]  /*51a0*/  HMMA.16816.F32 R60, R92.reuse, R62, RZ ;  /* 0x0000003e5c3c723c */ /* 0x040ff000000018ff */
[C---:B------:R-:W-:Y:S08]  /*51b0*/  HMMA.16816.F32 R76, R92.reuse, R78, RZ ;  /* 0x0000004e5c4c723c */ /* 0x040ff000000018ff */
[----:B------:R-:W-:Y:S07]  /*51c0*/  HMMA.16816.F32 R92, R92, R6, RZ ;  /* 0x000000065c5c723c */ /* 0x000fee00000018ff */
[----:B------:R-:W-:Y:S01]  /*51d0*/  F2FP.PACK_AB R6, R194, R195 ;  /* 0x000000c3c206723e */ /* 0x000fe200000000ff */
[----:B------:R-:W-:Y:S01]  /*51e0*/  FADD.FTZ R195, R195, R196 ;  /* 0x000000c4c3c37221 */ /* 0x000fe20000010000 */
[----:B----4-:R-:W-:Y:S01]  /*51f0*/  F2FP.PACK_AB R7, R199, R198 ;  /* 0x000000c6c707723e */ /* 0x010fe200000000ff */
[----:B------:R-:W-:-:S02]  /*5200*/  FADD.FTZ R198, R198, R197 ;  /* 0x000000c5c6c67221 */ /* 0x000fc40000010000 */
[----:B------:R-:W-:Y:S02]  /*5210*/  FADD.FTZ R195, R194, R195 ;  /* 0x000000c3c2c37221 */ /* 0x000fe40000010000 */
[----:B------:R-:W-:Y:S02]  /*5220*/  FADD.FTZ R199, R199, R198 ;  /* 0x000000c6c7c77221 */ /* 0x000fe40000010000 */
[C---:B------:R-:W-:Y:S07]  /*5230*/  HMMA.16816.F32 R124, R4.reuse, R48, R124 ;  /* 0x00000030047c723c */ /* 0x040fee000000187c */
[--C-:B------:R-:W-:Y:S01]  /*5240*/  FFMA.FTZ R48, R182, c[0x0][0x2d0], -R201.reuse ;  /* 0x0000b400b6307a23 */ /* 0x100fe200000108c9 */
[C---:B------:R-:W-:Y:S05]  /*5250*/  HMMA.16816.F32 R108, R4.reuse, R44, R108 ;  /* 0x0000002c046c723c */ /* 0x040fea000000186c */
[----:B------:R-:W-:Y:S02]  /*5260*/  MUFU.EX2 R48, R48 ;  /* 0x0000003000307308 */ /* 0x000fe40000000800 */
[----:B------:R-:W-:Y:S01]  /*5270*/  FFMA.FTZ R45, R179, c[0x0][0x2d0], -R201 ;  /* 0x0000b400b32d7a23 */ /* 0x000fe200000108c9 */
[C---:B------:R-:W-:Y:S05]  /*5280*/  HMMA.16816.F32 R88, R4.reuse, R32, R88 ;  /* 0x000000200458723c */ /* 0x040fea0000001858 */
[----:B------:R-:W1:Y:S02]  /*5290*/  MUFU.EX2 R45, R45 ;  /* 0x0000002d002d7308 */ /* 0x000e640000000800 */
[--C-:B------:R-:W-:Y:S01]  /*52a0*/  FFMA.FTZ R32, R180, c[0x0][0x2d0], -R203.reuse ;  /* 0x0000b400b4207a23 */ /* 0x100fe200000108cb */
[----:B------:R-:W-:Y:S01]  /*52b0*/  HMMA.16816.F32 R56, R4, R40, R56 ;  /* 0x000000280438723c */ /* 0x000fe20000001838 */
[----:B------:R-:W-:-:S04]  /*52c0*/  FFMA.FTZ R33, R190, c[0x0][0x2d0], -R203 ;  /* 0x0000b400be217a23 */ /* 0x000fc800000108cb */
[----:B------:R-:W-:Y:S02]  /*52d0*/  MUFU.EX2 R32, R32 ;  /* 0x0000002000207308 */ /* 0x000fe40000000800 */
[--C-:B------:R-:W-:Y:S01]  /*52e0*/  FFMA.FTZ R40, R178, c[0x0][0x2d0], -R201.reuse ;  /* 0x0000b400b2287a23 */ /* 0x100fe200000108c9 */
[C---:B------:R-:W-:Y:S05]  /*52f0*/  HMMA.16816.F32 R72, R4.reuse, R36, R72 ;  /* 0x000000240448723c */ /* 0x040fea0000001848 */
[----:B------:R-:W2:Y:S02]  /*5300*/  MUFU.EX2 R33, R33 ;  /* 0x0000002100217308 */ /* 0x000ea40000000800 */
[----:B------:R-:W-:Y:S01]  /*5310*/  FFMA.FTZ R37, R177, c[0x0][0x2d0], -R201 ;  /* 0x0000b400b1257a23 */ /* 0x000fe200000108c9 */
[----:B------:R-:W-:Y:S01]  /*5320*/  HMMA.16816.F32 R140, R4, R148, R140 ;  /* 0x00000094048c723c */ /* 0x000fe2000000188c */
[----:B------:R-:W-:-:S04]  /*5330*/  FFMA.FTZ R36, R189, c[0x0][0x2d0], -R203 ;  /* 0x0000b400bd247a23 */ /* 0x000fc800000108cb */
[----:B------:R-:W-:Y:S03]  /*5340*/  MUFU.EX2 R40, R40 ;  /* 0x0000002800287308 */ /* 0x000fe60000000800 */
[C---:B------:R-:W-:Y:S05]  /*5350*/  HMMA.16816.F32 R136, R4.reuse, R150, R136 ;  /* 0x000000960488723c */ /* 0x040fea0000001888 */
[----:B------:R-:W3:Y:S03]  /*5360*/  MUFU.EX2 R37, R37 ;  /* 0x0000002500257308 */ /* 0x000ee60000000800 */
[C---:B------:R-:W-:Y:S05]  /*5370*/  HMMA.16816.F32 R120, R4.reuse, R50, R120 ;  /* 0x000000320478723c */ /* 0x040fea0000001878 */
[----:B------:R-:W4:Y:S03]  /*5380*/  MUFU.EX2 R36, R36 ;  /* 0x0000002400247308 */ /* 0x000f260000000800 */
[C---:B------:R-:W-:Y:S08]  /*5390*/  HMMA.16816.F32 R104, R4.reuse, R46, R104 ;  /* 0x0000002e0468723c */ /* 0x040ff00000001868 */
[C---:B------:R-:W-:Y:S08]  /*53a0*/  HMMA.16816.F32 R60, R4.reuse, R42, R60 ;  /* 0x0000002a043c723c */ /* 0x040ff0000000183c */
[C---:B------:R-:W-:Y:S08]  /*53b0*/  HMMA.16816.F32 R76, R4.reuse, R38, R76 ;  /* 0x00000026044c723c */ /* 0x040ff0000000184c */
[----:B------:R-:W-:Y:S07]  /*53c0*/  HMMA.16816.F32 R92, R4, R34, R92 ;  /* 0x00000022045c723c */ /* 0x000fee000000185c */
[----:B-1----:R-:W-:Y:S01]  /*53d0*/  F2FP.PACK_AB R4, R45, R48 ;  /* 0x000000302d04723e */ /* 0x002fe200000000ff */
[----:B------:R-:W-:Y:S01]  /*53e0*/  FADD.FTZ R48, R48, R195 ;  /* 0x000000c330307221 */ /* 0x000fe20000010000 */
[----:B--2---:R-:W-:Y:S01]  /*53f0*/  F2FP.PACK_AB R5, R33, R32 ;  /* 0x000000202105723e */ /* 0x004fe200000000ff */
[----:B------:R-:W-:Y:S01]  /*5400*/  FADD.FTZ R32, R32, R199 ;  /* 0x000000c720207221 */ /* 0x000fe20000010000 */
[----:B---3--:R-:W-:Y:S01]  /*5410*/  F2FP.PACK_AB R6, R37, R40 ;  /* 0x000000282506723e */ /* 0x008fe200000000ff */
[----:B------:R-:W-:Y:S01]  /*5420*/  FADD.FTZ R45, R45, R48 ;  /* 0x000000302d2d7221 */ /* 0x000fe20000010000 */
[----:B----4-:R-:W-:Y:S01]  /*5430*/  F2FP.PACK_AB R7, R227, R36 ;  /* 0x00000024e307723e */ /* 0x010fe200000000ff */
[----:B------:R-:W-:-:S02]  /*5440*/  FADD.FTZ R33, R33, R32 ;  /* 0x0000002021217221 */ /* 0x000fc40000010000 */
[----:B------:R-:W-:Y:S02]  /*5450*/  FADD.FTZ R40, R40, R45 ;  /* 0x0000002d28287221 */ /* 0x000fe40000010000 */
[----:B------:R-:W-:Y:S02]  /*5460*/  FADD.FTZ R36, R36, R33 ;  /* 0x0000002124247221 */ /* 0x000fe40000010000 */
[----:B------:R-:W-:Y:S01]  /*5470*/  HMMA.16816.F32 R140, R4, R28, R140 ;  /* 0x0000001c048c723c */ /* 0x000fe2000000188c */
[----:B------:R-:W-:Y:S02]  /*5480*/  FADD.FTZ R230, R37, R40 ;  /* 0x0000002825e67221 */ /* 0x000fe40000010000 */
[----:B------:R-:W-:-:S05]  /*5490*/  FADD.FTZ R227, R227, R36 ;  /* 0x00000024e3e37221 */ /* 0x000fca0000010000 */
[C---:B------:R-:W-:Y:S08]  /*54a0*/  HMMA.16816.F32 R136, R4.reuse, R30, R136 ;  /* 0x0000001e0488723c */ /* 0x040ff00000001888 */
        /* <DEDUP_REMOVED lines=9> */
[----:B------:R-:W-:Y:S01]  /*5540*/  HMMA.16816.F32 R92, R4, R10, R92 ;  /* 0x0000000a045c723c */ /* 0x000fe2000000185c */
[----:B------:R-:W-:Y:S07]  /*5550*/  @P0 BRA `(.L_x_176) ;  /* 0x0000015000000947 */ /* 0x000fee0003800000 */
[----:B------:R-:W-:Y:S01]  /*5560*/  ISETP.LT.AND P0, PT, RZ, UR4, PT ;  /* 0x00000004ff007c0c */ /* 0x000fe2000bf01270 */
[----:B------:R-:W-:-:S02]  /*5570*/  UIADD3 UR12, UR4, -0x1, URZ ;  /* 0xffffffff040c7890 */ /* 0x000fc4000fffe03f */
[----:B------:R-:W-:-:S10]  /*5580*/  ULDC UR10, c[0x0][0x32c] ;  /* 0x0000cb00000a7ab9 */ /* 0x000fd40000000800 */
[----:B------:R-:W-:Y:S05]  /*5590*/  @P0 BRA `(.L_x_177) ;  /* 0x0000008000000947 */ /* 0x000fea0003800000 */
[----:B------:R-:W-:Y:S02]  /*55a0*/  UISETP.NE.AND UP0, UPT, UR10, 0x1, UPT ;  /* 0x000000010a00788c */ /* 0x000fe4000bf05270 */
[----:B------:R-:W-:-:S03]  /*55b0*/  UIADD3 UR12, -UR4, URZ, URZ ;  /* 0x0000003f040c7290 */ /* 0x000fc6000fffe13f */
[----:B------:R-:W-:Y:S02]  /*55c0*/  ULDC.64 UR4, c[0x0][0x330] ;  /* 0x0000cc0000047ab9 */ /* 0x000fe40000000a00 */
[----:B------:R-:W-:-:S07]  /*55d0*/  UIMAD.WIDE.U32 UR14, UR12, UR4, URZ ;  /* 0x000000040c0e72a5 */ /* 0x000fce000f8e003f */
[----:B------:R-:W-:Y:S02]  /*55e0*/  @UP0 UMOV UR13, UR15 ;  /* 0x0000000f000d0c82 */ /* 0x000fe40008000000 */
[----:B------:R-:W-:-:S04]  /*55f0*/  @UP0 USHF.R.U32.HI UR12, URZ, UR5, UR13 ;  /* 0x000000053f0c0299 */ /* 0x000fc8000801160d */
[----:B------:R-:W-:Y:S01]  /*5600*/  ULOP3.LUT UR12, URZ, UR12, URZ, 0x33, !UPT ;  /* 0x0000000c3f0c7292 */ /* 0x000fe2000f8e333f */
[----:B------:R-:W-:Y:S05]  /*5610*/  BRA `(.L_x_178) ;  /* 0x0000005000007947 */ /* 0x000fea0003800000 */
.L_x_177:
[----:B------:R-:W-:Y:S02]  /*5620*/  UISETP.NE.AND UP0, UPT, UR10, 0x1, UPT ;  /* 0x000000010a00788c */ /* 0x000fe4000bf05270 */
[----:B------:R-:W-:Y:S02]  /*5630*/  ULDC.64 UR4, c[0x0][0x330] ;  /* 0x0000cc0000047ab9 */ /* 0x000fe40000000a00 */
[----:B------:R-:W-:-:S07]  /*5640*/  UIMAD.WIDE.U32 UR14, UR12, UR4, URZ ;  /* 0x000000040c0e72a5 */ /* 0x000fce000f8e003f */
[----:B------:R-:W-:Y:S02]  /*5650*/  @UP0 UMOV UR13, UR15 ;  /* 0x0000000f000d0c82 */ /* 0x000fe40008000000 */
[----:B------:R-:W-:Y:S02]  /*5660*/  @UP0 USHF.R.U32.HI UR12, URZ, UR5, UR13 ;  /* 0x000000053f0c0299 */ /* 0x000fe4000801160d */
.L_x_178:
[----:B------:R-:W-:Y:S02]  /*5670*/  ULDC UR4, c[0x0][0x32c] ;  /* 0x0000cb0000047ab9 */ /* 0x000fe40000000800 */
[----:B------:R-:W-:-:S04]  /*5680*/  UIMAD UR4, UR12, UR10, UR4 ;  /* 0x0000000a0c0472a4 */ /* 0x000fc8000f8e0204 */
[----:B------:R-:W-:-:S04]  /*5690*/  UISETP.LT.AND UP0, UPT, UR11, UR4, UPT ;  /* 0x000000040b00728c */ /* 0x000fc8000bf01270 */
[----:B------:R-:W-:-:S04]  /*56a0*/  USEL UR11, UR11, UR4, UP0 ;  /* 0x000000040b0b7287 */ /* 0x000fc80008000000 */
.L_x_176:
[----:B------:R-:W-:-:S04]  /*56b0*/  UIMAD.WIDE UR4, UR11, 0x2aaaaaab, URZ ;  /* 0x2aaaaaab0b0478a5 */ /* 0x000fc8000f8e023f */
[----:B------:R-:W-:-:S04]  /*56c0*/  USHF.R.U32.HI UR4, URZ, 0x1f, UR5 ;  /* 0x0000001f3f047899 */ /* 0x000fc80008011605 */
[----:B------:R-:W-:-:S04]  /*56d0*/  ULEA.HI.SX32 UR4, UR5, UR4, 0x1d ;  /* 0x0000000405047291 */ /* 0x000fc8000f8fea3f */
[----:B------:R-:W-:-:S04]  /*56e0*/  UISETP.LT.AND UP0, UPT, UR6, UR4, UPT ;  /* 0x000000040600728c */ /* 0x000fc8000bf01270 */
[----:B------:R-:W-:-:S06]  /*56f0*/  USEL UR4, UR6, UR4, !UP0 ;  /* 0x0000000406047287 */ /* 0x000fcc000c000000 */
[----:B------:R-:W-:-:S13]  /*5700*/  ISETP.GE.AND P0, PT, R233, UR4, PT ;  /* 0x00000004e9007c0c */ /* 0x000fda000bf06270 */
[----:B------:R-:W-:Y:S05]  /*5710*/  @!P0 BRA `(.L_x_179) ;  /* 0x000044e000008947 */ /* 0x000fea0003800000 */
[----:B------:R-:W-:Y:S01]  /*5720*/  IADD3 R242, P0, R234, 0x20, RZ ;  /* 0x00000020eaf27810 */ /* 0x000fe20007f1e0ff */
[----:B------:R-:W-:Y:S01]  /*5730*/  IMAD.MOV.U32 R150, RZ, RZ, R2 ;  /* 0x000000ffff967224 */ /* 0x000fe200078e0002 */
[----:B------:R-:W-:Y:S01]  /*5740*/  IADD3 R203, P1, R220, 0x20, RZ ;  /* 0x00000020dccb7810 */ /* 0x000fe20007f3e0ff */
[----:B------:R-:W-:Y:S01]  /*5750*/  IMAD.MOV.U32 R151, RZ, RZ, R3 ;  /* 0x000000ffff977224 */ /* 0x000fe200078e0003 */
[-C--:B------:R-:W-:Y:S01]  /*5760*/  IADD3.X R241, RZ, R237.reuse, RZ, P0, !PT ;  /* 0x000000edfff17210 */ /* 0x080fe200007fe4ff */
[----:B------:R-:W-:Y:S01]  /*5770*/  IMAD.MOV.U32 R148, RZ, RZ, R152 ;  /* 0x000000ffff947224 */ /* 0x000fe200078e0098 */
[----:B------:R-:W-:Y:S01]  /*5780*/  IADD3 R240, P2, R234, 0x40, RZ ;  /* 0x00000040eaf07810 */ /* 0x000fe20007f5e0ff */
[----:B------:R-:W-:Y:S01]  /*5790*/  IMAD.MOV.U32 R149, RZ, RZ, R0 ;  /* 0x000000ffff957224 */ /* 0x000fe200078e0000 */
[----:B------:R-:W-:Y:S01]  /*57a0*/  IADD3 R201, P0, R220, 0x40, RZ ;  /* 0x00000040dcc97810 */ /* 0x000fe20007f1e0ff */
[----:B------:R-:W-:Y:S01]  /*57b0*/  IMAD.X R202, RZ, RZ, R229, P1 ;  /* 0x000000ffffca7224 */ /* 0x000fe200008e06e5 */
[----:B------:R-:W-:-:S02]  /*57c0*/  IADD3.X R239, RZ, R237, RZ, P2, !PT ;  /* 0x000000edffef7210 */ /* 0x000fc400017fe4ff */
[----:B------:R-:W-:Y:S02]  /*57d0*/  IADD3.X R200, RZ, R229, RZ, P0, !PT ;  /* 0x000000e5ffc87210 */ /* 0x000fe400007fe4ff */
.L_x_198:
[----:B------:R-:W-:Y:S04]  /*57e0*/  DEPBAR.LE SB0, 0x0 ;  /* 0x000080000000791a */ /* 0x000fe80000000000 */
[----:B------:R-:W-:Y:S01]  /*57f0*/  BAR.SYNC.DEFER_BLOCKING 0x0 ;  /* 0x0000000000007b1d */ /* 0x000fe20000010000 */
[----:B------:R-:W-:Y:S05]  /*5800*/  ISETP.LT.AND P0, PT, R233, UR6, PT ;  /* 0x00000006e9007c0c */ /* 0x000fea000bf01270 */
[----:B------:R1:W2:Y:S04]  /*5810*/  LDSM.16.M88.4 R152, [R217+0x6080] ;  /* 0x00608000d998783b */ /* 0x0002a80000000200 */
[----:B------:R1:W3:Y:S04]  /*5820*/  LDSM.16.M88.4 R160, [R217+0x7080] ;  /* 0x00708000d9a0783b */ /* 0x0002e80000000200 */
[----:B------:R1:W4:Y:S04]  /*5830*/  LDSM.16.M88.4 R156, [R216+0x3c80] ;  /* 0x003c8000d89c783b */ /* 0x0003280000000200 */
[----:B------:R1:W1:Y:S04]  /*5840*/  LDSM.16.M88.4 R164, [R216+0x4080] ;  /* 0x00408000d8a4783b */ /* 0x0002680000000200 */
[----:B------:R1:W1:Y:S04]  /*5850*/  LDSM.16.M88.4 R168, [R216+0x4480] ;  /* 0x00448000d8a8783b */ /* 0x0002680000000200 */
[----:B------:R1:W1:Y:S04]  /*5860*/  LDSM.16.M88.4 R172, [R213+0x6080] ;  /* 0x00608000d5ac783b */ /* 0x0002680000000200 */
[----:B------:R1:W1:Y:S04]  /*5870*/  LDSM.16.M88.4 R180, [R213+0x7080] ;  /* 0x00708000d5b4783b */ /* 0x0002680000000200 */
[----:B------:R1:W1:Y:S04]  /*5880*/  LDSM.16.M88.4 R176, [R215] ;  /* 0x00000000d7b0783b */ /* 0x0002680000000200 */
[----:B------:R1:W1:Y:S04]  /*5890*/  LDSM.16.M88.4 R184, [R211] ;  /* 0x00000000d3b8783b */ /* 0x0002680000000200 */
[----:B------:R1:W1:Y:S01]  /*58a0*/  LDSM.16.M88.4 R188, [R210] ;  /* 0x00000000d2bc783b */ /* 0x0002620000000200 */
[----:B------:R-:W-:-:S05]  /*58b0*/  @P0 BRA `(.L_x_180) ;  /* 0x000002b000000947 */ /* 0x000fca0003800000 */
[----:B------:R-:W-:Y:S01]  /*58c0*/  SHF.R.S32.HI R3, RZ, 0x1f, R233 ;  /* 0x0000001fff037819 */ /* 0x000fe200000114e9 */
[----:B------:R-:W-:Y:S04]  /*58d0*/  IMAD.WIDE.U32 R4, R233, c[0x0][0x208], RZ ;  /* 0x00008200e9047a25 */ /* 0x000fe800078e00ff */
[----:B------:R-:W-:Y:S04]  /*58e0*/  IMAD R3, R3, c[0x0][0x208], RZ ;  /* 0x0000820003037a24 */ /* 0x000fe800078e02ff */
[----:B------:R-:W-:Y:S04]  /*58f0*/  IMAD R3, R233, c[0x0][0x20c], R3 ;  /* 0x00008300e9037a24 */ /* 0x000fe800078e0203 */
[----:B------:R-:W-:Y:S02]  /*5900*/  IMAD.IADD R3, R5, 0x1, R3 ;  /* 0x0000000105037824 */ /* 0x000fe400078e0203 */
[----:B------:R-:W-:Y:S04]  /*5910*/  IMAD.WIDE.U32 R4, R4, 0x30, RZ ;  /* 0x0000003004047825 */ /* 0x000fe800078e00ff */
[----:B------:R-:W-:Y:S01]  /*5920*/  IMAD R3, R3, 0x30, RZ ;  /* 0x0000003003037824 */ /* 0x000fe200078e02ff */
[-C--:B------:R-:W-:Y:S03]  /*5930*/  IADD3 R7, P0, R234, R4.reuse, RZ ;  /* 0x00000004ea077210 */ /* 0x080fe60007f1e0ff */
[----:B------:R-:W-:Y:S01]  /*5940*/  IMAD.IADD R0, R5, 0x1, R3 ;  /* 0x0000000105007824 */ /* 0x000fe200078e0203 */
[C---:B------:R-:W-:Y:S02]  /*5950*/  LEA R12, P2, R7.reuse, c[0x0][0x1f8], 0x1 ;  /* 0x00007e00070c7a11 */ /* 0x040fe400078408ff */
[-C--:B------:R-:W-:Y:S01]  /*5960*/  IADD3 R5, P1, R240, R4.reuse, RZ ;  /* 0x00000004f0057210 */ /* 0x080fe20007f3e0ff */
[----:B------:R-:W-:Y:S01]  /*5970*/  IMAD.X R2, R0, 0x1, R237, P0 ;  /* 0x0000000100027824 */ /* 0x000fe200000e06ed */
[-C--:B------:R-:W-:Y:S04]  /*5980*/  IADD3 R3, P0, R242, R4.reuse, RZ ;  /* 0x00000004f2037210 */ /* 0x080fe80007f1e0ff */
[----:B------:R-:W-:Y:S01]  /*5990*/  LEA.HI.X R13, R7, c[0x0][0x1fc], R2, 0x1, P2 ;  /* 0x00007f00070d7a11 */ /* 0x000fe200010f0c02 */
[C---:B------:R-:W-:Y:S01]  /*59a0*/  IMAD.X R2, R0.reuse, 0x1, R241, P0 ;  /* 0x0000000100027824 */ /* 0x040fe200000e06f1 */
[----:B------:R-:W-:Y:S02]  /*59b0*/  LEA R10, P2, R3, c[0x0][0x1f8], 0x1 ;  /* 0x00007e00030a7a11 */ /* 0x000fe400078408ff */
[----:B------:R-:W-:Y:S01]  /*59c0*/  @!P3 IADD3 R7, P0, R225, R4, RZ ;  /* 0x00000004e107b210 */ /* 0x000fe20007f1e0ff */
[----:B------:R-:W-:Y:S01]  /*59d0*/  @!PT LDS RZ, [RZ] ;  /* 0x00000000fffff984 */ /* 0x000fe20000000800 */
[----:B------:R-:W-:Y:S01]  /*59e0*/  @!PT LDS RZ, [RZ] ;  /* 0x00000000fffff984 */ /* 0x000fe20000000800 */
[----:B------:R-:W-:Y:S01]  /*59f0*/  @!PT LDS RZ, [RZ] ;  /* 0x00000000fffff984 */ /* 0x000fe20000000800 */
[----:B------:R4:W-:Y:S01]  /*5a00*/  LDGSTS.E.BYPASS.LTC128B.128 [R218+0x1880], [R12.64], !P6 ;  /* 0x018800000cda7fae */ /* 0x0009e2000f101d48 */
[----:B------:R-:W-:Y:S01]  /*5a10*/  LEA.HI.X R11, R3, c[0x0][0x1fc], R2, 0x1, P2 ;  /* 0x00007f00030b7a11 */ /* 0x000fe200010f0c02 */
[C---:B------:R-:W-:Y:S01]  /*5a20*/  IMAD.X R4, R0.reuse, 0x1, R239, P1 ;  /* 0x0000000100047824 */ /* 0x040fe200008e06ef */
[----:B------:R-:W-:Y:S01]  /*5a30*/  @!P3 IADD3 R2, P2, R7, R234, RZ ;  /* 0x000000ea0702b210 */ /* 0x000fe20007f5e0ff */
[----:B------:R-:W-:Y:S01]  /*5a40*/  @!P3 IMAD.X R0, R0, 0x1, R224, P0 ;  /* 0x000000010000b824 */ /* 0x000fe200000e06e0 */
[C---:B------:R-:W-:Y:S01]  /*5a50*/  LEA R8, P1, R5.reuse, c[0x0][0x1f8], 0x1 ;  /* 0x00007e0005087a11 */ /* 0x040fe200078208ff */
[----:B------:R4:W-:Y:S03]  /*5a60*/  LDGSTS.E.BYPASS.LTC128B.128 [R218+0x2480], [R10.64], !P5 ;  /* 0x024800000ada7fae */ /* 0x0009e6000e901d48 */
[----:B------:R-:W-:Y:S01]  /*5a70*/  LEA.HI.X R9, R5, c[0x0][0x1fc], R4, 0x1, P1 ;  /* 0x00007f0005097a11 */ /* 0x000fe200008f0c04 */
[----:B------:R-:W-:Y:S01]  /*5a80*/  @!P3 IMAD.X R5, R0, 0x1, R237, P2 ;  /* 0x000000010005b824 */ /* 0x000fe200010e06ed */
[C---:B------:R-:W-:Y:S02]  /*5a90*/  @!P3 IADD3 R3, P1, R7.reuse, R242, RZ ;  /* 0x000000f20703b210 */ /* 0x040fe40007f3e0ff */
[----:B------:R-:W-:Y:S01]  /*5aa0*/  @!P3 LEA R16, P2, R2, c[0x0][0x1f8], 0x1 ;  /* 0x00007e000210ba11 */ /* 0x000fe200078408ff */
[----:B------:R4:W-:Y:S01]  /*5ab0*/  LDGSTS.E.BYPASS.LTC128B.128 [R218+0x3080], [R8.64], !P4 ;  /* 0x0308000008da7fae */ /* 0x0009e2000e101d48 */
[----:B------:R-:W-:Y:S01]  /*5ac0*/  @!P3 IADD3 R7, P0, R7, R240, RZ ;  /* 0x000000f00707b210 */ /* 0x000fe20007f1e0ff */
[----:B------:R-:W-:Y:S01]  /*5ad0*/  @!P3 IMAD.X R4, R0, 0x1, R241, P1 ;  /* 0x000000010004b824 */ /* 0x000fe200008e06f1 */
[----:B------:R-:W-:Y:S02]  /*5ae0*/  @!P3 LEA.HI.X R17, R2, c[0x0][0x1fc], R5, 0x1, P2 ;  /* 0x00007f000211ba11 */ /* 0x000fe400010f0c05 */
[----:B------:R-:W-:Y:S01]  /*5af0*/  @!P3 LEA R14, P1, R3, c[0x0][0x1f8], 0x1 ;  /* 0x00007e00030eba11 */ /* 0x000fe200078208ff */
[----:B------:R-:W-:Y:S01]  /*5b00*/  @!P3 IMAD.X R0, R0, 0x1, R239, P0 ;  /* 0x000000010000b824 */ /* 0x000fe200000e06ef */
[----:B------:R-:W-:Y:S01]  /*5b10*/  @!P3 LEA R6, P0, R7, c[0x0][0x1f8], 0x1 ;  /* 0x00007e000706ba11 */ /* 0x000fe200078008ff */
[----:B------:R4:W-:Y:S01]  /*5b20*/  @!P3 LDGSTS.E.BYPASS.LTC128B.128 [R218+0x2080], [R16.64], !P6 ;  /* 0x0208000010dabfae */ /* 0x0009e2000f101d48 */
[----:B------:R-:W-:Y:S02]  /*5b30*/  @!P3 LEA.HI.X R15, R3, c[0x0][0x1fc], R4, 0x1, P1 ;  /* 0x00007f00030fba11 */ /* 0x000fe400008f0c04 */
[----:B------:R-:W-:Y:S03]  /*5b40*/  @!P3 LEA.HI.X R7, R7, c[0x0][0x1fc], R0, 0x1, P0 ;  /* 0x00007f000707ba11 */ /* 0x000fe600000f0c00 */
[----:B------:R4:W-:Y:S05]  /*5b50*/  @!P3 LDGSTS.E.BYPASS.LTC128B.128 [R218+0x2c80], [R14.64], !P5 ;  /* 0x02c800000edabfae */ /* 0x0009ea000e901d48 */
[----:B------:R4:W-:Y:S02]  /*5b60*/  @!P3 LDGSTS.E.BYPASS.LTC128B.128 [R218+0x3880], [R6.64], !P4 ;  /* 0x0388000006dabfae */ /* 0x0009e4000e101d48 */
.L_x_180:
[-C--:B--2-4-:R-:W-:Y:S01]  /*5b70*/  HMMA.16816.F32 R4, R152, R156.reuse, RZ ;  /* 0x0000009c9804723c */ /* 0x094fe200000018ff */
[----:B------:R-:W-:Y:S02]  /*5b80*/  LDSM.16.M88.4 R192, [R216+0x4880] ;  /* 0x00488000d8c0783b */ /* 0x000fe40000000200 */
[----:B------:R-:W-:Y:S05]  /*5b90*/  ISETP.GT.AND P0, PT, R233, UR6, PT ;  /* 0x00000006e9007c0c */ /* 0x000fea000bf04270 */
[C---:B---3--:R-:W-:Y:S01]  /*5ba0*/  HMMA.16816.F32 R8, R160.reuse, R156, RZ ;  /* 0x0000009ca008723c */ /* 0x048fe200000018ff */
[----:B------:R-:W0:Y:S07]  /*5bb0*/  LDGDEPBAR ;  /* 0x00000000000079af */ /* 0x000e2e0000000000 */
[-C--:B------:R-:W-:Y:S01]  /*5bc0*/  HMMA.16816.F32 R12, R160, R158.reuse, RZ ;  /* 0x0000009ea00c723c */ /* 0x080fe200000018ff */
[----:B------:R-:W-:Y:S07]  /*5bd0*/  LDSM.16.M88.4 R196, [R217+0x9080] ;  /* 0x00908000d9c4783b */ /* 0x000fee0000000200 */
[C---:B------:R-:W-:Y:S01]  /*5be0*/  HMMA.16816.F32 R16, R152.reuse, R158, RZ ;  /* 0x0000009e9810723c */ /* 0x040fe200000018ff */
[----:B------:R-:W2:Y:S07]  /*5bf0*/  LDSM.16.M88.4 R156, [R217+0x8080] ;  /* 0x00808000d99c783b */ /* 0x000eae0000000200 */
[-C--:B-1----:R-:W-:Y:S08]  /*5c00*/  HMMA.16816.F32 R20, R152, R164.reuse, RZ ;  /* 0x000000a49814723c */ /* 0x082ff000000018ff */
[C---:B------:R-:W-:Y:S08]  /*5c10*/  HMMA.16816.F32 R24, R160.reuse, R164, RZ ;  /* 0x000000a4a018723c */ /* 0x040ff000000018ff */
[-C--:B------:R-:W-:Y:S08]  /*5c20*/  HMMA.16816.F32 R28, R160, R166.reuse, RZ ;  /* 0x000000a6a01c723c */ /* 0x080ff000000018ff */
[C---:B------:R-:W-:Y:S01]  /*5c30*/  HMMA.16816.F32 R32, R152.reuse, R166, RZ ;  /* 0x000000a69820723c */ /* 0x040fe200000018ff */
[----:B------:R-:W1:Y:S07]  /*5c40*/  LDSM.16.M88.4 R164, [R216+0x4c80] ;  /* 0x004c8000d8a4783b */ /* 0x000e6e0000000200 */
[-C--:B------:R-:W-:Y:S08]  /*5c50*/  HMMA.16816.F32 R36, R152, R168.reuse, RZ ;  /* 0x000000a89824723c */ /* 0x080ff000000018ff */
[C---:B------:R-:W-:Y:S08]  /*5c60*/  HMMA.16816.F32 R40, R160.reuse, R168, RZ ;  /* 0x000000a8a028723c */ /* 0x040ff000000018ff */
[-C--:B------:R-:W-:Y:S01]  /*5c70*/  HMMA.16816.F32 R44, R160, R170.reuse, RZ ;  /* 0x000000aaa02c723c */ /* 0x080fe200000018ff */
[----:B------:R-:W-:Y:S07]  /*5c80*/  LDSM.16.M88.4 R160, [R213+0x8080] ;  /* 0x00808000d5a0783b */ /* 0x000fee0000000200 */
[----:B------:R-:W-:Y:S01]  /*5c90*/  HMMA.16816.F32 R48, R152, R170, RZ ;  /* 0x000000aa9830723c */ /* 0x000fe200000018ff */
[----:B------:R-:W3:Y:S07]  /*5ca0*/  LDSM.16.M88.4 R152, [R216+0x5080] ;  /* 0x00508000d898783b */ /* 0x000eee0000000200 */
[-C--:B------:R-:W-:Y:S01]  /*5cb0*/  HMMA.16816.F32 R4, R172, R176.reuse, R4 ;  /* 0x000000b0ac04723c */ /* 0x080fe20000001804 */
[----:B------:R-:W4:Y:S07]  /*5cc0*/  LDSM.16.M88.4 R168, [R209] ;  /* 0x00000000d1a8783b */ /* 0x000f2e0000000200 */
[C---:B------:R-:W-:Y:S08]  /*5cd0*/  HMMA.16816.F32 R8, R180.reuse, R176, R8 ;  /* 0x000000b0b408723c */ /* 0x040ff00000001808 */
[-C--:B------:R-:W-:Y:S08]  /*5ce0*/  HMMA.16816.F32 R12, R180, R178.reuse, R12 ;  /* 0x000000b2b40c723c */ /* 0x080ff0000000180c */
[C---:B------:R-:W-:Y:S01]  /*5cf0*/  HMMA.16816.F32 R16, R172.reuse, R178, R16 ;  /* 0x000000b2ac10723c */ /* 0x040fe20000001810 */
[----:B------:R-:W5:Y:S07]  /*5d00*/  LDSM.16.M88.4 R176, [R213+0x9080] ;  /* 0x00908000d5b0783b */ /* 0x000f6e0000000200 */
[-C--:B------:R-:W-:Y:S08]  /*5d10*/  HMMA.16816.F32 R20, R172, R184.reuse, R20 ;  /* 0x000000b8ac14723c */ /* 0x080ff00000001814 */
[C---:B------:R-:W-:Y:S08]  /*5d20*/  HMMA.16816.F32 R24, R180.reuse, R184, R24 ;  /* 0x000000b8b418723c */ /* 0x040ff00000001818 */
[-C--:B------:R-:W-:Y:S08]  /*5d30*/  HMMA.16816.F32 R28, R180, R186.reuse, R28 ;  /* 0x000000bab41c723c */ /* 0x080ff0000000181c */
[C---:B------:R-:W-:Y:S01]  /*5d40*/  HMMA.16816.F32 R32, R172.reuse, R186, R32 ;  /* 0x000000baac20723c */ /* 0x040fe20000001820 */
[----:B------:R-:W-:Y:S07]  /*5d50*/  LDSM.16.M88.4 R184, [R216+0x5480] ;  /* 0x00548000d8b8783b */ /* 0x000fee0000000200 */
[-C--:B------:R-:W-:Y:S08]  /*5d60*/  HMMA.16816.F32 R36, R172, R188.reuse, R36 ;  /* 0x000000bcac24723c */ /* 0x080ff00000001824 */
[C---:B------:R-:W-:Y:S08]  /*5d70*/  HMMA.16816.F32 R40, R180.reuse, R188, R40 ;  /* 0x000000bcb428723c */ /* 0x040ff00000001828 */
[-C--:B------:R-:W-:Y:S01]  /*5d80*/  HMMA.16816.F32 R44, R180, R190.reuse, R44 ;  /* 0x000000beb42c723c */ /* 0x080fe2000000182c */
[----:B------:R-:W-:Y:S07]  /*5d90*/  LDSM.16.M88.4 R180, [R207] ;  /* 0x00000000cfb4783b */ /* 0x000fee0000000200 */
[----:B------:R-:W-:Y:S01]  /*5da0*/  HMMA.16816.F32 R48, R172, R190, R48 ;  /* 0x000000beac30723c */ /* 0x000fe20000001830 */
[----:B------:R-:W1:Y:S08]  /*5db0*/  LDSM.16.M88.4 R172, [R208] ;  /* 0x00000000d0ac783b */ /* 0x000e700000000200 */
[----:B------:R-:W-:Y:S01]  /*5dc0*/  LDSM.16.M88.4 R188, [R216+0x5c80] ;  /* 0x005c8000d8bc783b */ /* 0x000fe20000000200 */
[-C--:B--2---:R-:W-:Y:S08]  /*5dd0*/  HMMA.16816.F32 R4, R156, R192.reuse, R4 ;  /* 0x000000c09c04723c */ /* 0x084ff00000001804 */
[C---:B------:R-:W-:Y:S08]  /*5de0*/  HMMA.16816.F32 R8, R196.reuse, R192, R8 ;  /* 0x000000c0c408723c */ /* 0x040ff00000001808 */
[-C--:B------:R-:W-:Y:S08]  /*5df0*/  HMMA.16816.F32 R12, R196, R194.reuse, R12 ;  /* 0x000000c2c40c723c */ /* 0x080ff0000000180c */
[C---:B------:R-:W-:Y:S01]  /*5e00*/  HMMA.16816.F32 R16, R156.reuse, R194, R16 ;  /* 0x000000c29c10723c */ /* 0x040fe20000001810 */
[----:B------:R-:W-:Y:S07]  /*5e10*/  LDSM.16.M88.4 R192, [R206] ;  /* 0x00000000cec0783b */ /* 0x000fee0000000200 */
[-C--:B-1----:R-:W-:Y:S08]  /*5e20*/  HMMA.16816.F32 R20, R156, R164.reuse, R20 ;  /* 0x000000a49c14723c */ /* 0x082ff00000001814 */
[C---:B------:R-:W-:Y:S08]  /*5e30*/  HMMA.16816.F32 R24, R196.reuse, R164, R24 ;  /* 0x000000a4c418723c */ /* 0x040ff00000001818 */
[-C--:B------:R-:W-:Y:S08]  /*5e40*/  HMMA.16816.F32 R28, R196, R166.reuse, R28 ;  /* 0x000000a6c41c723c */ /* 0x080ff0000000181c */
[C---:B------:R-:W-:Y:S01]  /*5e50*/  HMMA.16816.F32 R32, R156.reuse, R166, R32 ;  /* 0x000000a69c20723c */ /* 0x040fe20000001820 */
[----:B------:R-:W1:Y:S07]  /*5e60*/  LDSM.16.M88.4 R164, [R217+0xa080] ;  /* 0x00a08000d9a4783b */ /* 0x000e6e0000000200 */
[-C--:B---3--:R-:W-:Y:S08]  /*5e70*/  HMMA.16816.F32 R36, R156, R152.reuse, R36 ;  /* 0x000000989c24723c */ /* 0x088ff00000001824 */
[C---:B------:R-:W-:Y:S08]  /*5e80*/  HMMA.16816.F32 R40, R196.reuse, R152, R40 ;  /* 0x00000098c428723c */ /* 0x040ff00000001828 */
[-C--:B------:R-:W-:Y:S08]  /*5e90*/  HMMA.16816.F32 R44, R196, R154.reuse, R44 ;  /* 0x0000009ac42c723c */ /* 0x080ff0000000182c */
[----:B------:R-:W-:Y:S01]  /*5ea0*/  HMMA.16816.F32 R48, R156, R154, R48 ;  /* 0x0000009a9c30723c */ /* 0x000fe20000001830 */
[----:B------:R-:W2:Y:S07]  /*5eb0*/  LDSM.16.M88.4 R152, [R217+0xb080] ;  /* 0x00b08000d998783b */ /* 0x000eae0000000200 */
[-C--:B----4-:R-:W-:Y:S01]  /*5ec0*/  HMMA.16816.F32 R4, R160, R168.reuse, R4 ;  /* 0x000000a8a004723c */ /* 0x090fe20000001804 */
[----:B------:R-:W3:Y:S07]  /*5ed0*/  LDSM.16.M88.4 R156, [R216+0x5880] ;  /* 0x00588000d89c783b */ /* 0x000eee0000000200 */
[C---:B-----5:R-:W-:Y:S08]  /*5ee0*/  HMMA.16816.F32 R8, R176.reuse, R168, R8 ;  /* 0x000000a8b008723c */ /* 0x060ff00000001808 */
[-C--:B------:R-:W-:Y:S08]  /*5ef0*/  HMMA.16816.F32 R12, R176, R170.reuse, R12 ;  /* 0x000000aab00c723c */ /* 0x080ff0000000180c */
[C---:B------:R-:W-:Y:S01]  /*5f00*/  HMMA.16816.F32 R16, R160.reuse, R170, R16 ;  /* 0x000000aaa010723c */ /* 0x040fe20000001810 */
[----:B------:R-:W4:Y:S07]  /*5f10*/  LDSM.16.M88.4 R168, [R213+0xa080] ;  /* 0x00a08000d5a8783b */ /* 0x000f2e0000000200 */
[-C--:B------:R-:W-:Y:S08]  /*5f20*/  HMMA.16816.F32 R20, R160, R172.reuse, R20 ;  /* 0x000000aca014723c */ /* 0x080ff00000001814 */
[C---:B------:R-:W-:Y:S08]  /*5f30*/  HMMA.16816.F32 R24, R176.reuse, R172, R24 ;  /* 0x000000acb018723c */ /* 0x040ff00000001818 */
[-C--:B------:R-:W-:Y:S08]  /*5f40*/  HMMA.16816.F32 R28, R176, R174.reuse, R28 ;  /* 0x000000aeb01c723c */ /* 0x080ff0000000181c */
[C---:B------:R-:W-:Y:S08]  /*5f50*/  HMMA.16816.F32 R32, R160.reuse, R174, R32 ;  /* 0x000000aea020723c */ /* 0x040ff00000001820 */
[-C--:B------:R-:W-:Y:S08]  /*5f60*/  HMMA.16816.F32 R36, R160, R180.reuse, R36 ;  /* 0x000000b4a024723c */ /* 0x080ff00000001824 */
[C---:B------:R-:W-:Y:S08]  /*5f70*/  HMMA.16816.F32 R40, R176.reuse, R180, R40 ;  /* 0x000000b4b028723c */ /* 0x040ff00000001828 */
[-C--:B------:R-:W-:Y:S08]  /*5f80*/  HMMA.16816.F32 R44, R176, R182.reuse, R44 ;  /* 0x000000b6b02c723c */ /* 0x080ff0000000182c */
[----:B------:R-:W-:Y:S01]  /*5f90*/  HMMA.16816.F32 R48, R160, R182, R48 ;  /* 0x000000b6a030723c */ /* 0x000fe20000001830 */
[----:B------:R-:W5:Y:S07]  /*5fa0*/  LDSM.16.M88.4 R160, [R213+0xb080] ;  /* 0x00b08000d5a0783b */ /* 0x000f6e0000000200 */
[-C--:B-1----:R-:W-:Y:S08]  /*5fb0*/  HMMA.16816.F32 R4, R164, R184.reuse, R4 ;  /* 0x000000b8a404723c */ /* 0x082ff00000001804 */
[C---:B--2---:R-:W-:Y:S08]  /*5fc0*/  HMMA.16816.F32 R8, R152.reuse, R184, R8 ;  /* 0x000000b89808723c */ /* 0x044ff00000001808 */
[-C--:B------:R-:W-:Y:S08]  /*5fd0*/  HMMA.16816.F32 R12, R152, R186.reuse, R12 ;  /* 0x000000ba980c723c */ /* 0x080ff0000000180c */
[C---:B------:R-:W-:Y:S08]  /*5fe0*/  HMMA.16816.F32 R16, R164.reuse, R186, R16 ;  /* 0x000000baa410723c */ /* 0x040ff00000001810 */
[-C--:B---3--:R-:W-:Y:S08]  /*5ff0*/  HMMA.16816.F32 R20, R164, R156.reuse, R20 ;  /* 0x0000009ca414723c */ /* 0x088ff00000001814 */
[C---:B------:R-:W-:Y:S08]  /*6000*/  HMMA.16816.F32 R24, R152.reuse, R156, R24 ;  /* 0x0000009c9818723c */ /* 0x040ff00000001818 */
[-C--:B------:R-:W-:Y:S08]  /*6010*/  HMMA.16816.F32 R28, R152, R158.reuse, R28 ;  /* 0x0000009e981c723c */ /* 0x080ff0000000181c */
[C---:B------:R-:W-:Y:S01]  /*6020*/  HMMA.16816.F32 R32, R164.reuse, R158, R32 ;  /* 0x0000009ea420723c */ /* 0x040fe20000001820 */
[----:B------:R-:W-:Y:S07]  /*6030*/  LDSM.16.M88.4 R156, [R204] ;  /* 0x00000000cc9c783b */ /* 0x000fee0000000200 */
[-C--:B------:R-:W-:Y:S08]  /*6040*/  HMMA.16816.F32 R36, R164, R188.reuse, R36 ;  /* 0x000000bca424723c */ /* 0x080ff00000001824 */
[C---:B------:R-:W-:Y:S08]  /*6050*/  HMMA.16816.F32 R40, R152.reuse, R188, R40 ;  /* 0x000000bc9828723c */ /* 0x040ff00000001828 */
[-C--:B------:R-:W-:Y:S01]  /*6060*/  HMMA.16816.F32 R44, R152, R190.reuse, R44 ;  /* 0x000000be982c723c */ /* 0x080fe2000000182c */
[----:B------:R-:W1:Y:S01]  /*6070*/  LDSM.16.M88.4 R152, [R205] ;  /* 0x00000000cd98783b */ /* 0x000e620000000200 */
[----:B------:R-:W-:Y:S06]  /*6080*/  DEPBAR.LE SB0, 0x0 ;  /* 0x000080000000791a */ /* 0x000fec0000000000 */
[----:B------:R-:W-:Y:S01]  /*6090*/  HMMA.16816.F32 R48, R164, R190, R48 ;  /* 0x000000bea430723c */ /* 0x000fe20000001830 */
[----:B------:R-:W-:Y:S07]  /*60a0*/  BAR.SYNC.DEFER_BLOCKING 0x0 ;  /* 0x0000000000007b1d */ /* 0x000fee0000010000 */
[-C--:B----4-:R-:W-:Y:S08]  /*60b0*/  HMMA.16816.F32 R4, R168, R192.reuse, R4 ;  /* 0x000000c0a804723c */ /* 0x090ff00000001804 */
[C---:B-----5:R-:W-:Y:S08]  /*60c0*/  HMMA.16816.F32 R8, R160.reuse, R192, R8 ;  /* 0x000000c0a008723c */ /* 0x060ff00000001808 */
[-C--:B------:R-:W-:Y:S08]  /*60d0*/  HMMA.16816.F32 R12, R160, R194.reuse, R12 ;  /* 0x000000c2a00c723c */ /* 0x080ff0000000180c */
[C---:B------:R-:W-:Y:S04]  /*60e0*/  HMMA.16816.F32 R16, R168.reuse, R194, R16 ;  /* 0x000000c2a810723c */ /* 0x040fe80000001810 */
[----:B------:R-:W-:Y:S02]  /*60f0*/  FMUL.FTZ R246, R4, c[0x0][0x320] ;  /* 0x0000c80004f67a20 */ /* 0x000fe40000410000 */
[----:B------:R-:W-:Y:S02]  /*6100*/  FMUL.FTZ R248, R5, c[0x0][0x320] ;  /* 0x0000c80005f87a20 */ /* 0x000fe40000410000 */
[-C--:B-1----:R-:W-:Y:S02]  /*6110*/  HMMA.16816.F32 R20, R168, R152.reuse, R20 ;  /* 0x00000098a814723c */ /* 0x082fe40000001814 */
[----:B------:R-:W1:Y:S02]  /*6120*/  MUFU.TANH R246, R246 ;  /* 0x000000f600f67308 */ /* 0x000e640000002400 */
[----:B------:R-:W-:Y:S02]  /*6130*/  FMUL.FTZ R243, R6, c[0x0][0x320] ;  /* 0x0000c80006f37a20 */ /* 0x000fe40000410000 */
[----:B------:R-:W-:Y:S02]  /*6140*/  FMUL.FTZ R244, R7, c[0x0][0x320] ;  /* 0x0000c80007f47a20 */ /* 0x000fe40000410000 */
[C---:B------:R-:W-:Y:S04]  /*6150*/  HMMA.16816.F32 R24, R160.reuse, R152, R24 ;  /* 0x00000098a018723c */ /* 0x040fe80000001818 */
[----:B------:R-:W2:Y:S01]  /*6160*/  MUFU.TANH R248, R248 ;  /* 0x000000f800f87308 */ /* 0x000ea20000002400 */
[----:B------:R-:W-:Y:S02]  /*6170*/  FMUL.FTZ R0, R8, c[0x0][0x320] ;  /* 0x0000c80008007a20 */ /* 0x000fe40000410000 */
[----:B------:R-:W-:Y:S01]  /*6180*/  FMUL.FTZ R245, R9, c[0x0][0x320] ;  /* 0x0000c80009f57a20 */ /* 0x000fe20000410000 */
[-C--:B------:R-:W-:Y:S04]  /*6190*/  HMMA.16816.F32 R28, R160, R154.reuse, R28 ;  /* 0x0000009aa01c723c */ /* 0x080fe8000000181c */
[----:B------:R-:W-:Y:S02]  /*61a0*/  FMUL.FTZ R2, R10, c[0x0][0x320] ;  /* 0x0000c8000a027a20 */ /* 0x000fe40000410000 */
[----:B------:R-:W3:Y:S01]  /*61b0*/  MUFU.TANH R243, R243 ;  /* 0x000000f300f37308 */ /* 0x000ee20000002400 */
[----:B------:R-:W-:Y:S01]  /*61c0*/  FMUL.FTZ R3, R11, c[0x0][0x320] ;  /* 0x0000c8000b037a20 */ /* 0x000fe20000410000 */
[C---:B------:R-:W-:Y:S04]  /*61d0*/  HMMA.16816.F32 R32, R168.reuse, R154, R32 ;  /* 0x0000009aa820723c */ /* 0x040fe80000001820 */
[----:B------:R-:W-:Y:S02]  /*61e0*/  FMUL.FTZ R187, R22, c[0x0][0x320] ;  /* 0x0000c80016bb7a20 */ /* 0x000fe40000410000 */
[----:B------:R-:W-:Y:S02]  /*61f0*/  FMUL.FTZ R251, R12, c[0x0][0x320] ;  /* 0x0000c8000cfb7a20 */ /* 0x000fe40000410000 */
[----:B------:R4:W1:Y:S01]  /*6200*/  MUFU.TANH R22, R187 ;  /* 0x000000bb00167308 */ /* 0x0008620000002400 */
[-C--:B------:R-:W-:Y:S03]  /*6210*/  HMMA.16816.F32 R36, R168, R156.reuse, R36 ;  /* 0x0000009ca824723c */ /* 0x080fe60000001824 */
[----:B------:R-:W-:Y:S02]  /*6220*/  FMUL.FTZ R25, R25, c[0x0][0x320] ;  /* 0x0000c80019197a20 */ /* 0x000fe40000410000 */
[----:B------:R-:W-:Y:S02]  /*6230*/  FMUL.FTZ R252, R13, c[0x0][0x320] ;  /* 0x0000c8000dfc7a20 */ /* 0x000fe40000410000 */
[----:B------:R-:W-:Y:S01]  /*6240*/  FMUL.FTZ R247, R14, c[0x0][0x320] ;  /* 0x0000c8000ef77a20 */ /* 0x000fe20000410000 */
[C---:B------:R-:W-:Y:S01]  /*6250*/  HMMA.16816.F32 R40, R160.reuse, R156, R40 ;  /* 0x0000009ca028723c */ /* 0x040fe20000001828 */
[----:B------:R5:W1:Y:S03]  /*6260*/  MUFU.TANH R199, R25 ;  /* 0x0000001900c77308 */ /* 0x000a660000002400 */
[----:B------:R-:W-:Y:S02]  /*6270*/  FMUL.FTZ R249, R15, c[0x0][0x320] ;  /* 0x0000c8000ff97a20 */ /* 0x000fe40000410000 */
[----:B------:R-:W-:Y:S02]  /*6280*/  FMUL.FTZ R250, R16, c[0x0][0x320] ;  /* 0x0000c80010fa7a20 */ /* 0x000fe40000410000 */
[-C--:B------:R-:W-:Y:S03]  /*6290*/  HMMA.16816.F32 R44, R160, R158.reuse, R44 ;  /* 0x0000009ea02c723c */ /* 0x080fe6000000182c */
[----:B------:R-:W1:Y:S01]  /*62a0*/  MUFU.TANH R244, R244 ;  /* 0x000000f400f47308 */ /* 0x000e620000002400 */
[----:B------:R-:W-:Y:S02]  /*62b0*/  FMUL.FTZ R191, R17, c[0x0][0x320] ;  /* 0x0000c80011bf7a20 */ /* 0x000fe40000410000 */
[----:B------:R-:W-:Y:S02]  /*62c0*/  FMUL.FTZ R185, R18, c[0x0][0x320] ;  /* 0x0000c80012b97a20 */ /* 0x000fe40000410000 */
[----:B------:R-:W-:Y:S04]  /*62d0*/  HMMA.16816.F32 R48, R168, R158, R48 ;  /* 0x0000009ea830723c */ /* 0x000fe80000001830 */
[----:B------:R-:W-:Y:S01]  /*62e0*/  FMUL.FTZ R186, R19, c[0x0][0x320] ;  /* 0x0000c80013ba7a20 */ /* 0x000fe20000410000 */
[----:B------:R-:W1:Y:S01]  /*62f0*/  MUFU.TANH R0, R0 ;  /* 0x0000000000007308 */ /* 0x000e620000002400 */
[----:B------:R-:W-:Y:S02]  /*6300*/  FMUL.FTZ R195, R20, c[0x0][0x320] ;  /* 0x0000c80014c37a20 */ /* 0x000fe40000410000 */
[----:B------:R-:W-:Y:S04]  /*6310*/  FMUL.FTZ R194, R21, c[0x0][0x320] ;  /* 0x0000c80015c27a20 */ /* 0x000fe80000410000 */
[----:B------:R-:W-:Y:S02]  /*6320*/  FMUL.FTZ R21, R23, c[0x0][0x320] ;  /* 0x0000c80017157a20 */ /* 0x000fe40000410000 */
[----:B------:R-:W-:Y:S01]  /*6330*/  FMUL.FTZ R190, R24, c[0x0][0x320] ;  /* 0x0000c80018be7a20 */ /* 0x000fe20000410000 */
[----:B------:R-:W1:Y:S01]  /*6340*/  MUFU.TANH R245, R245 ;  /* 0x000000f500f57308 */ /* 0x000e620000002400 */
[----:B------:R-:W-:Y:S02]  /*6350*/  FMUL.FTZ R189, R26, c[0x0][0x320] ;  /* 0x0000c8001abd7a20 */ /* 0x000fe40000410000 */
[----:B----4-:R-:W-:Y:S02]  /*6360*/  FMUL.FTZ R187, R27, c[0x0][0x320] ;  /* 0x0000c8001bbb7a20 */ /* 0x010fe40000410000 */
[----:B------:R-:W-:Y:S02]  /*6370*/  FMUL.FTZ R19, R28, c[0x0][0x320] ;  /* 0x0000c8001c137a20 */ /* 0x000fe40000410000 */
[----:B------:R-:W-:Y:S02]  /*6380*/  FMUL.FTZ R23, R29, c[0x0][0x320] ;  /* 0x0000c8001d177a20 */ /* 0x000fe40000410000 */
[----:B------:R-:W-:Y:S01]  /*6390*/  FMUL.FTZ R18, R30, c[0x0][0x320] ;  /* 0x0000c8001e127a20 */ /* 0x000fe20000410000 */
[----:B------:R-:W4:Y:S01]  /*63a0*/  MUFU.TANH R2, R2 ;  /* 0x0000000200027308 */ /* 0x000f220000002400 */
[----:B------:R-:W-:Y:S02]  /*63b0*/  FMUL.FTZ R17, R31, c[0x0][0x320] ;  /* 0x0000c8001f117a20 */ /* 0x000fe40000410000 */
[----:B------:R-:W-:Y:S02]  /*63c0*/  FMUL.FTZ R165, R32, c[0x0][0x320] ;  /* 0x0000c80020a57a20 */ /* 0x000fe40000410000 */
[----:B------:R-:W-:Y:S02]  /*63d0*/  FMUL.FTZ R33, R33, c[0x0][0x320] ;  /* 0x0000c80021217a20 */ /* 0x000fe40000410000 */
[----:B------:R-:W-:Y:S02]  /*63e0*/  FMUL.FTZ R26, R34, c[0x0][0x320] ;  /* 0x0000c800221a7a20 */ /* 0x000fe40000410000 */
[----:B-----5:R-:W-:Y:S01]  /*63f0*/  FMUL.FTZ R25, R35, c[0x0][0x320] ;  /* 0x0000c80023197a20 */ /* 0x020fe20000410000 */
[----:B------:R-:W1:Y:S01]  /*6400*/  MUFU.TANH R3, R3 ;  /* 0x0000000300037308 */ /* 0x000e620000002400 */
        /* <DEDUP_REMOVED lines=18> */
[----:B------:R-:W-:Y:S09]  /*6530*/  FMUL.FTZ R50, R50, c[0x0][0x320] ;  /* 0x0000c80032327a20 */ /* 0x000ff20000410000 */
[----:B------:R-:W1:Y:S10]  /*6540*/  MUFU.TANH R249, R249 ;  /* 0x000000f900f97308 */ /* 0x000e740000002400 */
        /* <DEDUP_REMOVED lines=23> */
[----:B------:R1:W1:Y:S10]  /*66c0*/  MUFU.TANH R167, R41 ;  /* 0x0000002900a77308 */ /* 0x0002740000002400 */
        /* <DEDUP_REMOVED lines=9> */
[----:B------:R-:W1:Y:S01]  /*6760*/  MUFU.TANH R49, R49 ;  /* 0x0000003100317308 */ /* 0x000e620000002400 */
[----:B------:R-:W-:-:S05]  /*6770*/  @!P0 BRA `(.L_x_181) ;  /* 0x000002f000008947 */ /* 0x000fca0003800000 */
[----:B--234-:R-:W-:Y:S02]  /*6780*/  IADD3 R6, R233, -0x1, RZ ;  /* 0xffffffffe9067810 */ /* 0x01cfe40007ffe0ff */
[----:B------:R-:W-:Y:S02]  /*6790*/  IADD3 R4, -R238, 0x30, RZ ;  /* 0x00000030ee047810 */ /* 0x000fe40007ffe1ff */
[----:B------:R-:W-:Y:S01]  /*67a0*/  SHF.R.S32.HI R5, RZ, 0x1f, R6 ;  /* 0x0000001fff057819 */ /* 0x000fe20000011406 */
[----:B------:R-:W-:Y:S01]  /*67b0*/  IMAD.WIDE.U32 R14, R6, c[0x0][0x1e0], RZ ;  /* 0x00007800060e7a25 */ /* 0x000fe200078e00ff */
[----:B------:R-:W-:Y:S03]  /*67c0*/  ISETP.GE.AND P1, PT, R4, 0x1, PT ;  /* 0x000000010400780c */ /* 0x000fe60003f26270 */
[----:B------:R-:W-:Y:S04]  /*67d0*/  IMAD R5, R5, c[0x0][0x1e0], RZ ;  /* 0x0000780005057a24 */ /* 0x000fe800078e02ff */
[----:B------:R-:W-:Y:S04]  /*67e0*/  IMAD R5, R6, c[0x0][0x1e4], R5 ;  /* 0x0000790006057a24 */ /* 0x000fe800078e0205 */
[----:B------:R-:W-:Y:S02]  /*67f0*/  IMAD.IADD R5, R15, 0x1, R5 ;  /* 0x000000010f057824 */ /* 0x000fe400078e0205 */
[----:B------:R-:W-:Y:S04]  /*6800*/  IMAD.WIDE.U32 R14, R14, 0x30, RZ ;  /* 0x000000300e0e7825 */ /* 0x000fe800078e00ff */
[----:B------:R-:W-:Y:S01]  /*6810*/  IMAD R5, R5, 0x30, RZ ;  /* 0x0000003005057824 */ /* 0x000fe200078e02ff */
[-C--:B------:R-:W-:Y:S02]  /*6820*/  @P1 IADD3 R7, P0, R220, R14.reuse, RZ ;  /* 0x0000000edc071210 */ /* 0x080fe40007f1e0ff */
[-C--:B------:R-:W-:Y:S01]  /*6830*/  @P1 IADD3 R9, P2, R203, R14.reuse, RZ ;  /* 0x0000000ecb091210 */ /* 0x080fe20007f5e0ff */
[----:B------:R-:W-:Y:S04]  /*6840*/  IMAD.IADD R5, R15, 0x1, R5 ;  /* 0x000000010f057824 */ /* 0x000fe800078e0205 */
[----:B------:R-:W-:Y:S01]  /*6850*/  @P1 IMAD.X R6, R5, 0x1, R229, P0 ;  /* 0x0000000105061824 */ /* 0x000fe200000e06e5 */
[----:B------:R-:W-:Y:S01]  /*6860*/  @P1 LEA R12, P0, R7, c[0x0][0x1c8], 0x1 ;  /* 0x00007200070c1a11 */ /* 0x000fe200078008ff */
[----:B------:R-:W-:Y:S01]  /*6870*/  @P1 IMAD.X R8, R5, 0x1, R202, P2 ;  /* 0x0000000105081824 */ /* 0x000fe200010e06ca */
[----:B------:R-:W-:Y:S02]  /*6880*/  @P1 LEA R10, P2, R9, c[0x0][0x1c8], 0x1 ;  /* 0x00007200090a1a11 */ /* 0x000fe400078408ff */
[----:B------:R-:W-:Y:S02]  /*6890*/  @P1 LEA.HI.X R13, R7, c[0x0][0x1cc], R6, 0x1, P0 ;  /* 0x00007300070d1a11 */ /* 0x000fe400000f0c06 */
[----:B------:R-:W-:Y:S02]  /*68a0*/  ISETP.GE.AND P0, PT, R4, 0x21, PT ;  /* 0x000000210400780c */ /* 0x000fe40003f06270 */
[----:B------:R-:W-:Y:S01]  /*68b0*/  @P1 LEA.HI.X R11, R9, c[0x0][0x1cc], R8, 0x1, P2 ;  /* 0x00007300090b1a11 */ /* 0x000fe200010f0c08 */
[----:B------:R-:W-:Y:S01]  /*68c0*/  @!PT LDS RZ, [RZ] ;  /* 0x00000000fffff984 */ /* 0x000fe20000000800 */
[----:B------:R-:W-:Y:S01]  /*68d0*/  @!PT LDS RZ, [RZ] ;  /* 0x00000000fffff984 */ /* 0x000fe20000000800 */
[----:B------:R-:W-:Y:S01]  /*68e0*/  @!PT LDS RZ, [RZ] ;  /* 0x00000000fffff984 */ /* 0x000fe20000000800 */
[----:B------:R2:W-:Y:S01]  /*68f0*/  @P1 LDGSTS.E.BYPASS.LTC128B.128 [R218+0x3c80], [R12.64], !P6 ;  /* 0x03c800000cda1fae */ /* 0x0005e2000f101d48 */
[-C--:B------:R-:W-:Y:S04]  /*6900*/  @P1 IADD3 R7, P2, R201, R14.reuse, RZ ;  /* 0x0000000ec9071210 */ /* 0x080fe80007f5e0ff */
[----:B------:R2:W-:Y:S01]  /*6910*/  @P1 LDGSTS.E.BYPASS.LTC128B.128 [R218+0x4880], [R10.64], !P5 ;  /* 0x048800000ada1fae */ /* 0x0005e2000e901d48 */
[----:B------:R-:W-:Y:S01]  /*6920*/  @P1 IMAD.X R4, R5, 0x1, R200, P2 ;  /* 0x0000000105041824 */ /* 0x000fe200010e06c8 */
[C---:B------:R-:W-:Y:S04]  /*6930*/  @P1 LEA R8, P2, R7.reuse, c[0x0][0x1c8], 0x1 ;  /* 0x0000720007081a11 */ /* 0x040fe800078408ff */
[----:B------:R-:W-:Y:S02]  /*6940*/  @P1 LEA.HI.X R9, R7, c[0x0][0x1cc], R4, 0x1, P2 ;  /* 0x0000730007091a11 */ /* 0x000fe400010f0c04 */
[----:B------:R-:W-:Y:S03]  /*6950*/  @P0 IADD3 R4, P2, R222, R14, RZ ;  /* 0x0000000ede040210 */ /* 0x000fe60007f5e0ff */
[----:B------:R2:W-:Y:S02]  /*6960*/  @P1 LDGSTS.E.BYPASS.LTC128B.128 [R218+0x5480], [R8.64], !P4 ;  /* 0x0548000008da1fae */ /* 0x0005e4000e101d48 */
[----:B------:R-:W-:Y:S01]  /*6970*/  @P0 IMAD.X R5, R223, 0x1, R5, P2 ;  /* 0x00000001df050824 */ /* 0x000fe200010e0605 */
[C---:B------:R-:W-:Y:S05]  /*6980*/  @P0 IADD3 R7, P2, R4.reuse, R220, RZ ;  /* 0x000000dc04070210 */ /* 0x040fea0007f5e0ff */
[----:B------:R-:W-:Y:S01]  /*6990*/  @P0 IMAD.X R6, R5, 0x1, R229, P2 ;  /* 0x0000000105060824 */ /* 0x000fe200010e06e5 */
[C---:B------:R-:W-:Y:S04]  /*69a0*/  @P0 LEA R14, P2, R7.reuse, c[0x0][0x1c8], 0x1 ;  /* 0x00007200070e0a11 */ /* 0x040fe800078408ff */
[----:B------:R-:W-:Y:S02]  /*69b0*/  @P0 LEA.HI.X R15, R7, c[0x0][0x1cc], R6, 0x1, P2 ;  /* 0x00007300070f0a11 */ /* 0x000fe400010f0c06 */
[C---:B------:R-:W-:Y:S03]  /*69c0*/  @P0 IADD3 R7, P2, R4.reuse, R203, RZ ;  /* 0x000000cb04070210 */ /* 0x040fe60007f5e0ff */
[----:B------:R2:W-:Y:S02]  /*69d0*/  @P0 LDGSTS.E.BYPASS.LTC128B.128 [R218+0x4480], [R14.64], !P6 ;  /* 0x044800000eda0fae */ /* 0x0005e4000f101d48 */
[----:B------:R-:W-:Y:S01]  /*69e0*/  @P0 IMAD.X R6, R5, 0x1, R202, P2 ;  /* 0x0000000105060824 */ /* 0x000fe200010e06ca */
[C---:B------:R-:W-:Y:S04]  /*69f0*/  @P0 LEA R40, P2, R7.reuse, c[0x0][0x1c8], 0x1 ;  /* 0x0000720007280a11 */ /* 0x040fe800078408ff */
[----:B-1----:R-:W-:Y:S02]  /*6a00*/  @P0 LEA.HI.X R41, R7, c[0x0][0x1cc], R6, 0x1, P2 ;  /* 0x0000730007290a11 */ /* 0x002fe400010f0c06 */
[----:B------:R-:W-:Y:S03]  /*6a10*/  @P0 IADD3 R4, P2, R4, R201, RZ ;  /* 0x000000c904040210 */ /* 0x000fe60007f5e0ff */
[----:B------:R2:W-:Y:S02]  /*6a20*/  @P0 LDGSTS.E.BYPASS.LTC128B.128 [R218+0x5080], [R40.64], !P5 ;  /* 0x0508000028da0fae */ /* 0x0005e4000e901d48 */
[----:B------:R-:W-:Y:S01]  /*6a30*/  @P0 IMAD.X R5, R5, 0x1, R200, P2 ;  /* 0x0000000105050824 */ /* 0x000fe200010e06c8 */
[C---:B------:R-:W-:Y:S04]  /*6a40*/  @P0 LEA R6, P2, R4.reuse, c[0x0][0x1c8], 0x1 ;  /* 0x0000720004060a11 */ /* 0x040fe800078408ff */
[----:B------:R-:W-:Y:S05]  /*6a50*/  @P0 LEA.HI.X R7, R4, c[0x0][0x1cc], R5, 0x1, P2 ;  /* 0x0000730004070a11 */ /* 0x000fea00010f0c05 */
[----:B------:R2:W-:Y:S04]  /*6a60*/  @P0 LDGSTS.E.BYPASS.LTC128B.128 [R218+0x5c80], [R6.64], !P4 ;  /* 0x05c8000006da0fae */ /* 0x0005e8000e101d48 */
.L_x_181:
[----:B--234-:R-:W-:Y:S01]  /*6a70*/  PLOP3.LUT P1, PT, PT, PT, UP2, 0x80, 0x0 ;  /* 0x000000000000781c */ /* 0x01cfe20003f2f028 */
[----:B------:R-:W0:Y:S01]  /*6a80*/  LDGDEPBAR ;  /* 0x00000000000079af */ /* 0x000e220000000000 */
[----:B------:R-:W-:Y:S01]  /*6a90*/  PLOP3.LUT P0, PT, PT, PT, UP2, 0x80, 0x0 ;  /* 0x000000000000781c */ /* 0x000fe20003f0f028 */
[----:B------:R-:W-:Y:S02]  /*6aa0*/  IMAD.MOV.U32 R10, RZ, RZ, R219 ;  /* 0x000000ffff0a7224 */ /* 0x000fe400078e00db */
[----:B------:R-:W-:Y:S05]  /*6ab0*/  IMAD R9, R233, -0x30, RZ ;  /* 0xffffffd0e9097824 */ /* 0x000fea00078e02ff */
[----:B------:R-:W-:Y:S03]  /*6ac0*/  IADD3 R5, -R226, 0x1, R9 ;  /* 0x00000001e2057810 */ /* 0x000fe60007ffe109 */
[----:B------:R-:W-:Y:S01]  /*6ad0*/  @P1 IMAD.HI.U32 R4, R219, c[0x0][0x2c8], RZ ;  /* 0x0000b200db041a27 */ /* 0x000fe200078e00ff */
[----:B------:R-:W-:Y:S04]  /*6ae0*/  IADD3 R5, R5, c[0x0][0x1d0], RZ ;  /* 0x0000740005057a10 */ /* 0x000fe80007ffe0ff */
[----:B------:R-:W-:Y:S02]  /*6af0*/  @P0 SHF.R.U32.HI R10, RZ, c[0x0][0x2cc], R4 ;  /* 0x0000b300ff0a0a19 */ /* 0x000fe40000011604 */
[----:B------:R-:W-:Y:S02]  /*6b00*/  PLOP3.LUT P0, PT, PT, PT, UP1, 0x40, 0x0 ;  /* 0x000000000000781c */ /* 0x000fe40003f0e818 */
[----:B------:R-:W-:Y:S01]  /*6b10*/  IADD3 R5, R5, -c[0x0][0x168], RZ ;  /* 0x80005a0005057a10 */ /* 0x000fe20007ffe0ff */
[----:B------:R-:W2:Y:S03]  /*6b20*/  SHFL.IDX PT, R4, R10, RZ, 0x1c1f ;  /* 0x001c1fff0a047589 */ /* 0x000ea600000e0000 */
[C---:B------:R-:W-:Y:S02]  /*6b30*/  IADD3 R8, R5.reuse, c[0x0][0x328], RZ ;  /* 0x0000ca0005087a10 */ /* 0x040fe40007ffe0ff */
[----:B------:R-:W-:Y:S03]  /*6b40*/  IADD3 R5, R5, UR7, RZ ;  /* 0x0000000705057c10 */ /* 0x000fe6000fffe0ff */
[----:B--2---:R-:W-:Y:S02]  /*6b50*/  IMAD.IADD R7, R8, 0x1, R4 ;  /* 0x0000000108077824 */ /* 0x004fe400078e0204 */
[----:B------:R-:W-:Y:S01]  /*6b60*/  IMAD.IADD R6, R4, 0x1, R5 ;  /* 0x0000000104067824 */ /* 0x000fe200078e0205 */
[----:B------:R-:W-:-:S05]  /*6b70*/  @P0 BRA `(.L_x_182) ;  /* 0x0000019000000947 */ /* 0x000fca0003800000 */
[----:B------:R-:W-:Y:S01]  /*6b80*/  IADD3 R4, R4, c[0x0][0x1d0], RZ ;  /* 0x0000740004047a10 */ /* 0x000fe20007ffe0ff */
[----:B------:R-:W-:Y:S03]  /*6b90*/  BSSY B0, `(.L_x_183) ;  /* 0x0000012000007945 */ /* 0x000fe60003800000 */
[----:B------:R-:W-:Y:S04]  /*6ba0*/  IADD3 R11, R4, -c[0x0][0x168], RZ ;  /* 0x80005a00040b7a10 */ /* 0x000fe80007ffe0ff */
[----:B------:R-:W-:Y:S11]  /*6bb0*/  ISETP.GT.AND P0, PT, R11, -0x1, PT ;  /* 0xffffffff0b00780c */ /* 0x000ff60003f04270 */
[----:B------:R-:W-:Y:S02]  /*6bc0*/  @!UPT UIADD3 URZ, URZ, URZ, URZ ;  /* 0x0000003f3f3ff290 */ /* 0x000fe4000fffe03f */
[----:B------:R-:W-:-:S05]  /*6bd0*/  @P0 BRA `(.L_x_184) ;  /* 0x0000008000000947 */ /* 0x000fca0003800000 */
[----:B------:R-:W-:Y:S01]  /*6be0*/  LOP3.LUT R11, RZ, R11, RZ, 0x33, !PT ;  /* 0x0000000bff0b7212 */ /* 0x000fe200078e33ff */
[----:B------:R-:W-:Y:S05]  /*6bf0*/  IMAD.MOV.U32 R4, RZ, RZ, c[0x0][0x32c] ;  /* 0x0000cb00ff047624 */ /* 0x000fea00078e00ff */
[----:B------:R-:W-:Y:S11]  /*6c00*/  ISETP.NE.AND P0, PT, R4, 0x1, PT ;  /* 0x000000010400780c */ /* 0x000ff60003f05270 */
[----:B------:R-:W-:Y:S02]  /*6c10*/  @!UPT UIADD3 URZ, URZ, URZ, URZ ;  /* 0x0000003f3f3ff290 */ /* 0x000fe4000fffe03f */
[----:B------:R-:W-:Y:S05]  /*6c20*/  @P0 IMAD.HI.U32 R4, R11, c[0x0][0x330], RZ ;  /* 0x0000cc000b040a27 */ /* 0x000fea00078e00ff */
[----:B------:R-:W-:Y:S04]  /*6c30*/  @P0 SHF.R.U32.HI R11, RZ, c[0x0][0x334], R4 ;  /* 0x0000cd00ff0b0a19 */ /* 0x000fe80000011604 */
[----:B------:R-:W-:Y:S01]  /*6c40*/  LOP3.LUT R11, RZ, R11, RZ, 0x33, !PT ;  /* 0x0000000bff0b7212 */ /* 0x000fe200078e33ff */
[----:B------:R-:W-:-:S05]  /*6c50*/  BRA `(.L_x_185) ;  /* 0x0000005000007947 */ /* 0x000fca0003800000 */
.L_x_184:
[----:B------:R-:W-:Y:S04]  /*6c60*/  MOV R4, c[0x0][0x32c] ;  /* 0x0000cb0000047a02 */ /* 0x000fe80000000f00 */
[----:B------:R-:W-:Y:S11]  /*6c70*/  ISETP.NE.AND P0, PT, R4, 0x1, PT ;  /* 0x000000010400780c */ /* 0x000ff60003f05270 */
[----:B------:R-:W-:Y:S02]  /*6c80*/  @!UPT UIADD3 URZ, URZ, URZ, URZ ;  /* 0x0000003f3f3ff290 */ /* 0x000fe4000fffe03f */
[----:B------:R-:W-:Y:S05]  /*6c90*/  @P0 IMAD.HI.U32 R4, R11, c[0x0][0x330], RZ ;  /* 0x0000cc000b040a27 */ /* 0x000fea00078e00ff */
[----:B------:R-:W-:Y:S02]  /*6ca0*/  @P0 SHF.R.U32.HI R11, RZ, c[0x0][0x334], R4 ;  /* 0x0000cd00ff0b0a19 */ /* 0x000fe40000011604 */
.L_x_185:
[----:B------:R-:W-:Y:S05]  /*6cb0*/  BSYNC B0 ;  /* 0x0000000000007941 */ /* 0x000fea0003800000 */
.L_x_183:
[----:B------:R-:W-:Y:S04]  /*6cc0*/  IMAD.IADD R4, R9, 0x1, -R226 ;  /* 0x0000000109047824 */ /* 0x000fe800078e0ae2 */
[----:B------:R-:W-:Y:S05]  /*6cd0*/  IMAD R11, R11, c[0x0][0x32c], R4 ;  /* 0x0000cb000b0b7a24 */ /* 0x000fea00078e0204 */
[----:B------:R-:W-:Y:S02]  /*6ce0*/  IADD3 R4, R11, c[0x0][0x32c], RZ ;  /* 0x0000cb000b047a10 */ /* 0x000fe40007ffe0ff */
[----:B------:R-:W-:Y:S02]  /*6cf0*/  IMNMX R6, R6, R11, !PT ;  /* 0x0000000b06067217 */ /* 0x000fe40007800200 */
[----:B------:R-:W-:Y:S02]  /*6d00*/  IMNMX R7, R7, R4, PT ;  /* 0x0000000407077217 */ /* 0x000fe40003800200 */
.L_x_182:
[C---:B------:R-:W-:Y:S02]  /*6d10*/  ISETP.GE.AND P0, PT, R9.reuse, 0x1, PT ;  /* 0x000000010900780c */ /* 0x040fe40003f06270 */
[----:B------:R-:W-:Y:S02]  /*6d20*/  ISETP.GE.AND P1, PT, R9, 0x2, PT ;  /* 0x000000020900780c */ /* 0x000fe40003f26270 */
[----:B------:R-:W-:Y:S02]  /*6d30*/  P2R R48, PR, RZ, 0x1 ;  /* 0x00000001ff307803 */ /* 0x000fe40000000000 */
[----:B------:R-:W-:Y:S02]  /*6d40*/  ISETP.GT.AND P0, PT, R6, RZ, !P0 ;  /* 0x000000ff0600720c */ /* 0x000fe40004704270 */
[----:B------:R-:W-:Y:S02]  /*6d50*/  P2R R12, PR, RZ, 0x2 ;  /* 0x00000002ff0c7803 */ /* 0x000fe40000000000 */
[----:B------:R-:W-:Y:S04]  /*6d60*/  ISETP.LT.OR P0, PT, R7, 0x1, P0 ;  /* 0x000000010700780c */ /* 0x000fe80000701670 */
[----:B-1----:R-:W-:Y:S02]  /*6d70*/  FSEL R20, R246, -INF , !P0 ;  /* 0xff800000f6147808 */ /* 0x002fe40004000000 */
[----:B------:R-:W-:Y:S02]  /*6d80*/  ISETP.GT.AND P0, PT, R6, 0x1, !P1 ;  /* 0x000000010600780c */ /* 0x000fe40004f04270 */
[----:B------:R-:W-:Y:S02]  /*6d90*/  ISETP.GE.AND P1, PT, R9, 0x9, PT ;  /* 0x000000090900780c */ /* 0x000fe40003f26270 */
[----:B------:R-:W-:Y:S02]  /*6da0*/  ISETP.LT.OR P0, PT, R7, 0x2, P0 ;  /* 0x000000020700780c */ /* 0x000fe40000701670 */
[----:B------:R-:W-:Y:S02]  /*6db0*/  P2R R47, PR, RZ, 0x2 ;  /* 0x00000002ff2f7803 */ /* 0x000fe40000000000 */
[----:B------:R-:W-:Y:S02]  /*6dc0*/  FSEL R16, R248, -INF , !P0 ;  /* 0xff800000f8107808 */ /* 0x000fe40004000000 */
[----:B------:R-:W-:Y:S02]  /*6dd0*/  ISETP.GT.AND P0, PT, R6, 0x8, !P1 ;  /* 0x000000080600780c */ /* 0x000fe40004f04270 */
[----:B------:R-:W-:Y:S02]  /*6de0*/  ISETP.GE.AND P1, PT, R9, 0xa, PT ;  /* 0x0000000a0900780c */ /* 0x000fe40003f26270 */
[----:B------:R-:W-:Y:S02]  /*6df0*/  ISETP.LT.OR P0, PT, R7, 0x9, P0 ;  /* 0x000000090700780c */ /* 0x000fe40000701670 */
[----:B------:R-:W-:Y:S02]  /*6e00*/  P2R R45, PR, RZ, 0x2 ;  /* 0x00000002ff2d7803 */ /* 0x000fe40000000000 */
[----:B------:R-:W-:Y:S02]  /*6e10*/  FSEL R14, R250, -INF , !P0 ;  /* 0xff800000fa0e7808 */ /* 0x000fe40004000000 */
[C---:B------:R-:W-:Y:S02]  /*6e20*/  ISETP.GT.AND P0, PT, R6.reuse, 0x9, !P1 ;  /* 0x000000090600780c */ /* 0x040fe40004f04270 */
        /* <DEDUP_REMOVED lines=31> */
[----:B------:R-:W-:Y:S04]  /*7020*/  ISETP.LT.OR P0, PT, R7, 0x22, P0 ;  /* 0x000000220700780c */ /* 0x000fe80000701670 */
[----:B------:R-:W-:Y:S02]  /*7030*/  FSEL R250, R177, -INF , !P0 ;  /* 0xff800000b1fa7808 */ /* 0x000fe40004000000 */
[C---:B------:R-:W-:Y:S04]  /*7040*/  ISETP.GT.AND P0, PT, R6.reuse, 0x28, !P1 ;  /* 0x000000280600780c */ /* 0x040fe80004f04270 */
[----:B------:R-:W-:Y:S04]  /*7050*/  ISETP.LT.OR P0, PT, R7, 0x29, P0 ;  /* 0x000000290700780c */ /* 0x000fe80000701670 */
[----:B------:R-:W-:Y:S02]  /*7060*/  FSEL R174, R169, -INF , !P0 ;  /* 0xff800000a9ae7808 */ /* 0x000fe40004000000 */
[----:B------:R-:W-:Y:S04]  /*7070*/  ISETP.GE.AND P0, PT, R9, 0x2a, PT ;  /* 0x0000002a0900780c */ /* 0x000fe80003f06270 */
[----:B------:R-:W-:Y:S02]  /*7080*/  ISETP.GT.AND P2, PT, R6, 0x29, !P0 ;  /* 0x000000290600780c */ /* 0x000fe40004744270 */
[----:B------:R-:W1:Y:S02]  /*7090*/  SHFL.IDX PT, R6, R10, 0x1, 0x1c1f ;  /* 0x003c1f000a067f89 */ /* 0x000e6400000e0000 */
[----:B------:R-:W-:Y:S04]  /*70a0*/  ISETP.LT.OR P2, PT, R7, 0x2a, P2 ;  /* 0x0000002a0700780c */ /* 0x000fe80001741670 */
[----:B------:R-:W-:Y:S02]  /*70b0*/  FSEL R172, R46, -INF , !P2 ;  /* 0xff8000002eac7808 */ /* 0x000fe40005000000 */
[----:B------:R-:W-:Y:S01]  /*70c0*/  PLOP3.LUT P2, PT, PT, PT, UP1, 0x40, 0x0 ;  /* 0x000000000000781c */ /* 0x000fe20003f4e818 */
[--C-:B-1----:R-:W-:Y:S02]  /*70d0*/  IMAD.IADD R11, R8, 0x1, R6.reuse ;  /* 0x00000001080b7824 */ /* 0x102fe400078e0206 */
[----:B------:R-:W-:Y:S10]  /*70e0*/  IMAD.IADD R7, R5, 0x1, R6 ;  /* 0x0000000105077824 */ /* 0x000ff400078e0206 */
        /* <DEDUP_REMOVED lines=15> */
.L_x_188:
[----:B------:R-:W-:Y:S04]  /*71e0*/  MOV R6, c[0x0][0x32c] ;  /* 0x0000cb0000067a02 */ /* 0x000fe80000000f00 */
[----:B------:R-:W-:Y:S11]  /*71f0*/  ISETP.NE.AND P2, PT, R6, 0x1, PT ;  /* 0x000000010600780c */ /* 0x000ff60003f45270 */
[----:B------:R-:W-:Y:S02]  /*7200*/  @!UPT UIADD3 URZ, URZ, URZ, URZ ;  /* 0x0000003f3f3ff290 */ /* 0x000fe4000fffe03f */
[----:B------:R-:W-:Y:S05]  /*7210*/  @P2 IMAD.HI.U32 R6, R13, c[0x0][0x330], RZ ;  /* 0x0000cc000d062a27 */ /* 0x000fea00078e00ff */
[----:B------:R-:W-:Y:S02]  /*7220*/  @P2 SHF.R.U32.HI R13, RZ, c[0x0][0x334], R6 ;  /* 0x0000cd00ff0d2a19 */ /* 0x000fe40000011606 */
.L_x_189:
[----:B------:R-:W-:Y:S05]  /*7230*/  BSYNC B0 ;  /* 0x0000000000007941 */ /* 0x000fea0003800000 */
.L_x_187:
[----:B------:R-:W-:Y:S04]  /*7240*/  IMAD.IADD R6, R9, 0x1, -R226 ;  /* 0x0000000109067824 */ /* 0x000fe800078e0ae2 */
[----:B------:R-:W-:Y:S05]  /*7250*/  IMAD R6, R13, c[0x0][0x32c], R6 ;  /* 0x0000cb000d067a24 */ /* 0x000fea00078e0206 */
[----:B------:R-:W-:Y:S02]  /*7260*/  IADD3 R24, R6, c[0x0][0x32c], RZ ;  /* 0x0000cb0006187a10 */ /* 0x000fe40007ffe0ff */
[----:B------:R-:W-:Y:S02]  /*7270*/  IMNMX R7, R7, R6, !PT ;  /* 0x0000000607077217 */ /* 0x000fe40007800200 */
[----:B------:R-:W-:Y:S02]  /*7280*/  IMNMX R11, R11, R24, PT ;  /* 0x000000180b0b7217 */ /* 0x000fe40003800200 */
.L_x_186:
[----:B------:R-:W-:Y:S04]  /*7290*/  ISETP.NE.AND P2, PT, R12, RZ, PT ;  /* 0x000000ff0c00720c */ /* 0x000fe80003f45270 */
[----:B------:R-:W-:Y:S04]  /*72a0*/  ISETP.GT.AND P2, PT, R7, 0x1, !P2 ;  /* 0x000000010700780c */ /* 0x000fe80005744270 */
[----:B------:R-:W-:Y:S04]  /*72b0*/  ISETP.LT.OR P2, PT, R11, 0x2, P2 ;  /* 0x000000020b00780c */ /* 0x000fe80001741670 */
[----:B------:R-:W-:Y:S02]  /*72c0*/  FSEL R24, R244, -INF , !P2 ;  /* 0xff800000f4187808 */ /* 0x000fe40005000000 */
        /* <DEDUP_REMOVED lines=32> */
[----:B------:R-:W-:Y:S04]  /*74d0*/  ISETP.GT.AND P2, PT, R7, 0x28, !P1 ;  /* 0x000000280700780c */ /* 0x000fe80004f44270 */
[----:B------:R-:W-:Y:S04]  /*74e0*/  ISETP.LT.OR P2, PT, R11, 0x29, P2 ;  /* 0x000000290b00780c */ /* 0x000fe80001741670 */
[----:B------:R-:W-:Y:S02]  /*74f0*/  FSEL R170, R170, -INF , !P2 ;  /* 0xff800000aaaa7808 */ /* 0x000fe40005000000 */
[----:B------:R-:W-:Y:S04]  /*7500*/  ISETP.NE.AND P2, PT, R48, RZ, PT ;  /* 0x000000ff3000720c */ /* 0x000fe80003f45270 */
[----:B------:R-:W-:Y:S04]  /*7510*/  ISETP.GT.AND P2, PT, R7, RZ, !P2 ;  /* 0x000000ff0700720c */ /* 0x000fe80005744270 */
[----:B------:R-:W-:Y:S04]  /*7520*/  ISETP.LT.OR P2, PT, R11, 0x1, P2 ;  /* 0x000000010b00780c */ /* 0x000fe80001741670 */
[----:B------:R-:W-:Y:S02]  /*7530*/  FSEL R21, R243, -INF , !P2 ;  /* 0xff800000f3157808 */ /* 0x000fe40005000000 */
        /* <DEDUP_REMOVED lines=22> */
.L_x_192:
[----:B------:R-:W-:Y:S04]  /*76a0*/  MOV R7, c[0x0][0x32c] ;  /* 0x0000cb0000077a02 */ /* 0x000fe80000000f00 */
[----:B------:R-:W-:Y:S11]  /*76b0*/  ISETP.NE.AND P2, PT, R7, 0x1, PT ;  /* 0x000000010700780c */ /* 0x000ff60003f45270 */
[----:B------:R-:W-:Y:S02]  /*76c0*/  @!UPT UIADD3 URZ, URZ, URZ, URZ ;  /* 0x0000003f3f3ff290 */ /* 0x000fe4000fffe03f */
[----:B------:R-:W-:Y:S05]  /*76d0*/  @P2 IMAD.HI.U32 R7, R26, c[0x0][0x330], RZ ;  /* 0x0000cc001a072a27 */ /* 0x000fea00078e00ff */
[----:B------:R-:W-:Y:S02]  /*76e0*/  @P2 SHF.R.U32.HI R26, RZ, c[0x0][0x334], R7 ;  /* 0x0000cd00ff1a2a19 */ /* 0x000fe40000011607 */
.L_x_193:
[----:B------:R-:W-:Y:S05]  /*76f0*/  BSYNC B0 ;  /* 0x0000000000007941 */ /* 0x000fea0003800000 */
.L_x_191:
[----:B------:R-:W-:Y:S04]  /*7700*/  IMAD.IADD R7, R9, 0x1, -R226 ;  /* 0x0000000109077824 */ /* 0x000fe800078e0ae2 */
[----:B------:R-:W-:Y:S05]  /*7710*/  IMAD R7, R26, c[0x0][0x32c], R7 ;  /* 0x0000cb001a077a24 */ /* 0x000fea00078e0207 */
[----:B------:R-:W-:Y:S02]  /*7720*/  IADD3 R26, R7, c[0x0][0x32c], RZ ;  /* 0x0000cb00071a7a10 */ /* 0x000fe40007ffe0ff */
[----:B------:R-:W-:Y:S02]  /*7730*/  IMNMX R22, R22, R7, !PT ;  /* 0x0000000716167217 */ /* 0x000fe40007800200 */
[----:B------:R-:W-:Y:S02]  /*7740*/  IMNMX R25, R25, R26, PT ;  /* 0x0000001a19197217 */ /* 0x000fe40003800200 */
.L_x_190:
[----:B------:R-:W-:Y:S01]  /*7750*/  ISETP.NE.AND P2, PT, R12, RZ, PT ;  /* 0x000000ff0c00720c */ /* 0x000fe20003f45270 */
[----:B------:R-:W1:Y:S03]  /*7760*/  SHFL.IDX PT, R10, R10, 0x3, 0x1c1f ;  /* 0x007c1f000a0a7f89 */ /* 0x000e6600000e0000 */
[C---:B------:R-:W-:Y:S04]  /*7770*/  ISETP.GT.AND P2, PT, R22.reuse, 0x1, !P2 ;  /* 0x000000011600780c */ /* 0x040fe80005744270 */
[----:B------:R-:W-:Y:S04]  /*7780*/  ISETP.LT.OR P2, PT, R25, 0x2, P2 ;  /* 0x000000021900780c */ /* 0x000fe80001741670 */
[----:B------:R-:W-:Y:S02]  /*7790*/  FSEL R13, R245, -INF , !P2 ;  /* 0xff800000f50d7808 */ /* 0x000fe40005000000 */
[----:B------:R-:W-:Y:S04]  /*77a0*/  ISETP.NE.AND P2, PT, R47, RZ, PT ;  /* 0x000000ff2f00720c */ /* 0x000fe80003f45270 */
[C---:B------:R-:W-:Y:S04]  /*77b0*/  ISETP.GT.AND P2, PT, R22.reuse, 0x8, !P2 ;  /* 0x000000081600780c */ /* 0x040fe80005744270 */
[----:B------:R-:W-:Y:S01]  /*77c0*/  ISETP.LT.OR P2, PT, R25, 0x9, P2 ;  /* 0x000000091900780c */ /* 0x000fe20001741670 */
[--C-:B-1----:R-:W-:Y:S03]  /*77d0*/  IMAD.IADD R5, R5, 0x1, R10.reuse ;  /* 0x0000000105057824 */ /* 0x102fe600078e020a */
        /* <DEDUP_REMOVED lines=22> */
[C---:B------:R-:W-:Y:S04]  /*7940*/  ISETP.GT.AND P2, PT, R22.reuse, 0x20, !P2 ;  /* 0x000000201600780c */ /* 0x040fe80005744270 */
[----:B------:R-:W-:Y:S04]  /*7950*/  ISETP.LT.OR P2, PT, R25, 0x21, P2 ;  /* 0x000000211900780c */ /* 0x000fe80001741670 */
[----:B------:R-:W-:Y:S02]  /*7960*/  FSEL R169, R37, -INF , !P2 ;  /* 0xff80000025a97808 */ /* 0x000fe40005000000 */
[----:B------:R-:W-:Y:S04]  /*7970*/  ISETP.NE.AND P2, PT, R15, RZ, PT ;  /* 0x000000ff0f00720c */ /* 0x000fe80003f45270 */
[C---:B------:R-:W-:Y:S04]  /*7980*/  ISETP.GT.AND P2, PT, R22.reuse, 0x21, !P2 ;  /* 0x000000211600780c */ /* 0x040fe80005744270 */
[----:B------:R-:W-:Y:S04]  /*7990*/  ISETP.LT.OR P2, PT, R25, 0x22, P2 ;  /* 0x000000221900780c */ /* 0x000fe80001741670 */
[----:B------:R-:W-:Y:S02]  /*79a0*/  FSEL R167, R167, -INF , !P2 ;  /* 0xff800000a7a77808 */ /* 0x000fe40005000000 */
[----:B------:R-:W-:Y:S04]  /*79b0*/  ISETP.GT.AND P2, PT, R22, 0x28, !P1 ;  /* 0x000000281600780c */ /* 0x000fe80004f44270 */
[C---:B------:R-:W-:Y:S04]  /*79c0*/  ISETP.LT.OR P2, PT, R25.reuse, 0x29, P2 ;  /* 0x000000291900780c */ /* 0x040fe80001741670 */
[----:B------:R-:W-:Y:S02]  /*79d0*/  FSEL R165, R38, -INF , !P2 ;  /* 0xff80000026a57808 */ /* 0x000fe40005000000 */
[----:B------:R-:W-:Y:S04]  /*79e0*/  ISETP.NE.AND P2, PT, R48, RZ, PT ;  /* 0x000000ff3000720c */ /* 0x000fe80003f45270 */
[----:B------:R-:W-:Y:S04]  /*79f0*/  ISETP.GT.AND P2, PT, R22, RZ, !P2 ;  /* 0x000000ff1600720c */ /* 0x000fe80005744270 */
[C---:B------:R-:W-:Y:S04]  /*7a00*/  ISETP.LT.OR P2, PT, R25.reuse, 0x1, P2 ;  /* 0x000000011900780c */ /* 0x040fe80001741670 */
[----:B------:R-:W-:Y:S01]  /*7a10*/  FSEL R19, R0, -INF , !P2 ;  /* 0xff80000000137808 */ /* 0x000fe20005000000 */
[----:B------:R-:W-:Y:S01]  /*7a20*/  IMAD.IADD R0, R8, 0x1, R10 ;  /* 0x0000000108007824 */ /* 0x000fe200078e020a */
[----:B------:R-:W-:Y:S04]  /*7a30*/  ISETP.GT.AND P2, PT, R22, 0x29, !P0 ;  /* 0x000000291600780c */ /* 0x000fe80004744270 */
[----:B------:R-:W-:Y:S04]  /*7a40*/  ISETP.LT.OR P2, PT, R25, 0x2a, P2 ;  /* 0x0000002a1900780c */ /* 0x000fe80001741670 */
[----:B------:R-:W-:Y:S02]  /*7a50*/  FSEL R163, R39, -INF , !P2 ;  /* 0xff80000027a37808 */ /* 0x000fe40005000000 */
[----:B------:R-:W-:Y:S11]  /*7a60*/  PLOP3.LUT P2, PT, PT, PT, UP1, 0x40, 0x0 ;  /* 0x000000000000781c */ /* 0x000ff60003f4e818 */
[----:B------:R-:W-:Y:S02]  /*7a70*/  @!UPT UIADD3 URZ, URZ, URZ, URZ ;  /* 0x0000003f3f3ff290 */ /* 0x000fe4000fffe03f */
        /* <DEDUP_REMOVED lines=15> */
.L_x_196:
[----:B------:R-:W-:Y:S04]  /*7b70*/  MOV R8, c[0x0][0x32c] ;  /* 0x0000cb0000087a02 */ /* 0x000fe80000000f00 */
[----:B------:R-:W-:Y:S11]  /*7b80*/  ISETP.NE.AND P2, PT, R8, 0x1, PT ;  /* 0x000000010800780c */ /* 0x000ff60003f45270 */
[----:B------:R-:W-:Y:S02]  /*7b90*/  @!UPT UIADD3 URZ, URZ, URZ, URZ ;  /* 0x0000003f3f3ff290 */ /* 0x000fe4000fffe03f */
[----:B------:R-:W-:Y:S05]  /*7ba0*/  @P2 IMAD.HI.U32 R8, R10, c[0x0][0x330], RZ ;  /* 0x0000cc000a082a27 */ /* 0x000fea00078e00ff */
[----:B------:R-:W-:Y:S02]  /*7bb0*/  @P2 SHF.R.U32.HI R10, RZ, c[0x0][0x334], R8 ;  /* 0x0000cd00ff0a2a19 */ /* 0x000fe40000011608 */
.L_x_197:
[----:B------:R-:W-:Y:S05]  /*7bc0*/  BSYNC B0 ;  /* 0x0000000000007941 */ /* 0x000fea0003800000 */
.L_x_195:
[----:B------:R-:W-:Y:S04]  /*7bd0*/  IMAD.IADD R9, R9, 0x1, -R226 ;  /* 0x0000000109097824 */ /* 0x000fe800078e0ae2 */
[----:B------:R-:W-:Y:S05]  /*7be0*/  IMAD R9, R10, c[0x0][0x32c], R9 ;  /* 0x0000cb000a097a24 */ /* 0x000fea00078e0209 */
[----:B------:R-:W-:Y:S02]  /*7bf0*/  IADD3 R23, R9, c[0x0][0x32c], RZ ;  /* 0x0000cb0009177a10 */ /* 0x000fe40007ffe0ff */
[----:B------:R-:W-:Y:S02]  /*7c00*/  IMNMX R5, R5, R9, !PT ;  /* 0x0000000905057217 */ /* 0x000fe40007800200 */
[----:B------:R-:W-:Y:S02]  /*7c10*/  IMNMX R0, R0, R23, PT ;  /* 0x0000001700007217 */ /* 0x000fe40003800200 */
.L_x_194:
[----:B------:R-:W-:Y:S02]  /*7c20*/  ISETP.NE.AND P2, PT, R48, RZ, PT ;  /* 0x000000ff3000720c */ /* 0x000fe40003f45270 */
[C---:B------:R-:W-:Y:S02]  /*7c30*/  ISETP.GT.AND P1, PT, R5.reuse, 0x28, !P1 ;  /* 0x000000280500780c */ /* 0x040fe40004f24270 */
[C---:B------:R-:W-:Y:S02]  /*7c40*/  ISETP.GT.AND P2, PT, R5.reuse, RZ, !P2 ;  /* 0x000000ff0500720c */ /* 0x040fe40005744270 */
[----:B------:R-:W-:Y:S02]  /*7c50*/  ISETP.GT.AND P0, PT, R5, 0x29, !P0 ;  /* 0x000000290500780c */ /* 0x000fe40004704270 */
[C---:B------:R-:W-:Y:S02]  /*7c60*/  ISETP.LT.OR P2, PT, R0.reuse, 0x1, P2 ;  /* 0x000000010000780c */ /* 0x040fe40001741670 */
[----:B------:R-:W-:Y:S02]  /*7c70*/  ISETP.LT.OR P1, PT, R0, 0x29, P1 ;  /* 0x000000290000780c */ /* 0x000fe40000f21670 */
[----:B------:R-:W-:Y:S02]  /*7c80*/  FSEL R9, R2, -INF , !P2 ;  /* 0xff80000002097808 */ /* 0x000fe40005000000 */
[----:B------:R-:W-:Y:S02]  /*7c90*/  ISETP.NE.AND P2, PT, R12, RZ, PT ;  /* 0x000000ff0c00720c */ /* 0x000fe40003f45270 */
[----:B------:R-:W-:Y:S02]  /*7ca0*/  FMNMX.FTZ R23, R9, R148, !PT ;  /* 0x0000009409177209 */ /* 0x000fe40007810000 */
[----:B------:R-:W-:Y:S02]  /*7cb0*/  ISETP.GT.AND P2, PT, R5, 0x1, !P2 ;  /* 0x000000010500780c */ /* 0x000fe40005744270 */
[----:B------:R-:W-:Y:S02]  /*7cc0*/  FSEL R160, R31, -INF , !P1 ;  /* 0xff8000001fa07808 */ /* 0x000fe40004800000 */
[C---:B------:R-:W-:Y:S02]  /*7cd0*/  ISETP.LT.OR P2, PT, R0.reuse, 0x2, P2 ;  /* 0x000000020000780c */ /* 0x040fe40001741670 */
[----:B------:R-:W-:Y:S02]  /*7ce0*/  ISETP.LT.OR P0, PT, R0, 0x2a, P0 ;  /* 0x0000002a0000780c */ /* 0x000fe40000701670 */
[----:B------:R-:W-:Y:S02]  /*7cf0*/  FSEL R12, R3, -INF , !P2 ;  /* 0xff800000030c7808 */ /* 0x000fe40005000000 */
[----:B------:R-:W-:Y:S02]  /*7d00*/  ISETP.NE.AND P2, PT, R47, RZ, PT ;  /* 0x000000ff2f00720c */ /* 0x000fe40003f45270 */
[----:B------:R-:W-:Y:S02]  /*7d10*/  FMNMX.FTZ R3, R20, R151, !PT ;  /* 0x0000009714037209 */ /* 0x000fe40007810000 */
[----:B------:R-:W-:Y:S02]  /*7d20*/  ISETP.GT.AND P2, PT, R5, 0x8, !P2 ;  /* 0x000000080500780c */ /* 0x000fe40005744270 */
[----:B------:R-:W-:Y:S02]  /*7d30*/  FMNMX.FTZ R3, R16, R3, !PT ;  /* 0x0000000310037209 */ /* 0x000fe40007810000 */
[----:B------:R-:W-:Y:S02]  /*7d40*/  ISETP.LT.OR P2, PT, R0, 0x9, P2 ;  /* 0x000000090000780c */ /* 0x000fe40001741670 */
[----:B------:R-:W-:Y:S02]  /*7d50*/  FMNMX.FTZ R3, R14, R3, !PT ;  /* 0x000000030e037209 */ /* 0x000fe40007810000 */
        /* <DEDUP_REMOVED lines=18> */
[----:B------:R-:W-:Y:S02]  /*7e80*/  FSEL R153, R30, -INF , !P0 ;  /* 0xff8000001e997808 */ /* 0x000fe40004000000 */
[----:B------:R-:W-:Y:S04]  /*7e90*/  ISETP.LT.OR P2, PT, R0, 0x12, P2 ;  /* 0x000000120000780c */ /* 0x000fe80001741670 */
[----:B------:R-:W-:Y:S02]  /*7ea0*/  FSEL R252, R187, -INF , !P2 ;  /* 0xff800000bbfc7808 */ /* 0x000fe40005000000 */
[----:B------:R-:W-:Y:S02]  /*7eb0*/  ISETP.NE.AND P2, PT, R36, RZ, PT ;  /* 0x000000ff2400720c */ /* 0x000fe40003f45270 */
[----:B------:R-:W-:Y:S02]  /*7ec0*/  LDSM.16.MT88.4 R36, [R212+0x1880] ;  /* 0x00188000d424783b */ /* 0x000fe40000004200 */
[C---:B------:R-:W-:Y:S04]  /*7ed0*/  ISETP.GT.AND P2, PT, R5.reuse, 0x18, !P2 ;  /* 0x000000180500780c */ /* 0x040fe80005744270 */
[----:B------:R-:W-:Y:S04]  /*7ee0*/  ISETP.LT.OR P2, PT, R0, 0x19, P2 ;  /* 0x000000190000780c */ /* 0x000fe80001741670 */
[----:B------:R-:W-:Y:S02]  /*7ef0*/  FSEL R249, R18, -INF , !P2 ;  /* 0xff80000012f97808 */ /* 0x000fe40005000000 */
[----:B------:R-:W-:Y:S04]  /*7f00*/  ISETP.NE.AND P2, PT, R32, RZ, PT ;  /* 0x000000ff2000720c */ /* 0x000fe80003f45270 */
[----:B------:R-:W-:Y:S04]  /*7f10*/  ISETP.GT.AND P2, PT, R5, 0x19, !P2 ;  /* 0x000000190500780c */ /* 0x000fe80005744270 */
[----:B------:R-:W-:Y:S04]  /*7f20*/  ISETP.LT.OR P2, PT, R0, 0x1a, P2 ;  /* 0x0000001a0000780c */ /* 0x000fe80001741670 */
[----:B------:R-:W-:Y:S02]  /*7f30*/  FSEL R247, R17, -INF , !P2 ;  /* 0xff80000011f77808 */ /* 0x000fe40005000000 */
[----:B------:R-:W-:Y:S02]  /*7f40*/  FMNMX.FTZ R17, R21, R150, !PT ;  /* 0x0000009615117209 */ /* 0x000fe40007810000 */
        /* <DEDUP_REMOVED lines=9> */
[----:B------:R-:W-:Y:S02]  /*7fe0*/  FMNMX.FTZ R17, R46, R17, !PT ;  /* 0x000000112e117209 */ /* 0x000fe40007810000 */
[----:B------:R-:W-:Y:S02]  /*7ff0*/  FMNMX.FTZ R15, R250, R15, !PT ;  /* 0x0000000ffa0f7209 */ /* 0x000fe40007810000 */
[----:B------:R-:W-:Y:S02]  /*8000*/  FMNMX.FTZ R17, R44, R17, !PT ;  /* 0x000000112c117209 */ /* 0x000fe40007810000 */
[----:B------:R-:W-:Y:S02]  /*8010*/  FMNMX.FTZ R15, R174, R15, !PT ;  /* 0x0000000fae0f7209 */ /* 0x000fe40007810000 */
[----:B------:R-:W-:Y:S02]  /*8020*/  FMNMX.FTZ R17, R196, R17, !PT ;  /* 0x00000011c4117209 */ /* 0x000fe40007810000 */
[----:B------:R-:W-:Y:S02]  /*8030*/  FMNMX.FTZ R3, R172, R15, !PT ;  /* 0x0000000fac037209 */ /* 0x000fe40007810000 */
[----:B------:R-:W-:Y:S02]  /*8040*/  FMNMX.FTZ R17, R246, R17, !PT ;  /* 0x00000011f6117209 */ /* 0x000fe40007810000 */
[----:B------:R-:W-:Y:S01]  /*8050*/  FMNMX.FTZ R2, R19, R149, !PT ;  /* 0x0000009513027209 */ /* 0x000fe20007810000 */
[----:B------:R-:W-:Y:S01]  /*8060*/  SHFL.BFLY PT, R22, R3, 0x2, 0x1f ;  /* 0x0c401f0003167f89 */ /* 0x000fe200000e0000 */
[----:B------:R-:W-:Y:S02]  /*8070*/  FMNMX.FTZ R17, R248, R17, !PT ;  /* 0x00000011f8117209 */ /* 0x000fe40007810000 */
[----:B------:R-:W-:Y:S02]  /*8080*/  FMNMX.FTZ R18, R13, R2, !PT ;  /* 0x000000020d127209 */ /* 0x000fe40007810000 */
[----:B------:R-:W-:Y:S02]  /*8090*/  FMNMX.FTZ R17, R244, R17, !PT ;  /* 0x00000011f4117209 */ /* 0x000fe40007810000 */
[----:B------:R-:W-:Y:S02]  /*80a0*/  FMNMX.FTZ R18, R11, R18, !PT ;  /* 0x000000120b127209 */ /* 0x000fe40007810000 */
[----:B------:R-:W-:Y:S02]  /*80b0*/  FMNMX.FTZ R17, R170, R17, !PT ;  /* 0x00000011aa117209 */ /* 0x000fe40007810000 */
[----:B------:R-:W-:Y:S02]  /*80c0*/  ISETP.GT.AND P2, PT, R5, 0x21, !P2 ;  /* 0x000000210500780c */ /* 0x000fe40005744270 */
[----:B------:R-:W-:Y:S02]  /*80d0*/  FMNMX.FTZ R15, R168, R17, !PT ;  /* 0x00000011a80f7209 */ /* 0x000fe40007810000 */
[----:B------:R-:W-:Y:S02]  /*80e0*/  FMNMX.FTZ R17, R7, R18, !PT ;  /* 0x0000001207117209 */ /* 0x000fe40007810000 */
[----:B------:R-:W-:Y:S01]  /*80f0*/  ISETP.LT.OR P2, PT, R0, 0x22, P2 ;  /* 0x000000220000780c */ /* 0x000fe20001741670 */
[----:B------:R-:W1:Y:S01]  /*8100*/  SHFL.BFLY PT, R2, R15, 0x2, 0x1f ;  /* 0x0c401f000f027f89 */ /* 0x000e6200000e0000 */
[----:B------:R-:W-:Y:S02]  /*8110*/  FMNMX.FTZ R18, R198, R17, !PT ;  /* 0x00000011c6127209 */ /* 0x000fe40007810000 */
[----:B------:R-:W-:Y:S02]  /*8120*/  FSEL R162, R27, -INF , !P2 ;  /* 0xff8000001ba27808 */ /* 0x000fe40005000000 */
[----:B------:R-:W-:Y:S04]  /*8130*/  FMNMX.FTZ R18, R199, R18, !PT ;  /* 0x00000012c7127209 */ /* 0x000fe80007810000 */
[----:B------:R-:W-:Y:S04]  /*8140*/  FMNMX.FTZ R18, R243, R18, !PT ;  /* 0x00000012f3127209 */ /* 0x000fe80007810000 */
[----:B------:R-:W-:Y:S04]  /*8150*/  FMNMX.FTZ R18, R251, R18, !PT ;  /* 0x00000012fb127209 */ /* 0x000fe80007810000 */
[----:B------:R-:W-:Y:S04]  /*8160*/  FMNMX.FTZ R18, R169, R18, !PT ;  /* 0x00000012a9127209 */ /* 0x000fe80007810000 */
[----:B------:R-:W-:Y:S02]  /*8170*/  FMNMX.FTZ R18, R167, R18, !PT ;  /* 0x00000012a7127209 */ /* 0x000fe40007810000 */
[----:B-1----:R-:W-:Y:S02]  /*8180*/  FMNMX.FTZ R2, R15, R2, !PT ;  /* 0x000000020f027209 */ /* 0x002fe40007810000 */
[----:B------:R-:W-:Y:S02]  /*8190*/  FMNMX.FTZ R22, R3, R22, !PT ;  /* 0x0000001603167209 */ /* 0x000fe40007810000 */
[----:B------:R-:W-:Y:S01]  /*81a0*/  FMNMX.FTZ R18, R165, R18, !PT ;  /* 0x00000012a5127209 */ /* 0x000fe20007810000 */
[----:B------:R-:W1:Y:S03]  /*81b0*/  SHFL.BFLY PT, R17, R2, 0x1, 0x1f ;  /* 0x0c201f0002117f89 */ /* 0x000e6600000e0000 */
[----:B------:R-:W-:Y:S05]  /*81c0*/  FMNMX.FTZ R15, R163, R18, !PT ;  /* 0x00000012a30f7209 */ /* 0x000fea0007810000 */
[----:B------:R-:W2:Y:S08]  /*81d0*/  SHFL.BFLY PT, R3, R22, 0x1, 0x1f ;  /* 0x0c201f0016037f89 */ /* 0x000eb000000e0000 */
[----:B------:R-:W3:Y:S01]  /*81e0*/  SHFL.BFLY PT, R18, R15, 0x2, 0x1f ;  /* 0x0c401f000f127f89 */ /* 0x000ee200000e0000 */
[----:B-1----:R-:W-:Y:S04]  /*81f0*/  FMNMX.FTZ R2, R2, R17, !PT ;  /* 0x0000001102027209 */ /* 0x002fe80007810000 */
[C---:B------:R-:W-:Y:S01]  /*8200*/  FSETP.NEU.FTZ.AND P1, PT, R2.reuse, -INF , PT ;  /* 0xff8000000200780b */ /* 0x040fe20003f3d000 */
[----:B------:R-:W-:Y:S01]  /*8210*/  FMUL.FTZ R171, R2, c[0x0][0x2d0] ;  /* 0x0000b40002ab7a20 */ /* 0x000fe20000410000 */
[----:B--2---:R-:W-:Y:S04]  /*8220*/  FMNMX.FTZ R3, R22, R3, !PT ;  /* 0x0000000316037209 */ /* 0x004fe80007810000 */
[----:B------:R-:W-:Y:S02]  /*8230*/  FSEL R171, R171, RZ, P1 ;  /* 0x000000ffabab7208 */ /* 0x000fe40000800000 */
[C---:B------:R-:W-:Y:S01]  /*8240*/  FSETP.NEU.FTZ.AND P2, PT, R3.reuse, -INF , PT ;  /* 0xff8000000300780b */ /* 0x040fe20003f5d000 */
[----:B------:R-:W-:Y:S02]  /*8250*/  FMUL.FTZ R173, R3, c[0x0][0x2d0] ;  /* 0x0000b40003ad7a20 */ /* 0x000fe40000410000 */
[--C-:B------:R-:W-:Y:S01]  /*8260*/  FFMA.FTZ R155, R21, c[0x0][0x2d0], -R171.reuse ;  /* 0x0000b400159b7a23 */ /* 0x100fe200000108ab */
[----:B---3--:R-:W-:Y:S01]  /*8270*/  FMNMX.FTZ R15, R15, R18, !PT ;  /* 0x000000120f0f7209 */ /* 0x008fe20007810000 */
[--C-:B------:R-:W-:Y:S01]  /*8280*/  FFMA.FTZ R183, R6, c[0x0][0x2d0], -R171.reuse ;  /* 0x0000b40006b77a23 */ /* 0x100fe200000108ab */
[----:B------:R-:W-:Y:S01]  /*8290*/  FSEL R173, R173, RZ, P2 ;  /* 0x000000ffadad7208 */ /* 0x000fe20001000000 */
[--C-:B------:R-:W-:Y:S02]  /*82a0*/  FFMA.FTZ R154, R24, c[0x0][0x2d0], -R171.reuse ;  /* 0x0000b400189a7a23 */ /* 0x100fe400000108ab */
[----:B------:R-:W-:Y:S01]  /*82b0*/  FFMA.FTZ R182, R186, c[0x0][0x2d0], -R171 ;  /* 0x0000b400bab67a23 */ /* 0x000fe200000108ab */
[----:B------:R-:W-:Y:S01]  /*82c0*/  MUFU.EX2 R155, R155 ;  /* 0x0000009b009b7308 */ /* 0x000fe20000000800 */
[--C-:B------:R-:W-:Y:S01]  /*82d0*/  FFMA.FTZ R177, R14, c[0x0][0x2d0], -R173.reuse ;  /* 0x0000b4000eb17a23 */ /* 0x100fe200000108ad */
[----:B------:R-:W-:Y:S01]  /*82e0*/  FMNMX.FTZ R14, R8, R23, !PT ;  /* 0x00000017080e7209 */ /* 0x000fe20007810000 */
[--C-:B------:R-:W-:Y:S02]  /*82f0*/  FFMA.FTZ R176, R4, c[0x0][0x2d0], -R173.reuse ;  /* 0x0000b40004b07a23 */ /* 0x100fe400000108ad */
[--C-:B------:R-:W-:Y:S01]  /*8300*/  FFMA.FTZ R179, R20, c[0x0][0x2d0], -R173.reuse ;  /* 0x0000b40014b37a23 */ /* 0x100fe200000108ad */
[----:B------:R-:W-:Y:S01]  /*8310*/  FMNMX.FTZ R17, R245, R14, !PT ;  /* 0x0000000ef5117209 */ /* 0x000fe20007810000 */
[----:B------:R-:W-:Y:S01]  /*8320*/  LDSM.16.MT88.4 R20, [R214+0x1880] ;  /* 0x00188000d614783b */ /* 0x000fe20000004200 */
[--C-:B------:R-:W-:Y:S02]  /*8330*/  FFMA.FTZ R178, R16, c[0x0][0x2d0], -R173.reuse ;  /* 0x0000b40010b27a23 */ /* 0x100fe400000108ad */
[----:B------:R-:W-:Y:S01]  /*8340*/  FMNMX.FTZ R4, R252, R17, !PT ;  /* 0x00000011fc047209 */ /* 0x000fe20007810000 */
[----:B------:R-:W-:Y:S01]  /*8350*/  MUFU.EX2 R179, R179 ;  /* 0x000000b300b37308 */ /* 0x000fe20000000800 */
[----:B------:R-:W-:Y:S02]  /*8360*/  FFMA.FTZ R174, R174, c[0x0][0x2d0], -R173 ;  /* 0x0000b400aeae7a23 */ /* 0x000fe400000108ad */
[----:B------:R-:W-:Y:S01]  /*8370*/  FMNMX.FTZ R4, R249, R4, !PT ;  /* 0x00000004f9047209 */ /* 0x000fe20007810000 */
[----:B------:R-:W1:Y:S01]  /*8380*/  SHFL.BFLY PT, R14, R15, 0x1, 0x1f ;  /* 0x0c201f000f0e7f89 */ /* 0x000e6200000e0000 */
[----:B------:R-:W-:Y:S02]  /*8390*/  FFMA.FTZ R170, R170, c[0x0][0x2d0], -R171 ;  /* 0x0000b400aaaa7a23 */ /* 0x000fe400000108ab */
[----:B------:R-:W-:Y:S01]  /*83a0*/  FMNMX.FTZ R17, R247, R4, !PT ;  /* 0x00000004f7117209 */ /* 0x000fe20007810000 */
[--C-:B------:R-:W-:Y:S02]  /*83b0*/  FFMA.FTZ R190, R42, c[0x0][0x2d0], -R173.reuse ;  /* 0x0000b4002abe7a23 */ /* 0x100fe400000108ad */
[----:B------:R-:W2:Y:S01]  /*83c0*/  MUFU.EX2 R178, R178 ;  /* 0x000000b200b27308 */ /* 0x000ea20000000800 */
[----:B------:R-:W-:Y:S01]  /*83d0*/  FMNMX.FTZ R5, R164, R17, !PT ;  /* 0x00000011a4057209 */ /* 0x000fe20007810000 */
[----:B------:R-:W-:Y:S02]  /*83e0*/  FFMA.FTZ R191, R40, c[0x0][0x2d0], -R173 ;  /* 0x0000b40028bf7a23 */ /* 0x000fe400000108ad */
[--C-:B------:R-:W-:Y:S01]  /*83f0*/  FFMA.FTZ R192, R46, c[0x0][0x2d0], -R171.reuse ;  /* 0x0000b4002ec07a23 */ /* 0x100fe200000108ab */
[----:B------:R-:W-:Y:S01]  /*8400*/  FMNMX.FTZ R5, R162, R5, !PT ;  /* 0x00000005a2057209 */ /* 0x000fe20007810000 */
[----:B------:R-:W-:Y:S02]  /*8410*/  FFMA.FTZ R193, R44, c[0x0][0x2d0], -R171 ;  /* 0x0000b4002cc17a23 */ /* 0x000fe400000108ab */
[--C-:B------:R-:W-:Y:S01]  /*8420*/  FFMA.FTZ R194, R194, c[0x0][0x2d0], -R173.reuse ;  /* 0x0000b400c2c27a23 */ /* 0x100fe200000108ad */
[----:B------:R-:W-:Y:S01]  /*8430*/  FMNMX.FTZ R0, R160, R5, !PT ;  /* 0x00000005a0007209 */ /* 0x000fe20007810000 */
[----:B------:R-:W-:Y:S01]  /*8440*/  MUFU.EX2 R177, R177 ;  /* 0x000000b100b17308 */ /* 0x000fe20000000800 */
[----:B------:R-:W-:Y:S02]  /*8450*/  FFMA.FTZ R195, R195, c[0x0][0x2d0], -R173 ;  /* 0x0000b400c3c37a23 */ /* 0x000fe400000108ad */
[----:B------:R-:W-:Y:S01]  /*8460*/  FMNMX.FTZ R4, R153, R0, !PT ;  /* 0x0000000099047209 */ /* 0x000fe20007810000 */
[--C-:B------:R-:W-:Y:S02]  /*8470*/  FFMA.FTZ R196, R196, c[0x0][0x2d0], -R171.reuse ;  /* 0x0000b400c4c47a23 */ /* 0x100fe400000108ab */
[----:B------:R-:W-:Y:S02]  /*8480*/  FFMA.FTZ R197, R246, c[0x0][0x2d0], -R171 ;  /* 0x0000b400f6c57a23 */ /* 0x000fe400000108ab */
[----:B------:R-:W3:Y:S01]  /*8490*/  SHFL.BFLY PT, R5, R4, 0x2, 0x1f ;  /* 0x0c401f0004057f89 */ /* 0x000ee200000e0000 */
[----:B-1----:R-:W-:Y:S01]  /*84a0*/  FMNMX.FTZ R0, R15, R14, !PT ;  /* 0x0000000e0f007209 */ /* 0x002fe20007810000 */
[----:B------:R-:W1:Y:S01]  /*84b0*/  MUFU.EX2 R176, R176 ;  /* 0x000000b000b07308 */ /* 0x000e620000000800 */
[----:B------:R-:W-:Y:S02]  /*84c0*/  FFMA.FTZ R250, R250, c[0x0][0x2d0], -R173 ;  /* 0x0000b400fafa7a23 */ /* 0x000fe400000108ad */
[C---:B------:R-:W-:Y:S01]  /*84d0*/  FSETP.NEU.FTZ.AND P0, PT, R0.reuse, -INF , PT ;  /* 0xff8000000000780b */ /* 0x040fe20003f1d000 */
[----:B------:R-:W-:Y:S01]  /*84e0*/  FMUL.FTZ R166, R0, c[0x0][0x2d0] ;  /* 0x0000b40000a67a20 */ /* 0x000fe20000410000 */
[----:B--2---:R-:W-:Y:S01]  /*84f0*/  F2FP.PACK_AB R156, R178, R179 ;  /* 0x000000b3b29c723e */ /* 0x004fe200000000ff */
[--C-:B------:R-:W-:Y:S02]  /*8500*/  FFMA.FTZ R248, R248, c[0x0][0x2d0], -R171.reuse ;  /* 0x0000b400f8f87a23 */ /* 0x100fe400000108ab */
[--C-:B------:R-:W-:Y:S01]  /*8510*/  FFMA.FTZ R244, R244, c[0x0][0x2d0], -R171.reuse ;  /* 0x0000b400f4f47a23 */ /* 0x100fe200000108ab */
[----:B------:R-:W-:Y:S01]  /*8520*/  FSEL R166, R166, RZ, P0 ;  /* 0x000000ffa6a67208 */ /* 0x000fe20000000000 */
[----:B------:R-:W2:Y:S01]  /*8530*/  MUFU.EX2 R154, R154 ;  /* 0x0000009a009a7308 */ /* 0x000ea20000000800 */
[----:B------:R-:W-:Y:S03]  /*8540*/  FFMA.FTZ R171, R168, c[0x0][0x2d0], -R171 ;  /* 0x0000b400a8ab7a23 */ /* 0x000fe600000108ab */
[--C-:B------:R-:W-:Y:S01]  /*8550*/  FFMA.FTZ R184, R7, c[0x0][0x2d0], -R166.reuse ;  /* 0x0000b40007b87a23 */ /* 0x100fe200000108a6 */
[----:B------:R-:W-:Y:S01]  /*8560*/  FSEL R7, R2, RZ, P1 ;  /* 0x000000ff02077208 */ /* 0x000fe20000800000 */
[--C-:B------:R-:W-:Y:S02]  /*8570*/  FFMA.FTZ R181, R19, c[0x0][0x2d0], -R166.reuse ;  /* 0x0000b40013b57a23 */ /* 0x100fe400000108a6 */
[----:B------:R-:W-:Y:S02]  /*8580*/  FFMA.FTZ R180, R13, c[0x0][0x2d0], -R166 ;  /* 0x0000b4000db47a23 */ /* 0x000fe400000108a6 */
[----:B------:R-:W-:Y:S01]  /*8590*/  FADD.FTZ R6, -R7, R150 ;  /* 0x0000009607067221 */ /* 0x000fe20000010100 */
[----:B------:R-:W-:Y:S01]  /*85a0*/  MUFU.EX2 R183, R183 ;  /* 0x000000b700b77308 */ /* 0x000fe20000000800 */
[----:B---3--:R-:W-:Y:S01]  /*85b0*/  FMNMX.FTZ R5, R4, R5, !PT ;  /* 0x0000000504057209 */ /* 0x008fe20007810000 */
[--C-:B------:R-:W-:Y:S01]  /*85c0*/  FFMA.FTZ R185, R11, c[0x0][0x2d0], -R166.reuse ;  /* 0x0000b4000bb97a23 */ /* 0x100fe200000108a6 */
[----:B------:R-:W-:Y:S01]  /*85d0*/  FSEL R4, R3, RZ, P2 ;  /* 0x000000ff03047208 */ /* 0x000fe20001000000 */
[----:B------:R-:W-:Y:S01]  /*85e0*/  FMUL.FTZ R150, R6, c[0x0][0x2d0] ;  /* 0x0000b40006967a20 */ /* 0x000fe20000410000 */
[----:B-1----:R-:W-:Y:S01]  /*85f0*/  F2FP.PACK_AB R158, R176, R177 ;  /* 0x000000b1b09e723e */ /* 0x002fe200000000ff */
[----:B------:R-:W1:Y:S01]  /*8600*/  SHFL.BFLY PT, R152, R5, 0x1, 0x1f ;  /* 0x0c201f0005987f89 */ /* 0x000e6200000e0000 */
[--C-:B------:R-:W-:Y:S02]  /*8610*/  FFMA.FTZ R169, R169, c[0x0][0x2d0], -R166.reuse ;  /* 0x0000b400a9a97a23 */ /* 0x100fe400000108a6 */
[----:B------:R-:W-:Y:S01]  /*8620*/  FADD.FTZ R4, -R4, R151 ;  /* 0x0000009704047221 */ /* 0x000fe20000010100 */
[----:B------:R-:W3:Y:S01]  /*8630*/  MUFU.EX2 R150, R150 ;  /* 0x0000009600967308 */ /* 0x000ee20000000800 */
[--C-:B------:R-:W-:Y:S02]  /*8640*/  FFMA.FTZ R167, R167, c[0x0][0x2d0], -R166.reuse ;  /* 0x0000b400a7a77a23 */ /* 0x100fe400000108a6 */
[----:B------:R-:W-:Y:S01]  /*8650*/  FMUL.FTZ R151, R4, c[0x0][0x2d0] ;  /* 0x0000b40004977a20 */ /* 0x000fe20000410000 */
[----:B------:R-:W-:Y:S01]  /*8660*/  FSEL R4, R0, RZ, P0 ;  /* 0x000000ff00047208 */ /* 0x000fe20000000000 */
[--C-:B------:R-:W-:Y:S01]  /*8670*/  FFMA.FTZ R165, R165, c[0x0][0x2d0], -R166.reuse ;  /* 0x0000b400a5a57a23 */ /* 0x100fe200000108a6 */
[----:B--2---:R-:W-:Y:S01]  /*8680*/  F2FP.PACK_AB R157, R154, R155 ;  /* 0x0000009b9a9d723e */ /* 0x004fe200000000ff */
[--C-:B------:R-:W-:Y:S02]  /*8690*/  FFMA.FTZ R198, R198, c[0x0][0x2d0], -R166.reuse ;  /* 0x0000b400c6c67a23 */ /* 0x100fe400000108a6 */
[----:B------:R-:W-:Y:S01]  /*86a0*/  FADD.FTZ R4, -R4, R149 ;  /* 0x0000009504047221 */ /* 0x000fe20000010100 */
[----:B------:R-:W-:Y:S01]  /*86b0*/  MUFU.EX2 R151, R151 ;  /* 0x0000009700977308 */ /* 0x000fe20000000800 */
[--C-:B------:R-:W-:Y:S02]  /*86c0*/  FFMA.FTZ R199, R199, c[0x0][0x2d0], -R166.reuse ;  /* 0x0000b400c7c77a23 */ /* 0x100fe400000108a6 */
[----:B------:R-:W-:Y:S02]  /*86d0*/  FMUL.FTZ R149, R4, c[0x0][0x2d0] ;  /* 0x0000b40004957a20 */ /* 0x000fe40000410000 */
[--C-:B------:R-:W-:Y:S02]  /*86e0*/  FFMA.FTZ R243, R243, c[0x0][0x2d0], -R166.reuse ;  /* 0x0000b400f3f37a23 */ /* 0x100fe400000108a6 */
[----:B------:R-:W-:Y:S02]  /*86f0*/  FFMA.FTZ R246, R251, c[0x0][0x2d0], -R166 ;  /* 0x0000b400fbf67a23 */ /* 0x000fe400000108a6 */
[--C-:B------:R-:W-:Y:S01]  /*8700*/  FFMA.FTZ R251, R175, c[0x0][0x2d0], -R173.reuse ;  /* 0x0000b400affb7a23 */ /* 0x100fe200000108ad */
[----:B-1----:R-:W-:Y:S01]  /*8710*/  FMNMX.FTZ R152, R5, R152, !PT ;  /* 0x0000009805987209 */ /* 0x002fe20007810000 */
[----:B------:R-:W1:Y:S01]  /*8720*/  MUFU.EX2 R182, R182 ;  /* 0x000000b600b67308 */ /* 0x000e620000000800 */
[----:B------:R-:W-:Y:S02]  /*8730*/  FFMA.FTZ R173, R172, c[0x0][0x2d0], -R173 ;  /* 0x0000b400acad7a23 */ /* 0x000fe400000108ad */
[C---:B------:R-:W-:Y:S01]  /*8740*/  FSETP.NEU.FTZ.AND P0, PT, R152.reuse, -INF , PT ;  /* 0xff8000009800780b */ /* 0x040fe20003f1d000 */
[----:B------:R-:W-:Y:S02]  /*8750*/  FMUL.FTZ R161, R152, c[0x0][0x2d0] ;  /* 0x0000b40098a17a20 */ /* 0x000fe40000410000 */
[----:B---3--:R-:W-:Y:S01]  /*8760*/  FMUL.FTZ R6, R150, R146 ;  /* 0x0000009296067220 */ /* 0x008fe20000410000 */
[----:B------:R-:W-:Y:S01]  /*8770*/  FSEL R5, R152, RZ, P0 ;  /* 0x000000ff98057208 */ /* 0x000fe20000000000 */
[C---:B------:R-:W-:Y:S01]  /*8780*/  FMUL.FTZ R7, R150.reuse, R147 ;  /* 0x0000009396077220 */ /* 0x040fe20000410000 */
[----:B------:R-:W-:Y:S01]  /*8790*/  FSEL R161, R161, RZ, P0 ;  /* 0x000000ffa1a17208 */ /* 0x000fe20000000000 */
[----:B------:R-:W2:Y:S01]  /*87a0*/  MUFU.EX2 R149, R149 ;  /* 0x0000009500957308 */ /* 0x000ea20000000800 */
[----:B------:R-:W-:Y:S01]  /*87b0*/  FMUL.FTZ R18, R150, R134 ;  /* 0x0000008696127220 */ /* 0x000fe20000410000 */
[----:B------:R-:W-:Y:S01]  /*87c0*/  ISETP.GT.AND P0, PT, R233, UR4, PT ;  /* 0x00000004e9007c0c */ /* 0x000fe2000bf04270 */
[----:B------:R-:W-:Y:S01]  /*87d0*/  FADD.FTZ R5, -R5, R148 ;  /* 0x0000009405057221 */ /* 0x000fe20000010100 */
[----:B------:R-:W-:Y:S01]  /*87e0*/  IADD3 R233, R233, -0x1, RZ ;  /* 0xffffffffe9e97810 */ /* 0x000fe20007ffe0ff */
[--C-:B------:R-:W-:Y:S02]  /*87f0*/  FFMA.FTZ R188, R12, c[0x0][0x2d0], -R161.reuse ;  /* 0x0000b4000cbc7a23 */ /* 0x100fe400000108a1 */
[--C-:B------:R-:W-:Y:S02]  /*8800*/  FFMA.FTZ R189, R9, c[0x0][0x2d0], -R161.reuse ;  /* 0x0000b40009bd7a23 */ /* 0x100fe400000108a1 */
[--C-:B------:R-:W-:Y:S01]  /*8810*/  FFMA.FTZ R187, R10, c[0x0][0x2d0], -R161.reuse ;  /* 0x0000b4000abb7a23 */ /* 0x100fe200000108a1 */
[----:B------:R-:W-:Y:S01]  /*8820*/  MUFU.EX2 R181, R181 ;  /* 0x000000b500b57308 */ /* 0x000fe20000000800 */
[--C-:B------:R-:W-:Y:S02]  /*8830*/  FFMA.FTZ R186, R8, c[0x0][0x2d0], -R161.reuse ;  /* 0x0000b40008ba7a23 */ /* 0x100fe400000108a1 */
[----:B------:R-:W-:Y:S01]  /*8840*/  FMUL.FTZ R8, R5, c[0x0][0x2d0] ;  /* 0x0000b40005087a20 */ /* 0x000fe20000410000 */
[----:B-1----:R-:W-:Y:S01]  /*8850*/  F2FP.PACK_AB R159, R182, R183 ;  /* 0x000000b7b69f723e */ /* 0x002fe200000000ff */
[C---:B------:R-:W-:Y:S02]  /*8860*/  FMUL.FTZ R4, R151.reuse, R144 ;  /* 0x0000009097047220 */ /* 0x040fe40000410000 */
[C---:B------:R-:W-:Y:S02]  /*8870*/  FMUL.FTZ R5, R151.reuse, R145 ;  /* 0x0000009197057220 */ /* 0x040fe40000410000 */
[C---:B------:R-:W-:Y:S01]  /*8880*/  FMUL.FTZ R16, R151.reuse, R132 ;  /* 0x0000008497107220 */ /* 0x040fe20000410000 */
[----:B------:R1:W3:Y:S01]  /*8890*/  MUFU.EX2 R148, R8 ;  /* 0x0000000800947308 */ /* 0x0002e20000000800 */
[----:B------:R-:W-:Y:S02]  /*88a0*/  FMUL.FTZ R17, R151, R133 ;  /* 0x0000008597117220 */ /* 0x000fe40000410000 */
[C---:B------:R-:W-:Y:S01]  /*88b0*/  FMUL.FTZ R19, R150.reuse, R135 ;  /* 0x0000008796137220 */ /* 0x040fe20000410000 */
[-C--:B------:R-:W-:Y:S01]  /*88c0*/  HMMA.16816.F32 R4, R156, R20.reuse, R4 ;  /* 0x000000149c04723c */ /* 0x080fe20000001804 */
[C---:B--2---:R-:W-:Y:S01]  /*88d0*/  FMUL.FTZ R9, R149.reuse, R141 ;  /* 0x0000008d95097220 */ /* 0x044fe20000410000 */
[----:B------:R-:W-:Y:S01]  /*88e0*/  LDSM.16.MT88.4 R132, [R214+0x2080] ;  /* 0x00208000d684783b */ /* 0x000fe20000004200 */
[C---:B------:R-:W-:Y:S02]  /*88f0*/  FMUL.FTZ R12, R149.reuse, R136 ;  /* 0x00000088950c7220 */ /* 0x040fe40000410000 */
[----:B------:R-:W-:Y:S01]  /*8900*/  FMUL.FTZ R13, R149, R137 ;  /* 0x00000089950d7220 */ /* 0x000fe20000410000 */
[----:B------:R-:W2:Y:S01]  /*8910*/  MUFU.EX2 R180, R180 ;  /* 0x000000b400b47308 */ /* 0x000ea20000000800 */
[C---:B------:R-:W-:Y:S02]  /*8920*/  FMUL.FTZ R32, R151.reuse, R116 ;  /* 0x0000007497207220 */ /* 0x040fe40000410000 */
[----:B------:R-:W-:Y:S03]  /*8930*/  FMUL.FTZ R33, R151, R117 ;  /* 0x0000007597217220 */ /* 0x000fe60000410000 */
[C---:B------:R-:W-:Y:S02]  /*8940*/  FMUL.FTZ R34, R150.reuse, R118 ;  /* 0x0000007696227220 */ /* 0x040fe40000410000 */
[----:B------:R-:W-:Y:S02]  /*8950*/  FMUL.FTZ R35, R150, R119 ;  /* 0x0000007796237220 */ /* 0x000fe40000410000 */
[----:B------:R-:W-:Y:S01]  /*8960*/  MUFU.EX2 R185, R185 ;  /* 0x000000b900b97308 */ /* 0x000fe20000000800 */
[----:B------:R-:W-:Y:S01]  /*8970*/  LDSM.16.MT88.4 R116, [R214+0x2880] ;  /* 0x00288000d674783b */ /* 0x000fe20000004200 */
[C---:B------:R-:W-:Y:S02]  /*8980*/  FMUL.FTZ R40, R149.reuse, R108 ;  /* 0x0000006c95287220 */ /* 0x040fe40000410000 */
[C---:B-1----:R-:W-:Y:S02]  /*8990*/  FMUL.FTZ R8, R149.reuse, R140 ;  /* 0x0000008c95087220 */ /* 0x042fe40000410000 */
[C---:B---3--:R-:W-:Y:S02]  /*89a0*/  FMUL.FTZ R10, R148.reuse, R142 ;  /* 0x0000008e940a7220 */ /* 0x048fe40000410000 */
[C---:B------:R-:W-:Y:S02]  /*89b0*/  FMUL.FTZ R11, R148.reuse, R143 ;  /* 0x0000008f940b7220 */ /* 0x040fe40000410000 */
[----:B------:R-:W1:Y:S01]  /*89c0*/  MUFU.EX2 R184, R184 ;  /* 0x000000b800b87308 */ /* 0x000e620000000800 */
[C---:B------:R-:W-:Y:S02]  /*89d0*/  FMUL.FTZ R14, R148.reuse, R138 ;  /* 0x0000008a940e7220 */ /* 0x040fe40000410000 */
[----:B------:R-:W-:Y:S01]  /*89e0*/  FMUL.FTZ R15, R148, R139 ;  /* 0x0000008b940f7220 */ /* 0x000fe20000410000 */
[----:B--2---:R-:W-:Y:S01]  /*89f0*/  F2FP.PACK_AB R144, R180, R181 ;  /* 0x000000b5b490723e */ /* 0x004fe200000000ff */
[C---:B------:R-:W-:Y:S02]  /*8a00*/  FMUL.FTZ R41, R149.reuse, R109 ;  /* 0x0000006d95297220 */ /* 0x040fe40000410000 */
[C---:B------:R-:W-:Y:S02]  /*8a10*/  FMUL.FTZ R42, R148.reuse, R110 ;  /* 0x0000006e942a7220 */ /* 0x040fe40000410000 */
[C---:B------:R-:W-:Y:S01]  /*8a20*/  FMUL.FTZ R43, R148.reuse, R111 ;  /* 0x0000006f942b7220 */ /* 0x040fe20000410000 */
[----:B------:R-:W-:Y:S01]  /*8a30*/  MUFU.EX2 R189, R189 ;  /* 0x000000bd00bd7308 */ /* 0x000fe20000000800 */
[----:B------:R-:W-:Y:S01]  /*8a40*/  LDSM.16.MT88.4 R108, [R214+0x1c80] ;  /* 0x001c8000d66c783b */ /* 0x000fe20000004200 */
[C---:B------:R-:W-:Y:S02]  /*8a50*/  FMUL.FTZ R44, R149.reuse, R104 ;  /* 0x00000068952c7220 */ /* 0x040fe40000410000 */
[----:B------:R-:W-:Y:S02]  /*8a60*/  FMUL.FTZ R45, R149, R105 ;  /* 0x00000069952d7220 */ /* 0x000fe40000410000 */
[C---:B------:R-:W-:Y:S02]  /*8a70*/  FMUL.FTZ R46, R148.reuse, R106 ;  /* 0x0000006a942e7220 */ /* 0x040fe40000410000 */
[----:B------:R-:W-:Y:S02]  /*8a80*/  FMUL.FTZ R47, R148, R107 ;  /* 0x0000006b942f7220 */ /* 0x000fe40000410000 */
[----:B------:R-:W2:Y:S01]  /*8a90*/  MUFU.EX2 R188, R188 ;  /* 0x000000bc00bc7308 */ /* 0x000ea20000000800 */
[----:B------:R-:W-:Y:S01]  /*8aa0*/  LDSM.16.MT88.4 R104, [R212+0x3080] ;  /* 0x00308000d468783b */ /* 0x000fe20000004200 */
[C---:B------:R-:W-:Y:S01]  /*8ab0*/  FMUL.FTZ R48, R151.reuse, R100 ;  /* 0x0000006497307220 */ /* 0x040fe20000410000 */
[----:B-1----:R-:W-:Y:S01]  /*8ac0*/  F2FP.PACK_AB R146, R184, R185 ;  /* 0x000000b9b892723e */ /* 0x002fe200000000ff */
[----:B------:R-:W-:Y:S02]  /*8ad0*/  FMUL.FTZ R49, R151, R101 ;  /* 0x0000006597317220 */ /* 0x000fe40000410000 */
[C---:B------:R-:W-:Y:S02]  /*8ae0*/  FMUL.FTZ R50, R150.reuse, R102 ;  /* 0x0000006696327220 */ /* 0x040fe40000410000 */
[----:B------:R-:W-:Y:S02]  /*8af0*/  FMUL.FTZ R51, R150, R103 ;  /* 0x0000006796337220 */ /* 0x000fe40000410000 */
[----:B------:R-:W-:Y:S01]  /*8b00*/  MUFU.EX2 R187, R187 ;  /* 0x000000bb00bb7308 */ /* 0x000fe20000000800 */
[----:B------:R-:W-:Y:S01]  /*8b10*/  LDSM.16.MT88.4 R100, [R214+0x3080] ;  /* 0x00308000d664783b */ /* 0x000fe20000004200 */
[----:B------:R-:W-:Y:S02]  /*8b20*/  FFMA.FTZ R166, R163, c[0x0][0x2d0], -R166 ;  /* 0x0000b400a3a67a23 */ /* 0x000fe400000108a6 */
[--C-:B------:R-:W-:Y:S02]  /*8b30*/  FFMA.FTZ R164, R164, c[0x0][0x2d0], -R161.reuse ;  /* 0x0000b400a4a47a23 */ /* 0x100fe400000108a1 */
[C---:B------:R-:W-:Y:S02]  /*8b40*/  FMUL.FTZ R24, R149.reuse, R124 ;  /* 0x0000007c95187220 */ /* 0x040fe40000410000 */
[C---:B------:R-:W-:Y:S02]  /*8b50*/  FMUL.FTZ R25, R149.reuse, R125 ;  /* 0x0000007d95197220 */ /* 0x040fe40000410000 */
[----:B------:R-:W1:Y:S01]  /*8b60*/  MUFU.EX2 R186, R186 ;  /* 0x000000ba00ba7308 */ /* 0x000e620000000800 */
[C---:B------:R-:W-:Y:S02]  /*8b70*/  FMUL.FTZ R26, R148.reuse, R126 ;  /* 0x0000007e941a7220 */ /* 0x040fe40000410000 */
[----:B------:R-:W-:Y:S01]  /*8b80*/  FMUL.FTZ R27, R148, R127 ;  /* 0x0000007f941b7220 */ /* 0x000fe20000410000 */
[----:B--2---:R-:W-:Y:S01]  /*8b90*/  F2FP.PACK_AB R145, R188, R189 ;  /* 0x000000bdbc91723e */ /* 0x004fe200000000ff */
[----:B------:R-:W-:Y:S02]  /*8ba0*/  FMUL.FTZ R29, R149, R121 ;  /* 0x00000079951d7220 */ /* 0x000fe40000410000 */
[----:B------:R-:W-:Y:S02]  /*8bb0*/  FMUL.FTZ R30, R148, R122 ;  /* 0x0000007a941e7220 */ /* 0x000fe40000410000 */
[C---:B------:R-:W-:Y:S01]  /*8bc0*/  FMUL.FTZ R52, R151.reuse, R52 ;  /* 0x0000003497347220 */ /* 0x040fe20000410000 */
[----:B------:R-:W-:Y:S01]  /*8bd0*/  MUFU.EX2 R127, R174 ;  /* 0x000000ae007f7308 */ /* 0x000fe20000000800 */
[----:B------:R-:W-:Y:S02]  /*8be0*/  FMUL.FTZ R53, R151, R53 ;  /* 0x0000003597357220 */ /* 0x000fe40000410000 */
[C---:B------:R-:W-:Y:S02]  /*8bf0*/  FMUL.FTZ R54, R150.reuse, R54 ;  /* 0x0000003696367220 */ /* 0x040fe40000410000 */
[----:B------:R-:W-:Y:S02]  /*8c00*/  FMUL.FTZ R55, R150, R55 ;  /* 0x0000003796377220 */ /* 0x000fe40000410000 */
[C---:B------:R-:W-:Y:S02]  /*8c10*/  FMUL.FTZ R56, R149.reuse, R56 ;  /* 0x0000003895387220 */ /* 0x040fe40000410000 */
[C---:B------:R-:W-:Y:S01]  /*8c20*/  FMUL.FTZ R57, R149.reuse, R57 ;  /* 0x0000003995397220 */ /* 0x040fe20000410000 */
[----:B------:R2:W-:Y:S01]  /*8c30*/  MUFU.EX2 R136, R173 ;  /* 0x000000ad00887308 */ /* 0x0005e20000000800 */
[C---:B------:R-:W-:Y:S02]  /*8c40*/  FMUL.FTZ R58, R148.reuse, R58 ;  /* 0x0000003a943a7220 */ /* 0x040fe40000410000 */
[----:B------:R-:W-:Y:S01]  /*8c50*/  FMUL.FTZ R59, R148, R59 ;  /* 0x0000003b943b7220 */ /* 0x000fe20000410000 */
[----:B-1----:R-:W-:Y:S01]  /*8c60*/  F2FP.PACK_AB R147, R186, R187 ;  /* 0x000000bbba93723e */ /* 0x002fe200000000ff */
[C---:B------:R-:W-:Y:S02]  /*8c70*/  FMUL.FTZ R60, R149.reuse, R60 ;  /* 0x0000003c953c7220 */ /* 0x040fe40000410000 */
[----:B------:R-:W-:Y:S02]  /*8c80*/  FMUL.FTZ R61, R149, R61 ;  /* 0x0000003d953d7220 */ /* 0x000fe40000410000 */
[C---:B------:R-:W-:Y:S01]  /*8c90*/  FMUL.FTZ R62, R148.reuse, R62 ;  /* 0x0000003e943e7220 */ /* 0x040fe20000410000 */
[----:B------:R-:W-:Y:S01]  /*8ca0*/  MUFU.EX2 R121, R170 ;  /* 0x000000aa00797308 */ /* 0x000fe20000000800 */
[C---:B------:R-:W-:Y:S01]  /*8cb0*/  HMMA.16816.F32 R8, R144.reuse, R20, R8 ;  /* 0x000000149008723c */ /* 0x040fe20000001808 */
[----:B------:R-:W-:Y:S02]  /*8cc0*/  FMUL.FTZ R63, R148, R63 ;  /* 0x0000003f943f7220 */ /* 0x000fe40000410000 */
[C---:B------:R-:W-:Y:S02]  /*8cd0*/  FMUL.FTZ R64, R151.reuse, R64 ;  /* 0x0000004097407220 */ /* 0x040fe40000410000 */
[C---:B------:R-:W-:Y:S02]  /*8ce0*/  FMUL.FTZ R65, R151.reuse, R65 ;  /* 0x0000004197417220 */ /* 0x040fe40000410000 */
[C---:B------:R-:W-:Y:S01]  /*8cf0*/  FMUL.FTZ R20, R151.reuse, R128 ;  /* 0x0000008097147220 */ /* 0x040fe20000410000 */
[-C--:B------:R-:W-:Y:S01]  /*8d00*/  HMMA.16816.F32 R12, R144, R22.reuse, R12 ;  /* 0x00000016900c723c */ /* 0x080fe2000000180c */
[----:B------:R-:W-:Y:S01]  /*8d10*/  FMUL.FTZ R21, R151, R129 ;  /* 0x0000008197157220 */ /* 0x000fe20000410000 */
[----:B------:R-:W-:Y:S02]  /*8d20*/  MUFU.EX2 R138, R171 ;  /* 0x000000ab008a7308 */ /* 0x000fe40000000800 */
[C---:B------:R-:W-:Y:S01]  /*8d30*/  FMUL.FTZ R66, R150.reuse, R66 ;  /* 0x0000004296427220 */ /* 0x040fe20000410000 */
[----:B--2---:R-:W-:Y:S01]  /*8d40*/  LDSM.16.MT88.4 R172, [R214+0x3880] ;  /* 0x00388000d6ac783b */ /* 0x004fe20000004200 */
[----:B------:R-:W-:Y:S02]  /*8d50*/  FMUL.FTZ R67, R150, R67 ;  /* 0x0000004396437220 */ /* 0x000fe40000410000 */
[C---:B------:R-:W-:Y:S01]  /*8d60*/  HMMA.16816.F32 R16, R156.reuse, R22, R16 ;  /* 0x000000169c10723c */ /* 0x040fe20000001810 */
[C---:B------:R-:W-:Y:S03]  /*8d70*/  FMUL.FTZ R28, R149.reuse, R120 ;  /* 0x00000078951c7220 */ /* 0x040fe60000410000 */
[----:B------:R-:W-:Y:S01]  /*8d80*/  FMUL.FTZ R31, R148, R123 ;  /* 0x0000007b941f7220 */ /* 0x000fe20000410000 */
[----:B------:R1:W-:Y:S01]  /*8d90*/  MUFU.EX2 R124, R169 ;  /* 0x000000a9007c7308 */ /* 0x0003e20000000800 */
[C---:B------:R-:W-:Y:S02]  /*8da0*/  FMUL.FTZ R72, R149.reuse, R72 ;  /* 0x0000004895487220 */ /* 0x040fe40000410000 */
[C---:B------:R-:W-:Y:S04]  /*8db0*/  FMUL.FTZ R22, R150.reuse, R130 ;  /* 0x0000008296167220 */ /* 0x040fe80000410000 */
[----:B------:R-:W-:Y:S02]  /*8dc0*/  FMUL.FTZ R23, R150, R131 ;  /* 0x0000008396177220 */ /* 0x000fe40000410000 */
[----:B------:R-:W2:Y:S01]  /*8dd0*/  LDSM.16.MT88.4 R128, [R214+0x2480] ;  /* 0x00248000d680783b */ /* 0x000ea20000004200 */
[----:B------:R-:W-:Y:S01]  /*8de0*/  MUFU.EX2 R126, R167 ;  /* 0x000000a7007e7308 */ /* 0x000fe20000000800 */
[C---:B------:R-:W-:Y:S02]  /*8df0*/  FMUL.FTZ R73, R149.reuse, R73 ;  /* 0x0000004995497220 */ /* 0x040fe40000410000 */
[C---:B------:R-:W-:Y:S01]  /*8e00*/  FMUL.FTZ R74, R148.reuse, R74 ;  /* 0x0000004a944a7220 */ /* 0x040fe20000410000 */
[-C--:B------:R-:W-:Y:S01]  /*8e10*/  HMMA.16816.F32 R20, R156, R36.reuse, R20 ;  /* 0x000000249c14723c */ /* 0x080fe20000001814 */
[C---:B------:R-:W-:Y:S02]  /*8e20*/  FMUL.FTZ R75, R148.reuse, R75 ;  /* 0x0000004b944b7220 */ /* 0x040fe40000410000 */
[C---:B------:R-:W-:Y:S02]  /*8e30*/  FMUL.FTZ R76, R149.reuse, R76 ;  /* 0x0000004c954c7220 */ /* 0x040fe40000410000 */
[C---:B------:R-:W-:Y:S01]  /*8e40*/  FMUL.FTZ R77, R149.reuse, R77 ;  /* 0x0000004d954d7220 */ /* 0x040fe20000410000 */
[----:B------:R-:W-:Y:S01]  /*8e50*/  MUFU.EX2 R122, R165 ;  /* 0x000000a5007a7308 */ /* 0x000fe20000000800 */
[C---:B------:R-:W-:Y:S01]  /*8e60*/  FMUL.FTZ R78, R148.reuse, R78 ;  /* 0x0000004e944e7220 */ /* 0x040fe20000410000 */
[C---:B------:R-:W-:Y:S01]  /*8e70*/  HMMA.16816.F32 R24, R144.reuse, R36, R24 ;  /* 0x000000249018723c */ /* 0x040fe20000001818 */
[C---:B------:R-:W-:Y:S01]  /*8e80*/  FMUL.FTZ R79, R148.reuse, R79 ;  /* 0x0000004f944f7220 */ /* 0x040fe20000410000 */
[----:B-1----:R-:W-:Y:S02]  /*8e90*/  LDSM.16.MT88.4 R168, [R212+0x2c80] ;  /* 0x002c8000d4a8783b */ /* 0x002fe40000004200 */
[C---:B------:R-:W-:Y:S02]  /*8ea0*/  FMUL.FTZ R88, R149.reuse, R88 ;  /* 0x0000005895587220 */ /* 0x040fe40000410000 */
[----:B------:R-:W-:Y:S02]  /*8eb0*/  FMUL.FTZ R89, R149, R89 ;  /* 0x0000005995597220 */ /* 0x000fe40000410000 */
[-C--:B------:R-:W-:Y:S01]  /*8ec0*/  HMMA.16816.F32 R28, R144, R38.reuse, R28 ;  /* 0x00000026901c723c */ /* 0x080fe2000000181c */
[C---:B------:R-:W-:Y:S01]  /*8ed0*/  FMUL.FTZ R36, R151.reuse, R112 ;  /* 0x0000007097247220 */ /* 0x040fe20000410000 */
[----:B------:R-:W-:Y:S02]  /*8ee0*/  MUFU.EX2 R139, R166 ;  /* 0x000000a6008b7308 */ /* 0x000fe40000000800 */
[----:B------:R-:W-:Y:S02]  /*8ef0*/  FMUL.FTZ R37, R151, R113 ;  /* 0x0000007197257220 */ /* 0x000fe40000410000 */
[C---:B------:R-:W-:Y:S02]  /*8f00*/  FMUL.FTZ R90, R148.reuse, R90 ;  /* 0x0000005a945a7220 */ /* 0x040fe40000410000 */
[C---:B------:R-:W-:Y:S01]  /*8f10*/  HMMA.16816.F32 R32, R156.reuse, R38, R32 ;  /* 0x000000269c20723c */ /* 0x040fe20000001820 */
[----:B------:R-:W-:Y:S03]  /*8f20*/  FMUL.FTZ R91, R148, R91 ;  /* 0x0000005b945b7220 */ /* 0x000fe60000410000 */
[----:B------:R1:W-:Y:S01]  /*8f30*/  MUFU.EX2 R125, R164 ;  /* 0x000000a4007d7308 */ /* 0x0003e20000000800 */
[C---:B------:R-:W-:Y:S02]  /*8f40*/  FMUL.FTZ R92, R149.reuse, R92 ;  /* 0x0000005c955c7220 */ /* 0x040fe40000410000 */
[C---:B------:R-:W-:Y:S02]  /*8f50*/  FMUL.FTZ R38, R150.reuse, R114 ;  /* 0x0000007296267220 */ /* 0x040fe40000410000 */
[----:B------:R-:W-:Y:S02]  /*8f60*/  FMUL.FTZ R39, R150, R115 ;  /* 0x0000007396277220 */ /* 0x000fe40000410000 */
[----:B------:R-:W3:Y:S01]  /*8f70*/  LDSM.16.MT88.4 R112, [R212+0x2480] ;  /* 0x00248000d470783b */ /* 0x000ee20000004200 */
[----:B------:R-:W-:Y:S02]  /*8f80*/  FMUL.FTZ R93, R149, R93 ;  /* 0x0000005d955d7220 */ /* 0x000fe40000410000 */
[----:B------:R-:W-:Y:S01]  /*8f90*/  MUFU.EX2 R190, R190 ;  /* 0x000000be00be7308 */ /* 0x000fe20000000800 */
[C---:B------:R-:W-:Y:S01]  /*8fa0*/  FMUL.FTZ R94, R148.reuse, R94 ;  /* 0x0000005e945e7220 */ /* 0x040fe20000410000 */
[-C--:B--2---:R-:W-:Y:S01]  /*8fb0*/  HMMA.16816.F32 R36, R156, R128.reuse, R36 ;  /* 0x000000809c24723c */ /* 0x084fe20000001824 */
[----:B------:R-:W-:Y:S02]  /*8fc0*/  FMUL.FTZ R95, R148, R95 ;  /* 0x0000005f945f7220 */ /* 0x000fe40000410000 */
[C---:B------:R-:W-:Y:S02]  /*8fd0*/  FMUL.FTZ R96, R151.reuse, R96 ;  /* 0x0000006097607220 */ /* 0x040fe40000410000 */
[C---:B------:R-:W-:Y:S02]  /*8fe0*/  FMUL.FTZ R97, R151.reuse, R97 ;  /* 0x0000006197617220 */ /* 0x040fe40000410000 */
[C---:B------:R-:W-:Y:S01]  /*8ff0*/  FMUL.FTZ R98, R150.reuse, R98 ;  /* 0x0000006296627220 */ /* 0x040fe20000410000 */
[C---:B------:R-:W-:Y:S01]  /*9000*/  HMMA.16816.F32 R40, R144.reuse, R128, R40 ;  /* 0x000000809028723c */ /* 0x040fe20000001828 */
[----:B------:R-:W2:Y:S01]  /*9010*/  MUFU.EX2 R191, R191 ;  /* 0x000000bf00bf7308 */ /* 0x000ea20000000800 */
[----:B-1----:R-:W-:Y:S02]  /*9020*/  LDSM.16.MT88.4 R164, [R214+0x2c80] ;  /* 0x002c8000d6a4783b */ /* 0x002fe40000004200 */
[C---:B------:R-:W-:Y:S02]  /*9030*/  FMUL.FTZ R99, R150.reuse, R99 ;  /* 0x0000006396637220 */ /* 0x040fe40000410000 */
[C---:B------:R-:W-:Y:S02]  /*9040*/  FMUL.FTZ R68, R151.reuse, R68 ;  /* 0x0000004497447220 */ /* 0x040fe40000410000 */
[-C--:B------:R-:W-:Y:S01]  /*9050*/  HMMA.16816.F32 R44, R144, R130.reuse, R44 ;  /* 0x00000082902c723c */ /* 0x080fe2000000182c */
[C---:B------:R-:W-:Y:S02]  /*9060*/  FMUL.FTZ R69, R151.reuse, R69 ;  /* 0x0000004597457220 */ /* 0x040fe40000410000 */
[----:B------:R-:W-:Y:S01]  /*9070*/  MUFU.EX2 R192, R192 ;  /* 0x000000c000c07308 */ /* 0x000fe20000000800 */
[C---:B------:R-:W-:Y:S02]  /*9080*/  FMUL.FTZ R70, R150.reuse, R70 ;  /* 0x0000004696467220 */ /* 0x040fe40000410000 */
[C---:B------:R-:W-:Y:S02]  /*9090*/  FMUL.FTZ R71, R150.reuse, R71 ;  /* 0x0000004796477220 */ /* 0x040fe40000410000 */
[C---:B------:R-:W-:Y:S01]  /*90a0*/  HMMA.16816.F32 R48, R156.reuse, R130, R48 ;  /* 0x000000829c30723c */ /* 0x040fe20000001830 */
[C---:B------:R-:W-:Y:S03]  /*90b0*/  FMUL.FTZ R80, R151.reuse, R80 ;  /* 0x0000005097507220 */ /* 0x040fe60000410000 */
[C---:B------:R-:W-:Y:S01]  /*90c0*/  FMUL.FTZ R81, R151.reuse, R81 ;  /* 0x0000005197517220 */ /* 0x040fe20000410000 */
[----:B------:R-:W1:Y:S01]  /*90d0*/  MUFU.EX2 R193, R193 ;  /* 0x000000c100c17308 */ /* 0x000e620000000800 */
[C---:B------:R-:W-:Y:S02]  /*90e0*/  FMUL.FTZ R82, R150.reuse, R82 ;  /* 0x0000005296527220 */ /* 0x040fe40000410000 */
[C---:B------:R-:W-:Y:S01]  /*90f0*/  FMUL.FTZ R83, R150.reuse, R83 ;  /* 0x0000005396537220 */ /* 0x040fe20000410000 */
[-C--:B---3--:R-:W-:Y:S03]  /*9100*/  HMMA.16816.F32 R52, R156, R112.reuse, R52 ;  /* 0x000000709c34723c */ /* 0x088fe60000001834 */
[C---:B------:R-:W-:Y:S02]  /*9110*/  FMUL.FTZ R84, R151.reuse, R84 ;  /* 0x0000005497547220 */ /* 0x040fe40000410000 */
[----:B------:R-:W-:Y:S01]  /*9120*/  FMUL.FTZ R85, R151, R85 ;  /* 0x0000005597557220 */ /* 0x000fe20000410000 */
[----:B------:R-:W-:Y:S01]  /*9130*/  MUFU.EX2 R194, R194 ;  /* 0x000000c200c27308 */ /* 0x000fe20000000800 */
[C---:B------:R-:W-:Y:S02]  /*9140*/  FMUL.FTZ R86, R150.reuse, R86 ;  /* 0x0000005696567220 */ /* 0x040fe40000410000 */
[----:B------:R-:W-:Y:S01]  /*9150*/  FMUL.FTZ R87, R150, R87 ;  /* 0x0000005796577220 */ /* 0x000fe20000410000 */
[C---:B------:R-:W-:Y:S02]  /*9160*/  HMMA.16816.F32 R56, R144.reuse, R112, R56 ;  /* 0x000000709038723c */ /* 0x040fe40000001838 */
[--C-:B------:R-:W-:Y:S02]  /*9170*/  FFMA.FTZ R245, R245, c[0x0][0x2d0], -R161.reuse ;  /* 0x0000b400f5f57a23 */ /* 0x100fe400000108a1 */
[--C-:B------:R-:W-:Y:S02]  /*9180*/  FFMA.FTZ R252, R252, c[0x0][0x2d0], -R161.reuse ;  /* 0x0000b400fcfc7a23 */ /* 0x100fe400000108a1 */
[----:B------:R-:W3:Y:S01]  /*9190*/  MUFU.EX2 R195, R195 ;  /* 0x000000c300c37308 */ /* 0x000ee20000000800 */
[--C-:B------:R-:W-:Y:S01]  /*91a0*/  FFMA.FTZ R249, R249, c[0x0][0x2d0], -R161.reuse ;  /* 0x0000b400f9f97a23 */ /* 0x100fe200000108a1 */
[-C--:B------:R-:W-:Y:S01]  /*91b0*/  HMMA.16816.F32 R60, R144, R114.reuse, R60 ;  /* 0x00000072903c723c */ /* 0x080fe2000000183c */
[--C-:B------:R-:W-:Y:S03]  /*91c0*/  FFMA.FTZ R247, R247, c[0x0][0x2d0], -R161.reuse ;  /* 0x0000b400f7f77a23 */ /* 0x100fe600000108a1 */
[--C-:B------:R-:W-:Y:S02]  /*91d0*/  FFMA.FTZ R162, R162, c[0x0][0x2d0], -R161.reuse ;  /* 0x0000b400a2a27a23 */ /* 0x100fe400000108a1 */
[--C-:B------:R-:W-:Y:S02]  /*91e0*/  FFMA.FTZ R160, R160, c[0x0][0x2d0], -R161.reuse ;  /* 0x0000b400a0a07a23 */ /* 0x100fe400000108a1 */
[C---:B------:R-:W-:Y:S01]  /*91f0*/  HMMA.16816.F32 R64, R156.reuse, R114, R64 ;  /* 0x000000729c40723c */ /* 0x040fe20000001840 */
[----:B------:R-:W4:Y:S01]  /*9200*/  LDSM.16.MT88.4 R112, [R212+0x1c80] ;  /* 0x001c8000d470783b */ /* 0x000f220000004200 */
[----:B------:R-:W-:Y:S02]  /*9210*/  MUFU.EX2 R196, R196 ;  /* 0x000000c400c47308 */ /* 0x000fe40000000800 */
[----:B------:R-:W-:Y:S02]  /*9220*/  FFMA.FTZ R161, R153, c[0x0][0x2d0], -R161 ;  /* 0x0000b40099a17a23 */ /* 0x000fe400000108a1 */
[----:B------:R-:W-:Y:S01]  /*9230*/  FFMA.FTZ R179, R151, R232, R179 ;  /* 0x000000e897b37223 */ /* 0x000fe200000100b3 */
[----:B------:R-:W-:Y:S01]  /*9240*/  MOV R151, R3 ;  /* 0x0000000300977202 */ /* 0x000fe20000000f00 */
[-C--:B------:R-:W-:Y:S01]  /*9250*/  HMMA.16816.F32 R68, R156, R100.reuse, R68 ;  /* 0x000000649c44723c */ /* 0x080fe20000001844 */
[----:B------:R-:W-:Y:S03]  /*9260*/  FFMA.FTZ R155, R150, R231, R155 ;  /* 0x000000e7969b7223 */ /* 0x000fe6000001009b */
[----:B------:R-:W5:Y:S01]  /*9270*/  MUFU.EX2 R197, R197 ;  /* 0x000000c500c57308 */ /* 0x000f620000000800 */
[----:B------:R-:W-:Y:S01]  /*9280*/  FFMA.FTZ R181, R149, R230, R181 ;  /* 0x000000e695b57223 */ /* 0x000fe200000100b5 */
[----:B------:R-:W-:Y:S01]  /*9290*/  MOV R150, R2 ;  /* 0x0000000200967202 */ /* 0x000fe20000000f00 */
[----:B------:R-:W-:Y:S01]  /*92a0*/  FFMA.FTZ R189, R148, R227, R189 ;  /* 0x000000e394bd7223 */ /* 0x000fe200000100bd */
[C---:B------:R-:W-:Y:S01]  /*92b0*/  HMMA.16816.F32 R72, R144.reuse, R100, R72 ;  /* 0x000000649048723c */ /* 0x040fe20000001848 */
[----:B------:R-:W-:Y:S03]  /*92c0*/  FADD.FTZ R178, R178, R179 ;  /* 0x000000b3b2b27221 */ /* 0x000fe60000010000 */
[----:B------:R-:W-:Y:S01]  /*92d0*/  FADD.FTZ R154, R154, R155 ;  /* 0x0000009b9a9a7221 */ /* 0x000fe20000010000 */
[----:B------:R-:W-:Y:S01]  /*92e0*/  MOV R149, R0 ;  /* 0x0000000000957202 */ /* 0x000fe20000000f00 */
[----:B------:R-:W-:Y:S01]  /*92f0*/  MUFU.EX2 R198, R198 ;  /* 0x000000c600c67308 */ /* 0x000fe20000000800 */
[----:B--2---:R-:W-:Y:S01]  /*9300*/  F2FP.PACK_AB R100, R191, R190 ;  /* 0x000000bebf64723e */ /* 0x004fe200000000ff */
[-C--:B------:R-:W-:Y:S01]  /*9310*/  HMMA.16816.F32 R76, R144, R102.reuse, R76 ;  /* 0x00000066904c723c */ /* 0x080fe2000000184c */
[----:B-1----:R-:W-:Y:S03]  /*9320*/  F2FP.PACK_AB R101, R193, R192 ;  /* 0x000000c0c165723e */ /* 0x002fe600000000ff */
[----:B------:R-:W-:Y:S01]  /*9330*/  MOV R148, R152 ;  /* 0x0000009800947202 */ /* 0x000fe20000000f00 */
[----:B------:R-:W-:Y:S02]  /*9340*/  FADD.FTZ R180, R180, R181 ;  /* 0x000000b5b4b47221 */ /* 0x000fe40000010000 */
[----:B------:R-:W-:Y:S01]  /*9350*/  FADD.FTZ R188, R188, R189 ;  /* 0x000000bdbcbc7221 */ /* 0x000fe20000010000 */
[C---:B------:R-:W-:Y:S01]  /*9360*/  HMMA.16816.F32 R80, R156.reuse, R102, R80 ;  /* 0x000000669c50723c */ /* 0x040fe20000001850 */
[----:B------:R-:W1:Y:S03]  /*9370*/  MUFU.EX2 R199, R199 ;  /* 0x000000c700c77308 */ /* 0x000e660000000800 */
[----:B------:R-:W-:Y:S02]  /*9380*/  FADD.FTZ R177, R177, R178 ;  /* 0x000000b2b1b17221 */ /* 0x000fe40000010000 */
[----:B------:R-:W-:Y:S01]  /*9390*/  FADD.FTZ R183, R183, R154 ;  /* 0x0000009ab7b77221 */ /* 0x000fe20000010000 */
[----:B---3--:R-:W-:Y:S01]  /*93a0*/  F2FP.PACK_AB R102, R195, R194 ;  /* 0x000000c2c366723e */ /* 0x008fe200000000ff */
[-C--:B------:R-:W-:Y:S01]  /*93b0*/  HMMA.16816.F32 R84, R156, R104.reuse, R84 ;  /* 0x000000689c54723c */ /* 0x080fe20000001854 */
[----:B-----5:R-:W-:Y:S02]  /*93c0*/  F2FP.PACK_AB R103, R197, R196 ;  /* 0x000000c4c567723e */ /* 0x020fe400000000ff */
[----:B------:R-:W-:Y:S01]  /*93d0*/  MUFU.EX2 R243, R243 ;  /* 0x000000f300f37308 */ /* 0x000fe20000000800 */
[----:B------:R-:W-:Y:S02]  /*93e0*/  FADD.FTZ R185, R185, R180 ;  /* 0x000000b4b9b97221 */ /* 0x000fe40000010000 */
[----:B------:R-:W-:Y:S02]  /*93f0*/  FADD.FTZ R187, R187, R188 ;  /* 0x000000bcbbbb7221 */ /* 0x000fe40000010000 */
[C---:B------:R-:W-:Y:S01]  /*9400*/  HMMA.16816.F32 R88, R144.reuse, R104, R88 ;  /* 0x000000689058723c */ /* 0x040fe20000001858 */
[----:B------:R-:W-:Y:S03]  /*9410*/  FADD.FTZ R177, R176, R177 ;  /* 0x000000b1b0b17221 */ /* 0x000fe60000010000 */
[----:B------:R-:W-:Y:S01]  /*9420*/  FADD.FTZ R183, R182, R183 ;  /* 0x000000b7b6b77221 */ /* 0x000fe20000010000 */
[----:B------:R-:W2:Y:S01]  /*9430*/  MUFU.EX2 R246, R246 ;  /* 0x000000f600f67308 */ /* 0x000ea20000000800 */
[----:B------:R-:W-:Y:S02]  /*9440*/  FADD.FTZ R185, R184, R185 ;  /* 0x000000b9b8b97221 */ /* 0x000fe40000010000 */
[-C--:B------:R-:W-:Y:S01]  /*9450*/  HMMA.16816.F32 R92, R144, R106.reuse, R92 ;  /* 0x0000006a905c723c */ /* 0x080fe2000000185c */
[----:B-1----:R-:W-:Y:S03]  /*9460*/  F2FP.PACK_AB R104, R199, R198 ;  /* 0x000000c6c768723e */ /* 0x002fe600000000ff */
[----:B------:R-:W-:Y:S02]  /*9470*/  FADD.FTZ R186, R186, R187 ;  /* 0x000000bbbaba7221 */ /* 0x000fe40000010000 */
[----:B------:R-:W-:Y:S01]  /*9480*/  FADD.FTZ R190, R190, R177 ;  /* 0x000000b1bebe7221 */ /* 0x000fe20000010000 */
[----:B------:R-:W-:Y:S01]  /*9490*/  MUFU.EX2 R245, R245 ;  /* 0x000000f500f57308 */ /* 0x000fe20000000800 */
[----:B------:R-:W-:Y:S01]  /*94a0*/  HMMA.16816.F32 R96, R156, R106, R96 ;  /* 0x0000006a9c60723c */ /* 0x000fe20000001860 */
[----:B------:R-:W-:Y:S03]  /*94b0*/  FADD.FTZ R192, R192, R183 ;  /* 0x000000b7c0c07221 */ /* 0x000fe60000010000 */
[----:B------:R-:W-:Y:S02]  /*94c0*/  FADD.FTZ R198, R198, R185 ;  /* 0x000000b9c6c67221 */ /* 0x000fe40000010000 */
[----:B------:R-:W-:Y:S01]  /*94d0*/  FADD.FTZ R191, R191, R190 ;  /* 0x000000bebfbf7221 */ /* 0x000fe20000010000 */
[----:B------:R-:W-:Y:S01]  /*94e0*/  F2FP.PACK_AB R158, R136, R127 ;  /* 0x0000007f889e723e */ /* 0x000fe200000000ff */
[-C--:B------:R-:W-:Y:S01]  /*94f0*/  HMMA.16816.F32 R4, R100, R108.reuse, R4 ;  /* 0x0000006c6404723c */ /* 0x080fe20000001804 */
[----:B------:R-:W1:Y:S03]  /*9500*/  MUFU.EX2 R252, R252 ;  /* 0x000000fc00fc7308 */ /* 0x000e660000000800 */
[----:B------:R-:W-:Y:S01]  /*9510*/  F2FP.PACK_AB R159, R138, R121 ;  /* 0x000000798a9f723e */ /* 0x000fe200000000ff */
[----:B------:R-:W-:Y:S01]  /*9520*/  FADD.FTZ R193, R193, R192 ;  /* 0x000000c0c1c17221 */ /* 0x000fe20000010000 */
[----:B--2---:R-:W-:Y:S01]  /*9530*/  F2FP.PACK_AB R106, R246, R243 ;  /* 0x000000f3f66a723e */ /* 0x004fe200000000ff */
[----:B------:R-:W-:Y:S02]  /*9540*/  FADD.FTZ R198, R199, R198 ;  /* 0x000000c6c7c67221 */ /* 0x000fe40000010000 */
[----:B------:R-:W-:Y:S02]  /*9550*/  FADD.FTZ R194, R194, R191 ;  /* 0x000000bfc2c27221 */ /* 0x000fe40000010000 */
[----:B------:R-:W2:Y:S01]  /*9560*/  MUFU.EX2 R249, R249 ;  /* 0x000000f900f97308 */ /* 0x000ea20000000800 */
[----:B------:R-:W-:Y:S02]  /*9570*/  FADD.FTZ R196, R196, R193 ;  /* 0x000000c1c4c47221 */ /* 0x000fe40000010000 */
[----:B------:R-:W-:Y:S02]  /*9580*/  FADD.FTZ R243, R243, R198 ;  /* 0x000000c6f3f37221 */ /* 0x000fe40000010000 */
[----:B------:R-:W-:Y:S02]  /*9590*/  FADD.FTZ R194, R195, R194 ;  /* 0x000000c2c3c27221 */ /* 0x000fe40000010000 */
[----:B------:R-:W-:Y:S02]  /*95a0*/  FADD.FTZ R197, R197, R196 ;  /* 0x000000c4c5c57221 */ /* 0x000fe40000010000 */
[----:B------:R-:W-:Y:S01]  /*95b0*/  FADD.FTZ R243, R246, R243 ;  /* 0x000000f3f6f37221 */ /* 0x000fe20000010000 */
[----:B------:R-:W3:Y:S01]  /*95c0*/  MUFU.EX2 R247, R247 ;  /* 0x000000f700f77308 */ /* 0x000ee20000000800 */
[C---:B-1----:R-:W-:Y:S01]  /*95d0*/  F2FP.PACK_AB R105, R252.reuse, R245 ;  /* 0x000000f5fc69723e */ /* 0x042fe200000000ff */
[----:B------:R-:W-:Y:S04]  /*95e0*/  FADD.FTZ R245, R245, R186 ;  /* 0x000000baf5f57221 */ /* 0x000fe80000010000 */
[----:B------:R-:W-:Y:S04]  /*95f0*/  FADD.FTZ R252, R252, R245 ;  /* 0x000000f5fcfc7221 */ /* 0x000fe80000010000 */
[----:B------:R-:W-:Y:S01]  /*9600*/  MUFU.EX2 R251, R251 ;  /* 0x000000fb00fb7308 */ /* 0x000fe20000000800 */
[----:B--2---:R-:W-:Y:S09]  /*9610*/  FADD.FTZ R252, R249, R252 ;  /* 0x000000fcf9fc7221 */ /* 0x004ff20000010000 */
[----:B------:R-:W1:Y:S01]  /*9620*/  MUFU.EX2 R250, R250 ;  /* 0x000000fa00fa7308 */ /* 0x000e620000000800 */
[C---:B---3--:R-:W-:Y:S01]  /*9630*/  F2FP.PACK_AB R107, R247.reuse, R249 ;  /* 0x000000f9f76b723e */ /* 0x048fe200000000ff */
[----:B------:R-:W-:Y:S08]  /*9640*/  FADD.FTZ R252, R247, R252 ;  /* 0x000000fcf7fc7221 */ /* 0x000ff00000010000 */
[----:B------:R-:W2:Y:S01]  /*9650*/  MUFU.EX2 R248, R248 ;  /* 0x000000f800f87308 */ /* 0x000ea20000000800 */
[C---:B------:R-:W-:Y:S08]  /*9660*/  HMMA.16816.F32 R8, R104.reuse, R108, R8 ;  /* 0x0000006c6808723c */ /* 0x040ff00000001808 */
[-C--:B------:R-:W-:Y:S01]  /*9670*/  HMMA.16816.F32 R12, R104, R110.reuse, R12 ;  /* 0x0000006e680c723c */ /* 0x080fe2000000180c */
[----:B------:R-:W3:Y:S03]  /*9680*/  MUFU.EX2 R244, R244 ;  /* 0x000000f400f47308 */ /* 0x000ee60000000800 */
[C---:B-1----:R-:W-:Y:S01]  /*9690*/  F2FP.PACK_AB R156, R250.reuse, R251 ;  /* 0x000000fbfa9c723e */ /* 0x042fe200000000ff */
[----:B------:R-:W-:Y:S03]  /*96a0*/  FADD.FTZ R251, R251, R194 ;  /* 0x000000c2fbfb7221 */ /* 0x000fe60000010000 */
[C---:B------:R-:W-:Y:S01]  /*96b0*/  HMMA.16816.F32 R16, R100.reuse, R110, R16 ;  /* 0x0000006e6410723c */ /* 0x040fe20000001810 */
[----:B------:R-:W1:Y:S02]  /*96c0*/  LDSM.16.MT88.4 R108, [R212+0x2880] ;  /* 0x00288000d46c783b */ /* 0x000e640000004200 */
[----:B------:R5:W1:Y:S01]  /*96d0*/  MUFU.EX2 R120, R162 ;  /* 0x000000a200787308 */ /* 0x000a620000000800 */
[----:B------:R-:W-:Y:S02]  /*96e0*/  FADD.FTZ R251, R250, R251 ;  /* 0x000000fbfafb7221 */ /* 0x000fe40000010000 */
[----:B--2---:R-:W-:Y:S02]  /*96f0*/  FADD.FTZ R197, R248, R197 ;  /* 0x000000c5f8c57221 */ /* 0x004fe40000010000 */
[-C--:B----4-:R-:W-:Y:S05]  /*9700*/  HMMA.16816.F32 R20, R100, R112.reuse, R20 ;  /* 0x000000706414723c */ /* 0x090fea0000001814 */
[----:B------:R2:W-:Y:S03]  /*9710*/  MUFU.EX2 R137, R160 ;  /* 0x000000a000897308 */ /* 0x0005e60000000800 */
[C---:B------:R-:W-:Y:S01]  /*9720*/  HMMA.16816.F32 R24, R104.reuse, R112, R24 ;  /* 0x000000706818723c */ /* 0x040fe20000001818 */
[C---:B---3--:R-:W-:Y:S03]  /*9730*/  F2FP.PACK_AB R157, R244.reuse, R248 ;  /* 0x000000f8f49d723e */ /* 0x048fe600000000ff */
[----:B------:R-:W-:Y:S03]  /*9740*/  FADD.FTZ R197, R244, R197 ;  /* 0x000000c5f4c57221 */ /* 0x000fe60000010000 */
[----:B------:R1:W3:Y:S01]  /*9750*/  MUFU.EX2 R153, R161 ;  /* 0x000000a100997308 */ /* 0x0002e20000000800 */
[-C--:B------:R-:W-:Y:S01]  /*9760*/  HMMA.16816.F32 R28, R104, R114.reuse, R28 ;  /* 0x00000072681c723c */ /* 0x080fe2000000181c */
[----:B-----5:R-:W-:Y:S07]  /*9770*/  F2FP.PACK_AB R162, R139, R122 ;  /* 0x0000007a8ba2723e */ /* 0x020fee00000000ff */
[C---:B------:R-:W-:Y:S01]  /*9780*/  HMMA.16816.F32 R32, R100.reuse, R114, R32 ;  /* 0x000000726420723c */ /* 0x040fe20000001820 */
[----:B------:R-:W4:Y:S03]  /*9790*/  LDSM.16.MT88.4 R112, [R214+0x3480] ;  /* 0x00348000d670783b */ /* 0x000f260000004200 */
[----:B--2---:R-:W-:Y:S04]  /*97a0*/  F2FP.PACK_AB R160, R126, R124 ;  /* 0x0000007c7ea0723e */ /* 0x004fe800000000ff */
[-C--:B------:R-:W-:Y:S01]  /*97b0*/  HMMA.16816.F32 R36, R100, R116.reuse, R36 ;  /* 0x000000746424723c */ /* 0x080fe20000001824 */
[----:B-1----:R-:W-:Y:S07]  /*97c0*/  F2FP.PACK_AB R161, R120, R125 ;  /* 0x0000007d78a1723e */ /* 0x002fee00000000ff */
[C---:B------:R-:W-:Y:S01]  /*97d0*/  HMMA.16816.F32 R40, R104.reuse, R116, R40 ;  /* 0x000000746828723c */ /* 0x040fe20000001828 */
[----:B---3--:R-:W-:Y:S07]  /*97e0*/  F2FP.PACK_AB R163, R153, R137 ;  /* 0x0000008999a3723e */ /* 0x008fee00000000ff */
[-C--:B------:R-:W-:Y:S08]  /*97f0*/  HMMA.16816.F32 R44, R104, R118.reuse, R44 ;  /* 0x00000076682c723c */ /* 0x080ff0000000182c */
[C---:B------:R-:W-:Y:S01]  /*9800*/  HMMA.16816.F32 R48, R100.reuse, R118, R48 ;  /* 0x000000766430723c */ /* 0x040fe20000001830 */
[----:B------:R-:W1:Y:S07]  /*9810*/  LDSM.16.MT88.4 R116, [R212+0x3480] ;  /* 0x00348000d474783b */ /* 0x000e6e0000004200 */
[-C--:B------:R-:W-:Y:S08]  /*9820*/  HMMA.16816.F32 R52, R100, R108.reuse, R52 ;  /* 0x0000006c6434723c */ /* 0x080ff00000001834 */
[C---:B------:R-:W-:Y:S08]  /*9830*/  HMMA.16816.F32 R56, R104.reuse, R108, R56 ;  /* 0x0000006c6838723c */ /* 0x040ff00000001838 */
[-C--:B------:R-:W-:Y:S08]  /*9840*/  HMMA.16816.F32 R60, R104, R110.reuse, R60 ;  /* 0x0000006e683c723c */ /* 0x080ff0000000183c */
[C---:B------:R-:W-:Y:S01]  /*9850*/  HMMA.16816.F32 R64, R100.reuse, R110, R64 ;  /* 0x0000006e6440723c */ /* 0x040fe20000001840 */
[----:B------:R-:W2:Y:S07]  /*9860*/  LDSM.16.MT88.4 R108, [R212+0x2080] ;  /* 0x00208000d46c783b */ /* 0x000eae0000004200 */
[-C--:B----4-:R-:W-:Y:S08]  /*9870*/  HMMA.16816.F32 R68, R100, R112.reuse, R68 ;  /* 0x000000706444723c */ /* 0x090ff00000001844 */
[C---:B------:R-:W-:Y:S08]  /*9880*/  HMMA.16816.F32 R72, R104.reuse, R112, R72 ;  /* 0x000000706848723c */ /* 0x040ff00000001848 */
[-C--:B------:R-:W-:Y:S08]  /*9890*/  HMMA.16816.F32 R76, R104, R114.reuse, R76 ;  /* 0x00000072684c723c */ /* 0x080ff0000000184c */
[C---:B------:R-:W-:Y:S08]  /*98a0*/  HMMA.16816.F32 R80, R100.reuse, R114, R80 ;  /* 0x000000726450723c */ /* 0x040ff00000001850 */
[-C--:B-1----:R-:W-:Y:S08]  /*98b0*/  HMMA.16816.F32 R84, R100, R116.reuse, R84 ;  /* 0x000000746454723c */ /* 0x082ff00000001854 */
[C---:B------:R-:W-:Y:S08]  /*98c0*/  HMMA.16816.F32 R88, R104.reuse, R116, R88 ;  /* 0x000000746858723c */ /* 0x040ff00000001858 */
[-C--:B------:R-:W-:Y:S08]  /*98d0*/  HMMA.16816.F32 R92, R104, R118.reuse, R92 ;  /* 0x00000076685c723c */ /* 0x080ff0000000185c */
[----:B------:R-:W-:Y:S08]  /*98e0*/  HMMA.16816.F32 R96, R100, R118, R96 ;  /* 0x000000766460723c */ /* 0x000ff00000001860 */
[-C--:B------:R-:W-:Y:S01]  /*98f0*/  HMMA.16816.F32 R144, R156, R132.reuse, R4 ;  /* 0x000000849c90723c */ /* 0x080fe20000001804 */
[----:B------:R-:W1:Y:S07]  /*9900*/  LDSM.16.MT88.4 R4, [R212+0x3880] ;  /* 0x00388000d404783b */ /* 0x000e6e0000004200 */
[C---:B------:R-:W-:Y:S07]  /*9910*/  HMMA.16816.F32 R140, R160.reuse, R132, R8 ;  /* 0x00000084a08c723c */ /* 0x040fee0000001808 */
[----:B------:R-:W-:Y:S02]  /*9920*/  MOV R11, R139 ;  /* 0x0000008b000b7202 */ /* 0x000fe40000000f00 */
[----:B------:R-:W-:Y:S03]  /*9930*/  MOV R10, R138 ;  /* 0x0000008a000a7202 */ /* 0x000fe60000000f00 */
[----:B------:R-:W-:Y:S02]  /*9940*/  MOV R9, R137 ;  /* 0x0000008900097202 */ /* 0x000fe40000000f00 */
[----:B------:R-:W-:Y:S02]  /*9950*/  MOV R8, R136 ;  /* 0x0000008800087202 */ /* 0x000fe40000000f00 */
[-C--:B------:R-:W-:Y:S07]  /*9960*/  HMMA.16816.F32 R136, R160, R134.reuse, R12 ;  /* 0x00000086a088723c */ /* 0x080fee000000180c */
[----:B------:R-:W-:Y:S01]  /*9970*/  MOV R12, R127 ;  /* 0x0000007f000c7202 */ /* 0x000fe20000000f00 */
[C---:B------:R-:W-:Y:S01]  /*9980*/  HMMA.16816.F32 R132, R156.reuse, R134, R16 ;  /* 0x000000869c84723c */ /* 0x040fe20000001810 */
[----:B------:R-:W-:Y:S03]  /*9990*/  MOV R15, R122 ;  /* 0x0000007a000f7202 */ /* 0x000fe60000000f00 */
[----:B------:R-:W-:Y:S01]  /*99a0*/  MOV R14, R121 ;  /* 0x00000079000e7202 */ /* 0x000fe20000000f00 */
[----:B------:R-:W-:Y:S01]  /*99b0*/  FADD.FTZ R251, R12, R251 ;  /* 0x000000fb0cfb7221 */ /* 0x000fe20000010000 */
[----:B------:R-:W-:Y:S02]  /*99c0*/  MOV R13, R120 ;  /* 0x00000078000d7202 */ /* 0x000fe40000000f00 */
[-C--:B--2---:R-:W-:Y:S01]  /*99d0*/  HMMA.16816.F32 R128, R156, R108.reuse, R20 ;  /* 0x0000006c9c80723c */ /* 0x084fe20000001814 */
[----:B------:R-:W-:Y:S03]  /*99e0*/  MOV R19, R126 ;  /* 0x0000007e00137202 */ /* 0x000fe60000000f00 */
[----:B------:R-:W-:Y:S01]  /*99f0*/  MOV R18, R125 ;  /* 0x0000007d00127202 */ /* 0x000fe20000000f00 */
[----:B------:R-:W-:Y:S01]  /*9a00*/  FADD.FTZ R197, R14, R197 ;  /* 0x000000c50ec57221 */ /* 0x000fe20000010000 */
[----:B------:R-:W-:Y:S01]  /*9a10*/  MOV R17, R124 ;  /* 0x0000007c00117202 */ /* 0x000fe20000000f00 */
[----:B------:R-:W-:Y:S01]  /*9a20*/  FADD.FTZ R232, R8, R251 ;  /* 0x000000fb08e87221 */ /* 0x000fe20000010000 */
[C---:B------:R-:W-:Y:S01]  /*9a30*/  HMMA.16816.F32 R124, R160.reuse, R108, R24 ;  /* 0x0000006ca07c723c */ /* 0x040fe20000001818 */
[----:B------:R-:W-:Y:S03]  /*9a40*/  FADD.FTZ R252, R18, R252 ;  /* 0x000000fc12fc7221 */ /* 0x000fe60000010000 */
[----:B------:R-:W-:Y:S02]  /*9a50*/  FADD.FTZ R243, R17, R243 ;  /* 0x000000f311f37221 */ /* 0x000fe40000010000 */
[----:B------:R-:W-:Y:S02]  /*9a60*/  FADD.FTZ R252, R13, R252 ;  /* 0x000000fc0dfc7221 */ /* 0x000fe40000010000 */
[-C--:B------:R-:W-:Y:S01]  /*9a70*/  HMMA.16816.F32 R120, R160, R110.reuse, R28 ;  /* 0x0000006ea078723c */ /* 0x080fe2000000181c */
[----:B------:R-:W-:Y:S03]  /*9a80*/  FADD.FTZ R243, R19, R243 ;  /* 0x000000f313f37221 */ /* 0x000fe60000010000 */
[----:B------:R-:W-:Y:S02]  /*9a90*/  FADD.FTZ R252, R9, R252 ;  /* 0x000000fc09fc7221 */ /* 0x000fe40000010000 */
[----:B------:R-:W-:Y:S02]  /*9aa0*/  FADD.FTZ R243, R15, R243 ;  /* 0x000000f30ff37221 */ /* 0x000fe40000010000 */
[C---:B------:R-:W-:Y:S01]  /*9ab0*/  HMMA.16816.F32 R116, R156.reuse, R110, R32 ;  /* 0x0000006e9c74723c */ /* 0x040fe20000001820 */
[----:B------:R-:W-:Y:S03]  /*9ac0*/  FADD.FTZ R231, R10, R197 ;  /* 0x000000c50ae77221 */ /* 0x000fe60000010000 */
[----:B------:R-:W-:Y:S02]  /*9ad0*/  FADD.FTZ R230, R11, R243 ;  /* 0x000000f30be67221 */ /* 0x000fe40000010000 */
[----:B------:R-:W-:Y:S02]  /*9ae0*/  FADD.FTZ R227, R153, R252 ;  /* 0x000000fc99e37221 */ /* 0x000fe40000010000 */
        /* <DEDUP_REMOVED lines=12> */
[-C--:B-1----:R-:W-:Y:S08]  /*9bb0*/  HMMA.16816.F32 R84, R156, R4.reuse, R84 ;  /* 0x000000049c54723c */ /* 0x082ff00000001854 */
[C---:B------:R-:W-:Y:S08]  /*9bc0*/  HMMA.16816.F32 R88, R160.reuse, R4, R88 ;  /* 0x00000004a058723c */ /* 0x040ff00000001858 */
[-C--:B------:R-:W-:Y:S08]  /*9bd0*/  HMMA.16816.F32 R92, R160, R6.reuse, R92 ;  /* 0x00000006a05c723c */ /* 0x080ff0000000185c */
[----:B------:R-:W-:Y:S01]  /*9be0*/  HMMA.16816.F32 R96, R156, R6, R96 ;  /* 0x000000069c60723c */ /* 0x000fe20000001860 */
[----:B------:R-:W-:-:S07]  /*9bf0*/  @P0 BRA `(.L_x_198) ;  /* 0xffffbbe000000947 */ /* 0x000fce000383ffff */
.L_x_179:
[----:B------:R-:W1:Y:S01]  /*9c00*/  S2UR UR10, SR_CTAID.X ;  /* 0x00000000000a79c3 */ /* 0x000e620000002500 */
[----:B------:R-:W-:Y:S01]  /*9c10*/  ULDC.64 UR4, c[0x0][0x2c8] ;  /* 0x0000b20000047ab9 */ /* 0x000fe20000000a00 */
[----:B------:R-:W-:Y:S01]  /*9c20*/  PLOP3.LUT P0, PT, PT, PT, UP1, 0x40, 0x0 ;  /* 0x000000000000781c */ /* 0x000fe20003f0e818 */
[----:B-1----:R-:W-:-:S04]  /*9c30*/  ULEA UR10, UR10, 0x7f, 0x7 ;  /* 0x0000007f0a0a7891 */ /* 0x002fc8000f8e383f */
[----:B------:R-:W-:-:S03]  /*9c40*/  UIMAD.WIDE.U32 UR12, UR10, UR4, URZ ;  /* 0x000000040a0c72a5 */ /* 0x000fc6000f8e003f */
[----:B------:R-:W-:Y:S02]  /*9c50*/  ULDC UR4, c[0x0][0x168] ;  /* 0x00005a0000047ab9 */ /* 0x000fe40000000800 */
[----:B------:R-:W-:Y:S02]  /*9c60*/  @UP2 USHF.R.U32.HI UR10, URZ, UR5, UR13 ;  /* 0x000000053f0a2299 */ /* 0x000fe4000801160d */
[----:B------:R-:W-:Y:S02]  /*9c70*/  UIADD3 UR4, -UR4, 0x1, URZ ;  /* 0x0000000104047890 */ /* 0x000fe4000fffe13f */
[----:B------:R-:W-:Y:S02]  /*9c80*/  ULDC UR5, c[0x0][0x1d0] ;  /* 0x0000740000057ab9 */ /* 0x000fe40000000800 */
[----:B------:R-:W-:-:S03]  /*9c90*/  UIADD3 UR11, UR10, UR5, UR4 ;  /* 0x000000050a0b7290 */ /* 0x000fc6000fffe004 */
[----:B------:R-:W-:Y:S02]  /*9ca0*/  ULDC UR10, c[0x0][0x324] ;  /* 0x0000c900000a7ab9 */ /* 0x000fe40000000800 */
[----:B------:R-:W-:Y:S01]  /*9cb0*/  UIADD3 UR10, UR11, -UR10, URZ ;  /* 0x8000000a0b0a7290 */ /* 0x000fe2000fffe03f */
[----:B------:R-:W-:Y:S05]  /*9cc0*/  @P0 BRA `(.L_x_199) ;  /* 0x0000014000000947 */ /* 0x000fea0003800000 */
        /* <DEDUP_REMOVED lines=11> */
.L_x_200:
[----:B------:R-:W-:Y:S02]  /*9d80*/  ULDC UR4, c[0x0][0x32c] ;  /* 0x0000cb0000047ab9 */ /* 0x000fe40000000800 */
[----:B------:R-:W-:-:S03]  /*9d90*/  UISETP.NE.AND UP0, UPT, UR4, 0x1, UPT ;  /* 0x000000010400788c */ /* 0x000fc6000bf05270 */
[----:B------:R-:W-:Y:S02]  /*9da0*/  ULDC.64 UR4, c[0x0][0x330] ;  /* 0x0000cc0000047ab9 */ /* 0x000fe40000000a00 */
[----:B------:R-:W-:-:S06]  /*9db0*/  UIMAD.WIDE.U32 UR12, UR11, UR4, URZ ;  /* 0x000000040b0c72a5 */ /* 0x000fcc000f8e003f */
[----:B------:R-:W-:Y:S02]  /*9dc0*/  @UP0 USHF.R.U32.HI UR11, URZ, UR5, UR13 ;  /* 0x000000053f0b0299 */ /* 0x000fe4000801160d */
.L_x_201:
[----:B------:R-:W-:Y:S02]  /*9dd0*/  ULDC UR4, c[0x0][0x32c] ;  /* 0x0000cb0000047ab9 */ /* 0x000fe40000000800 */
[----:B------:R-:W-:-:S04]  /*9de0*/  UIMAD UR4, UR11, UR4, URZ ;  /* 0x000000040b0472a4 */ /* 0x000fc8000f8e023f */
[----:B------:R-:W-:-:S04]  /*9df0*/  UISETP.LT.AND UP0, UPT, UR10, UR4, UPT ;  /* 0x000000040a00728c */ /* 0x000fc8000bf01270 */
[----:B------:R-:W-:-:S04]  /*9e00*/  USEL UR10, UR10, UR4, !UP0 ;  /* 0x000000040a0a7287 */ /* 0x000fc8000c000000 */
.L_x_199:
[----:B------:R-:W-:-:S04]  /*9e10*/  UIADD3 UR10, UR10, 0x2f, URZ ;  /* 0x0000002f0a0a7890 */ /* 0x000fc8000fffe03f */
[----:B------:R-:W-:-:S04]  /*9e20*/  UIMAD.WIDE UR4, UR10, 0x2aaaaaab, URZ ;  /* 0x2aaaaaab0a0478a5 */ /* 0x000fc8000f8e023f */
[----:B------:R-:W-:-:S04]  /*9e30*/  USHF.R.U32.HI UR4, URZ, 0x1f, UR5 ;  /* 0x0000001f3f047899 */ /* 0x000fc80008011605 */
[----:B------:R-:W-:-:S04]  /*9e40*/  ULEA.HI.SX32 UR4, UR5, UR4, 0x1d ;  /* 0x0000000405047291 */ /* 0x000fc8000f8fea3f */
[----:B------:R-:W-:-:S04]  /*9e50*/  UISETP.LT.AND UP0, UPT, UR6, UR4, UPT ;  /* 0x000000040600728c */ /* 0x000fc8000bf01270 */
[----:B------:R-:W-:-:S06]  /*9e60*/  USEL UR4, UR6, UR4, !UP0 ;  /* 0x0000000406047287 */ /* 0x000fcc000c000000 */
[----:B------:R-:W-:-:S13]  /*9e70*/  ISETP.GE.AND P0, PT, R233, UR4, PT ;  /* 0x00000004e9007c0c */ /* 0x000fda000bf06270 */
[----:B------:R-:W-:Y:S05]  /*9e80*/  @!P0 BRA `(.L_x_202) ;  /* 0x0000303000008947 */ /* 0x000fea0003800000 */
[C---:B------:R-:W-:Y:S02]  /*9e90*/  IADD3 R246, P0, R234.reuse, 0x20, RZ ;  /* 0x00000020eaf67810 */ /* 0x040fe40007f1e0ff */
[----:B------:R-:W-:Y:S02]  /*9ea0*/  IADD3 R244, P2, R234, 0x40, RZ ;  /* 0x00000040eaf47810 */ /* 0x000fe40007f5e0ff */
[C---:B------:R-:W-:Y:S01]  /*9eb0*/  IADD3 R242, P1, R220.reuse, 0x20, RZ ;  /* 0x00000020dcf27810 */ /* 0x040fe20007f3e0ff */
[--C-:B------:R-:W-:Y:S01]  /*9ec0*/  IMAD.X R245, RZ, RZ, R237.reuse, P0 ;  /* 0x000000fffff57224 */ /* 0x100fe200000e06ed */
[----:B------:R-:W-:Y:S01]  /*9ed0*/  IADD3 R240, P0, R220, 0x40, RZ ;  /* 0x00000040dcf07810 */ /* 0x000fe20007f1e0ff */
[----:B------:R-:W-:Y:S02]  /*9ee0*/  IMAD.X R243, RZ, RZ, R237, P2 ;  /* 0x000000fffff37224 */ /* 0x000fe400010e06ed */
[--C-:B------:R-:W-:Y:S02]  /*9ef0*/  IMAD.X R241, RZ, RZ, R229.reuse, P1 ;  /* 0x000000fffff17224 */ /* 0x100fe400008e06e5 */
[----:B------:R-:W-:-:S02]  /*9f00*/  IMAD.X R239, RZ, RZ, R229, P0 ;  /* 0x000000ffffef7224 */ /* 0x000fc400000e06e5 */
.L_x_205:
[----:B------:R-:W-:Y:S04]  /*9f10*/  DEPBAR.LE SB0, 0x0 ;  /* 0x000080000000791a */ /* 0x000fe80000000000 */
[----:B------:R-:W-:Y:S01]  /*9f20*/  BAR.SYNC.DEFER_BLOCKING 0x0 ;  /* 0x0000000000007b1d */ /* 0x000fe20000010000 */
[----:B------:R-:W-:Y:S01]  /*9f30*/  ISETP.LT.AND P0, PT, R233, UR6, PT ;  /* 0x00000006e9007c0c */ /* 0x000fe2000bf01270 */
[----:B------:R-:W-:Y:S01]  /*9f40*/  IMAD.MOV.U32 R148, RZ, RZ, R3 ;  /* 0x000000ffff947224 */ /* 0x000fe200078e0003 */
[----:B------:R-:W-:Y:S01]  /*9f50*/  MOV R153, R2 ;  /* 0x0000000200997202 */ /* 0x000fe20000000f00 */
[----:B------:R-:W-:Y:S02]  /*9f60*/  IMAD.MOV.U32 R149, RZ, RZ, R0 ;  /* 0x000000ffff957224 */ /* 0x000fe400078e0000 */
        /* <DEDUP_REMOVED lines=18> */
[-C--:B------:R-:W-:Y:S02]  /*a090*/  IADD3 R10, P0, R234, R16.reuse, RZ ;  /* 0x00000010ea0a7210 */ /* 0x080fe40007f1e0ff */
[-C--:B------:R-:W-:Y:S01]  /*a0a0*/  IADD3 R8, P1, R244, R16.reuse, RZ ;  /* 0x00000010f4087210 */ /* 0x080fe20007f3e0ff */
[----:B------:R-:W-:Y:S01]  /*a0b0*/  IMAD.IADD R4, R17, 0x1, R5 ;  /* 0x0000000111047824 */ /* 0x000fe200078e0205 */
[----:B------:R-:W-:Y:S03]  /*a0c0*/  LEA R14, P2, R10, c[0x0][0x1f8], 0x1 ;  /* 0x00007e000a0e7a11 */ /* 0x000fe600078408ff */
[----:B------:R-:W-:Y:S01]  /*a0d0*/  IMAD.X R5, R4, 0x1, R237, P0 ;  /* 0x0000000104057824 */ /* 0x000fe200000e06ed */
[-C--:B------:R-:W-:Y:S01]  /*a0e0*/  IADD3 R6, P0, R246, R16.reuse, RZ ;  /* 0x00000010f6067210 */ /* 0x080fe20007f1e0ff */
[----:B------:R-:W-:Y:S03]  /*a0f0*/  IMAD.X R7, R4, 0x1, R243, P1 ;  /* 0x0000000104077824 */ /* 0x000fe600008e06f3 */
[----:B------:R-:W-:Y:S01]  /*a100*/  LEA.HI.X R15, R10, c[0x0][0x1fc], R5, 0x1, P2 ;  /* 0x00007f000a0f7a11 */ /* 0x000fe200010f0c05 */
[----:B------:R-:W-:Y:S01]  /*a110*/  IMAD.X R5, R4, 0x1, R245, P0 ;  /* 0x0000000104057824 */ /* 0x000fe200000e06f5 */
[C---:B------:R-:W-:Y:S02]  /*a120*/  LEA R12, P2, R6.reuse, c[0x0][0x1f8], 0x1 ;  /* 0x00007e00060c7a11 */ /* 0x040fe400078408ff */
[----:B------:R-:W-:Y:S01]  /*a130*/  @!P3 IADD3 R9, P0, R225, R16, RZ ;  /* 0x00000010e109b210 */ /* 0x000fe20007f1e0ff */
[----:B------:R-:W-:Y:S01]  /*a140*/  @!PT LDS RZ, [RZ] ;  /* 0x00000000fffff984 */ /* 0x000fe20000000800 */
[----:B------:R-:W-:Y:S01]  /*a150*/  @!PT LDS RZ, [RZ] ;  /* 0x00000000fffff984 */ /* 0x000fe20000000800 */
[----:B------:R-:W-:Y:S01]  /*a160*/  @!PT LDS RZ, [RZ] ;  /* 0x00000000fffff984 */ /* 0x000fe20000000800 */
[----:B------:R4:W-:Y:S01]  /*a170*/  LDGSTS.E.BYPASS.LTC128B.128 [R218+0x1880], [R14.64], !P6 ;  /* 0x018800000eda7fae */ /* 0x0009e2000f101d48 */
[----:B------:R-:W-:Y:S02]  /*a180*/  LEA.HI.X R13, R6, c[0x0][0x1fc], R5, 0x1, P2 ;  /* 0x00007f00060d7a11 */ /* 0x000fe400010f0c05 */
[C---:B------:R-:W-:Y:S01]  /*a190*/  @!P3 IADD3 R5, P2, R9.reuse, R234, RZ ;  /* 0x000000ea0905b210 */ /* 0x040fe20007f5e0ff */
[----:B------:R-:W-:Y:S01]  /*a1a0*/  @!P3 IMAD.X R4, R4, 0x1, R224, P0 ;  /* 0x000000010404b824 */ /* 0x000fe200000e06e0 */
[C---:B------:R-:W-:Y:S01]  /*a1b0*/  LEA R10, P1, R8.reuse, c[0x0][0x1f8], 0x1 ;  /* 0x00007e00080a7a11 */ /* 0x040fe200078208ff */
[----:B------:R4:W-:Y:S03]  /*a1c0*/  LDGSTS.E.BYPASS.LTC128B.128 [R218+0x2480], [R12.64], !P5 ;  /* 0x024800000cda7fae */ /* 0x0009e6000e901d48 */
[----:B------:R-:W-:Y:S01]  /*a1d0*/  LEA.HI.X R11, R8, c[0x0][0x1fc], R7, 0x1, P1 ;  /* 0x00007f00080b7a11 */ /* 0x000fe200008f0c07 */
[C---:B------:R-:W-:Y:S01]  /*a1e0*/  @!P3 IMAD.X R8, R4.reuse, 0x1, R237, P2 ;  /* 0x000000010408b824 */ /* 0x040fe200010e06ed */
[----:B------:R-:W-:Y:S02]  /*a1f0*/  @!P3 IADD3 R6, P1, R9, R246, RZ ;  /* 0x000000f60906b210 */ /* 0x000fe40007f3e0ff */
[----:B------:R-:W-:Y:S01]  /*a200*/  @!P3 LEA R18, P2, R5, c[0x0][0x1f8], 0x1 ;  /* 0x00007e000512ba11 */ /* 0x000fe200078408ff */
[----:B------:R4:W-:Y:S01]  /*a210*/  LDGSTS.E.BYPASS.LTC128B.128 [R218+0x3080], [R10.64], !P4 ;  /* 0x030800000ada7fae */ /* 0x0009e2000e101d48 */
[----:B------:R-:W-:Y:S01]  /*a220*/  @!P3 IADD3 R9, P0, R9, R244, RZ ;  /* 0x000000f40909b210 */ /* 0x000fe20007f1e0ff */
[----:B------:R-:W-:Y:S01]  /*a230*/  @!P3 IMAD.X R7, R4, 0x1, R245, P1 ;  /* 0x000000010407b824 */ /* 0x000fe200008e06f5 */
[----:B------:R-:W-:Y:S02]  /*a240*/  @!P3 LEA.HI.X R19, R5, c[0x0][0x1fc], R8, 0x1, P2 ;  /* 0x00007f000513ba11 */ /* 0x000fe400010f0c08 */
[----:B------:R-:W-:Y:S01]  /*a250*/  @!P3 LEA R16, P1, R6, c[0x0][0x1f8], 0x1 ;  /* 0x00007e000610ba11 */ /* 0x000fe200078208ff */
[----:B------:R-:W-:Y:S01]  /*a260*/  @!P3 IMAD.X R4, R4, 0x1, R243, P0 ;  /* 0x000000010404b824 */ /* 0x000fe200000e06f3 */
[C---:B------:R-:W-:Y:S01]  /*a270*/  @!P3 LEA R20, P0, R9.reuse, c[0x0][0x1f8], 0x1 ;  /* 0x00007e000914ba11 */ /* 0x040fe200078008ff */
[----:B------:R4:W-:Y:S01]  /*a280*/  @!P3 LDGSTS.E.BYPASS.LTC128B.128 [R218+0x2080], [R18.64], !P6 ;  /* 0x0208000012dabfae */ /* 0x0009e2000f101d48 */
[----:B------:R-:W-:Y:S02]  /*a290*/  @!P3 LEA.HI.X R17, R6, c[0x0][0x1fc], R7, 0x1, P1 ;  /* 0x00007f000611ba11 */ /* 0x000fe400008f0c07 */
[----:B------:R-:W-:Y:S03]  /*a2a0*/  @!P3 LEA.HI.X R21, R9, c[0x0][0x1fc], R4, 0x1, P0 ;  /* 0x00007f000915ba11 */ /* 0x000fe600000f0c04 */
[----:B------:R4:W-:Y:S05]  /*a2b0*/  @!P3 LDGSTS.E.BYPASS.LTC128B.128 [R218+0x2c80], [R16.64], !P5 ;  /* 0x02c8000010dabfae */ /* 0x0009ea000e901d48 */
[----:B------:R4:W-:Y:S02]  /*a2c0*/  @!P3 LDGSTS.E.BYPASS.LTC128B.128 [R218+0x3880], [R20.64], !P4 ;  /* 0x0388000014dabfae */ /* 0x0009e4000e101d48 */
.L_x_203:
        /* <DEDUP_REMOVED lines=9> */
[-C--:B-1----:R-:W-:Y:S01]  /*a360*/  HMMA.16816.F32 R20, R156, R32.reuse, RZ ;  /* 0x000000209c14723c */ /* 0x082fe200000018ff */
[----:B------:R-:W1:Y:S07]  /*a370*/  LDSM.16.M88.4 R192, [R216+0x4c80] ;  /* 0x004c8000d8c0783b */ /* 0x000e6e0000000200 */
[C---:B------:R-:W-:Y:S01]  /*a380*/  HMMA.16816.F32 R24, R44.reuse, R32, RZ ;  /* 0x000000202c18723c */ /* 0x040fe200000018ff */
[----:B------:R-:W-:Y:S07]  /*a390*/  LDSM.16.M88.4 R196, [R209] ;  /* 0x00000000d1c4783b */ /* 0x000fee0000000200 */
[-C--:B------:R-:W-:Y:S01]  /*a3a0*/  HMMA.16816.F32 R28, R44, R34.reuse, RZ ;  /* 0x000000222c1c723c */ /* 0x080fe200000018ff */
[----:B------:R-:W-:Y:S07]  /*a3b0*/  LDSM.16.M88.4 R200, [R213+0x9080] ;  /* 0x00908000d5c8783b */ /* 0x000fee0000000200 */
[C---:B------:R-:W-:Y:S08]  /*a3c0*/  HMMA.16816.F32 R32, R156.reuse, R34, RZ ;  /* 0x000000229c20723c */ /* 0x040ff000000018ff */
[-C--:B------:R-:W-:Y:S08]  /*a3d0*/  HMMA.16816.F32 R36, R156, R48.reuse, RZ ;  /* 0x000000309c24723c */ /* 0x080ff000000018ff */
[C---:B------:R-:W-:Y:S08]  /*a3e0*/  HMMA.16816.F32 R40, R44.reuse, R48, RZ ;  /* 0x000000302c28723c */ /* 0x040ff000000018ff */
[-C--:B------:R-:W-:Y:S08]  /*a3f0*/  HMMA.16816.F32 R44, R44, R50.reuse, RZ ;  /* 0x000000322c2c723c */ /* 0x080ff000000018ff */
[----:B------:R-:W-:Y:S01]  /*a400*/  HMMA.16816.F32 R48, R156, R50, RZ ;  /* 0x000000329c30723c */ /* 0x000fe200000018ff */
[----:B------:R-:W3:Y:S07]  /*a410*/  LDSM.16.M88.4 R156, [R216+0x5080] ;  /* 0x00508000d89c783b */ /* 0x000eee0000000200 */
[-C--:B------:R-:W-:Y:S08]  /*a420*/  HMMA.16816.F32 R4, R164, R168.reuse, R4 ;  /* 0x000000a8a404723c */ /* 0x080ff00000001804 */
[C---:B------:R-:W-:Y:S08]  /*a430*/  HMMA.16816.F32 R8, R172.reuse, R168, R8 ;  /* 0x000000a8ac08723c */ /* 0x040ff00000001808 */
[-C--:B------:R-:W-:Y:S08]  /*a440*/  HMMA.16816.F32 R12, R172, R170.reuse, R12 ;  /* 0x000000aaac0c723c */ /* 0x080ff0000000180c */
[C---:B------:R-:W-:Y:S01]  /*a450*/  HMMA.16816.F32 R16, R164.reuse, R170, R16 ;  /* 0x000000aaa410723c */ /* 0x040fe20000001810 */
[----:B------:R-:W4:Y:S07]  /*a460*/  LDSM.16.M88.4 R168, [R213+0x8080] ;  /* 0x00808000d5a8783b */ /* 0x000f2e0000000200 */
        /* <DEDUP_REMOVED lines=10> */
[----:B------:R-:W5:Y:S08]  /*a510*/  LDSM.16.M88.4 R164, [R208] ;  /* 0x00000000d0a4783b */ /* 0x000f700000000200 */
[----:B------:R-:W3:Y:S01]  /*a520*/  LDSM.16.M88.4 R180, [R216+0x5480] ;  /* 0x00548000d8b4783b */ /* 0x000ee20000000200 */
[-C--:B--2---:R-:W-:Y:S08]  /*a530*/  HMMA.16816.F32 R4, R160, R184.reuse, R4 ;  /* 0x000000b8a004723c */ /* 0x084ff00000001804 */
        /* <DEDUP_REMOVED lines=8> */
[----:B------:R-:W-:Y:S07]  /*a5c0*/  LDSM.16.M88.4 R192, [R206] ;  /* 0x00000000cec0783b */ /* 0x000fee0000000200 */
[-C--:B---3--:R-:W-:Y:S08]  /*a5d0*/  HMMA.16816.F32 R36, R160, R156.reuse, R36 ;  /* 0x0000009ca024723c */ /* 0x088ff00000001824 */
[C---:B------:R-:W-:Y:S08]  /*a5e0*/  HMMA.16816.F32 R40, R188.reuse, R156, R40 ;  /* 0x0000009cbc28723c */ /* 0x040ff00000001828 */
[-C--:B------:R-:W-:Y:S01]  /*a5f0*/  HMMA.16816.F32 R44, R188, R158.reuse, R44 ;  /* 0x0000009ebc2c723c */ /* 0x080fe2000000182c */
[----:B------:R-:W-:Y:S07]  /*a600*/  LDSM.16.M88.4 R188, [R213+0xa080] ;  /* 0x00a08000d5bc783b */ /* 0x000fee0000000200 */
[----:B------:R-:W-:Y:S01]  /*a610*/  HMMA.16816.F32 R48, R160, R158, R48 ;  /* 0x0000009ea030723c */ /* 0x000fe20000001830 */
[----:B------:R-:W1:Y:S07]  /*a620*/  LDSM.16.M88.4 R156, [R217+0xb080] ;  /* 0x00b08000d99c783b */ /* 0x000e6e0000000200 */
[-C--:B----4-:R-:W-:Y:S01]  /*a630*/  HMMA.16816.F32 R4, R168, R196.reuse, R4 ;  /* 0x000000c4a804723c */ /* 0x090fe20000001804 */
[----:B------:R-:W2:Y:S07]  /*a640*/  LDSM.16.M88.4 R160, [R216+0x5880] ;  /* 0x00588000d8a0783b */ /* 0x000eae0000000200 */
[C---:B------:R-:W-:Y:S08]  /*a650*/  HMMA.16816.F32 R8, R200.reuse, R196, R8 ;  /* 0x000000c4c808723c */ /* 0x040ff00000001808 */
[-C--:B------:R-:W-:Y:S08]  /*a660*/  HMMA.16816.F32 R12, R200, R198.reuse, R12 ;  /* 0x000000c6c80c723c */ /* 0x080ff0000000180c */
[C---:B------:R-:W-:Y:S08]  /*a670*/  HMMA.16816.F32 R16, R168.reuse, R198, R16 ;  /* 0x000000c6a810723c */ /* 0x040ff00000001810 */
[-C--:B-----5:R-:W-:Y:S08]  /*a680*/  HMMA.16816.F32 R20, R168, R164.reuse, R20 ;  /* 0x000000a4a814723c */ /* 0x0a0ff00000001814 */
[C---:B------:R-:W-:Y:S08]  /*a690*/  HMMA.16816.F32 R24, R200.reuse, R164, R24 ;  /* 0x000000a4c818723c */ /* 0x040ff00000001818 */
[-C--:B------:R-:W-:Y:S08]  /*a6a0*/  HMMA.16816.F32 R28, R200, R166.reuse, R28 ;  /* 0x000000a6c81c723c */ /* 0x080ff0000000181c */
[C---:B------:R-:W-:Y:S01]  /*a6b0*/  HMMA.16816.F32 R32, R168.reuse, R166, R32 ;  /* 0x000000a6a820723c */ /* 0x040fe20000001820 */
[----:B------:R-:W3:Y:S07]  /*a6c0*/  LDSM.16.M88.4 R164, [R213+0xb080] ;  /* 0x00b08000d5a4783b */ /* 0x000eee0000000200 */
[-C--:B------:R-:W-:Y:S08]  /*a6d0*/  HMMA.16816.F32 R36, R168, R172.reuse, R36 ;  /* 0x000000aca824723c */ /* 0x080ff00000001824 */
[C---:B------:R-:W-:Y:S08]  /*a6e0*/  HMMA.16816.F32 R40, R200.reuse, R172, R40 ;  /* 0x000000acc828723c */ /* 0x040ff00000001828 */
[-C--:B------:R-:W-:Y:S08]  /*a6f0*/  HMMA.16816.F32 R44, R200, R174.reuse, R44 ;  /* 0x000000aec82c723c */ /* 0x080ff0000000182c */
[----:B------:R-:W-:Y:S08]  /*a700*/  HMMA.16816.F32 R48, R168, R174, R48 ;  /* 0x000000aea830723c */ /* 0x000ff00000001830 */
[-C--:B------:R-:W-:Y:S08]  /*a710*/  HMMA.16816.F32 R4, R176, R180.reuse, R4 ;  /* 0x000000b4b004723c */ /* 0x080ff00000001804 */
[C---:B-1----:R-:W-:Y:S08]  /*a720*/  HMMA.16816.F32 R8, R156.reuse, R180, R8 ;  /* 0x000000b49c08723c */ /* 0x042ff00000001808 */
[-C--:B------:R-:W-:Y:S08]  /*a730*/  HMMA.16816.F32 R12, R156, R182.reuse, R12 ;  /* 0x000000b69c0c723c */ /* 0x080ff0000000180c */
[C---:B------:R-:W-:Y:S08]  /*a740*/  HMMA.16816.F32 R16, R176.reuse, R182, R16 ;  /* 0x000000b6b010723c */ /* 0x040ff00000001810 */
[-C--:B--2---:R-:W-:Y:S08]  /*a750*/  HMMA.16816.F32 R20, R176, R160.reuse, R20 ;  /* 0x000000a0b014723c */ /* 0x084ff00000001814 */
[C---:B------:R-:W-:Y:S08]  /*a760*/  HMMA.16816.F32 R24, R156.reuse, R160, R24 ;  /* 0x000000a09c18723c */ /* 0x040ff00000001818 */
[-C--:B------:R-:W-:Y:S08]  /*a770*/  HMMA.16816.F32 R28, R156, R162.reuse, R28 ;  /* 0x000000a29c1c723c */ /* 0x080ff0000000181c */
[C---:B------:R-:W-:Y:S08]  /*a780*/  HMMA.16816.F32 R32, R176.reuse, R162, R32 ;  /* 0x000000a2b020723c */ /* 0x040ff00000001820 */
[-C--:B------:R-:W-:Y:S08]  /*a790*/  HMMA.16816.F32 R36, R176, R184.reuse, R36 ;  /* 0x000000b8b024723c */ /* 0x080ff00000001824 */
[C---:B------:R-:W-:Y:S08]  /*a7a0*/  HMMA.16816.F32 R40, R156.reuse, R184, R40 ;  /* 0x000000b89c28723c */ /* 0x040ff00000001828 */
[-C--:B------:R-:W-:Y:S01]  /*a7b0*/  HMMA.16816.F32 R44, R156, R186.reuse, R44 ;  /* 0x000000ba9c2c723c */ /* 0x080fe2000000182c */
[----:B------:R-:W1:Y:S07]  /*a7c0*/  LDSM.16.M88.4 R156, [R205] ;  /* 0x00000000cd9c783b */ /* 0x000e6e0000000200 */
[----:B------:R-:W-:Y:S08]  /*a7d0*/  HMMA.16816.F32 R48, R176, R186, R48 ;  /* 0x000000bab030723c */ /* 0x000ff00000001830 */
[-C--:B------:R-:W-:Y:S08]  /*a7e0*/  HMMA.16816.F32 R4, R188, R192.reuse, R4 ;  /* 0x000000c0bc04723c */ /* 0x080ff00000001804 */
[C---:B---3--:R-:W-:Y:S08]  /*a7f0*/  HMMA.16816.F32 R8, R164.reuse, R192, R8 ;  /* 0x000000c0a408723c */ /* 0x048ff00000001808 */
[-C--:B------:R-:W-:Y:S08]  /*a800*/  HMMA.16816.F32 R12, R164, R194.reuse, R12 ;  /* 0x000000c2a40c723c */ /* 0x080ff0000000180c */
[----:B------:R-:W-:Y:S01]  /*a810*/  FMUL.FTZ R183, R7, c[0x0][0x320] ;  /* 0x0000c80007b77a20 */ /* 0x000fe20000410000 */
[C---:B------:R-:W-:Y:S04]  /*a820*/  HMMA.16816.F32 R16, R188.reuse, R194, R16 ;  /* 0x000000c2bc10723c */ /* 0x040fe80000001810 */
[----:B------:R-:W-:Y:S01]  /*a830*/  FMUL.FTZ R182, R4, c[0x0][0x320] ;  /* 0x0000c80004b67a20 */ /* 0x000fe20000410000 */
[----:B------:R-:W2:Y:S01]  /*a840*/  MUFU.TANH R183, R183 ;  /* 0x000000b700b77308 */ /* 0x000ea20000002400 */
[----:B------:R-:W-:Y:S02]  /*a850*/  FMUL.FTZ R180, R5, c[0x0][0x320] ;  /* 0x0000c80005b47a20 */ /* 0x000fe40000410000 */
[----:B------:R-:W-:Y:S01]  /*a860*/  FMUL.FTZ R9, R9, c[0x0][0x320] ;  /* 0x0000c80009097a20 */ /* 0x000fe20000410000 */
[-C--:B-1----:R-:W-:Y:S03]  /*a870*/  HMMA.16816.F32 R20, R188, R156.reuse, R20 ;  /* 0x0000009cbc14723c */ /* 0x082fe60000001814 */
[----:B------:R-:W-:Y:S02]  /*a880*/  FMUL.FTZ R10, R10, c[0x0][0x320] ;  /* 0x0000c8000a0a7a20 */ /* 0x000fe40000410000 */
[----:B------:R-:W-:Y:S01]  /*a890*/  FMUL.FTZ R11, R11, c[0x0][0x320] ;  /* 0x0000c8000b0b7a20 */ /* 0x000fe20000410000 */
[----:B------:R-:W1:Y:S01]  /*a8a0*/  MUFU.TANH R250, R9 ;  /* 0x0000000900fa7308 */ /* 0x000e620000002400 */
[----:B------:R-:W-:Y:S01]  /*a8b0*/  FMUL.FTZ R192, R8, c[0x0][0x320] ;  /* 0x0000c80008c07a20 */ /* 0x000fe20000410000 */
[C---:B------:R-:W-:Y:S04]  /*a8c0*/  HMMA.16816.F32 R24, R164.reuse, R156, R24 ;  /* 0x0000009ca418723c */ /* 0x040fe80000001818 */
[----:B------:R-:W-:Y:S02]  /*a8d0*/  FMUL.FTZ R185, R6, c[0x0][0x320] ;  /* 0x0000c80006b97a20 */ /* 0x000fe40000410000 */
[----:B------:R-:W-:Y:S02]  /*a8e0*/  FMUL.FTZ R193, R12, c[0x0][0x320] ;  /* 0x0000c8000cc17a20 */ /* 0x000fe40000410000 */
[----:B------:R-:W3:Y:S01]  /*a8f0*/  MUFU.TANH R7, R10 ;  /* 0x0000000a00077308 */ /* 0x000ee20000002400 */
        /* <DEDUP_REMOVED lines=8> */
[----:B------:R-:W-:Y:S03]  /*a980*/  FMUL.FTZ R17, R18, c[0x0][0x320] ;  /* 0x0000c80012117a20 */ /* 0x000fe60000410000 */
        /* <DEDUP_REMOVED lines=8> */
[----:B------:R-:W-:Y:S01]  /*aa10*/  FMUL.FTZ R198, R32, c[0x0][0x320] ;  /* 0x0000c80020c67a20 */ /* 0x000fe20000410000 */
[----:B----4-:R-:W4:Y:S01]  /*aa20*/  LDSM.16.M88.4 R8, [R204] ;  /* 0x00000000cc08783b */ /* 0x010f220000000200 */
[----:B------:R-:W-:Y:S04]  /*aa30*/  DEPBAR.LE SB0, 0x0 ;  /* 0x000080000000791a */ /* 0x000fe80000000000 */
[----:B------:R-:W-:Y:S01]  /*aa40*/  FMUL.FTZ R23, R23, c[0x0][0x320] ;  /* 0x0000c80017177a20 */ /* 0x000fe20000410000 */
[----:B------:R-:W1:Y:S01]  /*aa50*/  MUFU.TANH R185, R185 ;  /* 0x000000b900b97308 */ /* 0x000e620000002400 */
[----:B------:R-:W-:Y:S01]  /*aa60*/  FMUL.FTZ R25, R25, c[0x0][0x320] ;  /* 0x0000c80019197a20 */ /* 0x000fe20000410000 */
[----:B------:R-:W-:Y:S01]  /*aa70*/  BAR.SYNC.DEFER_BLOCKING 0x0 ;  /* 0x0000000000007b1d */ /* 0x000fe20000010000 */
        /* <DEDUP_REMOVED lines=8> */
[----:B------:R-:W-:Y:S03]  /*ab00*/  FMUL.FTZ R35, R35, c[0x0][0x320] ;  /* 0x0000c80023237a20 */ /* 0x000fe60000410000 */
[----:B------:R-:W1:Y:S10]  /*ab10*/  MUFU.TANH R193, R193 ;  /* 0x000000c100c17308 */ /* 0x000e740000002400 */
[----:B------:R-:W1:Y:S01]  /*ab20*/  MUFU.TANH R252, R252 ;  /* 0x000000fc00fc7308 */ /* 0x000e620000002400 */
[-C--:B----4-:R-:W-:Y:S09]  /*ab30*/  HMMA.16816.F32 R36, R188, R8.reuse, R36 ;  /* 0x00000008bc24723c */ /* 0x090ff20000001824 */
[----:B------:R-:W4:Y:S01]  /*ab40*/  MUFU.TANH R12, R12 ;  /* 0x0000000c000c7308 */ /* 0x000f220000002400 */
[C---:B------:R-:W-:Y:S09]  /*ab50*/  HMMA.16816.F32 R40, R164.reuse, R8, R40 ;  /* 0x00000008a428723c */ /* 0x040ff20000001828 */
[----:B------:R-:W1:Y:S01]  /*ab60*/  MUFU.TANH R13, R13 ;  /* 0x0000000d000d7308 */ /* 0x000e620000002400 */
[-C--:B------:R-:W-:Y:S04]  /*ab70*/  HMMA.16816.F32 R44, R164, R10.reuse, R44 ;  /* 0x0000000aa42c723c */ /* 0x080fe8000000182c */
[----:B------:R-:W-:Y:S04]  /*ab80*/  FMUL.FTZ R171, R36, c[0x0][0x320] ;  /* 0x0000c80024ab7a20 */ /* 0x000fe80000410000 */
[----:B------:R-:W-:Y:S01]  /*ab90*/  HMMA.16816.F32 R48, R188, R10, R48 ;  /* 0x0000000abc30723c */ /* 0x000fe20000001830 */
[----:B------:R-:W1:Y:S03]  /*aba0*/  MUFU.TANH R14, R14 ;  /* 0x0000000e000e7308 */ /* 0x000e660000002400 */
        /* <DEDUP_REMOVED lines=17> */
[----:B------:R-:W-:Y:S07]  /*acc0*/  FMUL.FTZ R51, R51, c[0x0][0x320] ;  /* 0x0000c80033337a20 */ /* 0x000fee0000410000 */
[----:B------:R-:W1:Y:S10]  /*acd0*/  MUFU.TANH R194, R194 ;  /* 0x000000c200c27308 */ /* 0x000e740000002400 */
[----:B------:R1:W1:Y:S10]  /*ace0*/  MUFU.TANH R196, R21 ;  /* 0x0000001500c47308 */ /* 0x0002740000002400 */
[----:B------:R1:W1:Y:S10]  /*acf0*/  MUFU.TANH R201, R22 ;  /* 0x0000001600c97308 */ /* 0x0002740000002400 */
[----:B------:R1:W1:Y:S10]  /*ad00*/  MUFU.TANH R199, R23 ;  /* 0x0000001700c77308 */ /* 0x0002740000002400 */
        /* <DEDUP_REMOVED lines=27> */
[----:B------:R1:W1:Y:S01]  /*aec0*/  MUFU.TANH R172, R51 ;  /* 0x0000003300ac7308 */ /* 0x0002620000002400 */
[----:B------:R-:W-:-:S05]  /*aed0*/  @!P0 BRA `(.L_x_204) ;  /* 0x0000038000008947 */ /* 0x000fca0003800000 */
[----:B--234-:R-:W-:Y:S04]  /*aee0*/  IADD3 R6, -R238, 0x30, RZ ;  /* 0x00000030ee067810 */ /* 0x01cfe80007ffe1ff */
[----:B------:R-:W-:Y:S11]  /*aef0*/  ISETP.GE.AND P1, PT, R6, 0x1, PT ;  /* 0x000000010600780c */ /* 0x000ff60003f26270 */
[----:B------:R-:W-:Y:S02]  /*af00*/  @!UPT UIADD3 URZ, URZ, URZ, URZ ;  /* 0x0000003f3f3ff290 */ /* 0x000fe4000fffe03f */
[----:B------:R-:W-:Y:S01]  /*af10*/  @P1 IMAD.MOV.U32 R8, RZ, RZ, R220 ;  /* 0x000000ffff081224 */ /* 0x000fe200078e00dc */
[----:B------:R-:W-:Y:S01]  /*af20*/  @P1 IADD3 R5, R233, -0x1, RZ ;  /* 0xffffffffe9051810 */ /* 0x000fe20007ffe0ff */
[----:B------:R-:W-:Y:S03]  /*af30*/  @P1 IMAD.MOV.U32 R9, RZ, RZ, R229 ;  /* 0x000000ffff091224 */ /* 0x000fe600078e00e5 */
[----:B------:R-:W-:Y:S01]  /*af40*/  @P1 SHF.R.S32.HI R4, RZ, 0x1f, R5 ;  /* 0x0000001fff041819 */ /* 0x000fe20000011405 */
[C---:B------:R-:W-:Y:S04]  /*af50*/  @P1 IMAD.WIDE.U32 R10, R5.reuse, c[0x0][0x1e0], RZ ;  /* 0x00007800050a1a25 */ /* 0x040fe800078e00ff */
[----:B------:R-:W-:Y:S02]  /*af60*/  @P1 IMAD R4, R4, c[0x0][0x1e0], RZ ;  /* 0x0000780004041a24 */ /* 0x000fe400078e02ff */
[----:B------:R-:W-:Y:S04]  /*af70*/  @P1 IMAD.WIDE.U32 R8, R10, 0x30, R8 ;  /* 0x000000300a081825 */ /* 0x000fe800078e0008 */
[----:B------:R-:W-:Y:S02]  /*af80*/  @P1 IMAD R4, R5, c[0x0][0x1e4], R4 ;  /* 0x0000790005041a24 */ /* 0x000fe400078e0204 */
[----:B------:R-:W-:Y:S02]  /*af90*/  @P1 IMAD.SHL.U32 R5, R8, 0x2, RZ ;  /* 0x0000000208051824 */ /* 0x000fe400078e00ff */
[----:B------:R-:W-:Y:S03]  /*afa0*/  @P1 IMAD.IADD R4, R11, 0x1, R4 ;  /* 0x000000010b041824 */ /* 0x000fe600078e0204 */
[----:B------:R-:W-:Y:S01]  /*afb0*/  @P1 IADD3 R18, P2, R5, 0x40, RZ ;  /* 0x0000004005121810 */ /* 0x000fe20007f5e0ff */
[----:B------:R-:W-:Y:S03]  /*afc0*/  @P1 IMAD R4, R4, 0x30, RZ ;  /* 0x0000003004041824 */ /* 0x000fe600078e02ff */
[----:B------:R-:W-:Y:S01]  /*afd0*/  @P1 IADD3 R18, P0, R18, c[0x0][0x1c8], RZ ;  /* 0x0000720012121a10 */ /* 0x000fe20007f1e0ff */
[----:B------:R-:W-:Y:S05]  /*afe0*/  @P1 IMAD.IADD R4, R9, 0x1, R4 ;  /* 0x0000000109041824 */ /* 0x000fea00078e0204 */
[----:B------:R-:W-:Y:S04]  /*aff0*/  @P1 SHF.L.U64.HI R4, R8, 0x1, R4 ;  /* 0x0000000108041819 */ /* 0x000fe80000010204 */
[--C-:B------:R-:W-:Y:S02]  /*b000*/  @P1 IADD3.X R19, RZ, c[0x0][0x1cc], R4.reuse, P0, P2 ;  /* 0x00007300ff131a10 */ /* 0x100fe400007e4404 */
[----:B------:R-:W-:Y:S04]  /*b010*/  @P1 IADD3 R10, P2, R5, 0x80, RZ ;  /* 0x00000080050a1810 */ /* 0x000fe80007f5e0ff */
[----:B------:R-:W-:Y:S04]  /*b020*/  @P1 IADD3 R10, P0, R10, c[0x0][0x1c8], RZ ;  /* 0x000072000a0a1a10 */ /* 0x000fe80007f1e0ff */
[----:B------:R-:W-:Y:S02]  /*b030*/  @P1 IADD3.X R11, RZ, c[0x0][0x1cc], R4, P0, P2 ;  /* 0x00007300ff0b1a10 */ /* 0x000fe400007e4404 */
[----:B------:R-:W-:Y:S11]  /*b040*/  ISETP.GE.AND P0, PT, R6, 0x21, PT ;  /* 0x000000210600780c */ /* 0x000ff60003f06270 */
[----:B------:R-:W-:Y:S02]  /*b050*/  @!UPT UIADD3 URZ, URZ, URZ, URZ ;  /* 0x0000003f3f3ff290 */ /* 0x000fe4000fffe03f */
[----:B------:R-:W-:Y:S04]  /*b060*/  @P0 IADD3 R9, R233, -0x1, RZ ;  /* 0xffffffffe9090810 */ /* 0x000fe80007ffe0ff */
[----:B------:R-:W-:Y:S01]  /*b070*/  @P0 SHF.R.S32.HI R6, RZ, 0x1f, R9 ;  /* 0x0000001fff060819 */ /* 0x000fe20000011409 */
[C---:B-1----:R-:W-:Y:S04]  /*b080*/  @P0 IMAD.WIDE.U32 R22, R9.reuse, c[0x0][0x1e0], RZ ;  /* 0x0000780009160a25 */ /* 0x042fe800078e00ff */
[----:B------:R-:W-:Y:S04]  /*b090*/  @P0 IMAD R6, R6, c[0x0][0x1e0], RZ ;  /* 0x0000780006060a24 */ /* 0x000fe800078e02ff */
[----:B------:R-:W-:Y:S04]  /*b0a0*/  @P0 IMAD R6, R9, c[0x0][0x1e4], R6 ;  /* 0x0000790009060a24 */ /* 0x000fe800078e0206 */
[----:B------:R-:W-:Y:S02]  /*b0b0*/  @P0 IMAD.IADD R6, R23, 0x1, R6 ;  /* 0x0000000117060824 */ /* 0x000fe400078e0206 */
[----:B------:R-:W-:Y:S04]  /*b0c0*/  @P0 IMAD.WIDE.U32 R22, R22, 0x30, R222 ;  /* 0x0000003016160825 */ /* 0x000fe800078e00de */
[----:B------:R-:W-:Y:S01]  /*b0d0*/  @P0 IMAD R6, R6, 0x30, RZ ;  /* 0x0000003006060824 */ /* 0x000fe200078e02ff */
[-C--:B------:R-:W-:Y:S03]  /*b0e0*/  @P0 IADD3 R9, P2, R220, R22.reuse, RZ ;  /* 0x00000016dc090210 */ /* 0x080fe60007f5e0ff */
[----:B------:R-:W-:Y:S04]  /*b0f0*/  @P0 IMAD.IADD R6, R6, 0x1, R23 ;  /* 0x0000000106060824 */ /* 0x000fe800078e0217 */
[----:B------:R-:W-:Y:S01]  /*b100*/  @P0 IMAD.X R8, R6, 0x1, R229, P2 ;  /* 0x0000000106080824 */ /* 0x000fe200010e06e5 */
[C---:B------:R-:W-:Y:S04]  /*b110*/  @P0 LEA R20, P2, R9.reuse, c[0x0][0x1c8], 0x1 ;  /* 0x0000720009140a11 */ /* 0x040fe800078408ff */
[----:B------:R-:W-:Y:S02]  /*b120*/  @P0 LEA.HI.X R21, R9, c[0x0][0x1cc], R8, 0x1, P2 ;  /* 0x0000730009150a11 */ /* 0x000fe400010f0c08 */
[-C--:B------:R-:W-:Y:S05]  /*b130*/  @P0 IADD3 R9, P2, R242, R22.reuse, RZ ;  /* 0x00000016f2090210 */ /* 0x080fea0007f5e0ff */
[----:B------:R-:W-:Y:S01]  /*b140*/  @P0 IMAD.X R8, R6, 0x1, R241, P2 ;  /* 0x0000000106080824 */ /* 0x000fe200010e06f1 */
[C---:B------:R-:W-:Y:S04]  /*b150*/  @P0 LEA R24, P2, R9.reuse, c[0x0][0x1c8], 0x1 ;  /* 0x0000720009180a11 */ /* 0x040fe800078408ff */
[----:B------:R-:W-:Y:S02]  /*b160*/  @P0 LEA.HI.X R25, R9, c[0x0][0x1cc], R8, 0x1, P2 ;  /* 0x0000730009190a11 */ /* 0x000fe400010f0c08 */
[----:B------:R-:W-:Y:S05]  /*b170*/  @P0 IADD3 R8, P2, R240, R22, RZ ;  /* 0x00000016f0080210 */ /* 0x000fea0007f5e0ff */
[----:B------:R-:W-:Y:S01]  /*b180*/  @P0 IMAD.X R9, R6, 0x1, R239, P2 ;  /* 0x0000000106090824 */ /* 0x000fe200010e06ef */
[----:B------:R-:W-:Y:S04]  /*b190*/  @P1 IADD3 R22, P2, R5, c[0x0][0x1c8], RZ ;  /* 0x0000720005161a10 */ /* 0x000fe80007f5e0ff */
[----:B------:R-:W-:Y:S02]  /*b1a0*/  @P1 IADD3.X R23, R4, c[0x0][0x1cc], RZ, P2, !PT ;  /* 0x0000730004171a10 */ /* 0x000fe400017fe4ff */
[C---:B------:R-:W-:Y:S03]  /*b1b0*/  @P0 LEA R4, P2, R8.reuse, c[0x0][0x1c8], 0x1 ;  /* 0x0000720008040a11 */ /* 0x040fe600078408ff */
[----:B------:R-:W-:Y:S01]  /*b1c0*/  @!PT LDS RZ, [RZ] ;  /* 0x00000000fffff984 */ /* 0x000fe20000000800 */
[----:B------:R-:W-:Y:S01]  /*b1d0*/  @!PT LDS RZ, [RZ] ;  /* 0x00000000fffff984 */ /* 0x000fe20000000800 */
[----:B------:R-:W-:Y:S01]  /*b1e0*/  @!PT LDS RZ, [RZ] ;  /* 0x00000000fffff984 */ /* 0x000fe20000000800 */
[----:B------:R1:W-:Y:S01]  /*b1f0*/  @P1 LDGSTS.E.BYPASS.LTC128B.128 [R218+0x3c80], [R22.64], !P6 ;  /* 0x03c8000016da1fae */ /* 0x0003e2000f101d48 */
[----:B------:R-:W-:Y:S06]  /*b200*/  @P0 LEA.HI.X R5, R8, c[0x0][0x1cc], R9, 0x1, P2 ;  /* 0x0000730008050a11 */ /* 0x000fec00010f0c09 */
[----:B------:R1:W-:Y:S07]  /*b210*/  @P1 LDGSTS.E.BYPASS.LTC128B.128 [R218+0x4880], [R18.64], !P5 ;  /* 0x0488000012da1fae */ /* 0x0003ee000e901d48 */
[----:B------:R1:W-:Y:S07]  /*b220*/  @P1 LDGSTS.E.BYPASS.LTC128B.128 [R218+0x5480], [R10.64], !P4 ;  /* 0x054800000ada1fae */ /* 0x0003ee000e101d48 */
[----:B------:R1:W-:Y:S07]  /*b230*/  @P0 LDGSTS.E.BYPASS.LTC128B.128 [R218+0x4480], [R20.64], !P6 ;  /* 0x0448000014da0fae */ /* 0x0003ee000f101d48 */
[----:B------:R1:W-:Y:S07]  /*b240*/  @P0 LDGSTS.E.BYPASS.LTC128B.128 [R218+0x5080], [R24.64], !P5 ;  /* 0x0508000018da0fae */ /* 0x0003ee000e901d48 */
[----:B------:R1:W-:Y:S02]  /*b250*/  @P0 LDGSTS.E.BYPASS.LTC128B.128 [R218+0x5c80], [R4.64], !P4 ;  /* 0x05c8000004da0fae */ /* 0x0003e4000e101d48 */
.L_x_204:
[----:B-1234-:R-:W-:Y:S01]  /*b260*/  FMNMX.FTZ R5, R182, R3, !PT ;  /* 0x00000003b6057209 */ /* 0x01efe20007810000 */
[----:B------:R-:W-:Y:S01]  /*b270*/  LDSM.16.MT88.4 R36, [R212+0x1880] ;  /* 0x00188000d424783b */ /* 0x000fe20000004200 */
[----:B------:R-:W-:Y:S02]  /*b280*/  FMNMX.FTZ R2, R185, R2, !PT ;  /* 0x00000002b9027209 */ /* 0x000fe40007810000 */
[----:B------:R-:W-:Y:S02]  /*b290*/  FMNMX.FTZ R5, R180, R5, !PT ;  /* 0x00000005b4057209 */ /* 0x000fe40007810000 */
[----:B------:R-:W-:Y:S02]  /*b2a0*/  FMNMX.FTZ R2, R183, R2, !PT ;  /* 0x00000002b7027209 */ /* 0x000fe40007810000 */
[----:B------:R-:W-:Y:S01]  /*b2b0*/  FMNMX.FTZ R5, R14, R5, !PT ;  /* 0x000000050e057209 */ /* 0x000fe20007810000 */
[----:B------:R-:W0:Y:S01]  /*b2c0*/  LDGDEPBAR ;  /* 0x00000000000079af */ /* 0x000e220000000000 */
        /* <DEDUP_REMOVED lines=26> */
[----:B------:R-:W-:Y:S01]  /*b470*/  SHFL.BFLY PT, R0, R21, 0x2, 0x1f ;  /* 0x0c401f0015007f89 */ /* 0x000fe200000e0000 */
[----:B------:R-:W-:Y:S02]  /*b480*/  FMNMX.FTZ R5, R167, R2, !PT ;  /* 0x00000002a7057209 */ /* 0x000fe40007810000 */
[----:B------:R-:W-:Y:S02]  /*b490*/  FMNMX.FTZ R19, R172, R9, !PT ;  /* 0x00000009ac137209 */ /* 0x000fe40007810000 */
[----:B------:R-:W-:Y:S02]  /*b4a0*/  FMNMX.FTZ R5, R166, R5, !PT ;  /* 0x00000005a6057209 */ /* 0x000fe40007810000 */
[C---:B------:R-:W-:Y:S01]  /*b4b0*/  ISETP.GT.AND P0, PT, R233.reuse, UR4, PT ;  /* 0x00000004e9007c0c */ /* 0x040fe2000bf04270 */
[----:B------:R-:W-:Y:S01]  /*b4c0*/  SHFL.BFLY PT, R2, R19, 0x2, 0x1f ;  /* 0x0c401f0013027f89 */ /* 0x000fe200000e0000 */
[----:B------:R-:W-:Y:S02]  /*b4d0*/  FMNMX.FTZ R8, R162, R5, !PT ;  /* 0x00000005a2087209 */ /* 0x000fe40007810000 */
[----:B------:R-:W-:Y:S02]  /*b4e0*/  IADD3 R233, R233, -0x1, RZ ;  /* 0xffffffffe9e97810 */ /* 0x000fe40007ffe0ff */
[----:B------:R-:W-:Y:S05]  /*b4f0*/  FMNMX.FTZ R4, R165, R8, !PT ;  /* 0x00000008a5047209 */ /* 0x000fea0007810000 */
[----:B------:R-:W1:Y:S02]  /*b500*/  SHFL.BFLY PT, R9, R4, 0x2, 0x1f ;  /* 0x0c401f0004097f89 */ /* 0x000e6400000e0000 */
[----:B-1----:R-:W-:Y:S02]  /*b510*/  FMNMX.FTZ R9, R4, R9, !PT ;  /* 0x0000000904097209 */ /* 0x002fe40007810000 */
[----:B------:R-:W-:Y:S02]  /*b520*/  FMNMX.FTZ R6, R21, R0, !PT ;  /* 0x0000000015067209 */ /* 0x000fe40007810000 */
[----:B------:R-:W-:Y:S02]  /*b530*/  FMNMX.FTZ R0, R7, R152, !PT ;  /* 0x0000009807007209 */ /* 0x000fe40007810000 */
[----:B------:R-:W-:Y:S01]  /*b540*/  SHFL.BFLY PT, R4, R9, 0x1, 0x1f ;  /* 0x0c201f0009047f89 */ /* 0x000fe200000e0000 */
[----:B------:R-:W-:Y:S02]  /*b550*/  FMNMX.FTZ R11, R19, R2, !PT ;  /* 0x00000002130b7209 */ /* 0x000fe40007810000 */
[----:B------:R-:W-:Y:S04]  /*b560*/  FMNMX.FTZ R21, R197, R0, !PT ;  /* 0x00000000c5157209 */ /* 0x000fe80007810000 */
[----:B------:R-:W-:Y:S01]  /*b570*/  FMNMX.FTZ R0, R12, R21, !PT ;  /* 0x000000150c007209 */ /* 0x000fe20007810000 */
[----:B------:R-:W1:Y:S03]  /*b580*/  SHFL.BFLY PT, R5, R6, 0x1, 0x1f ;  /* 0x0c201f0006057f89 */ /* 0x000e6600000e0000 */
[----:B------:R-:W-:Y:S04]  /*b590*/  FMNMX.FTZ R0, R13, R0, !PT ;  /* 0x000000000d007209 */ /* 0x000fe80007810000 */
[----:B------:R-:W-:Y:S01]  /*b5a0*/  FMNMX.FTZ R0, R251, R0, !PT ;  /* 0x00000000fb007209 */ /* 0x000fe20007810000 */
[----:B------:R-:W2:Y:S03]  /*b5b0*/  SHFL.BFLY PT, R2, R11, 0x1, 0x1f ;  /* 0x0c201f000b027f89 */ /* 0x000ea600000e0000 */
[----:B------:R-:W-:Y:S04]  /*b5c0*/  FMNMX.FTZ R0, R249, R0, !PT ;  /* 0x00000000f9007209 */ /* 0x000fe80007810000 */
[----:B------:R-:W-:Y:S01]  /*b5d0*/  FMNMX.FTZ R0, R179, R0, !PT ;  /* 0x00000000b3007209 */ /* 0x000fe20007810000 */
[----:B------:R-:W-:Y:S01]  /*b5e0*/  LDSM.16.MT88.4 R20, [R214+0x1880] ;  /* 0x00188000d614783b */ /* 0x000fe20000004200 */
[----:B-1----:R-:W-:Y:S02]  /*b5f0*/  FMNMX.FTZ R3, R6, R5, !PT ;  /* 0x0000000506037209 */ /* 0x002fe40007810000 */
[----:B------:R-:W-:Y:S03]  /*b600*/  FMNMX.FTZ R5, R177, R0, !PT ;  /* 0x00000000b1057209 */ /* 0x000fe60007810000 */
[C---:B------:R-:W-:Y:S01]  /*b610*/  FADD.FTZ R0, -R3.reuse, R148 ;  /* 0x0000009403007221 */ /* 0x040fe20000010100 */
[----:B------:R-:W-:Y:S01]  /*b620*/  FMNMX.FTZ R6, R164, R5, !PT ;  /* 0x00000005a4067209 */ /* 0x000fe20007810000 */
[----:B------:R-:W-:Y:S01]  /*b630*/  FMUL.FTZ R159, R3, c[0x0][0x2d0] ;  /* 0x0000b400039f7a20 */ /* 0x000fe20000410000 */
[----:B--2---:R-:W-:Y:S01]  /*b640*/  FMNMX.FTZ R2, R11, R2, !PT ;  /* 0x000000020b027209 */ /* 0x004fe20007810000 */
[----:B------:R-:W-:Y:S01]  /*b650*/  FMUL.FTZ R151, R0, c[0x0][0x2d0] ;  /* 0x0000b40000977a20 */ /* 0x000fe20000410000 */
[----:B------:R-:W-:Y:S01]  /*b660*/  FMNMX.FTZ R0, R163, R6, !PT ;  /* 0x00000006a3007209 */ /* 0x000fe20007810000 */
[----:B------:R-:W-:Y:S02]  /*b670*/  FFMA.FTZ R181, R182, c[0x0][0x2d0], -R159 ;  /* 0x0000b400b6b57a23 */ /* 0x000fe4000001089f */
[C---:B------:R-:W-:Y:S01]  /*b680*/  FADD.FTZ R6, -R2.reuse, R153 ;  /* 0x0000009902067221 */ /* 0x040fe20000010100 */
[----:B------:R-:W-:Y:S01]  /*b690*/  FMNMX.FTZ R5, R155, R0, !PT ;  /* 0x000000009b057209 */ /* 0x000fe20007810000 */
[----:B------:R-:W-:Y:S01]  /*b6a0*/  FMUL.FTZ R158, R2, c[0x0][0x2d0] ;  /* 0x0000b400029e7a20 */ /* 0x000fe20000410000 */
[----:B------:R-:W-:Y:S01]  /*b6b0*/  FMNMX.FTZ R0, R9, R4, !PT ;  /* 0x0000000409007209 */ /* 0x000fe20007810000 */
[----:B------:R-:W-:Y:S01]  /*b6c0*/  FMUL.FTZ R150, R6, c[0x0][0x2d0] ;  /* 0x0000b40006967a20 */ /* 0x000fe20000410000 */
[----:B------:R-:W-:Y:S01]  /*b6d0*/  FMNMX.FTZ R4, R154, R5, !PT ;  /* 0x000000059a047209 */ /* 0x000fe20007810000 */
[----:B------:R-:W-:Y:S01]  /*b6e0*/  FFMA.FTZ R180, R180, c[0x0][0x2d0], -R159 ;  /* 0x0000b400b4b47a23 */ /* 0x000fe2000001089f */
[----:B------:R-:W1:Y:S01]  /*b6f0*/  MUFU.EX2 R151, R151 ;  /* 0x0000009700977308 */ /* 0x000e620000000800 */
[----:B------:R-:W-:Y:S02]  /*b700*/  FADD.FTZ R6, -R0, R149 ;  /* 0x0000009500067221 */ /* 0x000fe40000010100 */
[----:B------:R-:W2:Y:S01]  /*b710*/  SHFL.BFLY PT, R5, R4, 0x2, 0x1f ;  /* 0x0c401f0004057f89 */ /* 0x000ea200000e0000 */
[--C-:B------:R-:W-:Y:S02]  /*b720*/  FFMA.FTZ R184, R185, c[0x0][0x2d0], -R158.reuse ;  /* 0x0000b400b9b87a23 */ /* 0x100fe4000001089e */
[----:B------:R-:W-:Y:S02]  /*b730*/  FMUL.FTZ R149, R6, c[0x0][0x2d0] ;  /* 0x0000b40006957a20 */ /* 0x000fe40000410000 */
[--C-:B------:R-:W-:Y:S02]  /*b740*/  FFMA.FTZ R183, R183, c[0x0][0x2d0], -R158.reuse ;  /* 0x0000b400b7b77a23 */ /* 0x100fe4000001089e */
[--C-:B------:R-:W-:Y:S01]  /*b750*/  FFMA.FTZ R186, R14, c[0x0][0x2d0], -R159.reuse ;  /* 0x0000b4000eba7a23 */ /* 0x100fe2000001089f */
[----:B------:R-:W3:Y:S01]  /*b760*/  MUFU.EX2 R150, R150 ;  /* 0x0000009600967308 */ /* 0x000ee20000000800 */
[--C-:B------:R-:W-:Y:S02]  /*b770*/  FFMA.FTZ R185, R16, c[0x0][0x2d0], -R159.reuse ;  /* 0x0000b40010b97a23 */ /* 0x100fe4000001089f */
[--C-:B------:R-:W-:Y:S02]  /*b780*/  FFMA.FTZ R182, R17, c[0x0][0x2d0], -R158.reuse ;  /* 0x0000b40011b67a23 */ /* 0x100fe4000001089e */
[----:B------:R-:W-:Y:S02]  /*b790*/  FFMA.FTZ R187, R15, c[0x0][0x2d0], -R158 ;  /* 0x0000b4000fbb7a23 */ /* 0x000fe4000001089e */
[----:B------:R-:W-:Y:S02]  /*b7a0*/  FMUL.FTZ R157, R0, c[0x0][0x2d0] ;  /* 0x0000b400009d7a20 */ /* 0x000fe40000410000 */
[----:B------:R-:W-:Y:S01]  /*b7b0*/  FFMA.FTZ R171, R171, c[0x0][0x2d0], -R159 ;  /* 0x0000b400abab7a23 */ /* 0x000fe2000001089f */
[----:B------:R-:W-:Y:S01]  /*b7c0*/  MUFU.EX2 R181, R181 ;  /* 0x000000b500b57308 */ /* 0x000fe20000000800 */
[--C-:B------:R-:W-:Y:S02]  /*b7d0*/  FFMA.FTZ R195, R192, c[0x0][0x2d0], -R157.reuse ;  /* 0x0000b400c0c37a23 */ /* 0x100fe4000001089d */
[--C-:B------:R-:W-:Y:S02]  /*b7e0*/  FFMA.FTZ R192, R250, c[0x0][0x2d0], -R157.reuse ;  /* 0x0000b400fac07a23 */ /* 0x100fe4000001089d */
[--C-:B------:R-:W-:Y:S01]  /*b7f0*/  FFMA.FTZ R193, R193, c[0x0][0x2d0], -R157.reuse ;  /* 0x0000b400c1c17a23 */ /* 0x100fe2000001089d */
[----:B--2---:R-:W-:Y:S01]  /*b800*/  FMNMX.FTZ R6, R4, R5, !PT ;  /* 0x0000000504067209 */ /* 0x004fe20007810000 */
[--C-:B------:R-:W-:Y:S02]  /*b810*/  FFMA.FTZ R190, R252, c[0x0][0x2d0], -R157.reuse ;  /* 0x0000b400fcbe7a23 */ /* 0x100fe4000001089d */
[C---:B-1----:R-:W-:Y:S01]  /*b820*/  FMUL.FTZ R5, R151.reuse, R145 ;  /* 0x0000009197057220 */ /* 0x042fe20000410000 */
[----:B------:R-:W-:Y:S01]  /*b830*/  MUFU.EX2 R180, R180 ;  /* 0x000000b400b47308 */ /* 0x000fe20000000800 */
[----:B------:R-:W1:Y:S01]  /*b840*/  SHFL.BFLY PT, R153, R6, 0x1, 0x1f ;  /* 0x0c201f0006997f89 */ /* 0x000e6200000e0000 */
[C---:B------:R-:W-:Y:S02]  /*b850*/  FMUL.FTZ R16, R151.reuse, R132 ;  /* 0x0000008497107220 */ /* 0x040fe40000410000 */
[C---:B------:R-:W-:Y:S02]  /*b860*/  FMUL.FTZ R17, R151.reuse, R133 ;  /* 0x0000008597117220 */ /* 0x040fe40000410000 */
[C---:B---3--:R-:W-:Y:S02]  /*b870*/  FMUL.FTZ R18, R150.reuse, R134 ;  /* 0x0000008696127220 */ /* 0x048fe40000410000 */
[C---:B------:R-:W-:Y:S02]  /*b880*/  FMUL.FTZ R19, R150.reuse, R135 ;  /* 0x0000008796137220 */ /* 0x040fe40000410000 */
[----:B------:R-:W-:Y:S01]  /*b890*/  MUFU.EX2 R184, R184 ;  /* 0x000000b800b87308 */ /* 0x000fe20000000800 */
[----:B------:R-:W-:Y:S01]  /*b8a0*/  LDSM.16.MT88.4 R132, [R214+0x2080] ;  /* 0x00208000d684783b */ /* 0x000fe20000004200 */
[C---:B------:R-:W-:Y:S02]  /*b8b0*/  FMUL.FTZ R32, R151.reuse, R116 ;  /* 0x0000007497207220 */ /* 0x040fe40000410000 */
[C---:B------:R-:W-:Y:S02]  /*b8c0*/  FMUL.FTZ R33, R151.reuse, R117 ;  /* 0x0000007597217220 */ /* 0x040fe40000410000 */
[C---:B------:R-:W-:Y:S02]  /*b8d0*/  FMUL.FTZ R34, R150.reuse, R118 ;  /* 0x0000007696227220 */ /* 0x040fe40000410000 */
[----:B------:R-:W-:Y:S02]  /*b8e0*/  FMUL.FTZ R35, R150, R119 ;  /* 0x0000007796237220 */ /* 0x000fe40000410000 */
[----:B------:R-:W2:Y:S01]  /*b8f0*/  MUFU.EX2 R183, R183 ;  /* 0x000000b700b77308 */ /* 0x000ea20000000800 */
[----:B------:R-:W-:Y:S01]  /*b900*/  LDSM.16.MT88.4 R116, [R214+0x2880] ;  /* 0x00288000d674783b */ /* 0x000fe20000004200 */
[C---:B------:R-:W-:Y:S02]  /*b910*/  FMUL.FTZ R48, R151.reuse, R100 ;  /* 0x0000006497307220 */ /* 0x040fe40000410000 */
[----:B------:R-:W-:Y:S01]  /*b920*/  FMUL.FTZ R49, R151, R101 ;  /* 0x0000006597317220 */ /* 0x000fe20000410000 */
[----:B-1----:R-:W-:Y:S01]  /*b930*/  FMNMX.FTZ R153, R6, R153, !PT ;  /* 0x0000009906997209 */ /* 0x002fe20007810000 */
[C---:B------:R-:W-:Y:S02]  /*b940*/  FMUL.FTZ R6, R150.reuse, R146 ;  /* 0x0000009296067220 */ /* 0x040fe40000410000 */
[----:B------:R-:W-:Y:S02]  /*b950*/  FMUL.FTZ R50, R150, R102 ;  /* 0x0000006696327220 */ /* 0x000fe40000410000 */
[C---:B------:R-:W-:Y:S01]  /*b960*/  FMUL.FTZ R156, R153.reuse, c[0x0][0x2d0] ;  /* 0x0000b400999c7a20 */ /* 0x040fe20000410000 */
[----:B------:R-:W-:Y:S01]  /*b970*/  MUFU.EX2 R186, R186 ;  /* 0x000000ba00ba7308 */ /* 0x000fe20000000800 */
[----:B------:R-:W-:Y:S02]  /*b980*/  FADD.FTZ R4, -R153, R152 ;  /* 0x0000009899047221 */ /* 0x000fe40000010100 */
[--C-:B------:R-:W-:Y:S02]  /*b990*/  FFMA.FTZ R188, R197, c[0x0][0x2d0], -R156.reuse ;  /* 0x0000b400c5bc7a23 */ /* 0x100fe4000001089c */
[----:B------:R-:W-:Y:S02]  /*b9a0*/  FMUL.FTZ R148, R4, c[0x0][0x2d0] ;  /* 0x0000b40004947a20 */ /* 0x000fe40000410000 */
[--C-:B------:R-:W-:Y:S02]  /*b9b0*/  FFMA.FTZ R189, R12, c[0x0][0x2d0], -R156.reuse ;  /* 0x0000b4000cbd7a23 */ /* 0x100fe4000001089c */
[--C-:B------:R-:W-:Y:S01]  /*b9c0*/  FFMA.FTZ R191, R7, c[0x0][0x2d0], -R156.reuse ;  /* 0x0000b40007bf7a23 */ /* 0x100fe2000001089c */
[----:B------:R-:W1:Y:S01]  /*b9d0*/  MUFU.EX2 R185, R185 ;  /* 0x000000b900b97308 */ /* 0x000e620000000800 */
[--C-:B------:R-:W-:Y:S01]  /*b9e0*/  FFMA.FTZ R152, R13, c[0x0][0x2d0], -R156.reuse ;  /* 0x0000b4000d987a23 */ /* 0x100fe2000001089c */
[----:B--2---:R-:W-:Y:S01]  /*b9f0*/  F2FP.PACK_AB R145, R183, R184 ;  /* 0x000000b8b791723e */ /* 0x004fe200000000ff */
[----:B------:R-:W-:Y:S01]  /*ba00*/  FMUL.FTZ R4, R151, R144 ;  /* 0x0000009097047220 */ /* 0x000fe20000410000 */
[----:B------:R-:W-:Y:S01]  /*ba10*/  F2FP.PACK_AB R144, R180, R181 ;  /* 0x000000b5b490723e */ /* 0x000fe200000000ff */
[C---:B------:R-:W-:Y:S02]  /*ba20*/  FMUL.FTZ R7, R150.reuse, R147 ;  /* 0x0000009396077220 */ /* 0x040fe40000410000 */
[----:B------:R-:W-:Y:S03]  /*ba30*/  FMUL.FTZ R51, R150, R103 ;  /* 0x0000006796337220 */ /* 0x000fe60000410000 */
[----:B------:R-:W-:Y:S01]  /*ba40*/  MUFU.EX2 R182, R182 ;  /* 0x000000b600b67308 */ /* 0x000fe20000000800 */
[----:B------:R-:W-:Y:S01]  /*ba50*/  LDSM.16.MT88.4 R100, [R214+0x3080] ;  /* 0x00308000d664783b */ /* 0x000fe20000004200 */
[----:B------:R-:W-:Y:S02]  /*ba60*/  FFMA.FTZ R250, R176, c[0x0][0x2d0], -R157 ;  /* 0x0000b400b0fa7a23 */ /* 0x000fe4000001089d */
[--C-:B------:R-:W-:Y:S02]  /*ba70*/  FFMA.FTZ R252, R179, c[0x0][0x2d0], -R156.reuse ;  /* 0x0000b400b3fc7a23 */ /* 0x100fe4000001089c */
[----:B------:R-:W-:Y:S02]  /*ba80*/  FFMA.FTZ R177, R177, c[0x0][0x2d0], -R156 ;  /* 0x0000b400b1b17a23 */ /* 0x000fe4000001089c */
[--C-:B------:R-:W-:Y:S02]  /*ba90*/  FFMA.FTZ R170, R170, c[0x0][0x2d0], -R159.reuse ;  /* 0x0000b400aaaa7a23 */ /* 0x100fe4000001089f */
[----:B------:R-:W2:Y:S01]  /*baa0*/  MUFU.EX2 R187, R187 ;  /* 0x000000bb00bb7308 */ /* 0x000ea20000000800 */
[--C-:B------:R-:W-:Y:S02]  /*bab0*/  FFMA.FTZ R169, R169, c[0x0][0x2d0], -R158.reuse ;  /* 0x0000b400a9a97a23 */ /* 0x100fe4000001089e */
[--C-:B------:R-:W-:Y:S01]  /*bac0*/  FFMA.FTZ R168, R168, c[0x0][0x2d0], -R158.reuse ;  /* 0x0000b400a8a87a23 */ /* 0x100fe2000001089e */
[----:B-1----:R-:W-:Y:S01]  /*bad0*/  F2FP.PACK_AB R146, R185, R186 ;  /* 0x000000bab992723e */ /* 0x002fe200000000ff */
[----:B------:R-:W-:Y:S02]  /*bae0*/  FFMA.FTZ R175, R175, c[0x0][0x2d0], -R159 ;  /* 0x0000b400afaf7a23 */ /* 0x000fe4000001089f */
[----:B------:R-:W-:Y:S02]  /*baf0*/  FFMA.FTZ R173, R173, c[0x0][0x2d0], -R158 ;  /* 0x0000b400adad7a23 */ /* 0x000fe4000001089e */
[--C-:B------:R-:W-:Y:S01]  /*bb00*/  FFMA.FTZ R167, R167, c[0x0][0x2d0], -R157.reuse ;  /* 0x0000b400a7a77a23 */ /* 0x100fe2000001089d */
[----:B------:R-:W1:Y:S01]  /*bb10*/  MUFU.EX2 R149, R149 ;  /* 0x0000009500957308 */ /* 0x000e620000000800 */
[----:B------:R-:W-:Y:S02]  /*bb20*/  FFMA.FTZ R166, R166, c[0x0][0x2d0], -R157 ;  /* 0x0000b400a6a67a23 */ /* 0x000fe4000001089d */
[----:B------:R-:W-:Y:S02]  /*bb30*/  FFMA.FTZ R164, R164, c[0x0][0x2d0], -R156 ;  /* 0x0000b400a4a47a23 */ /* 0x000fe4000001089c */
[C---:B------:R-:W-:Y:S02]  /*bb40*/  FMUL.FTZ R52, R151.reuse, R52 ;  /* 0x0000003497347220 */ /* 0x040fe40000410000 */
[C---:B------:R-:W-:Y:S02]  /*bb50*/  FMUL.FTZ R53, R151.reuse, R53 ;  /* 0x0000003597357220 */ /* 0x040fe40000410000 */
[C---:B------:R-:W-:Y:S01]  /*bb60*/  FMUL.FTZ R54, R150.reuse, R54 ;  /* 0x0000003696367220 */ /* 0x040fe20000410000 */
[----:B------:R-:W3:Y:S01]  /*bb70*/  MUFU.EX2 R148, R148 ;  /* 0x0000009400947308 */ /* 0x000ee20000000800 */
[C---:B------:R-:W-:Y:S02]  /*bb80*/  FMUL.FTZ R55, R150.reuse, R55 ;  /* 0x0000003796377220 */ /* 0x040fe40000410000 */
[----:B------:R-:W-:Y:S01]  /*bb90*/  FMUL.FTZ R64, R151, R64 ;  /* 0x0000004097407220 */ /* 0x000fe20000410000 */
[----:B--2---:R-:W-:Y:S01]  /*bba0*/  F2FP.PACK_AB R147, R187, R182 ;  /* 0x000000b6bb93723e */ /* 0x004fe200000000ff */
[----:B------:R-:W-:Y:S02]  /*bbb0*/  FMUL.FTZ R65, R151, R65 ;  /* 0x0000004197417220 */ /* 0x000fe40000410000 */
[C---:B------:R-:W-:Y:S02]  /*bbc0*/  FMUL.FTZ R66, R150.reuse, R66 ;  /* 0x0000004296427220 */ /* 0x040fe40000410000 */
[----:B------:R-:W-:Y:S01]  /*bbd0*/  FMUL.FTZ R67, R150, R67 ;  /* 0x0000004396437220 */ /* 0x000fe20000410000 */
[----:B------:R-:W-:Y:S01]  /*bbe0*/  MUFU.EX2 R195, R195 ;  /* 0x000000c300c37308 */ /* 0x000fe20000000800 */
[-C--:B------:R-:W-:Y:S05]  /*bbf0*/  HMMA.16816.F32 R4, R144, R20.reuse, R4 ;  /* 0x000000149004723c */ /* 0x080fea0000001804 */
[C---:B-1----:R-:W-:Y:S02]  /*bc00*/  FMUL.FTZ R8, R149.reuse, R140 ;  /* 0x0000008c95087220 */ /* 0x042fe40000410000 */
[C---:B------:R-:W-:Y:S02]  /*bc10*/  FMUL.FTZ R9, R149.reuse, R141 ;  /* 0x0000008d95097220 */ /* 0x040fe40000410000 */
[----:B------:R-:W1:Y:S03]  /*bc20*/  MUFU.EX2 R192, R192 ;  /* 0x000000c000c07308 */ /* 0x000e660000000800 */
[C---:B------:R-:W-:Y:S02]  /*bc30*/  FMUL.FTZ R12, R149.reuse, R136 ;  /* 0x00000088950c7220 */ /* 0x040fe40000410000 */
[C---:B---3--:R-:W-:Y:S02]  /*bc40*/  FMUL.FTZ R10, R148.reuse, R142 ;  /* 0x0000008e940a7220 */ /* 0x048fe40000410000 */
[C---:B------:R-:W-:Y:S02]  /*bc50*/  FMUL.FTZ R11, R148.reuse, R143 ;  /* 0x0000008f940b7220 */ /* 0x040fe40000410000 */
[C---:B------:R-:W-:Y:S01]  /*bc60*/  FMUL.FTZ R14, R148.reuse, R138 ;  /* 0x0000008a940e7220 */ /* 0x040fe20000410000 */
[----:B------:R-:W-:Y:S01]  /*bc70*/  MUFU.EX2 R193, R193 ;  /* 0x000000c100c17308 */ /* 0x000fe20000000800 */
[C---:B------:R-:W-:Y:S02]  /*bc80*/  FMUL.FTZ R15, R148.reuse, R139 ;  /* 0x0000008b940f7220 */ /* 0x040fe40000410000 */
[C---:B------:R-:W-:Y:S02]  /*bc90*/  FMUL.FTZ R13, R149.reuse, R137 ;  /* 0x00000089950d7220 */ /* 0x040fe40000410000 */
[C---:B------:R-:W-:Y:S02]  /*bca0*/  FMUL.FTZ R40, R149.reuse, R108 ;  /* 0x0000006c95287220 */ /* 0x040fe40000410000 */
[C---:B------:R-:W-:Y:S02]  /*bcb0*/  FMUL.FTZ R41, R149.reuse, R109 ;  /* 0x0000006d95297220 */ /* 0x040fe40000410000 */
[C---:B------:R-:W-:Y:S01]  /*bcc0*/  FMUL.FTZ R42, R148.reuse, R110 ;  /* 0x0000006e942a7220 */ /* 0x040fe20000410000 */
[----:B------:R-:W2:Y:S01]  /*bcd0*/  MUFU.EX2 R190, R190 ;  /* 0x000000be00be7308 */ /* 0x000ea20000000800 */
[----:B------:R-:W-:Y:S02]  /*bce0*/  FMUL.FTZ R43, R148, R111 ;  /* 0x0000006f942b7220 */ /* 0x000fe40000410000 */
[----:B------:R-:W-:Y:S01]  /*bcf0*/  LDSM.16.MT88.4 R108, [R214+0x1c80] ;  /* 0x001c8000d66c783b */ /* 0x000fe20000004200 */
[----:B-1----:R-:W-:Y:S01]  /*bd00*/  F2FP.PACK_AB R140, R192, R195 ;  /* 0x000000c3c08c723e */ /* 0x002fe200000000ff */
[C---:B------:R-:W-:Y:S02]  /*bd10*/  FMUL.FTZ R44, R149.reuse, R104 ;  /* 0x00000068952c7220 */ /* 0x040fe40000410000 */
[C---:B------:R-:W-:Y:S02]  /*bd20*/  FMUL.FTZ R45, R149.reuse, R105 ;  /* 0x00000069952d7220 */ /* 0x040fe40000410000 */
[C---:B------:R-:W-:Y:S01]  /*bd30*/  FMUL.FTZ R46, R148.reuse, R106 ;  /* 0x0000006a942e7220 */ /* 0x040fe20000410000 */
[----:B------:R-:W-:Y:S01]  /*bd40*/  MUFU.EX2 R191, R191 ;  /* 0x000000bf00bf7308 */ /* 0x000fe20000000800 */
[C---:B------:R-:W-:Y:S02]  /*bd50*/  FMUL.FTZ R47, R148.reuse, R107 ;  /* 0x0000006b942f7220 */ /* 0x040fe40000410000 */
[----:B------:R-:W-:Y:S01]  /*bd60*/  LDSM.16.MT88.4 R104, [R212+0x3080] ;  /* 0x00308000d468783b */ /* 0x000fe20000004200 */
[C---:B------:R-:W-:Y:S02]  /*bd70*/  FMUL.FTZ R24, R149.reuse, R124 ;  /* 0x0000007c95187220 */ /* 0x040fe40000410000 */
[C---:B------:R-:W-:Y:S02]  /*bd80*/  FMUL.FTZ R25, R149.reuse, R125 ;  /* 0x0000007d95197220 */ /* 0x040fe40000410000 */
[C---:B------:R-:W-:Y:S02]  /*bd90*/  FMUL.FTZ R26, R148.reuse, R126 ;  /* 0x0000007e941a7220 */ /* 0x040fe40000410000 */
[----:B------:R-:W1:Y:S01]  /*bda0*/  MUFU.EX2 R188, R188 ;  /* 0x000000bc00bc7308 */ /* 0x000e620000000800 */
[----:B------:R-:W-:Y:S02]  /*bdb0*/  FMUL.FTZ R27, R148, R127 ;  /* 0x0000007f941b7220 */ /* 0x000fe40000410000 */
[C---:B------:R-:W-:Y:S01]  /*bdc0*/  FMUL.FTZ R28, R149.reuse, R120 ;  /* 0x00000078951c7220 */ /* 0x040fe20000410000 */
[----:B--2---:R-:W-:Y:S01]  /*bdd0*/  F2FP.PACK_AB R142, R190, R193 ;  /* 0x000000c1be8e723e */ /* 0x004fe200000000ff */
[C---:B------:R-:W-:Y:S02]  /*bde0*/  FMUL.FTZ R29, R149.reuse, R121 ;  /* 0x00000079951d7220 */ /* 0x040fe40000410000 */
[C---:B------:R-:W-:Y:S02]  /*bdf0*/  FMUL.FTZ R30, R148.reuse, R122 ;  /* 0x0000007a941e7220 */ /* 0x040fe40000410000 */
[C---:B------:R-:W-:Y:S01]  /*be00*/  FMUL.FTZ R56, R149.reuse, R56 ;  /* 0x0000003895387220 */ /* 0x040fe20000410000 */
[----:B------:R-:W-:Y:S01]  /*be10*/  MUFU.EX2 R189, R189 ;  /* 0x000000bd00bd7308 */ /* 0x000fe20000000800 */
[C---:B------:R-:W-:Y:S02]  /*be20*/  FMUL.FTZ R57, R149.reuse, R57 ;  /* 0x0000003995397220 */ /* 0x040fe40000410000 */
[C---:B------:R-:W-:Y:S02]  /*be30*/  FMUL.FTZ R58, R148.reuse, R58 ;  /* 0x0000003a943a7220 */ /* 0x040fe40000410000 */
[C---:B------:R-:W-:Y:S02]  /*be40*/  FMUL.FTZ R59, R148.reuse, R59 ;  /* 0x0000003b943b7220 */ /* 0x040fe40000410000 */
[C---:B------:R-:W-:Y:S02]  /*be50*/  FMUL.FTZ R60, R149.reuse, R60 ;  /* 0x0000003c953c7220 */ /* 0x040fe40000410000 */
[----:B------:R-:W-:Y:S01]  /*be60*/  FMUL.FTZ R61, R149, R61 ;  /* 0x0000003d953d7220 */ /* 0x000fe20000410000 */
[----:B------:R-:W2:Y:S01]  /*be70*/  MUFU.EX2 R152, R152 ;  /* 0x0000009800987308 */ /* 0x000ea20000000800 */
[C---:B------:R-:W-:Y:S02]  /*be80*/  FMUL.FTZ R62, R148.reuse, R62 ;  /* 0x0000003e943e7220 */ /* 0x040fe40000410000 */
[----:B------:R-:W-:Y:S01]  /*be90*/  FMUL.FTZ R63, R148, R63 ;  /* 0x0000003f943f7220 */ /* 0x000fe20000410000 */
[----:B-1----:R-:W-:Y:S01]  /*bea0*/  F2FP.PACK_AB R141, R188, R191 ;  /* 0x000000bfbc8d723e */ /* 0x002fe200000000ff */
[--C-:B------:R-:W-:Y:S02]  /*beb0*/  FFMA.FTZ R194, R194, c[0x0][0x2d0], -R159.reuse ;  /* 0x0000b400c2c27a23 */ /* 0x100fe4000001089f */
[--C-:B------:R-:W-:Y:S02]  /*bec0*/  FFMA.FTZ R197, R196, c[0x0][0x2d0], -R159.reuse ;  /* 0x0000b400c4c57a23 */ /* 0x100fe4000001089f */
[--C-:B------:R-:W-:Y:S01]  /*bed0*/  FFMA.FTZ R196, R201, c[0x0][0x2d0], -R158.reuse ;  /* 0x0000b400c9c47a23 */ /* 0x100fe2000001089e */
[----:B------:R1:W-:Y:S01]  /*bee0*/  MUFU.EX2 R124, R177 ;  /* 0x000000b1007c7308 */ /* 0x0003e20000000800 */
[--C-:B------:R-:W-:Y:S02]  /*bef0*/  FFMA.FTZ R199, R199, c[0x0][0x2d0], -R158.reuse ;  /* 0x0000b400c7c77a23 */ /* 0x100fe4000001089e */
[--C-:B------:R-:W-:Y:S02]  /*bf00*/  FFMA.FTZ R198, R198, c[0x0][0x2d0], -R159.reuse ;  /* 0x0000b400c6c67a23 */ /* 0x100fe4000001089f */
[--C-:B------:R-:W-:Y:S02]  /*bf10*/  FFMA.FTZ R201, R200, c[0x0][0x2d0], -R159.reuse ;  /* 0x0000b400c8c97a23 */ /* 0x100fe4000001089f */
[----:B------:R-:W-:Y:S02]  /*bf20*/  FFMA.FTZ R159, R174, c[0x0][0x2d0], -R159 ;  /* 0x0000b400ae9f7a23 */ /* 0x000fe4000001089f */
[--C-:B------:R-:W-:Y:S01]  /*bf30*/  FFMA.FTZ R200, R247, c[0x0][0x2d0], -R158.reuse ;  /* 0x0000b400f7c87a23 */ /* 0x100fe2000001089e */
[----:B------:R-:W-:Y:S01]  /*bf40*/  MUFU.EX2 R125, R171 ;  /* 0x000000ab007d7308 */ /* 0x000fe20000000800 */
[--C-:B------:R-:W-:Y:S02]  /*bf50*/  FFMA.FTZ R203, R203, c[0x0][0x2d0], -R158.reuse ;  /* 0x0000b400cbcb7a23 */ /* 0x100fe4000001089e */
[----:B------:R-:W-:Y:S01]  /*bf60*/  FFMA.FTZ R158, R172, c[0x0][0x2d0], -R158 ;  /* 0x0000b400ac9e7a23 */ /* 0x000fe2000001089e */
[----:B--2---:R-:W-:Y:S01]  /*bf70*/  F2FP.PACK_AB R143, R152, R189 ;  /* 0x000000bd988f723e */ /* 0x004fe200000000ff */
[--C-:B------:R-:W-:Y:S02]  /*bf80*/  FFMA.FTZ R202, R202, c[0x0][0x2d0], -R157.reuse ;  /* 0x0000b400caca7a23 */ /* 0x100fe4000001089d */
[--C-:B------:R-:W-:Y:S02]  /*bf90*/  FFMA.FTZ R247, R248, c[0x0][0x2d0], -R157.reuse ;  /* 0x0000b400f8f77a23 */ /* 0x100fe4000001089d */
[--C-:B------:R-:W-:Y:S01]  /*bfa0*/  FFMA.FTZ R248, R251, c[0x0][0x2d0], -R156.reuse ;  /* 0x0000b400fbf87a23 */ /* 0x100fe2000001089c */
[----:B------:R-:W-:Y:S01]  /*bfb0*/  MUFU.EX2 R121, R170 ;  /* 0x000000aa00797308 */ /* 0x000fe20000000800 */
[C---:B------:R-:W-:Y:S04]  /*bfc0*/  HMMA.16816.F32 R8, R140.reuse, R20, R8 ;  /* 0x000000148c08723c */ /* 0x040fe80000001808 */
[--C-:B------:R-:W-:Y:S02]  /*bfd0*/  FFMA.FTZ R251, R178, c[0x0][0x2d0], -R157.reuse ;  /* 0x0000b400b2fb7a23 */ /* 0x100fe4000001089d */
[----:B-1----:R-:W-:Y:S01]  /*bfe0*/  LDSM.16.MT88.4 R176, [R212+0x3880] ;  /* 0x00388000d4b0783b */ /* 0x002fe20000004200 */
[C---:B------:R-:W-:Y:S01]  /*bff0*/  FMUL.FTZ R20, R151.reuse, R128 ;  /* 0x0000008097147220 */ /* 0x040fe20000410000 */
[-C--:B------:R-:W-:Y:S01]  /*c000*/  HMMA.16816.F32 R12, R140, R22.reuse, R12 ;  /* 0x000000168c0c723c */ /* 0x080fe2000000180c */
[----:B------:R-:W-:Y:S03]  /*c010*/  MUFU.EX2 R126, R169 ;  /* 0x000000a9007e7308 */ /* 0x000fe60000000800 */
[----:B------:R-:W-:Y:S02]  /*c020*/  FMUL.FTZ R21, R151, R129 ;  /* 0x0000008197157220 */ /* 0x000fe40000410000 */
[--C-:B------:R-:W-:Y:S02]  /*c030*/  FFMA.FTZ R162, R162, c[0x0][0x2d0], -R157.reuse ;  /* 0x0000b400a2a27a23 */ /* 0x100fe4000001089d */
[C---:B------:R-:W-:Y:S03]  /*c040*/  HMMA.16816.F32 R16, R144.reuse, R22, R16 ;  /* 0x000000169010723c */ /* 0x040fe60000001810 */
[----:B------:R1:W-:Y:S01]  /*c050*/  MUFU.EX2 R122, R168 ;  /* 0x000000a8007a7308 */ /* 0x0003e20000000800 */
[----:B------:R-:W-:Y:S02]  /*c060*/  FMUL.FTZ R31, R148, R123 ;  /* 0x0000007b941f7220 */ /* 0x000fe40000410000 */
[----:B------:R-:W-:Y:S02]  /*c070*/  FFMA.FTZ R157, R165, c[0x0][0x2d0], -R157 ;  /* 0x0000b400a59d7a23 */ /* 0x000fe4000001089d */
[C---:B------:R-:W-:Y:S04]  /*c080*/  FMUL.FTZ R22, R150.reuse, R130 ;  /* 0x0000008296167220 */ /* 0x040fe80000410000 */
[C---:B------:R-:W-:Y:S01]  /*c090*/  FMUL.FTZ R23, R150.reuse, R131 ;  /* 0x0000008396177220 */ /* 0x040fe20000410000 */
[----:B------:R-:W-:Y:S01]  /*c0a0*/  MUFU.EX2 R138, R175 ;  /* 0x000000af008a7308 */ /* 0x000fe20000000800 */
[----:B------:R-:W2:Y:S01]  /*c0b0*/  LDSM.16.MT88.4 R128, [R214+0x2480] ;  /* 0x00248000d680783b */ /* 0x000ea20000004200 */
[C---:B------:R-:W-:Y:S02]  /*c0c0*/  FMUL.FTZ R96, R151.reuse, R96 ;  /* 0x0000006097607220 */ /* 0x040fe40000410000 */
[C---:B------:R-:W-:Y:S02]  /*c0d0*/  FMUL.FTZ R97, R151.reuse, R97 ;  /* 0x0000006197617220 */ /* 0x040fe40000410000 */
[-C--:B------:R-:W-:Y:S03]  /*c0e0*/  HMMA.16816.F32 R20, R144, R36.reuse, R20 ;  /* 0x000000249014723c */ /* 0x080fe60000001814 */
[C---:B------:R-:W-:Y:S01]  /*c0f0*/  FMUL.FTZ R98, R150.reuse, R98 ;  /* 0x0000006296627220 */ /* 0x040fe20000410000 */
[----:B------:R3:W-:Y:S01]  /*c100*/  MUFU.EX2 R139, R173 ;  /* 0x000000ad008b7308 */ /* 0x0007e20000000800 */
[C---:B------:R-:W-:Y:S02]  /*c110*/  FMUL.FTZ R99, R150.reuse, R99 ;  /* 0x0000006396637220 */ /* 0x040fe40000410000 */
[C---:B------:R-:W-:Y:S01]  /*c120*/  FMUL.FTZ R68, R151.reuse, R68 ;  /* 0x0000004497447220 */ /* 0x040fe20000410000 */
[C---:B------:R-:W-:Y:S01]  /*c130*/  HMMA.16816.F32 R24, R140.reuse, R36, R24 ;  /* 0x000000248c18723c */ /* 0x040fe20000001818 */
[----:B-1----:R-:W-:Y:S03]  /*c140*/  LDSM.16.MT88.4 R168, [R212+0x2c80] ;  /* 0x002c8000d4a8783b */ /* 0x002fe60000004200 */
[C---:B------:R-:W-:Y:S02]  /*c150*/  FMUL.FTZ R69, R151.reuse, R69 ;  /* 0x0000004597457220 */ /* 0x040fe40000410000 */
[----:B------:R-:W-:Y:S01]  /*c160*/  MUFU.EX2 R127, R167 ;  /* 0x000000a7007f7308 */ /* 0x000fe20000000800 */
[C---:B------:R-:W-:Y:S01]  /*c170*/  FMUL.FTZ R36, R151.reuse, R112 ;  /* 0x0000007097247220 */ /* 0x040fe20000410000 */
[-C--:B------:R-:W-:Y:S04]  /*c180*/  HMMA.16816.F32 R28, R140, R38.reuse, R28 ;  /* 0x000000268c1c723c */ /* 0x080fe8000000181c */
[----:B------:R-:W-:Y:S02]  /*c190*/  FMUL.FTZ R37, R151, R113 ;  /* 0x0000007197257220 */ /* 0x000fe40000410000 */
[C---:B------:R-:W-:Y:S02]  /*c1a0*/  FMUL.FTZ R70, R150.reuse, R70 ;  /* 0x0000004696467220 */ /* 0x040fe40000410000 */
[C---:B------:R-:W-:Y:S01]  /*c1b0*/  HMMA.16816.F32 R32, R144.reuse, R38, R32 ;  /* 0x000000269020723c */ /* 0x040fe20000001820 */
[----:B------:R-:W1:Y:S01]  /*c1c0*/  MUFU.EX2 R136, R166 ;  /* 0x000000a600887308 */ /* 0x000e620000000800 */
[----:B---3--:R-:W-:Y:S02]  /*c1d0*/  LDSM.16.MT88.4 R172, [R214+0x3880] ;  /* 0x00388000d6ac783b */ /* 0x008fe40000004200 */
[C---:B------:R-:W-:Y:S03]  /*c1e0*/  FMUL.FTZ R71, R150.reuse, R71 ;  /* 0x0000004796477220 */ /* 0x040fe60000410000 */
[C---:B------:R-:W-:Y:S02]  /*c1f0*/  FMUL.FTZ R38, R150.reuse, R114 ;  /* 0x0000007296267220 */ /* 0x040fe40000410000 */
[----:B------:R-:W-:Y:S02]  /*c200*/  FMUL.FTZ R39, R150, R115 ;  /* 0x0000007396277220 */ /* 0x000fe40000410000 */
[----:B------:R3:W-:Y:S01]  /*c210*/  MUFU.EX2 R120, R164 ;  /* 0x000000a400787308 */ /* 0x0007e20000000800 */
[----:B------:R-:W4:Y:S01]  /*c220*/  LDSM.16.MT88.4 R112, [R212+0x2480] ;  /* 0x00248000d470783b */ /* 0x000f220000004200 */
[C---:B------:R-:W-:Y:S02]  /*c230*/  FMUL.FTZ R72, R149.reuse, R72 ;  /* 0x0000004895487220 */ /* 0x040fe40000410000 */
[C---:B------:R-:W-:Y:S01]  /*c240*/  FMUL.FTZ R73, R149.reuse, R73 ;  /* 0x0000004995497220 */ /* 0x040fe20000410000 */
[-C--:B--2---:R-:W-:Y:S03]  /*c250*/  HMMA.16816.F32 R36, R144, R128.reuse, R36 ;  /* 0x000000809024723c */ /* 0x084fe60000001824 */
[C---:B------:R-:W-:Y:S02]  /*c260*/  FMUL.FTZ R74, R148.reuse, R74 ;  /* 0x0000004a944a7220 */ /* 0x040fe40000410000 */
[----:B------:R-:W-:Y:S01]  /*c270*/  MUFU.EX2 R194, R194 ;  /* 0x000000c200c27308 */ /* 0x000fe20000000800 */
[----:B------:R-:W-:Y:S02]  /*c280*/  FMUL.FTZ R75, R148, R75 ;  /* 0x0000004b944b7220 */ /* 0x000fe40000410000 */
[C---:B------:R-:W-:Y:S04]  /*c290*/  HMMA.16816.F32 R40, R140.reuse, R128, R40 ;  /* 0x000000808c28723c */ /* 0x040fe80000001828 */
[C---:B------:R-:W-:Y:S01]  /*c2a0*/  FMUL.FTZ R76, R149.reuse, R76 ;  /* 0x0000004c954c7220 */ /* 0x040fe20000410000 */
[----:B-1----:R-:W-:Y:S01]  /*c2b0*/  F2FP.PACK_AB R160, R136, R127 ;  /* 0x0000007f88a0723e */ /* 0x002fe200000000ff */
[----:B------:R-:W-:Y:S01]  /*c2c0*/  FMUL.FTZ R77, R149, R77 ;  /* 0x0000004d954d7220 */ /* 0x000fe20000410000 */
[----:B------:R-:W1:Y:S01]  /*c2d0*/  MUFU.EX2 R197, R197 ;  /* 0x000000c500c57308 */ /* 0x000e620000000800 */
[-C--:B------:R-:W-:Y:S01]  /*c2e0*/  HMMA.16816.F32 R44, R140, R130.reuse, R44 ;  /* 0x000000828c2c723c */ /* 0x080fe2000000182c */
[----:B---3--:R-:W-:Y:S03]  /*c2f0*/  LDSM.16.MT88.4 R164, [R214+0x2c80] ;  /* 0x002c8000d6a4783b */ /* 0x008fe60000004200 */
[C---:B------:R-:W-:Y:S02]  /*c300*/  FMUL.FTZ R78, R148.reuse, R78 ;  /* 0x0000004e944e7220 */ /* 0x040fe40000410000 */
[----:B------:R-:W-:Y:S02]  /*c310*/  FMUL.FTZ R79, R148, R79 ;  /* 0x0000004f944f7220 */ /* 0x000fe40000410000 */
[C---:B------:R-:W-:Y:S01]  /*c320*/  HMMA.16816.F32 R48, R144.reuse, R130, R48 ;  /* 0x000000829030723c */ /* 0x040fe20000001830 */
[----:B------:R-:W-:Y:S03]  /*c330*/  MUFU.EX2 R196, R196 ;  /* 0x000000c400c47308 */ /* 0x000fe60000000800 */
[C---:B------:R-:W-:Y:S02]  /*c340*/  FMUL.FTZ R80, R151.reuse, R80 ;  /* 0x0000005097507220 */ /* 0x040fe40000410000 */
[C---:B------:R-:W-:Y:S02]  /*c350*/  FMUL.FTZ R81, R151.reuse, R81 ;  /* 0x0000005197517220 */ /* 0x040fe40000410000 */
[C---:B------:R-:W-:Y:S03]  /*c360*/  FMUL.FTZ R82, R150.reuse, R82 ;  /* 0x0000005296527220 */ /* 0x040fe60000410000 */
[----:B------:R-:W2:Y:S01]  /*c370*/  MUFU.EX2 R199, R199 ;  /* 0x000000c700c77308 */ /* 0x000ea20000000800 */
[-C--:B----4-:R-:W-:Y:S03]  /*c380*/  HMMA.16816.F32 R52, R144, R112.reuse, R52 ;  /* 0x000000709034723c */ /* 0x090fe60000001834 */
[C---:B------:R-:W-:Y:S02]  /*c390*/  FMUL.FTZ R83, R150.reuse, R83 ;  /* 0x0000005396537220 */ /* 0x040fe40000410000 */
[C---:B------:R-:W-:Y:S02]  /*c3a0*/  FMUL.FTZ R84, R151.reuse, R84 ;  /* 0x0000005497547220 */ /* 0x040fe40000410000 */
[----:B------:R-:W-:Y:S01]  /*c3b0*/  FMUL.FTZ R85, R151, R85 ;  /* 0x0000005597557220 */ /* 0x000fe20000410000 */
[C---:B------:R-:W-:Y:S01]  /*c3c0*/  HMMA.16816.F32 R56, R140.reuse, R112, R56 ;  /* 0x000000708c38723c */ /* 0x040fe20000001838 */
[----:B------:R-:W-:Y:S03]  /*c3d0*/  MUFU.EX2 R198, R198 ;  /* 0x000000c600c67308 */ /* 0x000fe60000000800 */
[C---:B------:R-:W-:Y:S02]  /*c3e0*/  FMUL.FTZ R86, R150.reuse, R86 ;  /* 0x0000005696567220 */ /* 0x040fe40000410000 */
[----:B------:R-:W-:Y:S02]  /*c3f0*/  FMUL.FTZ R87, R150, R87 ;  /* 0x0000005796577220 */ /* 0x000fe40000410000 */
[-C--:B------:R-:W-:Y:S03]  /*c400*/  HMMA.16816.F32 R60, R140, R114.reuse, R60 ;  /* 0x000000728c3c723c */ /* 0x080fe6000000183c */
[----:B------:R-:W3:Y:S01]  /*c410*/  MUFU.EX2 R201, R201 ;  /* 0x000000c900c97308 */ /* 0x000ee20000000800 */
[C---:B------:R-:W-:Y:S02]  /*c420*/  FMUL.FTZ R88, R149.reuse, R88 ;  /* 0x0000005895587220 */ /* 0x040fe40000410000 */
[----:B------:R-:W-:Y:S02]  /*c430*/  FMUL.FTZ R89, R149, R89 ;  /* 0x0000005995597220 */ /* 0x000fe40000410000 */
[C---:B------:R-:W-:Y:S01]  /*c440*/  HMMA.16816.F32 R64, R144.reuse, R114, R64 ;  /* 0x000000729040723c */ /* 0x040fe20000001840 */
[----:B------:R-:W4:Y:S03]  /*c450*/  LDSM.16.MT88.4 R112, [R212+0x1c80] ;  /* 0x001c8000d470783b */ /* 0x000f260000004200 */
[C---:B------:R-:W-:Y:S01]  /*c460*/  FMUL.FTZ R90, R148.reuse, R90 ;  /* 0x0000005a945a7220 */ /* 0x040fe20000410000 */
[----:B------:R-:W-:Y:S01]  /*c470*/  MUFU.EX2 R200, R200 ;  /* 0x000000c800c87308 */ /* 0x000fe20000000800 */
[C---:B------:R-:W-:Y:S02]  /*c480*/  FMUL.FTZ R91, R148.reuse, R91 ;  /* 0x0000005b945b7220 */ /* 0x040fe40000410000 */
[-C--:B------:R-:W-:Y:S04]  /*c490*/  HMMA.16816.F32 R68, R144, R100.reuse, R68 ;  /* 0x000000649044723c */ /* 0x080fe80000001844 */
[--C-:B------:R-:W-:Y:S02]  /*c4a0*/  FFMA.FTZ R249, R249, c[0x0][0x2d0], -R156.reuse ;  /* 0x0000b400f9f97a23 */ /* 0x100fe4000001089c */
[C---:B------:R-:W-:Y:S01]  /*c4b0*/  FMUL.FTZ R92, R149.reuse, R92 ;  /* 0x0000005c955c7220 */ /* 0x040fe20000410000 */
[----:B------:R-:W5:Y:S01]  /*c4c0*/  MUFU.EX2 R203, R203 ;  /* 0x000000cb00cb7308 */ /* 0x000f620000000800 */
[C---:B------:R-:W-:Y:S04]  /*c4d0*/  HMMA.16816.F32 R72, R140.reuse, R100, R72 ;  /* 0x000000648c48723c */ /* 0x040fe80000001848 */
[----:B------:R-:W-:Y:S02]  /*c4e0*/  FMUL.FTZ R93, R149, R93 ;  /* 0x0000005d955d7220 */ /* 0x000fe40000410000 */
[C---:B------:R-:W-:Y:S01]  /*c4f0*/  FMUL.FTZ R94, R148.reuse, R94 ;  /* 0x0000005e945e7220 */ /* 0x040fe20000410000 */
[----:B-1----:R-:W-:Y:S01]  /*c500*/  F2FP.PACK_AB R100, R197, R194 ;  /* 0x000000c2c564723e */ /* 0x002fe200000000ff */
[-C--:B------:R-:W-:Y:S01]  /*c510*/  HMMA.16816.F32 R76, R140, R102.reuse, R76 ;  /* 0x000000668c4c723c */ /* 0x080fe2000000184c */
[----:B------:R-:W-:Y:S03]  /*c520*/  MUFU.EX2 R202, R202 ;  /* 0x000000ca00ca7308 */ /* 0x000fe60000000800 */
[----:B--2---:R-:W-:Y:S01]  /*c530*/  F2FP.PACK_AB R101, R199, R196 ;  /* 0x000000c4c765723e */ /* 0x004fe200000000ff */
[----:B------:R-:W-:Y:S02]  /*c540*/  FMUL.FTZ R95, R148, R95 ;  /* 0x0000005f945f7220 */ /* 0x000fe40000410000 */
[--C-:B------:R-:W-:Y:S01]  /*c550*/  FFMA.FTZ R163, R163, c[0x0][0x2d0], -R156.reuse ;  /* 0x0000b400a3a37a23 */ /* 0x100fe2000001089c */
[C---:B------:R-:W-:Y:S03]  /*c560*/  HMMA.16816.F32 R80, R144.reuse, R102, R80 ;  /* 0x000000669050723c */ /* 0x040fe60000001850 */
[----:B------:R-:W1:Y:S01]  /*c570*/  MUFU.EX2 R247, R247 ;  /* 0x000000f700f77308 */ /* 0x000e620000000800 */
[--C-:B------:R-:W-:Y:S02]  /*c580*/  FFMA.FTZ R155, R155, c[0x0][0x2d0], -R156.reuse ;  /* 0x0000b4009b9b7a23 */ /* 0x100fe4000001089c */
[----:B------:R-:W-:Y:S01]  /*c590*/  FFMA.FTZ R156, R154, c[0x0][0x2d0], -R156 ;  /* 0x0000b4009a9c7a23 */ /* 0x000fe2000001089c */
[----:B---3--:R-:W-:Y:S01]  /*c5a0*/  F2FP.PACK_AB R102, R201, R198 ;  /* 0x000000c6c966723e */ /* 0x008fe200000000ff */
[-C--:B------:R-:W-:Y:S04]  /*c5b0*/  HMMA.16816.F32 R84, R144, R104.reuse, R84 ;  /* 0x000000689054723c */ /* 0x080fe80000001854 */
[----:B-----5:R-:W-:Y:S01]  /*c5c0*/  F2FP.PACK_AB R103, R203, R200 ;  /* 0x000000c8cb67723e */ /* 0x020fe200000000ff */
[----:B------:R-:W-:Y:S01]  /*c5d0*/  MUFU.EX2 R248, R248 ;  /* 0x000000f800f87308 */ /* 0x000fe20000000800 */
[----:B------:R-:W-:Y:S02]  /*c5e0*/  FFMA.FTZ R181, R151, R232, R181 ;  /* 0x000000e897b57223 */ /* 0x000fe400000100b5 */
[C---:B------:R-:W-:Y:S04]  /*c5f0*/  HMMA.16816.F32 R88, R140.reuse, R104, R88 ;  /* 0x000000688c58723c */ /* 0x040fe80000001858 */
[----:B------:R-:W-:Y:S02]  /*c600*/  FFMA.FTZ R184, R150, R231, R184 ;  /* 0x000000e796b87223 */ /* 0x000fe400000100b8 */
[----:B------:R-:W-:Y:S01]  /*c610*/  FFMA.FTZ R195, R149, R230, R195 ;  /* 0x000000e695c37223 */ /* 0x000fe200000100c3 */
[----:B------:R-:W2:Y:S01]  /*c620*/  MUFU.EX2 R249, R249 ;  /* 0x000000f900f97308 */ /* 0x000ea20000000800 */
[-C--:B------:R-:W-:Y:S04]  /*c630*/  HMMA.16816.F32 R92, R140, R106.reuse, R92 ;  /* 0x0000006a8c5c723c */ /* 0x080fe8000000185c */
[----:B-1----:R-:W-:Y:S01]  /*c640*/  F2FP.PACK_AB R104, R247, R202 ;  /* 0x000000caf768723e */ /* 0x002fe200000000ff */
[----:B------:R-:W-:Y:S02]  /*c650*/  FFMA.FTZ R191, R148, R227, R191 ;  /* 0x000000e394bf7223 */ /* 0x000fe400000100bf */
[----:B------:R-:W-:Y:S01]  /*c660*/  FADD.FTZ R181, R180, R181 ;  /* 0x000000b5b4b57221 */ /* 0x000fe20000010000 */
[----:B------:R-:W-:Y:S01]  /*c670*/  HMMA.16816.F32 R96, R144, R106, R96 ;  /* 0x0000006a9060723c */ /* 0x000fe20000001860 */
[----:B------:R-:W-:Y:S03]  /*c680*/  MUFU.EX2 R250, R250 ;  /* 0x000000fa00fa7308 */ /* 0x000fe60000000800 */
[----:B------:R-:W-:Y:S02]  /*c690*/  FADD.FTZ R183, R183, R184 ;  /* 0x000000b8b7b77221 */ /* 0x000fe40000010000 */
[----:B------:R-:W-:Y:S02]  /*c6a0*/  FADD.FTZ R192, R192, R195 ;  /* 0x000000c3c0c07221 */ /* 0x000fe40000010000 */
[-C--:B------:R-:W-:Y:S03]  /*c6b0*/  HMMA.16816.F32 R4, R100, R108.reuse, R4 ;  /* 0x0000006c6404723c */ /* 0x080fe60000001804 */
[----:B------:R-:W1:Y:S02]  /*c6c0*/  MUFU.EX2 R251, R251 ;  /* 0x000000fb00fb7308 */ /* 0x000e640000000800 */
[----:B------:R-:W-:Y:S01]  /*c6d0*/  FADD.FTZ R188, R188, R191 ;  /* 0x000000bfbcbc7221 */ /* 0x000fe20000010000 */
[----:B--2---:R-:W-:Y:S01]  /*c6e0*/  F2FP.PACK_AB R105, R249, R248 ;  /* 0x000000f8f969723e */ /* 0x004fe200000000ff */
[----:B------:R-:W-:Y:S02]  /*c6f0*/  FADD.FTZ R186, R186, R181 ;  /* 0x000000b5baba7221 */ /* 0x000fe40000010000 */
[----:B------:R-:W-:Y:S04]  /*c700*/  FADD.FTZ R182, R182, R183 ;  /* 0x000000b7b6b67221 */ /* 0x000fe80000010000 */
[----:B------:R-:W2:Y:S01]  /*c710*/  MUFU.EX2 R252, R252 ;  /* 0x000000fc00fc7308 */ /* 0x000ea20000000800 */
[----:B------:R-:W-:Y:S02]  /*c720*/  FADD.FTZ R193, R193, R192 ;  /* 0x000000c0c1c17221 */ /* 0x000fe40000010000 */
[----:B------:R-:W-:Y:S02]  /*c730*/  FADD.FTZ R189, R189, R188 ;  /* 0x000000bcbdbd7221 */ /* 0x000fe40000010000 */
[----:B------:R-:W-:Y:S02]  /*c740*/  FADD.FTZ R185, R185, R186 ;  /* 0x000000bab9b97221 */ /* 0x000fe40000010000 */
[----:B------:R-:W-:Y:S02]  /*c750*/  FADD.FTZ R187, R187, R182 ;  /* 0x000000b6bbbb7221 */ /* 0x000fe40000010000 */
[----:B------:R-:W-:Y:S01]  /*c760*/  FADD.FTZ R193, R190, R193 ;  /* 0x000000c1bec17221 */ /* 0x000fe20000010000 */
[----:B------:R-:W3:Y:S01]  /*c770*/  MUFU.EX2 R129, R159 ;  /* 0x0000009f00817308 */ /* 0x000ee20000000800 */
[----:B------:R-:W-:Y:S01]  /*c780*/  FADD.FTZ R189, R152, R189 ;  /* 0x000000bd98bd7221 */ /* 0x000fe20000010000 */
[----:B------:R-:W-:Y:S01]  /*c790*/  MOV R152, R153 ;  /* 0x0000009900987202 */ /* 0x000fe20000000f00 */
[----:B------:R-:W-:Y:S01]  /*c7a0*/  FADD.FTZ R194, R194, R185 ;  /* 0x000000b9c2c27221 */ /* 0x000fe20000010000 */
[----:B-1----:R-:W-:Y:S01]  /*c7b0*/  F2FP.PACK_AB R106, R251, R250 ;  /* 0x000000fafb6a723e */ /* 0x002fe200000000ff */
[----:B------:R-:W-:Y:S02]  /*c7c0*/  FADD.FTZ R196, R196, R187 ;  /* 0x000000bbc4c47221 */ /* 0x000fe40000010000 */
[----:B------:R-:W-:Y:S02]  /*c7d0*/  FADD.FTZ R202, R202, R193 ;  /* 0x000000c1caca7221 */ /* 0x000fe40000010000 */
[----:B------:R-:W-:Y:S01]  /*c7e0*/  FADD.FTZ R248, R248, R189 ;  /* 0x000000bdf8f87221 */ /* 0x000fe20000010000 */
[----:B------:R3:W1:Y:S01]  /*c7f0*/  MUFU.EX2 R128, R158 ;  /* 0x0000009e00807308 */ /* 0x0006620000000800 */
[----:B------:R-:W-:Y:S02]  /*c800*/  FADD.FTZ R197, R197, R194 ;  /* 0x000000c2c5c57221 */ /* 0x000fe40000010000 */
[----:B------:R-:W-:Y:S01]  /*c810*/  FADD.FTZ R199, R199, R196 ;  /* 0x000000c4c7c77221 */ /* 0x000fe20000010000 */
[----:B--2---:R-:W-:Y:S01]  /*c820*/  F2FP.PACK_AB R107, R124, R252 ;  /* 0x000000fc7c6b723e */ /* 0x004fe200000000ff */
[----:B------:R-:W-:Y:S02]  /*c830*/  FADD.FTZ R247, R247, R202 ;  /* 0x000000caf7f77221 */ /* 0x000fe40000010000 */
[----:B------:R-:W-:Y:S02]  /*c840*/  FADD.FTZ R249, R249, R248 ;  /* 0x000000f8f9f97221 */ /* 0x000fe40000010000 */
[----:B------:R-:W-:Y:S01]  /*c850*/  FADD.FTZ R198, R198, R197 ;  /* 0x000000c5c6c67221 */ /* 0x000fe20000010000 */
[----:B------:R2:W-:Y:S01]  /*c860*/  MUFU.EX2 R131, R157 ;  /* 0x0000009d00837308 */ /* 0x0005e20000000800 */
[C---:B------:R-:W-:Y:S04]  /*c870*/  HMMA.16816.F32 R8, R104.reuse, R108, R8 ;  /* 0x0000006c6808723c */ /* 0x040fe80000001808 */
[----:B------:R-:W-:Y:S02]  /*c880*/  FADD.FTZ R200, R200, R199 ;  /* 0x000000c7c8c87221 */ /* 0x000fe40000010000 */
[----:B------:R-:W-:Y:S02]  /*c890*/  FADD.FTZ R250, R250, R247 ;  /* 0x000000f7fafa7221 */ /* 0x000fe40000010000 */
[-C--:B------:R-:W-:Y:S01]  /*c8a0*/  HMMA.16816.F32 R12, R104, R110.reuse, R12 ;  /* 0x0000006e680c723c */ /* 0x080fe2000000180c */
[----:B------:R5:W-:Y:S03]  /*c8b0*/  MUFU.EX2 R154, R156 ;  /* 0x0000009c009a7308 */ /* 0x000be60000000800 */
[----:B------:R-:W-:Y:S01]  /*c8c0*/  FADD.FTZ R249, R252, R249 ;  /* 0x000000f9fcf97221 */ /* 0x000fe20000010000 */
[----:B---3--:R-:W-:Y:S01]  /*c8d0*/  F2FP.PACK_AB R158, R129, R138 ;  /* 0x0000008a819e723e */ /* 0x008fe200000000ff */
[----:B------:R-:W-:Y:S01]  /*c8e0*/  FADD.FTZ R198, R201, R198 ;  /* 0x000000c6c9c67221 */ /* 0x000fe20000010000 */
[----:B-1----:R-:W-:Y:S01]  /*c8f0*/  F2FP.PACK_AB R159, R128, R139 ;  /* 0x0000008b809f723e */ /* 0x002fe200000000ff */
[C---:B------:R-:W-:Y:S01]  /*c900*/  HMMA.16816.F32 R16, R100.reuse, R110, R16 ;  /* 0x0000006e6410723c */ /* 0x040fe20000001810 */
[----:B------:R-:W1:Y:S02]  /*c910*/  LDSM.16.MT88.4 R108, [R212+0x2880] ;  /* 0x00288000d46c783b */ /* 0x000e640000004200 */
[----:B------:R-:W3:Y:S01]  /*c920*/  MUFU.EX2 R137, R163 ;  /* 0x000000a300897308 */ /* 0x000ee20000000800 */
[----:B------:R-:W-:Y:S02]  /*c930*/  FADD.FTZ R200, R203, R200 ;  /* 0x000000c8cbc87221 */ /* 0x000fe40000010000 */
[----:B------:R-:W-:Y:S01]  /*c940*/  FADD.FTZ R250, R251, R250 ;  /* 0x000000fafbfa7221 */ /* 0x000fe20000010000 */
[----:B--2---:R-:W-:Y:S01]  /*c950*/  F2FP.PACK_AB R157, R122, R126 ;  /* 0x0000007e7a9d723e */ /* 0x004fe200000000ff */
[-C--:B----4-:R-:W-:Y:S05]  /*c960*/  HMMA.16816.F32 R20, R100, R112.reuse, R20 ;  /* 0x000000706414723c */ /* 0x090fea0000001814 */
[----:B------:R-:W2:Y:S03]  /*c970*/  MUFU.EX2 R123, R162 ;  /* 0x000000a2007b7308 */ /* 0x000ea60000000800 */
[C---:B------:R-:W-:Y:S04]  /*c980*/  HMMA.16816.F32 R24, R104.reuse, R112, R24 ;  /* 0x000000706818723c */ /* 0x040fe80000001818 */
[----:B-----5:R-:W-:Y:S03]  /*c990*/  F2FP.PACK_AB R156, R121, R125 ;  /* 0x0000007d799c723e */ /* 0x020fe600000000ff */
[----:B------:R-:W4:Y:S01]  /*c9a0*/  MUFU.EX2 R155, R155 ;  /* 0x0000009b009b7308 */ /* 0x000f220000000800 */
[-C--:B------:R-:W-:Y:S04]  /*c9b0*/  HMMA.16816.F32 R28, R104, R114.reuse, R28 ;  /* 0x00000072681c723c */ /* 0x080fe8000000181c */
[----:B---3--:R-:W-:Y:S04]  /*c9c0*/  F2FP.PACK_AB R161, R137, R120 ;  /* 0x0000007889a1723e */ /* 0x008fe800000000ff */
[C---:B------:R-:W-:Y:S01]  /*c9d0*/  HMMA.16816.F32 R32, R100.reuse, R114, R32 ;  /* 0x000000726420723c */ /* 0x040fe20000001820 */
[----:B------:R-:W3:Y:S03]  /*c9e0*/  LDSM.16.MT88.4 R112, [R214+0x3480] ;  /* 0x00348000d670783b */ /* 0x000ee60000004200 */
[----:B--2---:R-:W-:Y:S04]  /*c9f0*/  F2FP.PACK_AB R162, R131, R123 ;  /* 0x0000007b83a2723e */ /* 0x004fe800000000ff */
[-C--:B------:R-:W-:Y:S04]  /*ca00*/  HMMA.16816.F32 R36, R100, R116.reuse, R36 ;  /* 0x000000746424723c */ /* 0x080fe80000001824 */
[----:B----4-:R-:W-:Y:S04]  /*ca10*/  F2FP.PACK_AB R163, R154, R155 ;  /* 0x0000009b9aa3723e */ /* 0x010fe800000000ff */
[C---:B------:R-:W-:Y:S08]  /*ca20*/  HMMA.16816.F32 R40, R104.reuse, R116, R40 ;  /* 0x000000746828723c */ /* 0x040ff00000001828 */
[-C--:B------:R-:W-:Y:S08]  /*ca30*/  HMMA.16816.F32 R44, R104, R118.reuse, R44 ;  /* 0x00000076682c723c */ /* 0x080ff0000000182c */
[C---:B------:R-:W-:Y:S01]  /*ca40*/  HMMA.16816.F32 R48, R100.reuse, R118, R48 ;  /* 0x000000766430723c */ /* 0x040fe20000001830 */
[----:B------:R-:W2:Y:S07]  /*ca50*/  LDSM.16.MT88.4 R116, [R212+0x3480] ;  /* 0x00348000d474783b */ /* 0x000eae0000004200 */
[-C--:B-1----:R-:W-:Y:S08]  /*ca60*/  HMMA.16816.F32 R52, R100, R108.reuse, R52 ;  /* 0x0000006c6434723c */ /* 0x082ff00000001834 */
[C---:B------:R-:W-:Y:S08]  /*ca70*/  HMMA.16816.F32 R56, R104.reuse, R108, R56 ;  /* 0x0000006c6838723c */ /* 0x040ff00000001838 */
[-C--:B------:R-:W-:Y:S08]  /*ca80*/  HMMA.16816.F32 R60, R104, R110.reuse, R60 ;  /* 0x0000006e683c723c */ /* 0x080ff0000000183c */
[C---:B------:R-:W-:Y:S01]  /*ca90*/  HMMA.16816.F32 R64, R100.reuse, R110, R64 ;  /* 0x0000006e6440723c */ /* 0x040fe20000001840 */
[----:B------:R-:W1:Y:S07]  /*caa0*/  LDSM.16.MT88.4 R108, [R212+0x2080] ;  /* 0x00208000d46c783b */ /* 0x000e6e0000004200 */
[-C--:B---3--:R-:W-:Y:S08]  /*cab0*/  HMMA.16816.F32 R68, R100, R112.reuse, R68 ;  /* 0x000000706444723c */ /* 0x088ff00000001844 */
[C---:B------:R-:W-:Y:S08]  /*cac0*/  HMMA.16816.F32 R72, R104.reuse, R112, R72 ;  /* 0x000000706848723c */ /* 0x040ff00000001848 */
[-C--:B------:R-:W-:Y:S08]  /*cad0*/  HMMA.16816.F32 R76, R104, R114.reuse, R76 ;  /* 0x00000072684c723c */ /* 0x080ff0000000184c */
[C---:B------:R-:W-:Y:S08]  /*cae0*/  HMMA.16816.F32 R80, R100.reuse, R114, R80 ;  /* 0x000000726450723c */ /* 0x040ff00000001850 */
[-C--:B--2---:R-:W-:Y:S08]  /*caf0*/  HMMA.16816.F32 R84, R100, R116.reuse, R84 ;  /* 0x000000746454723c */ /* 0x084ff00000001854 */
[C---:B------:R-:W-:Y:S08]  /*cb00*/  HMMA.16816.F32 R88, R104.reuse, R116, R88 ;  /* 0x000000746858723c */ /* 0x040ff00000001858 */
[-C--:B------:R-:W-:Y:S08]  /*cb10*/  HMMA.16816.F32 R92, R104, R118.reuse, R92 ;  /* 0x00000076685c723c */ /* 0x080ff0000000185c */
[----:B------:R-:W-:Y:S08]  /*cb20*/  HMMA.16816.F32 R96, R100, R118, R96 ;  /* 0x000000766460723c */ /* 0x000ff00000001860 */
[-C--:B------:R-:W-:Y:S07]  /*cb30*/  HMMA.16816.F32 R144, R156, R132.reuse, R4 ;  /* 0x000000849c90723c */ /* 0x080fee0000001804 */
[----:B------:R-:W-:Y:S01]  /*cb40*/  MOV R4, R137 ;  /* 0x0000008900047202 */ /* 0x000fe20000000f00 */
[C---:B------:R-:W-:Y:S04]  /*cb50*/  HMMA.16816.F32 R140, R160.reuse, R132, R8 ;  /* 0x00000084a08c723c */ /* 0x040fe80000001808 */
[----:B------:R-:W-:Y:S02]  /*cb60*/  MOV R7, R131 ;  /* 0x0000008300077202 */ /* 0x000fe40000000f00 */
[----:B------:R-:W-:Y:S02]  /*cb70*/  MOV R6, R128 ;  /* 0x0000008000067202 */ /* 0x000fe40000000f00 */
[----:B------:R-:W-:Y:S04]  /*cb80*/  MOV R10, R139 ;  /* 0x0000008b000a7202 */ /* 0x000fe80000000f00 */
[----:B------:R-:W-:Y:S02]  /*cb90*/  MOV R9, R138 ;  /* 0x0000008a00097202 */ /* 0x000fe40000000f00 */
[----:B------:R-:W-:Y:S02]  /*cba0*/  MOV R8, R136 ;  /* 0x0000008800087202 */ /* 0x000fe40000000f00 */
[-C--:B------:R-:W-:Y:S03]  /*cbb0*/  HMMA.16816.F32 R136, R160, R134.reuse, R12 ;  /* 0x00000086a088723c */ /* 0x080fe6000000180c */
[----:B------:R-:W-:Y:S02]  /*cbc0*/  MOV R5, R129 ;  /* 0x0000008100057202 */ /* 0x000fe40000000f00 */
[----:B------:R-:W-:Y:S02]  /*cbd0*/  MOV R11, R123 ;  /* 0x0000007b000b7202 */ /* 0x000fe40000000f00 */
[----:B------:R-:W-:Y:S01]  /*cbe0*/  MOV R12, R127 ;  /* 0x0000007f000c7202 */ /* 0x000fe20000000f00 */
[C---:B------:R-:W-:Y:S04]  /*cbf0*/  HMMA.16816.F32 R132, R156.reuse, R134, R16 ;  /* 0x000000869c84723c */ /* 0x040fe80000001810 */
[----:B------:R-:W-:Y:S01]  /*cc00*/  MOV R15, R122 ;  /* 0x0000007a000f7202 */ /* 0x000fe20000000f00 */
[----:B------:R-:W-:Y:S01]  /*cc10*/  FADD.FTZ R250, R12, R250 ;  /* 0x000000fa0cfa7221 */ /* 0x000fe20000010000 */
[----:B------:R-:W-:Y:S02]  /*cc20*/  MOV R14, R121 ;  /* 0x00000079000e7202 */ /* 0x000fe40000000f00 */
[-C--:B-1----:R-:W-:Y:S04]  /*cc30*/  HMMA.16816.F32 R128, R156, R108.reuse, R20 ;  /* 0x0000006c9c80723c */ /* 0x082fe80000001814 */
[----:B------:R-:W-:Y:S01]  /*cc40*/  MOV R19, R126 ;  /* 0x0000007e00137202 */ /* 0x000fe20000000f00 */
[----:B------:R-:W-:Y:S01]  /*cc50*/  FADD.FTZ R250, R8, R250 ;  /* 0x000000fa08fa7221 */ /* 0x000fe20000010000 */
[----:B------:R-:W-:Y:S02]  /*cc60*/  MOV R18, R125 ;  /* 0x0000007d00127202 */ /* 0x000fe40000000f00 */
[----:B------:R-:W-:Y:S01]  /*cc70*/  MOV R17, R124 ;  /* 0x0000007c00117202 */ /* 0x000fe20000000f00 */
[----:B------:R-:W-:Y:S01]  /*cc80*/  FADD.FTZ R200, R19, R200 ;  /* 0x000000c813c87221 */ /* 0x000fe20000010000 */
[C---:B------:R-:W-:Y:S04]  /*cc90*/  HMMA.16816.F32 R124, R160.reuse, R108, R24 ;  /* 0x0000006ca07c723c */ /* 0x040fe80000001818 */
[----:B------:R-:W-:Y:S01]  /*cca0*/  MOV R13, R120 ;  /* 0x00000078000d7202 */ /* 0x000fe20000000f00 */
[----:B------:R-:W-:Y:S02]  /*ccb0*/  FADD.FTZ R249, R17, R249 ;  /* 0x000000f911f97221 */ /* 0x000fe40000010000 */
[----:B------:R-:W-:Y:S01]  /*ccc0*/  FADD.FTZ R198, R18, R198 ;  /* 0x000000c612c67221 */ /* 0x000fe20000010000 */
[-C--:B------:R-:W-:Y:S04]  /*ccd0*/  HMMA.16816.F32 R120, R160, R110.reuse, R28 ;  /* 0x0000006ea078723c */ /* 0x080fe8000000181c */
[----:B------:R-:W-:Y:S02]  /*cce0*/  FADD.FTZ R249, R13, R249 ;  /* 0x000000f90df97221 */ /* 0x000fe40000010000 */
[----:B------:R-:W-:Y:S02]  /*ccf0*/  FADD.FTZ R198, R14, R198 ;  /* 0x000000c60ec67221 */ /* 0x000fe40000010000 */
[C---:B------:R-:W-:Y:S04]  /*cd00*/  HMMA.16816.F32 R116, R156.reuse, R110, R32 ;  /* 0x0000006e9c74723c */ /* 0x040fe80000001820 */
[----:B------:R-:W-:Y:S02]  /*cd10*/  FADD.FTZ R200, R15, R200 ;  /* 0x000000c80fc87221 */ /* 0x000fe40000010000 */
[----:B------:R-:W-:Y:S02]  /*cd20*/  FADD.FTZ R4, R4, R249 ;  /* 0x000000f904047221 */ /* 0x000fe40000010000 */
        /* <DEDUP_REMOVED lines=24> */
[----:B------:R-:W-:-:S07]  /*ceb0*/  @P0 BRA `(.L_x_205) ;  /* 0xffffd05000000947 */ /* 0x000fce000383ffff */
.L_x_202:
[----:B------:R-:W-:-:S13]  /*cec0*/  ISETP.GE.AND P0, PT, R233, UR6, PT ;  /* 0x00000006e9007c0c */ /* 0x000fda000bf06270 */
[----:B------:R-:W-:Y:S05]  /*ced0*/  @!P0 BRA `(.L_x_206) ;  /* 0x000044b000008947 */ /* 0x000fea0003800000 */
[----:B------:R-:W-:Y:S01]  /*cee0*/  IADD3 R242, P0, R234, 0x20, RZ ;  /* 0x00000020eaf27810 */ /* 0x000fe20007f1e0ff */
[----:B------:R-:W-:Y:S01]  /*cef0*/  ULDC.64 UR4, c[0x0][0x208] ;  /* 0x0000820000047ab9 */ /* 0x000fe20000000a00 */
[----:B------:R-:W-:Y:S01]  /*cf00*/  IADD3 R203, P1, R220, 0x20, RZ ;  /* 0x00000020dccb7810 */ /* 0x000fe20007f3e0ff */
[----:B------:R-:W-:Y:S01]  /*cf10*/  UIMAD.WIDE.U32 UR10, UR4, 0x30, URZ ;  /* 0x00000030040a78a5 */ /* 0x000fe2000f8e003f */
[-C--:B------:R-:W-:Y:S01]  /*cf20*/  IADD3.X R241, RZ, R237.reuse, RZ, P0, !PT ;  /* 0x000000edfff17210 */ /* 0x080fe200007fe4ff */
[----:B------:R-:W-:Y:S01]  /*cf30*/  UIMAD UR5, UR5, 0x30, URZ ;  /* 0x00000030050578a4 */ /* 0x000fe2000f8e023f */
[----:B------:R-:W-:Y:S01]  /*cf40*/  IADD3 R240, P2, R234, 0x40, RZ ;  /* 0x00000040eaf07810 */ /* 0x000fe20007f5e0ff */
[----:B------:R-:W-:Y:S01]  /*cf50*/  IMAD.MOV.U32 R150, RZ, RZ, R2 ;  /* 0x000000ffff967224 */ /* 0x000fe200078e0002 */
[----:B------:R-:W-:Y:S01]  /*cf60*/  IADD3 R201, P0, R220, 0x40, RZ ;  /* 0x00000040dcc97810 */ /* 0x000fe20007f1e0ff */
[----:B------:R-:W-:Y:S01]  /*cf70*/  IMAD.MOV.U32 R151, RZ, RZ, R3 ;  /* 0x000000ffff977224 */ /* 0x000fe200078e0003 */
[----:B------:R-:W-:Y:S01]  /*cf80*/  IADD3 R238, -R238, 0x30, RZ ;  /* 0x00000030eeee7810 */ /* 0x000fe20007ffe1ff */
[----:B------:R-:W-:Y:S01]  /*cf90*/  IMAD.MOV.U32 R148, RZ, RZ, R152 ;  /* 0x000000ffff947224 */ /* 0x000fe200078e0098 */
[----:B------:R-:W-:Y:S01]  /*cfa0*/  IADD3.X R239, RZ, R237, RZ, P2, !PT ;  /* 0x000000edffef7210 */ /* 0x000fe200017fe4ff */
[----:B------:R-:W-:Y:S01]  /*cfb0*/  IMAD.MOV.U32 R149, RZ, RZ, R0 ;  /* 0x000000ffff957224 */ /* 0x000fe200078e0000 */
[----:B------:R-:W-:Y:S01]  /*cfc0*/  IADD3.X R200, RZ, R229, RZ, P0, !PT ;  /* 0x000000e5ffc87210 */ /* 0x000fe200007fe4ff */
[----:B------:R-:W-:Y:S01]  /*cfd0*/  IMAD.X R202, RZ, RZ, R229, P1 ;  /* 0x000000ffffca7224 */ /* 0x000fe200008e06e5 */
[----:B------:R-:W-:-:S02]  /*cfe0*/  UIADD3 UR5, UR11, UR5, URZ ;  /* 0x000000050b057290 */ /* 0x000fc4000fffe03f */
.L_x_224:
[----:B------:R-:W-:Y:S04]  /*cff0*/  DEPBAR.LE SB0, 0x0 ;  /* 0x000080000000791a */ /* 0x000fe80000000000 */
[----:B------:R-:W-:Y:S01]  /*d000*/  BAR.SYNC.DEFER_BLOCKING 0x0 ;  /* 0x0000000000007b1d */ /* 0x000fe20000010000 */
[----:B------:R-:W-:Y:S01]  /*d010*/  SHF.R.S32.HI R0, RZ, 0x1f, R233 ;  /* 0x0000001fff007819 */ /* 0x000fe200000114e9 */
[C---:B------:R-:W-:Y:S02]  /*d020*/  IMAD R3, R233.reuse, UR5, RZ ;  /* 0x00000005e9037c24 */ /* 0x040fe4000f8e02ff */
[----:B------:R-:W-:Y:S04]  /*d030*/  IMAD.WIDE.U32 R20, R233, UR10, RZ ;  /* 0x0000000ae9147c25 */ /* 0x000fe8000f8e00ff */
[----:B------:R-:W-:Y:S01]  /*d040*/  IMAD R3, R0, UR10, R3 ;  /* 0x0000000a00037c24 */ /* 0x000fe2000f8e0203 */
[-C--:B------:R-:W-:Y:S04]  /*d050*/  IADD3 R0, P0, R234, R20.reuse, RZ ;  /* 0x00000014ea007210 */ /* 0x080fe80007f1e0ff */
[----:B------:R-:W-:Y:S02]  /*d060*/  IADD3 R30, R21, R3, RZ ;  /* 0x00000003151e7210 */ /* 0x000fe40007ffe0ff */
[-C--:B------:R-:W-:Y:S02]  /*d070*/  IADD3 R3, P2, R242, R20.reuse, RZ ;  /* 0x00000014f2037210 */ /* 0x080fe40007f5e0ff */
[----:B------:R-:W-:Y:S02]  /*d080*/  IADD3.X R21, R30, R237, RZ, P0, !PT ;  /* 0x000000ed1e157210 */ /* 0x000fe400007fe4ff */
[----:B------:R-:W-:Y:S02]  /*d090*/  LEA R36, P0, R0, c[0x0][0x1f8], 0x1 ;  /* 0x00007e0000247a11 */ /* 0x000fe400078008ff */
[----:B------:R-:W-:Y:S02]  /*d0a0*/  IADD3.X R2, R30, R241, RZ, P2, !PT ;  /* 0x000000f11e027210 */ /* 0x000fe400017fe4ff */
[----:B------:R-:W-:Y:S01]  /*d0b0*/  LEA.HI.X R37, R0, c[0x0][0x1fc], R21, 0x1, P0 ;  /* 0x00007f0000257a11 */ /* 0x000fe200000f0c15 */
[----:B------:R-:W-:Y:S01]  /*d0c0*/  LDSM.16.M88.4 R48, [R217+0x6080] ;  /* 0x00608000d930783b */ /* 0x000fe20000000200 */
[----:B------:R-:W-:Y:S02]  /*d0d0*/  @!P3 IADD3 R31, P0, R225, R20, RZ ;  /* 0x00000014e11fb210 */ /* 0x000fe40007f1e0ff */
[C---:B------:R-:W-:Y:S04]  /*d0e0*/  LEA R40, P2, R3.reuse, c[0x0][0x1f8], 0x1 ;  /* 0x00007e0003287a11 */ /* 0x040fe800078408ff */
[----:B------:R-:W-:Y:S01]  /*d0f0*/  LEA.HI.X R41, R3, c[0x0][0x1fc], R2, 0x1, P2 ;  /* 0x00007f0003297a11 */ /* 0x000fe200010f0c02 */
[----:B------:R-:W1:Y:S01]  /*d100*/  LDSM.16.M88.4 R16, [R216+0x3c80] ;  /* 0x003c8000d810783b */ /* 0x000e620000000200 */
[----:B------:R-:W-:Y:S07]  /*d110*/  @!P3 IADD3 R3, P2, R31, R234, RZ ;  /* 0x000000ea1f03b210 */ /* 0x000fee0007f5e0ff */
[----:B------:R-:W2:Y:S08]  /*d120*/  LDSM.16.M88.4 R44, [R217+0x7080] ;  /* 0x00708000d92c783b */ /* 0x000eb00000000200 */
[----:B------:R-:W3:Y:S08]  /*d130*/  LDSM.16.M88.4 R32, [R216+0x4080] ;  /* 0x00408000d820783b */ /* 0x000ef00000000200 */
[----:B------:R-:W4:Y:S08]  /*d140*/  LDSM.16.M88.4 R152, [R216+0x4480] ;  /* 0x00448000d898783b */ /* 0x000f300000000200 */
[----:B------:R-:W-:Y:S01]  /*d150*/  LDSM.16.M88.4 R156, [R213+0x6080] ;  /* 0x00608000d59c783b */ /* 0x000fe20000000200 */
[-C--:B-1----:R-:W-:Y:S07]  /*d160*/  HMMA.16816.F32 R4, R48, R16.reuse, RZ ;  /* 0x000000103004723c */ /* 0x082fee00000018ff */
[----:B------:R-:W1:Y:S01]  /*d170*/  LDSM.16.M88.4 R160, [R215] ;  /* 0x00000000d7a0783b */ /* 0x000e620000000200 */
[C---:B--2---:R-:W-:Y:S07]  /*d180*/  HMMA.16816.F32 R8, R44.reuse, R16, RZ ;  /* 0x000000102c08723c */ /* 0x044fee00000018ff */
[----:B------:R-:W2:Y:S01]  /*d190*/  LDSM.16.M88.4 R164, [R213+0x7080] ;  /* 0x00708000d5a4783b */ /* 0x000ea20000000200 */
[----:B------:R-:W-:Y:S01]  /*d1a0*/  IADD3 R17, P1, R240, R20, RZ ;  /* 0x00000014f0117210 */ /* 0x000fe20007f3e0ff */
[-C--:B------:R-:W-:Y:S06]  /*d1b0*/  HMMA.16816.F32 R12, R44, R18.reuse, RZ ;  /* 0x000000122c0c723c */ /* 0x080fec00000018ff */
[----:B------:R-:W5:Y:S01]  /*d1c0*/  LDSM.16.M88.4 R168, [R211] ;  /* 0x00000000d3a8783b */ /* 0x000f620000000200 */
[C---:B------:R-:W-:Y:S02]  /*d1d0*/  IADD3.X R16, R30.reuse, R239, RZ, P1, !PT ;  /* 0x000000ef1e107210 */ /* 0x040fe40000ffe4ff */
[C---:B------:R-:W-:Y:S03]  /*d1e0*/  LEA R194, P1, R17.reuse, c[0x0][0x1f8], 0x1 ;  /* 0x00007e0011c27a11 */ /* 0x040fe600078208ff */
[----:B------:R-:W-:Y:S02]  /*d1f0*/  @!P3 IADD3.X R30, R30, R224, RZ, P0, !PT ;  /* 0x000000e01e1eb210 */ /* 0x000fe400007fe4ff */
[----:B------:R-:W1:Y:S01]  /*d200*/  LDSM.16.M88.4 R172, [R210] ;  /* 0x00000000d2ac783b */ /* 0x000e620000000200 */
[----:B------:R-:W-:Y:S02]  /*d210*/  LEA.HI.X R195, R17, c[0x0][0x1fc], R16, 0x1, P1 ;  /* 0x00007f0011c37a11 */ /* 0x000fe400008f0c10 */
[C---:B------:R-:W-:Y:S02]  /*d220*/  HMMA.16816.F32 R16, R48.reuse, R18, RZ ;  /* 0x000000123010723c */ /* 0x040fe400000018ff */
[C---:B------:R-:W-:Y:S03]  /*d230*/  @!P3 IADD3 R29, P1, R31.reuse, R242, RZ ;  /* 0x000000f21f1db210 */ /* 0x040fe60007f3e0ff */
[----:B------:R-:W-:Y:S01]  /*d240*/  @!PT LDS RZ, [RZ] ;  /* 0x00000000fffff984 */ /* 0x000fe20000000800 */
[----:B------:R-:W-:Y:S01]  /*d250*/  @!PT LDS RZ, [RZ] ;  /* 0x00000000fffff984 */ /* 0x000fe20000000800 */
[----:B------:R-:W-:Y:S01]  /*d260*/  @!PT LDS RZ, [RZ] ;  /* 0x00000000fffff984 */ /* 0x000fe20000000800 */
[----:B------:R4:W-:Y:S01]  /*d270*/  LDGSTS.E.BYPASS.LTC128B.128 [R218+0x1880], [R36.64], !P6 ;  /* 0x0188000024da7fae */ /* 0x0009e2000f101d48 */
[----:B------:R-:W-:Y:S02]  /*d280*/  @!P3 IADD3 R31, P0, R31, R240, RZ ;  /* 0x000000f01f1fb210 */ /* 0x000fe40007f1e0ff */
[C---:B------:R-:W-:Y:S01]  /*d290*/  @!P3 IADD3.X R0, R30.reuse, R237, RZ, P2, !PT ;  /* 0x000000ed1e00b210 */ /* 0x040fe200017fe4ff */
[-C--:B---3--:R-:W-:Y:S03]  /*d2a0*/  HMMA.16816.F32 R20, R48, R32.reuse, RZ ;  /* 0x000000203014723c */ /* 0x088fe600000018ff */
[----:B------:R-:W-:Y:S01]  /*d2b0*/  @!P3 LEA R196, P2, R3, c[0x0][0x1f8], 0x1 ;  /* 0x00007e0003c4ba11 */ /* 0x000fe200078408ff */
[----:B------:R3:W-:Y:S01]  /*d2c0*/  LDGSTS.E.BYPASS.LTC128B.128 [R218+0x2480], [R40.64], !P5 ;  /* 0x0248000028da7fae */ /* 0x0007e2000e901d48 */
[C---:B------:R-:W-:Y:S02]  /*d2d0*/  @!P3 IADD3.X R28, R30.reuse, R241, RZ, P1, !PT ;  /* 0x000000f11e1cb210 */ /* 0x040fe40000ffe4ff */
[----:B------:R-:W-:Y:S01]  /*d2e0*/  @!P3 LEA R192, P1, R29, c[0x0][0x1f8], 0x1 ;  /* 0x00007e001dc0ba11 */ /* 0x000fe200078208ff */
[C---:B------:R-:W-:Y:S04]  /*d2f0*/  HMMA.16816.F32 R24, R44.reuse, R32, RZ ;  /* 0x000000202c18723c */ /* 0x040fe800000018ff */
[----:B------:R1:W-:Y:S01]  /*d300*/  LDGSTS.E.BYPASS.LTC128B.128 [R218+0x3080], [R194.64], !P4 ;  /* 0x03080000c2da7fae */ /* 0x0003e2000e101d48 */
[----:B------:R-:W-:Y:S02]  /*d310*/  @!P3 IADD3.X R30, R30, R239, RZ, P0, !PT ;  /* 0x000000ef1e1eb210 */ /* 0x000fe400007fe4ff */
[----:B------:R-:W-:Y:S02]  /*d320*/  @!P3 LEA R2, P0, R31, c[0x0][0x1f8], 0x1 ;  /* 0x00007e001f02ba11 */ /* 0x000fe400078008ff */
[----:B------:R-:W-:Y:S03]  /*d330*/  @!P3 LEA.HI.X R197, R3, c[0x0][0x1fc], R0, 0x1, P2 ;  /* 0x00007f0003c5ba11 */ /* 0x000fe600010f0c00 */
[----:B------:R-:W-:Y:S02]  /*d340*/  @!P3 LEA.HI.X R193, R29, c[0x0][0x1fc], R28, 0x1, P1 ;  /* 0x00007f001dc1ba11 */ /* 0x000fe400008f0c1c */
[----:B------:R1:W-:Y:S01]  /*d350*/  @!P3 LDGSTS.E.BYPASS.LTC128B.128 [R218+0x2080], [R196.64], !P6 ;  /* 0x02080000c4dabfae */ /* 0x0003e2000f101d48 */
[----:B------:R-:W-:Y:S02]  /*d360*/  @!P3 LEA.HI.X R3, R31, c[0x0][0x1fc], R30, 0x1, P0 ;  /* 0x00007f001f03ba11 */ /* 0x000fe400000f0c1e */
[-C--:B------:R-:W-:Y:S01]  /*d370*/  HMMA.16816.F32 R28, R44, R34.reuse, RZ ;  /* 0x000000222c1c723c */ /* 0x080fe200000018ff */
[----:B------:R-:W-:Y:S04]  /*d380*/  ISETP.GT.AND P0, PT, R233, UR6, PT ;  /* 0x00000006e9007c0c */ /* 0x000fe8000bf04270 */
[----:B------:R1:W-:Y:S03]  /*d390*/  @!P3 LDGSTS.E.BYPASS.LTC128B.128 [R218+0x2c80], [R192.64], !P5 ;  /* 0x02c80000c0dabfae */ /* 0x0003e6000e901d48 */
[C---:B------:R-:W-:Y:S05]  /*d3a0*/  HMMA.16816.F32 R32, R48.reuse, R34, RZ ;  /* 0x000000223020723c */ /* 0x040fea00000018ff */
[----:B------:R1:W-:Y:S03]  /*d3b0*/  @!P3 LDGSTS.E.BYPASS.LTC128B.128 [R218+0x3880], [R2.64], !P4 ;  /* 0x0388000002dabfae */ /* 0x0003e6000e101d48 */
[-C--:B----4-:R-:W-:Y:S05]  /*d3c0*/  HMMA.16816.F32 R36, R48, R152.reuse, RZ ;  /* 0x000000983024723c */ /* 0x090fea00000018ff */
[----:B------:R-:W-:Y:S03]  /*d3d0*/  LDSM.16.M88.4 R176, [R217+0x8080] ;  /* 0x00808000d9b0783b */ /* 0x000fe60000000200 */
[C---:B---3--:R-:W-:Y:S05]  /*d3e0*/  HMMA.16816.F32 R40, R44.reuse, R152, RZ ;  /* 0x000000982c28723c */ /* 0x048fea00000018ff */
[----:B------:R-:W0:Y:S03]  /*d3f0*/  LDGDEPBAR ;  /* 0x00000000000079af */ /* 0x000e260000000000 */
[-C--:B------:R-:W-:Y:S05]  /*d400*/  HMMA.16816.F32 R44, R44, R154.reuse, RZ ;  /* 0x0000009a2c2c723c */ /* 0x080fea00000018ff */
[----:B------:R-:W3:Y:S03]  /*d410*/  LDSM.16.M88.4 R180, [R216+0x4880] ;  /* 0x00488000d8b4783b */ /* 0x000ee60000000200 */
[----:B------:R-:W-:Y:S05]  /*d420*/  HMMA.16816.F32 R48, R48, R154, RZ ;  /* 0x0000009a3030723c */ /* 0x000fea00000018ff */
[----:B------:R-:W4:Y:S03]  /*d430*/  LDSM.16.M88.4 R184, [R217+0x9080] ;  /* 0x00908000d9b8783b */ /* 0x000f260000000200 */
[-C--:B-1----:R-:W-:Y:S05]  /*d440*/  HMMA.16816.F32 R4, R156, R160.reuse, R4 ;  /* 0x000000a09c04723c */ /* 0x082fea0000001804 */
[----:B------:R-:W1:Y:S03]  /*d450*/  LDSM.16.M88.4 R188, [R216+0x4c80] ;  /* 0x004c8000d8bc783b */ /* 0x000e660000000200 */
[C---:B--2---:R-:W-:Y:S05]  /*d460*/  HMMA.16816.F32 R8, R164.reuse, R160, R8 ;  /* 0x000000a0a408723c */ /* 0x044fea0000001808 */
[----:B------:R-:W2:Y:S03]  /*d470*/  LDSM.16.M88.4 R152, [R216+0x5080] ;  /* 0x00508000d898783b */ /* 0x000ea60000000200 */
[-C--:B------:R-:W-:Y:S05]  /*d480*/  HMMA.16816.F32 R12, R164, R162.reuse, R12 ;  /* 0x000000a2a40c723c */ /* 0x080fea000000180c */
[----:B------:R-:W-:Y:S03]  /*d490*/  LDSM.16.M88.4 R192, [R209] ;  /* 0x00000000d1c0783b */ /* 0x000fe60000000200 */
[C---:B------:R-:W-:Y:S05]  /*d4a0*/  HMMA.16816.F32 R16, R156.reuse, R162, R16 ;  /* 0x000000a29c10723c */ /* 0x040fea0000001810 */
[----:B------:R-:W1:Y:S03]  /*d4b0*/  LDSM.16.M88.4 R160, [R213+0x8080] ;  /* 0x00808000d5a0783b */ /* 0x000e660000000200 */
[-C--:B-----5:R-:W-:Y:S05]  /*d4c0*/  HMMA.16816.F32 R20, R156, R168.reuse, R20 ;  /* 0x000000a89c14723c */ /* 0x0a0fea0000001814 */
[----:B------:R-:W5:Y:S03]  /*d4d0*/  LDSM.16.M88.4 R196, [R213+0x9080] ;  /* 0x00908000d5c4783b */ /* 0x000f660000000200 */
        /* <DEDUP_REMOVED lines=9> */
[----:B------:R-:W2:Y:S07]  /*d570*/  LDSM.16.M88.4 R156, [R208] ;  /* 0x00000000d09c783b */ /* 0x000eae0000000200 */
[-C--:B---3--:R-:W-:Y:S01]  /*d580*/  HMMA.16816.F32 R4, R176, R180.reuse, R4 ;  /* 0x000000b4b004723c */ /* 0x088fe20000001804 */
[----:B------:R-:W3:Y:S07]  /*d590*/  LDSM.16.M88.4 R172, [R216+0x5480] ;  /* 0x00548000d8ac783b */ /* 0x000eee0000000200 */
[C---:B----4-:R-:W-:Y:S08]  /*d5a0*/  HMMA.16816.F32 R8, R184.reuse, R180, R8 ;  /* 0x000000b4b808723c */ /* 0x050ff00000001808 */
        /* <DEDUP_REMOVED lines=8> */
[-C--:B--2---:R-:W-:Y:S08]  /*d630*/  HMMA.16816.F32 R36, R176, R152.reuse, R36 ;  /* 0x00000098b024723c */ /* 0x084ff00000001824 */
[C---:B------:R-:W-:Y:S08]  /*d640*/  HMMA.16816.F32 R40, R184.reuse, R152, R40 ;  /* 0x00000098b828723c */ /* 0x040ff00000001828 */
[-C--:B------:R-:W-:Y:S01]  /*d650*/  HMMA.16816.F32 R44, R184, R154.reuse, R44 ;  /* 0x0000009ab82c723c */ /* 0x080fe2000000182c */
[----:B------:R-:W-:Y:S07]  /*d660*/  LDSM.16.M88.4 R184, [R213+0xa080] ;  /* 0x00a08000d5b8783b */ /* 0x000fee0000000200 */
[----:B------:R-:W-:Y:S01]  /*d670*/  HMMA.16816.F32 R48, R176, R154, R48 ;  /* 0x0000009ab030723c */ /* 0x000fe20000001830 */
[----:B------:R-:W1:Y:S07]  /*d680*/  LDSM.16.M88.4 R152, [R217+0xb080] ;  /* 0x00b08000d998783b */ /* 0x000e6e0000000200 */
[-C--:B------:R-:W-:Y:S01]  /*d690*/  HMMA.16816.F32 R4, R160, R192.reuse, R4 ;  /* 0x000000c0a004723c */ /* 0x080fe20000001804 */
[----:B------:R-:W2:Y:S07]  /*d6a0*/  LDSM.16.M88.4 R176, [R216+0x5880] ;  /* 0x00588000d8b0783b */ /* 0x000eae0000000200 */
[C---:B-----5:R-:W-:Y:S08]  /*d6b0*/  HMMA.16816.F32 R8, R196.reuse, R192, R8 ;  /* 0x000000c0c408723c */ /* 0x060ff00000001808 */
[-C--:B------:R-:W-:Y:S08]  /*d6c0*/  HMMA.16816.F32 R12, R196, R194.reuse, R12 ;  /* 0x000000c2c40c723c */ /* 0x080ff0000000180c */
[C---:B------:R-:W-:Y:S08]  /*d6d0*/  HMMA.16816.F32 R16, R160.reuse, R194, R16 ;  /* 0x000000c2a010723c */ /* 0x040ff00000001810 */
        /* <DEDUP_REMOVED lines=8> */
[----:B------:R-:W-:Y:S08]  /*d760*/  HMMA.16816.F32 R48, R160, R166, R48 ;  /* 0x000000a6a030723c */ /* 0x000ff00000001830 */
[-C--:B---3--:R-:W-:Y:S08]  /*d770*/  HMMA.16816.F32 R4, R168, R172.reuse, R4 ;  /* 0x000000aca804723c */ /* 0x088ff00000001804 */
        /* <DEDUP_REMOVED lines=12> */
[C---:B----4-:R-:W-:Y:S08]  /*d840*/  HMMA.16816.F32 R8, R156.reuse, R188, R8 ;  /* 0x000000bc9c08723c */ /* 0x050ff00000001808 */
[-C--:B------:R-:W-:Y:S08]  /*d850*/  HMMA.16816.F32 R12, R156, R190.reuse, R12 ;  /* 0x000000be9c0c723c */ /* 0x080ff0000000180c */
[----:B------:R-:W-:Y:S01]  /*d860*/  FMUL.FTZ R154, R4, c[0x0][0x320] ;  /* 0x0000c800049a7a20 */ /* 0x000fe20000410000 */
[C---:B------:R-:W-:Y:S04]  /*d870*/  HMMA.16816.F32 R16, R184.reuse, R190, R16 ;  /* 0x000000beb810723c */ /* 0x040fe80000001810 */
[----:B------:R-:W-:Y:S01]  /*d880*/  FMUL.FTZ R160, R5, c[0x0][0x320] ;  /* 0x0000c80005a07a20 */ /* 0x000fe20000410000 */
[----:B------:R-:W1:Y:S01]  /*d890*/  MUFU.TANH R154, R154 ;  /* 0x0000009a009a7308 */ /* 0x000e620000002400 */
[----:B------:R-:W-:Y:S02]  /*d8a0*/  FMUL.FTZ R152, R6, c[0x0][0x320] ;  /* 0x0000c80006987a20 */ /* 0x000fe40000410000 */
[----:B------:R-:W-:Y:S02]  /*d8b0*/  FMUL.FTZ R155, R7, c[0x0][0x320] ;  /* 0x0000c800079b7a20 */ /* 0x000fe40000410000 */
[----:B------:R-:W2:Y:S02]  /*d8c0*/  LDSM.16.M88.4 R4, [R205] ;  /* 0x00000000cd04783b */ /* 0x000ea40000000200 */
[----:B------:R-:W-:Y:S02]  /*d8d0*/  FMUL.FTZ R9, R9, c[0x0][0x320] ;  /* 0x0000c80009097a20 */ /* 0x000fe40000410000 */
[----:B------:R-:W-:Y:S01]  /*d8e0*/  FMUL.FTZ R2, R10, c[0x0][0x320] ;  /* 0x0000c8000a027a20 */ /* 0x000fe20000410000 */
[----:B------:R-:W3:Y:S01]  /*d8f0*/  MUFU.TANH R160, R160 ;  /* 0x000000a000a07308 */ /* 0x000ee20000002400 */
[----:B------:R-:W-:Y:S02]  /*d900*/  FMUL.FTZ R3, R11, c[0x0][0x320] ;  /* 0x0000c8000b037a20 */ /* 0x000fe40000410000 */
[----:B------:R-:W-:Y:S02]  /*d910*/  FMUL.FTZ R0, R8, c[0x0][0x320] ;  /* 0x0000c80008007a20 */ /* 0x000fe40000410000 */
        /* <DEDUP_REMOVED lines=8> */
[----:B------:R-:W-:Y:S01]  /*d9a0*/  FMUL.FTZ R15, R19, c[0x0][0x320] ;  /* 0x0000c800130f7a20 */ /* 0x000fe20000410000 */
[----:B------:R5:W1:Y:S10]  /*d9b0*/  MUFU.TANH R16, R8 ;  /* 0x0000000800107308 */ /* 0x000a740000002400 */
[----:B------:R-:W1:Y:S01]  /*d9c0*/  MUFU.TANH R152, R152 ;  /* 0x0000009800987308 */ /* 0x000e620000002400 */
[-C--:B--2---:R-:W-:Y:S09]  /*d9d0*/  HMMA.16816.F32 R20, R184, R4.reuse, R20 ;  /* 0x00000004b814723c */ /* 0x084ff20000001814 */
[----:B------:R-:W2:Y:S01]  /*d9e0*/  MUFU.TANH R155, R155 ;  /* 0x0000009b009b7308 */ /* 0x000ea20000002400 */
[C---:B------:R-:W-:Y:S01]  /*d9f0*/  HMMA.16816.F32 R24, R156.reuse, R4, R24 ;  /* 0x000000049c18723c */ /* 0x040fe20000001818 */
[----:B-----5:R-:W5:Y:S01]  /*da00*/  LDSM.16.M88.4 R8, [R204] ;  /* 0x00000000cc08783b */ /* 0x020f620000000200 */
[----:B------:R-:W-:Y:S07]  /*da10*/  DEPBAR.LE SB0, 0x0 ;  /* 0x000080000000791a */ /* 0x000fee0000000000 */
[----:B------:R-:W1:Y:S01]  /*da20*/  MUFU.TANH R0, R0 ;  /* 0x0000000000007308 */ /* 0x000e620000002400 */
[-C--:B------:R-:W-:Y:S01]  /*da30*/  HMMA.16816.F32 R28, R156, R6.reuse, R28 ;  /* 0x000000069c1c723c */ /* 0x080fe2000000181c */
[----:B------:R-:W-:Y:S07]  /*da40*/  BAR.SYNC.DEFER_BLOCKING 0x0 ;  /* 0x0000000000007b1d */ /* 0x000fee0000010000 */
[C---:B------:R-:W-:Y:S01]  /*da50*/  HMMA.16816.F32 R32, R184.reuse, R6, R32 ;  /* 0x00000006b820723c */ /* 0x040fe20000001820 */
        /* <DEDUP_REMOVED lines=13> */
[-C--:B-----5:R-:W-:Y:S03]  /*db30*/  HMMA.16816.F32 R36, R184, R8.reuse, R36 ;  /* 0x00000008b824723c */ /* 0x0a0fe60000001824 */
[----:B------:R-:W-:Y:S02]  /*db40*/  FMUL.FTZ R29, R29, c[0x0][0x320] ;  /* 0x0000c8001d1d7a20 */ /* 0x000fe40000410000 */
[----:B------:R-:W-:Y:S01]  /*db50*/  FMUL.FTZ R30, R30, c[0x0][0x320] ;  /* 0x0000c8001e1e7a20 */ /* 0x000fe20000410000 */
[----:B------:R-:W1:Y:S01]  /*db60*/  MUFU.TANH R162, R162 ;  /* 0x000000a200a27308 */ /* 0x000e620000002400 */
[----:B------:R-:W-:Y:S01]  /*db70*/  FMUL.FTZ R31, R31, c[0x0][0x320] ;  /* 0x0000c8001f1f7a20 */ /* 0x000fe20000410000 */
[C---:B------:R-:W-:Y:S04]  /*db80*/  HMMA.16816.F32 R40, R156.reuse, R8, R40 ;  /* 0x000000089c28723c */ /* 0x040fe80000001828 */
[----:B------:R-:W-:Y:S02]  /*db90*/  FMUL.FTZ R33, R33, c[0x0][0x320] ;  /* 0x0000c80021217a20 */ /* 0x000fe40000410000 */
[----:B------:R-:W-:Y:S02]  /*dba0*/  FMUL.FTZ R34, R34, c[0x0][0x320] ;  /* 0x0000c80022227a20 */ /* 0x000fe40000410000 */
[----:B------:R-:W1:Y:S01]  /*dbb0*/  MUFU.TANH R12, R12 ;  /* 0x0000000c000c7308 */ /* 0x000e620000002400 */
[-C--:B------:R-:W-:Y:S03]  /*dbc0*/  HMMA.16816.F32 R44, R156, R10.reuse, R44 ;  /* 0x0000000a9c2c723c */ /* 0x080fe6000000182c */
[----:B------:R-:W-:Y:S04]  /*dbd0*/  FMUL.FTZ R35, R35, c[0x0][0x320] ;  /* 0x0000c80023237a20 */ /* 0x000fe80000410000 */
[----:B------:R-:W-:Y:S01]  /*dbe0*/  FMUL.FTZ R175, R36, c[0x0][0x320] ;  /* 0x0000c80024af7a20 */ /* 0x000fe20000410000 */
        /* <DEDUP_REMOVED lines=21> */
[----:B------:R-:W1:Y:S10]  /*dd40*/  MUFU.TANH R18, R18 ;  /* 0x0000001200127308 */ /* 0x000e740000002400 */
[----:B------:R-:W1:Y:S10]  /*dd50*/  MUFU.TANH R5, R5 ;  /* 0x0000000500057308 */ /* 0x000e740000002400 */
[----:B------:R-:W1:Y:S10]  /*dd60*/  MUFU.TANH R4, R4 ;  /* 0x0000000400047308 */ /* 0x000e740000002400 */
        /* <DEDUP_REMOVED lines=19> */
[----:B------:R-:W1:Y:S10]  /*dea0*/  MUFU.TANH R6, R6 ;  /* 0x0000000600067308 */ /* 0x000e740000002400 */
[----:B------:R-:W1:Y:S10]  /*deb0*/  MUFU.TANH R165, R165 ;  /* 0x000000a500a57308 */ /* 0x000e740000002400 */
[----:B------:R1:W1:Y:S10]  /*dec0*/  MUFU.TANH R163, R45 ;  /* 0x0000002d00a37308 */ /* 0x0002740000002400 */
[----:B------:R-:W1:Y:S10]  /*ded0*/  MUFU.TANH R11, R11 ;  /* 0x0000000b000b7308 */ /* 0x000e740000002400 */
[----:B------:R-:W1:Y:S10]  /*dee0*/  MUFU.TANH R7, R7 ;  /* 0x0000000700077308 */ /* 0x000e740000002400 */
[----:B------:R-:W1:Y:S10]  /*def0*/  MUFU.TANH R174, R174 ;  /* 0x000000ae00ae7308 */ /* 0x000e740000002400 */
[----:B------:R1:W1:Y:S10]  /*df00*/  MUFU.TANH R172, R49 ;  /* 0x0000003100ac7308 */ /* 0x0002740000002400 */
[----:B------:R1:W1:Y:S10]  /*df10*/  MUFU.TANH R170, R50 ;  /* 0x0000003200aa7308 */ /* 0x0002740000002400 */
[----:B------:R1:W1:Y:S01]  /*df20*/  MUFU.TANH R168, R51 ;  /* 0x0000003300a87308 */ /* 0x0002620000002400 */
[----:B------:R-:W-:-:S05]  /*df30*/  @!P0 BRA `(.L_x_207) ;  /* 0x000002e000008947 */ /* 0x000fca0003800000 */
[----:B--234-:R-:W-:Y:S02]  /*df40*/  IADD3 R9, R233, -0x1, RZ ;  /* 0xffffffffe9097810 */ /* 0x01cfe40007ffe0ff */
[----:B------:R-:W-:Y:S02]  /*df50*/  ISETP.GE.AND P1, PT, R238, 0x1, PT ;  /* 0x00000001ee00780c */ /* 0x000fe40003f26270 */
[----:B------:R-:W-:Y:S01]  /*df60*/  SHF.R.S32.HI R8, RZ, 0x1f, R9 ;  /* 0x0000001fff087819 */ /* 0x000fe20000011409 */
[C---:B-1----:R-:W-:Y:S04]  /*df70*/  IMAD.WIDE.U32 R28, R9.reuse, c[0x0][0x1e0], RZ ;  /* 0x00007800091c7a25 */ /* 0x042fe800078e00ff */
        /* <DEDUP_REMOVED lines=35> */
[----:B------:R-:W-:Y:S02]  /*e1b0*/  @P0 LEA.HI.X R21, R21, c[0x0][0x1cc], R10, 0x1, P2 ;  /* 0x0000730015150a11 */ /* 0x000fe400010f0c0a */
[----:B------:R-:W-:Y:S03]  /*e1c0*/  @P0 IADD3 R8, P2, R8, R201, RZ ;  /* 0x000000c908080210 */ /* 0x000fe60007f5e0ff */
[----:B------:R1:W-:Y:S02]  /*e1d0*/  @P0 LDGSTS.E.BYPASS.LTC128B.128 [R218+0x5080], [R20.64], !P5 ;  /* 0x0508000014da0fae */ /* 0x0003e4000e901d48 */
[----:B------:R-:W-:Y:S01]  /*e1e0*/  @P0 IMAD.X R9, R9, 0x1, R200, P2 ;  /* 0x0000000109090824 */ /* 0x000fe200010e06c8 */
[C---:B------:R-:W-:Y:S04]  /*e1f0*/  @P0 LEA R30, P2, R8.reuse, c[0x0][0x1c8], 0x1 ;  /* 0x00007200081e0a11 */ /* 0x040fe800078408ff */
[----:B------:R-:W-:Y:S05]  /*e200*/  @P0 LEA.HI.X R31, R8, c[0x0][0x1cc], R9, 0x1, P2 ;  /* 0x00007300081f0a11 */ /* 0x000fea00010f0c09 */
[----:B------:R1:W-:Y:S04]  /*e210*/  @P0 LDGSTS.E.BYPASS.LTC128B.128 [R218+0x5c80], [R30.64], !P4 ;  /* 0x05c800001eda0fae */ /* 0x0003e8000e101d48 */
.L_x_207:
[----:B--234-:R-:W-:Y:S01]  /*e220*/  PLOP3.LUT P1, PT, PT, PT, UP2, 0x80, 0x0 ;  /* 0x000000000000781c */ /* 0x01cfe20003f2f028 */
[----:B------:R-:W0:Y:S01]  /*e230*/  LDGDEPBAR ;  /* 0x00000000000079af */ /* 0x000e220000000000 */
[----:B------:R-:W-:Y:S01]  /*e240*/  PLOP3.LUT P0, PT, PT, PT, UP2, 0x80, 0x0 ;  /* 0x000000000000781c */ /* 0x000fe20003f0f028 */
[----:B-1----:R-:W-:Y:S02]  /*e250*/  IMAD.MOV.U32 R30, RZ, RZ, R219 ;  /* 0x000000ffff1e7224 */ /* 0x002fe400078e00db */
[----:B------:R-:W-:Y:S04]  /*e260*/  IMAD R31, R233, -0x30, RZ ;  /* 0xffffffd0e91f7824 */ /* 0x000fe800078e02ff */
[----:B------:R-:W-:Y:S01]  /*e270*/  IMAD.IADD R9, R31, 0x1, -R226 ;  /* 0x000000011f097824 */ /* 0x000fe200078e0ae2 */
[----:B------:R-:W-:Y:S03]  /*e280*/  IADD3 R28, -R226, 0x1, R31 ;  /* 0x00000001e21c7810 */ /* 0x000fe60007ffe11f */
[----:B------:R-:W-:Y:S01]  /*e290*/  @P1 IMAD.HI.U32 R8, R219, c[0x0][0x2c8], RZ ;  /* 0x0000b200db081a27 */ /* 0x000fe200078e00ff */
[----:B------:R-:W-:Y:S04]  /*e2a0*/  IADD3 R28, R28, c[0x0][0x1d0], RZ ;  /* 0x000074001c1c7a10 */ /* 0x000fe80007ffe0ff */
[----:B------:R-:W-:Y:S02]  /*e2b0*/  @P0 SHF.R.U32.HI R30, RZ, c[0x0][0x2cc], R8 ;  /* 0x0000b300ff1e0a19 */ /* 0x000fe40000011608 */
[----:B------:R-:W-:Y:S02]  /*e2c0*/  PLOP3.LUT P0, PT, PT, PT, UP1, 0x40, 0x0 ;  /* 0x000000000000781c */ /* 0x000fe40003f0e818 */
[----:B------:R-:W-:Y:S01]  /*e2d0*/  IADD3 R28, R28, -c[0x0][0x168], RZ ;  /* 0x80005a001c1c7a10 */ /* 0x000fe20007ffe0ff */
[----:B------:R-:W1:Y:S03]  /*e2e0*/  SHFL.IDX PT, R8, R30, RZ, 0x1c1f ;  /* 0x001c1fff1e087589 */ /* 0x000e6600000e0000 */
[C---:B------:R-:W-:Y:S02]  /*e2f0*/  IADD3 R29, R28.reuse, c[0x0][0x328], RZ ;  /* 0x0000ca001c1d7a10 */ /* 0x040fe40007ffe0ff */
[----:B------:R-:W-:Y:S03]  /*e300*/  IADD3 R28, R28, UR7, RZ ;  /* 0x000000071c1c7c10 */ /* 0x000fe6000fffe0ff */
[--C-:B-1----:R-:W-:Y:S02]  /*e310*/  IMAD.IADD R33, R29, 0x1, R8.reuse ;  /* 0x000000011d217824 */ /* 0x102fe400078e0208 */
        /* <DEDUP_REMOVED lines=16> */
.L_x_210:
[----:B------:R-:W-:Y:S04]  /*e420*/  MOV R8, c[0x0][0x32c] ;  /* 0x0000cb0000087a02 */ /* 0x000fe80000000f00 */
[----:B------:R-:W-:Y:S11]  /*e430*/  ISETP.NE.AND P0, PT, R8, 0x1, PT ;  /* 0x000000010800780c */ /* 0x000ff60003f05270 */
[----:B------:R-:W-:Y:S02]  /*e440*/  @!UPT UIADD3 URZ, URZ, URZ, URZ ;  /* 0x0000003f3f3ff290 */ /* 0x000fe4000fffe03f */
[----:B------:R-:W-:Y:S05]  /*e450*/  @P0 IMAD.HI.U32 R8, R10, c[0x0][0x330], RZ ;  /* 0x0000cc000a080a27 */ /* 0x000fea00078e00ff */
[----:B------:R-:W-:Y:S02]  /*e460*/  @P0 SHF.R.U32.HI R10, RZ, c[0x0][0x334], R8 ;  /* 0x0000cd00ff0a0a19 */ /* 0x000fe40000011608 */
.L_x_211:
[----:B------:R-:W-:Y:S05]  /*e470*/  BSYNC B0 ;  /* 0x0000000000007941 */ /* 0x000fea0003800000 */
.L_x_209:
[----:B------:R-:W-:Y:S05]  /*e480*/  IMAD R21, R10, c[0x0][0x32c], R9 ;  /* 0x0000cb000a157a24 */ /* 0x000fea00078e0209 */
[----:B------:R-:W-:Y:S02]  /*e490*/  IADD3 R8, R21, c[0x0][0x32c], RZ ;  /* 0x0000cb0015087a10 */ /* 0x000fe40007ffe0ff */
[----:B------:R-:W-:Y:S02]  /*e4a0*/  IMNMX R22, R22, R21, !PT ;  /* 0x0000001516167217 */ /* 0x000fe40007800200 */
[----:B------:R-:W-:Y:S02]  /*e4b0*/  IMNMX R33, R33, R8, PT ;  /* 0x0000000821217217 */ /* 0x000fe40003800200 */
.L_x_208:
[C---:B------:R-:W-:Y:S02]  /*e4c0*/  ISETP.GE.AND P0, PT, R31.reuse, 0x2, PT ;  /* 0x000000021f00780c */ /* 0x040fe40003f06270 */
[----:B------:R-:W-:Y:S02]  /*e4d0*/  ISETP.GE.AND P1, PT, R31, 0x9, PT ;  /* 0x000000091f00780c */ /* 0x000fe40003f26270 */
[----:B------:R-:W-:Y:S02]  /*e4e0*/  P2R R10, PR, RZ, 0x1 ;  /* 0x00000001ff0a7803 */ /* 0x000fe40000000000 */
[----:B------:R-:W-:Y:S02]  /*e4f0*/  ISETP.GT.AND P0, PT, R22, 0x1, !P0 ;  /* 0x000000011600780c */ /* 0x000fe40004704270 */
[----:B------:R-:W-:Y:S02]  /*e500*/  P2R R27, PR, RZ, 0x2 ;  /* 0x00000002ff1b7803 */ /* 0x000fe40000000000 */
[----:B------:R-:W-:Y:S02]  /*e510*/  ISETP.LT.OR P0, PT, R33, 0x2, P0 ;  /* 0x000000022100780c */ /* 0x000fe40000701670 */
[C---:B------:R-:W-:Y:S02]  /*e520*/  ISETP.GE.AND P2, PT, R31.reuse, 0x1, PT ;  /* 0x000000011f00780c */ /* 0x040fe40003f46270 */
        /* <DEDUP_REMOVED lines=21> */
[----:B------:R-:W-:Y:S01]  /*e680*/  ISETP.GT.AND P0, PT, R22, 0x18, !P1 ;  /* 0x000000181600780c */ /* 0x000fe20004f04270 */
[----:B------:R-:W1:Y:S01]  /*e690*/  SHFL.IDX PT, R18, R30, 0x1, 0x1c1f ;  /* 0x003c1f001e127f89 */ /* 0x000e6200000e0000 */
        /* <DEDUP_REMOVED lines=11> */
[----:B------:R-:W-:Y:S01]  /*e750*/  ISETP.LT.OR P0, PT, R33, 0x21, P0 ;  /* 0x000000212100780c */ /* 0x000fe20000701670 */
[--C-:B-1----:R-:W-:Y:S01]  /*e760*/  IMAD.IADD R17, R28, 0x1, R18.reuse ;  /* 0x000000011c117824 */ /* 0x102fe200078e0212 */
[----:B------:R-:W-:Y:S02]  /*e770*/  P2R R19, PR, RZ, 0x2 ;  /* 0x00000002ff137803 */ /* 0x000fe40000000000 */
[----:B------:R-:W-:Y:S02]  /*e780*/  FSEL R175, R175, -INF , !P0 ;  /* 0xff800000afaf7808 */ /* 0x000fe40004000000 */
[----:B------:R-:W-:Y:S02]  /*e790*/  ISETP.GT.AND P0, PT, R22, 0x21, !P1 ;  /* 0x000000211600780c */ /* 0x000fe40004f04270 */
[----:B------:R-:W-:Y:S02]  /*e7a0*/  ISETP.GE.AND P1, PT, R31, 0x29, PT ;  /* 0x000000291f00780c */ /* 0x000fe40003f26270 */
[C---:B------:R-:W-:Y:S02]  /*e7b0*/  ISETP.LT.OR P0, PT, R33.reuse, 0x22, P0 ;  /* 0x000000222100780c */ /* 0x040fe40000701670 */
[----:B------:R-:W-:Y:S02]  /*e7c0*/  P2R R32, PR, RZ, 0x4 ;  /* 0x00000004ff207803 */ /* 0x000fe40000000000 */
[----:B------:R-:W-:Y:S02]  /*e7d0*/  FSEL R250, R250, -INF , !P0 ;  /* 0xff800000fafa7808 */ /* 0x000fe40004000000 */
[----:B------:R-:W-:Y:S04]  /*e7e0*/  ISETP.GT.AND P0, PT, R22, 0x28, !P1 ;  /* 0x000000281600780c */ /* 0x000fe80004f04270 */
[C---:B------:R-:W-:Y:S04]  /*e7f0*/  ISETP.LT.OR P0, PT, R33.reuse, 0x29, P0 ;  /* 0x000000292100780c */ /* 0x040fe80000701670 */
[----:B------:R-:W-:Y:S02]  /*e800*/  FSEL R174, R174, -INF , !P0 ;  /* 0xff800000aeae7808 */ /* 0x000fe40004000000 */
[----:B------:R-:W-:Y:S04]  /*e810*/  ISETP.GT.AND P0, PT, R22, RZ, !P2 ;  /* 0x000000ff1600720c */ /* 0x000fe80005704270 */
[----:B------:R-:W-:Y:S04]  /*e820*/  ISETP.LT.OR P0, PT, R33, 0x1, P0 ;  /* 0x000000012100780c */ /* 0x000fe80000701670 */
[----:B------:R-:W-:Y:S02]  /*e830*/  FSEL R154, R154, -INF , !P0 ;  /* 0xff8000009a9a7808 */ /* 0x000fe40004000000 */
[----:B------:R-:W-:Y:S01]  /*e840*/  ISETP.GE.AND P0, PT, R31, 0x2a, PT ;  /* 0x0000002a1f00780c */ /* 0x000fe20003f06270 */
[----:B------:R-:W-:Y:S03]  /*e850*/  IMAD.IADD R31, R29, 0x1, R18 ;  /* 0x000000011d1f7824 */ /* 0x000fe600078e0212 */
        /* <DEDUP_REMOVED lines=20> */
.L_x_214:
[----:B------:R-:W-:Y:S04]  /*e9a0*/  MOV R18, c[0x0][0x32c] ;  /* 0x0000cb0000127a02 */ /* 0x000fe80000000f00 */
[----:B------:R-:W-:Y:S11]  /*e9b0*/  ISETP.NE.AND P2, PT, R18, 0x1, PT ;  /* 0x000000011200780c */ /* 0x000ff60003f45270 */
[----:B------:R-:W-:Y:S02]  /*e9c0*/  @!UPT UIADD3 URZ, URZ, URZ, URZ ;  /* 0x0000003f3f3ff290 */ /* 0x000fe4000fffe03f */
[----:B------:R-:W-:Y:S05]  /*e9d0*/  @P2 IMAD.HI.U32 R18, R22, c[0x0][0x330], RZ ;  /* 0x0000cc0016122a27 */ /* 0x000fea00078e00ff */
[----:B------:R-:W-:Y:S02]  /*e9e0*/  @P2 SHF.R.U32.HI R22, RZ, c[0x0][0x334], R18 ;  /* 0x0000cd00ff162a19 */ /* 0x000fe40000011612 */
.L_x_215:
[----:B------:R-:W-:Y:S05]  /*e9f0*/  BSYNC B0 ;  /* 0x0000000000007941 */ /* 0x000fea0003800000 */
.L_x_213:
[----:B------:R-:W-:Y:S05]  /*ea00*/  IMAD R22, R22, c[0x0][0x32c], R9 ;  /* 0x0000cb0016167a24 */ /* 0x000fea00078e0209 */
[----:B------:R-:W-:Y:S02]  /*ea10*/  IADD3 R18, R22, c[0x0][0x32c], RZ ;  /* 0x0000cb0016127a10 */ /* 0x000fe40007ffe0ff */
[----:B------:R-:W-:Y:S02]  /*ea20*/  IMNMX R17, R17, R22, !PT ;  /* 0x0000001611117217 */ /* 0x000fe40007800200 */
[----:B------:R-:W-:Y:S02]  /*ea30*/  IMNMX R31, R31, R18, PT ;  /* 0x000000121f1f7217 */ /* 0x000fe40003800200 */
.L_x_212:
        /* <DEDUP_REMOVED lines=12> */
[----:B------:R-:W-:Y:S01]  /*eb00*/  ISETP.NE.AND P2, PT, R26, RZ, PT ;  /* 0x000000ff1a00720c */ /* 0x000fe20003f45270 */
[----:B------:R-:W1:Y:S03]  /*eb10*/  SHFL.IDX PT, R15, R30, 0x2, 0x1c1f ;  /* 0x005c1f001e0f7f89 */ /* 0x000e6600000e0000 */
[----:B------:R-:W-:Y:S04]  /*eb20*/  ISETP.GT.AND P2, PT, R17, 0x10, !P2 ;  /* 0x000000101100780c */ /* 0x000fe80005744270 */
[----:B------:R-:W-:Y:S04]  /*eb30*/  ISETP.LT.OR P2, PT, R31, 0x11, P2 ;  /* 0x000000111f00780c */ /* 0x000fe80001741670 */
[----:B------:R-:W-:Y:S02]  /*eb40*/  FSEL R46, R5, -INF , !P2 ;  /* 0xff800000052e7808 */ /* 0x000fe40005000000 */
[----:B------:R-:W-:Y:S04]  /*eb50*/  ISETP.NE.AND P2, PT, R25, RZ, PT ;  /* 0x000000ff1900720c */ /* 0x000fe80003f45270 */
[----:B------:R-:W-:Y:S04]  /*eb60*/  ISETP.GT.AND P2, PT, R17, 0x11, !P2 ;  /* 0x000000111100780c */ /* 0x000fe80005744270 */
[----:B------:R-:W-:Y:S01]  /*eb70*/  ISETP.LT.OR P2, PT, R31, 0x12, P2 ;  /* 0x000000121f00780c */ /* 0x000fe20001741670 */
[--C-:B-1----:R-:W-:Y:S03]  /*eb80*/  IMAD.IADD R5, R29, 0x1, R15.reuse ;  /* 0x000000011d057824 */ /* 0x102fe600078e020f */
[----:B------:R-:W-:Y:S01]  /*eb90*/  FSEL R44, R4, -INF , !P2 ;  /* 0xff800000042c7808 */ /* 0x000fe20005000000 */
[----:B------:R-:W-:Y:S01]  /*eba0*/  IMAD.IADD R4, R28, 0x1, R15 ;  /* 0x000000011c047824 */ /* 0x000fe200078e020f */
        /* <DEDUP_REMOVED lines=43> */
.L_x_218:
[----:B------:R-:W-:Y:S04]  /*ee60*/  MOV R15, c[0x0][0x32c] ;  /* 0x0000cb00000f7a02 */ /* 0x000fe80000000f00 */
[----:B------:R-:W-:Y:S11]  /*ee70*/  ISETP.NE.AND P2, PT, R15, 0x1, PT ;  /* 0x000000010f00780c */ /* 0x000ff60003f45270 */
[----:B------:R-:W-:Y:S02]  /*ee80*/  @!UPT UIADD3 URZ, URZ, URZ, URZ ;  /* 0x0000003f3f3ff290 */ /* 0x000fe4000fffe03f */
[----:B------:R-:W-:Y:S05]  /*ee90*/  @P2 IMAD.HI.U32 R15, R34, c[0x0][0x330], RZ ;  /* 0x0000cc00220f2a27 */ /* 0x000fea00078e00ff */
[----:B------:R-:W-:Y:S02]  /*eea0*/  @P2 SHF.R.U32.HI R34, RZ, c[0x0][0x334], R15 ;  /* 0x0000cd00ff222a19 */ /* 0x000fe4000001160f */
.L_x_219:
[----:B------:R-:W-:Y:S05]  /*eeb0*/  BSYNC B0 ;  /* 0x0000000000007941 */ /* 0x000fea0003800000 */
.L_x_217:
[----:B------:R-:W-:Y:S05]  /*eec0*/  IMAD R15, R34, c[0x0][0x32c], R9 ;  /* 0x0000cb00220f7a24 */ /* 0x000fea00078e0209 */
[----:B------:R-:W-:Y:S02]  /*eed0*/  IADD3 R34, R15, c[0x0][0x32c], RZ ;  /* 0x0000cb000f227a10 */ /* 0x000fe40007ffe0ff */
[----:B------:R-:W-:Y:S02]  /*eee0*/  IMNMX R4, R4, R15, !PT ;  /* 0x0000000f04047217 */ /* 0x000fe40007800200 */
[----:B------:R-:W-:Y:S02]  /*eef0*/  IMNMX R5, R5, R34, PT ;  /* 0x0000002205057217 */ /* 0x000fe40003800200 */
.L_x_216:
[----:B------:R-:W-:Y:S04]  /*ef00*/  ISETP.NE.AND P2, PT, R10, RZ, PT ;  /* 0x000000ff0a00720c */ /* 0x000fe80003f45270 */
[C---:B------:R-:W-:Y:S04]  /*ef10*/  ISETP.GT.AND P2, PT, R4.reuse, 0x1, !P2 ;  /* 0x000000010400780c */ /* 0x040fe80005744270 */
        /* <DEDUP_REMOVED lines=8> */
[C---:B------:R-:W-:Y:S04]  /*efa0*/  ISETP.LT.OR P2, PT, R5.reuse, 0xa, P2 ;  /* 0x0000000a0500780c */ /* 0x040fe80001741670 */
        /* <DEDUP_REMOVED lines=26> */
[----:B------:R-:W-:Y:S04]  /*f150*/  ISETP.LT.OR P2, PT, R5, 0x29, P2 ;  /* 0x000000290500780c */ /* 0x000fe80001741670 */
[----:B------:R-:W-:Y:S02]  /*f160*/  FSEL R165, R165, -INF , !P2 ;  /* 0xff800000a5a57808 */ /* 0x000fe40005000000 */
[----:B------:R-:W-:Y:S04]  /*f170*/  ISETP.NE.AND P2, PT, R32, RZ, PT ;  /* 0x000000ff2000720c */ /* 0x000fe80003f45270 */
[----:B------:R-:W-:Y:S04]  /*f180*/  ISETP.GT.AND P2, PT, R4, RZ, !P2 ;  /* 0x000000ff0400720c */ /* 0x000fe80005744270 */
[C---:B------:R-:W-:Y:S04]  /*f190*/  ISETP.LT.OR P2, PT, R5.reuse, 0x1, P2 ;  /* 0x000000010500780c */ /* 0x040fe80001741670 */
[----:B------:R-:W-:Y:S02]  /*f1a0*/  FSEL R31, R0, -INF , !P2 ;  /* 0xff800000001f7808 */ /* 0x000fe40005000000 */
[----:B------:R-:W1:Y:S01]  /*f1b0*/  SHFL.IDX PT, R0, R30, 0x3, 0x1c1f ;  /* 0x007c1f001e007f89 */ /* 0x000e6200000e0000 */
[----:B------:R-:W-:Y:S04]  /*f1c0*/  ISETP.GT.AND P2, PT, R4, 0x29, !P0 ;  /* 0x000000290400780c */ /* 0x000fe80004744270 */
        /* <DEDUP_REMOVED lines=20> */
.L_x_222:
[----:B------:R-:W-:Y:S04]  /*f310*/  MOV R0, c[0x0][0x32c] ;  /* 0x0000cb0000007a02 */ /* 0x000fe80000000f00 */
[----:B------:R-:W-:Y:S11]  /*f320*/  ISETP.NE.AND P2, PT, R0, 0x1, PT ;  /* 0x000000010000780c */ /* 0x000ff60003f45270 */
[----:B------:R-:W-:Y:S02]  /*f330*/  @!UPT UIADD3 URZ, URZ, URZ, URZ ;  /* 0x0000003f3f3ff290 */ /* 0x000fe4000fffe03f */
[----:B------:R-:W-:Y:S05]  /*f340*/  @P2 IMAD.HI.U32 R0, R4, c[0x0][0x330], RZ ;  /* 0x0000cc0004002a27 */ /* 0x000fea00078e00ff */
[----:B------:R-:W-:Y:S02]  /*f350*/  @P2 SHF.R.U32.HI R4, RZ, c[0x0][0x334], R0 ;  /* 0x0000cd00ff042a19 */ /* 0x000fe40000011600 */
.L_x_223:
[----:B------:R-:W-:Y:S05]  /*f360*/  BSYNC B0 ;  /* 0x0000000000007941 */ /* 0x000fea0003800000 */
.L_x_221:
[----:B------:R-:W-:Y:S05]  /*f370*/  IMAD R9, R4, c[0x0][0x32c], R9 ;  /* 0x0000cb0004097a24 */ /* 0x000fea00078e0209 */
[----:B------:R-:W-:Y:S02]  /*f380*/  IADD3 R0, R9, c[0x0][0x32c], RZ ;  /* 0x0000cb0009007a10 */ /* 0x000fe40007ffe0ff */
[----:B------:R-:W-:Y:S02]  /*f390*/  IMNMX R28, R28, R9, !PT ;  /* 0x000000091c1c7217 */ /* 0x000fe40007800200 */
[----:B------:R-:W-:Y:S02]  /*f3a0*/  IMNMX R29, R29, R0, PT ;  /* 0x000000001d1d7217 */ /* 0x000fe40003800200 */
.L_x_220:
[----:B------:R-:W-:Y:S01]  /*f3b0*/  ISETP.NE.AND P2, PT, R32, RZ, PT ;  /* 0x000000ff2000720c */ /* 0x000fe20003f45270 */
[----:B------:R-:W-:Y:S01]  /*f3c0*/  LDSM.16.MT88.4 R36, [R212+0x1880] ;  /* 0x00188000d424783b */ /* 0x000fe20000004200 */
[C---:B------:R-:W-:Y:S02]  /*f3d0*/  ISETP.GT.AND P1, PT, R28.reuse, 0x28, !P1 ;  /* 0x000000281c00780c */ /* 0x040fe40004f24270 */
[C---:B------:R-:W-:Y:S02]  /*f3e0*/  ISETP.GT.AND P2, PT, R28.reuse, RZ, !P2 ;  /* 0x000000ff1c00720c */ /* 0x040fe40005744270 */
[C---:B------:R-:W-:Y:S02]  /*f3f0*/  ISETP.LT.OR P1, PT, R29.reuse, 0x29, P1 ;  /* 0x000000291d00780c */ /* 0x040fe40000f21670 */
[C---:B------:R-:W-:Y:S02]  /*f400*/  ISETP.LT.OR P2, PT, R29.reuse, 0x1, P2 ;  /* 0x000000011d00780c */ /* 0x040fe40001741670 */
[----:B------:R-:W-:Y:S02]  /*f410*/  ISETP.GT.AND P0, PT, R28, 0x29, !P0 ;  /* 0x000000291c00780c */ /* 0x000fe40004704270 */
[----:B------:R-:W-:Y:S02]  /*f420*/  FSEL R9, R2, -INF , !P2 ;  /* 0xff80000002097808 */ /* 0x000fe40005000000 */
[----:B------:R-:W-:Y:S02]  /*f430*/  ISETP.NE.AND P2, PT, R10, RZ, PT ;  /* 0x000000ff0a00720c */ /* 0x000fe40003f45270 */
[----:B------:R-:W-:Y:S02]  /*f440*/  ISETP.LT.OR P0, PT, R29, 0x2a, P0 ;  /* 0x0000002a1d00780c */ /* 0x000fe40000701670 */
[----:B------:R-:W-:Y:S02]  /*f450*/  ISETP.GT.AND P2, PT, R28, 0x1, !P2 ;  /* 0x000000011c00780c */ /* 0x000fe40005744270 */
[----:B------:R-:W-:Y:S02]  /*f460*/  FSEL R153, R7, -INF , !P0 ;  /* 0xff80000007997808 */ /* 0x000fe40004000000 */
[----:B------:R-:W-:Y:S04]  /*f470*/  ISETP.LT.OR P2, PT, R29, 0x2, P2 ;  /* 0x000000021d00780c */ /* 0x000fe80001741670 */
[----:B------:R-:W-:Y:S02]  /*f480*/  FSEL R10, R3, -INF , !P2 ;  /* 0xff800000030a7808 */ /* 0x000fe40005000000 */
[----:B------:R-:W-:Y:S02]  /*f490*/  ISETP.NE.AND P2, PT, R27, RZ, PT ;  /* 0x000000ff1b00720c */ /* 0x000fe40003f45270 */
[----:B------:R-:W-:Y:S02]  /*f4a0*/  FMNMX.FTZ R3, R154, R151, !PT ;  /* 0x000000979a037209 */ /* 0x000fe40007810000 */
[----:B------:R-:W-:Y:S02]  /*f4b0*/  ISETP.GT.AND P2, PT, R28, 0x8, !P2 ;  /* 0x000000081c00780c */ /* 0x000fe40005744270 */
[----:B------:R-:W-:Y:S02]  /*f4c0*/  FMNMX.FTZ R3, R160, R3, !PT ;  /* 0x00000003a0037209 */ /* 0x000fe40007810000 */
[C---:B------:R-:W-:Y:S02]  /*f4d0*/  ISETP.LT.OR P2, PT, R29.reuse, 0x9, P2 ;  /* 0x000000091d00780c */ /* 0x040fe40001741670 */
        /* <DEDUP_REMOVED lines=9> */
[----:B------:R-:W-:Y:S02]  /*f570*/  FMNMX.FTZ R13, R152, R150, !PT ;  /* 0x00000096980d7209 */ /* 0x000fe40007810000 */
[----:B------:R-:W-:Y:S02]  /*f580*/  ISETP.NE.AND P2, PT, R26, RZ, PT ;  /* 0x000000ff1a00720c */ /* 0x000fe40003f45270 */
[----:B------:R-:W-:Y:S02]  /*f590*/  FMNMX.FTZ R13, R22, R13, !PT ;  /* 0x0000000d160d7209 */ /* 0x000fe40007810000 */
[----:B------:R-:W-:Y:S02]  /*f5a0*/  ISETP.GT.AND P2, PT, R28, 0x10, !P2 ;  /* 0x000000101c00780c */ /* 0x000fe40005744270 */
[----:B------:R-:W-:Y:S02]  /*f5b0*/  FMNMX.FTZ R13, R18, R13, !PT ;  /* 0x0000000d120d7209 */ /* 0x000fe40007810000 */
[----:B------:R-:W-:Y:S02]  /*f5c0*/  FMNMX.FTZ R0, R194, R3, !PT ;  /* 0x00000003c2007209 */ /* 0x000fe40007810000 */
[----:B------:R-:W-:Y:S02]  /*f5d0*/  ISETP.LT.OR P2, PT, R29, 0x11, P2 ;  /* 0x000000111d00780c */ /* 0x000fe40001741670 */
[----:B------:R-:W-:Y:S02]  /*f5e0*/  FMNMX.FTZ R13, R14, R13, !PT ;  /* 0x0000000d0e0d7209 */ /* 0x000fe40007810000 */
[----:B------:R-:W-:Y:S02]  /*f5f0*/  FMNMX.FTZ R0, R195, R0, !PT ;  /* 0x00000000c3007209 */ /* 0x000fe40007810000 */
[----:B------:R-:W-:Y:S02]  /*f600*/  FMNMX.FTZ R13, R46, R13, !PT ;  /* 0x0000000d2e0d7209 */ /* 0x000fe40007810000 */
[----:B------:R-:W-:Y:S02]  /*f610*/  FSEL R245, R245, -INF , !P2 ;  /* 0xff800000f5f57808 */ /* 0x000fe40005000000 */
[----:B------:R-:W-:Y:S02]  /*f620*/  ISETP.NE.AND P2, PT, R25, RZ, PT ;  /* 0x000000ff1900720c */ /* 0x000fe40003f45270 */
[----:B------:R-:W-:Y:S02]  /*f630*/  FMNMX.FTZ R5, R175, R0, !PT ;  /* 0x00000000af057209 */ /* 0x000fe40007810000 */
[----:B------:R-:W-:Y:S02]  /*f640*/  FMNMX.FTZ R13, R44, R13, !PT ;  /* 0x0000000d2c0d7209 */ /* 0x000fe40007810000 */
[----:B------:R-:W-:Y:S02]  /*f650*/  ISETP.GT.AND P2, PT, R28, 0x11, !P2 ;  /* 0x000000111c00780c */ /* 0x000fe40005744270 */
        /* <DEDUP_REMOVED lines=8> */
[----:B------:R-:W-:Y:S02]  /*f6e0*/  ISETP.GT.AND P2, PT, R28, 0x18, !P2 ;  /* 0x000000181c00780c */ /* 0x000fe40005744270 */
[----:B------:R-:W-:Y:S01]  /*f6f0*/  FMNMX.FTZ R13, R248, R13, !PT ;  /* 0x0000000df80d7209 */ /* 0x000fe20007810000 */
[----:B------:R-:W1:Y:S01]  /*f700*/  SHFL.BFLY PT, R4, R3, 0x2, 0x1f ;  /* 0x0c401f0003047f89 */ /* 0x000e6200000e0000 */
[----:B------:R-:W-:Y:S02]  /*f710*/  FMNMX.FTZ R0, R31, R149, !PT ;  /* 0x000000951f007209 */ /* 0x000fe40007810000 */
[----:B------:R-:W-:Y:S02]  /*f720*/  ISETP.LT.OR P2, PT, R29, 0x19, P2 ;  /* 0x000000191d00780c */ /* 0x000fe40001741670 */
[----:B------:R-:W-:Y:S02]  /*f730*/  FMNMX.FTZ R0, R17, R0, !PT ;  /* 0x0000000011007209 */ /* 0x000fe40007810000 */
[----:B------:R-:W-:Y:S02]  /*f740*/  FMNMX.FTZ R13, R244, R13, !PT ;  /* 0x0000000df40d7209 */ /* 0x000fe40007810000 */
[----:B------:R-:W-:Y:S02]  /*f750*/  FSEL R249, R249, -INF , !P2 ;  /* 0xff800000f9f97808 */ /* 0x000fe40005000000 */
[----:B------:R-:W-:Y:S02]  /*f760*/  ISETP.NE.AND P2, PT, R23, RZ, PT ;  /* 0x000000ff1700720c */ /* 0x000fe40003f45270 */
[----:B------:R-:W-:Y:S02]  /*f770*/  FMNMX.FTZ R13, R170, R13, !PT ;  /* 0x0000000daa0d7209 */ /* 0x000fe40007810000 */
[----:B------:R-:W-:Y:S02]  /*f780*/  FMNMX.FTZ R0, R161, R0, !PT ;  /* 0x00000000a1007209 */ /* 0x000fe40007810000 */
[----:B------:R-:W-:Y:S02]  /*f790*/  FMNMX.FTZ R5, R168, R13, !PT ;  /* 0x0000000da8057209 */ /* 0x000fe40007810000 */
[----:B------:R-:W-:Y:S02]  /*f7a0*/  ISETP.GT.AND P2, PT, R28, 0x19, !P2 ;  /* 0x000000191c00780c */ /* 0x000fe40005744270 */
[----:B------:R-:W-:Y:S01]  /*f7b0*/  FMNMX.FTZ R13, R15, R0, !PT ;  /* 0x000000000f0d7209 */ /* 0x000fe20007810000 */
[----:B------:R-:W2:Y:S01]  /*f7c0*/  SHFL.BFLY PT, R2, R5, 0x2, 0x1f ;  /* 0x0c401f0005027f89 */ /* 0x000ea200000e0000 */
        /* <DEDUP_REMOVED lines=12> */
[----:B-1----:R-:W-:Y:S02]  /*f890*/  FMNMX.FTZ R4, R3, R4, !PT ;  /* 0x0000000403047209 */ /* 0x002fe40007810000 */
[----:B------:R-:W-:Y:S02]  /*f8a0*/  FMNMX.FTZ R0, R167, R0, !PT ;  /* 0x00000000a7007209 */ /* 0x000fe40007810000 */
[----:B------:R-:W-:Y:S01]  /*f8b0*/  ISETP.GT.AND P2, PT, R28, 0x21, !P2 ;  /* 0x000000211c00780c */ /* 0x000fe20005744270 */
[----:B------:R-:W1:Y:S01]  /*f8c0*/  SHFL.BFLY PT, R3, R4, 0x1, 0x1f ;  /* 0x0c201f0004037f89 */ /* 0x000e6200000e0000 */
[----:B------:R-:W-:Y:S02]  /*f8d0*/  FMNMX.FTZ R0, R165, R0, !PT ;  /* 0x00000000a5007209 */ /* 0x000fe40007810000 */
[----:B------:R-:W-:Y:S02]  /*f8e0*/  ISETP.LT.OR P2, PT, R29, 0x22, P2 ;  /* 0x000000221d00780c */ /* 0x000fe40001741670 */
[----:B--2---:R-:W-:Y:S02]  /*f8f0*/  FMNMX.FTZ R2, R5, R2, !PT ;  /* 0x0000000205027209 */ /* 0x004fe40007810000 */
[----:B------:R-:W-:Y:S02]  /*f900*/  FSEL R162, R6, -INF , !P2 ;  /* 0xff80000006a27808 */ /* 0x000fe40005000000 */
[----:B------:R-:W-:Y:S01]  /*f910*/  FMNMX.FTZ R6, R163, R0, !PT ;  /* 0x00000000a3067209 */ /* 0x000fe20007810000 */
[----:B------:R-:W2:Y:S01]  /*f920*/  SHFL.BFLY PT, R13, R2, 0x1, 0x1f ;  /* 0x0c201f00020d7f89 */ /* 0x000ea200000e0000 */
[----:B------:R-:W-:Y:S04]  /*f930*/  FMNMX.FTZ R19, R9, R148, !PT ;  /* 0x0000009409137209 */ /* 0x000fe80007810000 */
[----:B------:R-:W-:Y:S03]  /*f940*/  FMNMX.FTZ R19, R10, R19, !PT ;  /* 0x000000130a137209 */ /* 0x000fe60007810000 */
[----:B------:R-:W3:Y:S01]  /*f950*/  SHFL.BFLY PT, R5, R6, 0x2, 0x1f ;  /* 0x0c401f0006057f89 */ /* 0x000ee200000e0000 */
[----:B------:R-:W-:Y:S04]  /*f960*/  FMNMX.FTZ R19, R12, R19, !PT ;  /* 0x000000130c137209 */ /* 0x000fe80007810000 */
[----:B------:R-:W-:Y:S02]  /*f970*/  FMNMX.FTZ R0, R8, R19, !PT ;  /* 0x0000001308007209 */ /* 0x000fe40007810000 */
[----:B-1----:R-:W-:Y:S04]  /*f980*/  FMNMX.FTZ R3, R4, R3, !PT ;  /* 0x0000000304037209 */ /* 0x002fe80007810000 */
[C---:B------:R-:W-:Y:S01]  /*f990*/  FSETP.NEU.FTZ.AND P2, PT, R3.reuse, -INF , PT ;  /* 0xff8000000300780b */ /* 0x040fe20003f5d000 */
[----:B------:R-:W-:Y:S01]  /*f9a0*/  FMUL.FTZ R173, R3, c[0x0][0x2d0] ;  /* 0x0000b40003ad7a20 */ /* 0x000fe20000410000 */
[----:B--2---:R-:W-:Y:S04]  /*f9b0*/  FMNMX.FTZ R2, R2, R13, !PT ;  /* 0x0000000d02027209 */ /* 0x004fe80007810000 */
[----:B------:R-:W-:Y:S01]  /*f9c0*/  FSEL R173, R173, RZ, P2 ;  /* 0x000000ffadad7208 */ /* 0x000fe20001000000 */
[----:B------:R-:W-:Y:S04]  /*f9d0*/  FMUL.FTZ R171, R2, c[0x0][0x2d0] ;  /* 0x0000b40002ab7a20 */ /* 0x000fe80000410000 */
[--C-:B------:R-:W-:Y:S01]  /*f9e0*/  FFMA.FTZ R178, R160, c[0x0][0x2d0], -R173.reuse ;  /* 0x0000b400a0b27a23 */ /* 0x100fe200000108ad */
[----:B------:R-:W-:Y:S01]  /*f9f0*/  FSEL R160, R11, -INF , !P1 ;  /* 0xff8000000ba07808 */ /* 0x000fe20004800000 */
[--C-:B------:R-:W-:Y:S01]  /*fa00*/  FFMA.FTZ R177, R20, c[0x0][0x2d0], -R173.reuse ;  /* 0x0000b40014b17a23 */ /* 0x100fe200000108ad */
[----:B------:R-:W-:Y:S01]  /*fa10*/  FMNMX.FTZ R11, R245, R0, !PT ;  /* 0x00000000f50b7209 */ /* 0x000fe20007810000 */
[--C-:B------:R-:W-:Y:S01]  /*fa20*/  FFMA.FTZ R179, R154, c[0x0][0x2d0], -R173.reuse ;  /* 0x0000b4009ab37a23 */ /* 0x100fe200000108ad */
[----:B---3--:R-:W-:Y:S01]  /*fa30*/  FMNMX.FTZ R6, R6, R5, !PT ;  /* 0x0000000506067209 */ /* 0x008fe20007810000 */
[--C-:B------:R-:W-:Y:S01]  /*fa40*/  FFMA.FTZ R176, R16, c[0x0][0x2d0], -R173.reuse ;  /* 0x0000b40010b07a23 */ /* 0x100fe200000108ad */
[----:B------:R-:W-:Y:S01]  /*fa50*/  FMNMX.FTZ R0, R252, R11, !PT ;  /* 0x0000000bfc007209 */ /* 0x000fe20007810000 */
[----:B------:R-:W-:Y:S01]  /*fa60*/  MUFU.EX2 R178, R178 ;  /* 0x000000b200b27308 */ /* 0x000fe20000000800 */
[----:B------:R-:W-:Y:S01]  /*fa70*/  FSETP.NEU.FTZ.AND P1, PT, R2, -INF , PT ;  /* 0xff8000000200780b */ /* 0x000fe20003f3d000 */
[----:B------:R-:W1:Y:S01]  /*fa80*/  SHFL.BFLY PT, R5, R6, 0x1, 0x1f ;  /* 0x0c201f0006057f89 */ /* 0x000e6200000e0000 */
[----:B------:R-:W-:Y:S01]  /*fa90*/  FMNMX.FTZ R0, R249, R0, !PT ;  /* 0x00000000f9007209 */ /* 0x000fe20007810000 */
[--C-:B------:R-:W-:Y:S01]  /*faa0*/  FFMA.FTZ R174, R174, c[0x0][0x2d0], -R173.reuse ;  /* 0x0000b400aeae7a23 */ /* 0x100fe200000108ad */
[----:B------:R-:W-:Y:S01]  /*fab0*/  FSEL R171, R171, RZ, P1 ;  /* 0x000000ffabab7208 */ /* 0x000fe20000800000 */
[--C-:B------:R-:W-:Y:S01]  /*fac0*/  FFMA.FTZ R190, R42, c[0x0][0x2d0], -R173.reuse ;  /* 0x0000b4002abe7a23 */ /* 0x100fe200000108ad */
[----:B------:R-:W-:Y:S01]  /*fad0*/  FMNMX.FTZ R11, R247, R0, !PT ;  /* 0x00000000f70b7209 */ /* 0x000fe20007810000 */
[----:B------:R-:W-:Y:S01]  /*fae0*/  FFMA.FTZ R191, R40, c[0x0][0x2d0], -R173 ;  /* 0x0000b40028bf7a23 */ /* 0x000fe200000108ad */
[----:B------:R-:W-:Y:S01]  /*faf0*/  FSEL R7, R2, RZ, P1 ;  /* 0x000000ff02077208 */ /* 0x000fe20000800000 */
[--C-:B------:R-:W-:Y:S01]  /*fb00*/  FFMA.FTZ R155, R152, c[0x0][0x2d0], -R171.reuse ;  /* 0x0000b400989b7a23 */ /* 0x100fe200000108ab */
[----:B------:R-:W-:Y:S01]  /*fb10*/  FMNMX.FTZ R11, R164, R11, !PT ;  /* 0x0000000ba40b7209 */ /* 0x000fe20007810000 */
[--C-:B------:R-:W-:Y:S01]  /*fb20*/  FFMA.FTZ R154, R22, c[0x0][0x2d0], -R171.reuse ;  /* 0x0000b400169a7a23 */ /* 0x100fe200000108ab */
[----:B------:R-:W2:Y:S01]  /*fb30*/  MUFU.EX2 R179, R179 ;  /* 0x000000b300b37308 */ /* 0x000ea20000000800 */
[----:B------:R-:W-:Y:S01]  /*fb40*/  LDSM.16.MT88.4 R20, [R214+0x1880] ;  /* 0x00188000d614783b */ /* 0x000fe20000004200 */
[----:B------:R-:W-:Y:S01]  /*fb50*/  FMNMX.FTZ R11, R162, R11, !PT ;  /* 0x0000000ba20b7209 */ /* 0x000fe20007810000 */
[--C-:B------:R-:W-:Y:S02]  /*fb60*/  FFMA.FTZ R183, R18, c[0x0][0x2d0], -R171.reuse ;  /* 0x0000b40012b77a23 */ /* 0x100fe400000108ab */
[--C-:B------:R-:W-:Y:S01]  /*fb70*/  FFMA.FTZ R182, R14, c[0x0][0x2d0], -R171.reuse ;  /* 0x0000b4000eb67a23 */ /* 0x100fe200000108ab */
[----:B------:R-:W-:Y:S01]  /*fb80*/  FMNMX.FTZ R0, R160, R11, !PT ;  /* 0x0000000ba0007209 */ /* 0x000fe20007810000 */
[--C-:B------:R-:W-:Y:S02]  /*fb90*/  FFMA.FTZ R170, R170, c[0x0][0x2d0], -R171.reuse ;  /* 0x0000b400aaaa7a23 */ /* 0x100fe400000108ab */
[--C-:B------:R-:W-:Y:S01]  /*fba0*/  FFMA.FTZ R192, R46, c[0x0][0x2d0], -R171.reuse ;  /* 0x0000b4002ec07a23 */ /* 0x100fe200000108ab */
[----:B------:R-:W-:Y:S01]  /*fbb0*/  FMNMX.FTZ R4, R153, R0, !PT ;  /* 0x0000000099047209 */ /* 0x000fe20007810000 */
[----:B------:R-:W-:Y:S01]  /*fbc0*/  MUFU.EX2 R177, R177 ;  /* 0x000000b100b17308 */ /* 0x000fe20000000800 */
[----:B------:R-:W-:Y:S01]  /*fbd0*/  FFMA.FTZ R193, R44, c[0x0][0x2d0], -R171 ;  /* 0x0000b4002cc17a23 */ /* 0x000fe200000108ab */
[----:B-1----:R-:W-:Y:S01]  /*fbe0*/  FMNMX.FTZ R0, R6, R5, !PT ;  /* 0x0000000506007209 */ /* 0x002fe20007810000 */
[----:B------:R-:W-:Y:S01]  /*fbf0*/  FADD.FTZ R6, -R7, R150 ;  /* 0x0000009607067221 */ /* 0x000fe20000010100 */
[----:B------:R-:W1:Y:S01]  /*fc00*/  SHFL.BFLY PT, R5, R4, 0x2, 0x1f ;  /* 0x0c401f0004057f89 */ /* 0x000e6200000e0000 */
[--C-:B------:R-:W-:Y:S01]  /*fc10*/  FFMA.FTZ R194, R194, c[0x0][0x2d0], -R173.reuse ;  /* 0x0000b400c2c27a23 */ /* 0x100fe200000108ad */
[C---:B------:R-:W-:Y:S01]  /*fc20*/  FSETP.NEU.FTZ.AND P0, PT, R0.reuse, -INF , PT ;  /* 0xff8000000000780b */ /* 0x040fe20003f1d000 */
[----:B------:R-:W-:Y:S02]  /*fc30*/  FMUL.FTZ R166, R0, c[0x0][0x2d0] ;  /* 0x0000b40000a67a20 */ /* 0x000fe40000410000 */
[----:B------:R-:W-:Y:S01]  /*fc40*/  FMUL.FTZ R150, R6, c[0x0][0x2d0] ;  /* 0x0000b40006967a20 */ /* 0x000fe20000410000 */
[----:B------:R-:W3:Y:S01]  /*fc50*/  MUFU.EX2 R176, R176 ;  /* 0x000000b000b07308 */ /* 0x000ee20000000800 */
[----:B------:R-:W-:Y:S01]  /*fc60*/  FFMA.FTZ R195, R195, c[0x0][0x2d0], -R173 ;  /* 0x0000b400c3c37a23 */ /* 0x000fe200000108ad */
[----:B------:R-:W-:Y:S01]  /*fc70*/  FSEL R166, R166, RZ, P0 ;  /* 0x000000ffa6a67208 */ /* 0x000fe20000000000 */
[--C-:B------:R-:W-:Y:S01]  /*fc80*/  FFMA.FTZ R196, R196, c[0x0][0x2d0], -R171.reuse ;  /* 0x0000b400c4c47a23 */ /* 0x100fe200000108ab */
[----:B--2---:R-:W-:Y:S01]  /*fc90*/  F2FP.PACK_AB R156, R178, R179 ;  /* 0x000000b3b29c723e */ /* 0x004fe200000000ff */
[----:B------:R-:W-:Y:S02]  /*fca0*/  FFMA.FTZ R197, R246, c[0x0][0x2d0], -R171 ;  /* 0x0000b400f6c57a23 */ /* 0x000fe400000108ab */
[--C-:B------:R-:W-:Y:S02]  /*fcb0*/  FFMA.FTZ R185, R161, c[0x0][0x2d0], -R166.reuse ;  /* 0x0000b400a1b97a23 */ /* 0x100fe400000108a6 */
[--C-:B------:R-:W-:Y:S01]  /*fcc0*/  FFMA.FTZ R181, R31, c[0x0][0x2d0], -R166.reuse ;  /* 0x0000b4001fb57a23 */ /* 0x100fe200000108a6 */
[----:B------:R-:W2:Y:S01]  /*fcd0*/  MUFU.EX2 R150, R150 ;  /* 0x0000009600967308 */ /* 0x000ea20000000800 */
[--C-:B------:R-:W-:Y:S02]  /*fce0*/  FFMA.FTZ R180, R17, c[0x0][0x2d0], -R166.reuse ;  /* 0x0000b40011b47a23 */ /* 0x100fe400000108a6 */
[--C-:B------:R-:W-:Y:S02]  /*fcf0*/  FFMA.FTZ R184, R15, c[0x0][0x2d0], -R166.reuse ;  /* 0x0000b4000fb87a23 */ /* 0x100fe400000108a6 */
[--C-:B------:R-:W-:Y:S02]  /*fd00*/  FFMA.FTZ R169, R169, c[0x0][0x2d0], -R166.reuse ;  /* 0x0000b400a9a97a23 */ /* 0x100fe400000108a6 */
[--C-:B------:R-:W-:Y:S01]  /*fd10*/  FFMA.FTZ R167, R167, c[0x0][0x2d0], -R166.reuse ;  /* 0x0000b400a7a77a23 */ /* 0x100fe200000108a6 */
[----:B-1----:R-:W-:Y:S01]  /*fd20*/  FMNMX.FTZ R5, R4, R5, !PT ;  /* 0x0000000504057209 */ /* 0x002fe20007810000 */
[--C-:B------:R-:W-:Y:S01]  /*fd30*/  FFMA.FTZ R165, R165, c[0x0][0x2d0], -R166.reuse ;  /* 0x0000b400a5a57a23 */ /* 0x100fe200000108a6 */
[----:B------:R-:W-:Y:S01]  /*fd40*/  FSEL R4, R3, RZ, P2 ;  /* 0x000000ff03047208 */ /* 0x000fe20001000000 */
[----:B------:R-:W-:Y:S01]  /*fd50*/  MUFU.EX2 R155, R155 ;  /* 0x0000009b009b7308 */ /* 0x000fe20000000800 */
[--C-:B------:R-:W-:Y:S01]  /*fd60*/  FFMA.FTZ R198, R198, c[0x0][0x2d0], -R166.reuse ;  /* 0x0000b400c6c67a23 */ /* 0x100fe200000108a6 */
[----:B------:R-:W1:Y:S01]  /*fd70*/  SHFL.BFLY PT, R152, R5, 0x1, 0x1f ;  /* 0x0c201f0005987f89 */ /* 0x000e6200000e0000 */
[----:B---3--:R-:W-:Y:S01]  /*fd80*/  F2FP.PACK_AB R158, R176, R177 ;  /* 0x000000b1b09e723e */ /* 0x008fe200000000ff */
[----:B------:R-:W-:Y:S02]  /*fd90*/  FADD.FTZ R4, -R4, R151 ;  /* 0x0000009704047221 */ /* 0x000fe40000010100 */
[--C-:B------:R-:W-:Y:S02]  /*fda0*/  FFMA.FTZ R199, R199, c[0x0][0x2d0], -R166.reuse ;  /* 0x0000b400c7c77a23 */ /* 0x100fe400000108a6 */
[----:B------:R-:W-:Y:S01]  /*fdb0*/  FMUL.FTZ R151, R4, c[0x0][0x2d0] ;  /* 0x0000b40004977a20 */ /* 0x000fe20000410000 */
[----:B------:R-:W-:Y:S01]  /*fdc0*/  FSEL R4, R0, RZ, P0 ;  /* 0x000000ff00047208 */ /* 0x000fe20000000000 */
[----:B------:R-:W3:Y:S01]  /*fdd0*/  MUFU.EX2 R154, R154 ;  /* 0x0000009a009a7308 */ /* 0x000ee20000000800 */
[----:B------:R-:W-:Y:S02]  /*fde0*/  FFMA.FTZ R243, R243, c[0x0][0x2d0], -R166 ;  /* 0x0000b400f3f37a23 */ /* 0x000fe400000108a6 */
[----:B--2---:R-:W-:Y:S02]  /*fdf0*/  FMUL.FTZ R6, R150, R146 ;  /* 0x0000009296067220 */ /* 0x004fe40000410000 */
[----:B------:R-:W-:Y:S02]  /*fe00*/  FADD.FTZ R4, -R4, R149 ;  /* 0x0000009504047221 */ /* 0x000fe40000010100 */
[----:B------:R-:W-:Y:S02]  /*fe10*/  FMUL.FTZ R7, R150, R147 ;  /* 0x0000009396077220 */ /* 0x000fe40000410000 */
[----:B------:R-:W-:Y:S01]  /*fe20*/  FMUL.FTZ R149, R4, c[0x0][0x2d0] ;  /* 0x0000b40004957a20 */ /* 0x000fe20000410000 */
[----:B------:R-:W2:Y:S01]  /*fe30*/  MUFU.EX2 R151, R151 ;  /* 0x0000009700977308 */ /* 0x000ea20000000800 */
[C---:B------:R-:W-:Y:S02]  /*fe40*/  FMUL.FTZ R18, R150.reuse, R134 ;  /* 0x0000008696127220 */ /* 0x040fe40000410000 */
[C---:B------:R-:W-:Y:S02]  /*fe50*/  FMUL.FTZ R19, R150.reuse, R135 ;  /* 0x0000008796137220 */ /* 0x040fe40000410000 */
[C---:B------:R-:W-:Y:S01]  /*fe60*/  FMUL.FTZ R34, R150.reuse, R118 ;  /* 0x0000007696227220 */ /* 0x040fe20000410000 */
[----:B-1----:R-:W-:Y:S01]  /*fe70*/  FMNMX.FTZ R152, R5, R152, !PT ;  /* 0x0000009805987209 */ /* 0x002fe20007810000 */
[C---:B------:R-:W-:Y:S02]  /*fe80*/  FMUL.FTZ R35, R150.reuse, R119 ;  /* 0x0000007796237220 */ /* 0x040fe40000410000 */
[----:B------:R-:W-:Y:S01]  /*fe90*/  FMUL.FTZ R50, R150, R102 ;  /* 0x0000006696327220 */ /* 0x000fe20000410000 */
[C---:B------:R-:W-:Y:S01]  /*fea0*/  FSETP.NEU.FTZ.AND P0, PT, R152.reuse, -INF , PT ;  /* 0xff8000009800780b */ /* 0x040fe20003f1d000 */
[----:B------:R-:W-:Y:S01]  /*feb0*/  FMUL.FTZ R161, R152, c[0x0][0x2d0] ;  /* 0x0000b40098a17a20 */ /* 0x000fe20000410000 */
[----:B------:R-:W-:Y:S01]  /*fec0*/  MUFU.EX2 R183, R183 ;  /* 0x000000b700b77308 */ /* 0x000fe20000000800 */
[----:B------:R-:W-:Y:S01]  /*fed0*/  FMUL.FTZ R51, R150, R103 ;  /* 0x0000006796337220 */ /* 0x000fe20000410000 */
[----:B------:R-:W-:Y:S01]  /*fee0*/  FSEL R5, R152, RZ, P0 ;  /* 0x000000ff98057208 */ /* 0x000fe20000000000 */
[C---:B------:R-:W-:Y:S01]  /*fef0*/  FMUL.FTZ R54, R150.reuse, R54 ;  /* 0x0000003696367220 */ /* 0x040fe20000410000 */
[----:B------:R-:W-:Y:S01]  /*ff00*/  FSEL R161, R161, RZ, P0 ;  /* 0x000000ffa1a17208 */ /* 0x000fe20000000000 */
[----:B------:R-:W-:Y:S01]  /*ff10*/  FMUL.FTZ R55, R150, R55 ;  /* 0x0000003796377220 */ /* 0x000fe20000410000 */
[----:B---3--:R-:W-:Y:S01]  /*ff20*/  F2FP.PACK_AB R157, R154, R155 ;  /* 0x0000009b9a9d723e */ /* 0x008fe200000000ff */
[----:B------:R-:W-:Y:S01]  /*ff30*/  FADD.FTZ R5, -R5, R148 ;  /* 0x0000009405057221 */ /* 0x000fe20000010100 */
[----:B------:R-:W-:Y:S01]  /*ff40*/  ISETP.GT.AND P0, PT, R233, UR6, PT ;  /* 0x00000006e9007c0c */ /* 0x000fe2000bf04270 */
[--C-:B------:R-:W-:Y:S01]  /*ff50*/  FFMA.FTZ R187, R12, c[0x0][0x2d0], -R161.reuse ;  /* 0x0000b4000cbb7a23 */ /* 0x100fe200000108a1 */
[----:B------:R-:W1:Y:S01]  /*ff60*/  MUFU.EX2 R182, R182 ;  /* 0x000000b600b67308 */ /* 0x000e620000000800 */
[--C-:B------:R-:W-:Y:S01]  /*ff70*/  FFMA.FTZ R189, R9, c[0x0][0x2d0], -R161.reuse ;  /* 0x0000b40009bd7a23 */ /* 0x100fe200000108a1 */
[----:B------:R-:W-:Y:S01]  /*ff80*/  IADD3 R233, R233, -0x1, RZ ;  /* 0xffffffffe9e97810 */ /* 0x000fe20007ffe0ff */
[--C-:B------:R-:W-:Y:S02]  /*ff90*/  FFMA.FTZ R188, R10, c[0x0][0x2d0], -R161.reuse ;  /* 0x0000b4000abc7a23 */ /* 0x100fe400000108a1 */
[--C-:B------:R-:W-:Y:S02]  /*ffa0*/  FFMA.FTZ R186, R8, c[0x0][0x2d0], -R161.reuse ;  /* 0x0000b40008ba7a23 */ /* 0x100fe400000108a1 */
[----:B------:R-:W-:Y:S02]  /*ffb0*/  FMUL.FTZ R8, R5, c[0x0][0x2d0] ;  /* 0x0000b40005087a20 */ /* 0x000fe40000410000 */
[C---:B--2---:R-:W-:Y:S01]  /*ffc0*/  FMUL.FTZ R4, R151.reuse, R144 ;  /* 0x0000009097047220 */ /* 0x044fe20000410000 */
[----:B------:R-:W2:Y:S01]  /*ffd0*/  MUFU.EX2 R149, R149 ;  /* 0x0000009500957308 */ /* 0x000ea20000000800 */
[C---:B------:R-:W-:Y:S02]  /*ffe0*/  FMUL.FTZ R5, R151.reuse, R145 ;  /* 0x0000009197057220 */ /* 0x040fe40000410000 */
[C---:B------:R-:W-:Y:S02]  /*fff0*/  FMUL.FTZ R16, R151.reuse, R132 ;  /* 0x0000008497107220 */ /* 0x040fe40000410000 */
[C---:B------:R-:W-:Y:S02]  /*10000*/  FMUL.FTZ R17, R151.reuse, R133 ;  /* 0x0000008597117220 */ /* 0x040fe40000410000 */
[----:B------:R-:W-:Y:S01]  /*10010*/  LDSM.16.MT88.4 R132, [R214+0x2080] ;  /* 0x00208000d684783b */ /* 0x000fe20000004200 */
[C---:B------:R-:W-:Y:S02]  /*10020*/  FMUL.FTZ R32, R151.reuse, R116 ;  /* 0x0000007497207220 */ /* 0x040fe40000410000 */
[----:B------:R3:W4:Y:S01]  /*10030*/  MUFU.EX2 R148, R8 ;  /* 0x0000000800947308 */ /* 0x0007220000000800 */
[C---:B------:R-:W-:Y:S02]  /*10040*/  FMUL.FTZ R33, R151.reuse, R117 ;  /* 0x0000007597217220 */ /* 0x040fe40000410000 */
[C---:B------:R-:W-:Y:S01]  /*10050*/  FMUL.FTZ R48, R151.reuse, R100 ;  /* 0x0000006497307220 */ /* 0x040fe20000410000 */
[----:B-1----:R-:W-:Y:S01]  /*10060*/  F2FP.PACK_AB R159, R182, R183 ;  /* 0x000000b7b69f723e */ /* 0x002fe200000000ff */
[----:B------:R-:W-:Y:S01]  /*10070*/  LDSM.16.MT88.4 R116, [R214+0x2880] ;  /* 0x00288000d674783b */ /* 0x000fe20000004200 */
[C---:B------:R-:W-:Y:S02]  /*10080*/  FMUL.FTZ R49, R151.reuse, R101 ;  /* 0x0000006597317220 */ /* 0x040fe40000410000 */
[----:B------:R-:W-:Y:S02]  /*10090*/  FFMA.FTZ R164, R164, c[0x0][0x2d0], -R161 ;  /* 0x0000b400a4a47a23 */ /* 0x000fe400000108a1 */
[----:B------:R-:W-:Y:S01]  /*100a0*/  MUFU.EX2 R181, R181 ;  /* 0x000000b500b57308 */ /* 0x000fe20000000800 */
[-C--:B------:R-:W-:Y:S01]  /*100b0*/  HMMA.16816.F32 R4, R156, R20.reuse, R4 ;  /* 0x000000149c04723c */ /* 0x080fe20000001804 */
[----:B------:R-:W-:Y:S01]  /*100c0*/  FMUL.FTZ R52, R151, R52 ;  /* 0x0000003497347220 */ /* 0x000fe20000410000 */
[----:B------:R-:W-:Y:S01]  /*100d0*/  LDSM.16.MT88.4 R100, [R214+0x3080] ;  /* 0x00308000d664783b */ /* 0x000fe20000004200 */
[C---:B--2---:R-:W-:Y:S02]  /*100e0*/  FMUL.FTZ R9, R149.reuse, R141 ;  /* 0x0000008d95097220 */ /* 0x044fe40000410000 */
[C---:B------:R-:W-:Y:S02]  /*100f0*/  FMUL.FTZ R12, R149.reuse, R136 ;  /* 0x00000088950c7220 */ /* 0x040fe40000410000 */
[C---:B------:R-:W-:Y:S02]  /*10100*/  FMUL.FTZ R13, R149.reuse, R137 ;  /* 0x00000089950d7220 */ /* 0x040fe40000410000 */
[----:B------:R-:W1:Y:S03]  /*10110*/  MUFU.EX2 R180, R180 ;  /* 0x000000b400b47308 */ /* 0x000e660000000800 */
[C---:B------:R-:W-:Y:S02]  /*10120*/  FMUL.FTZ R40, R149.reuse, R108 ;  /* 0x0000006c95287220 */ /* 0x040fe40000410000 */
[C---:B---3--:R-:W-:Y:S02]  /*10130*/  FMUL.FTZ R8, R149.reuse, R140 ;  /* 0x0000008c95087220 */ /* 0x048fe40000410000 */
[C---:B----4-:R-:W-:Y:S02]  /*10140*/  FMUL.FTZ R10, R148.reuse, R142 ;  /* 0x0000008e940a7220 */ /* 0x050fe40000410000 */
        /* <DEDUP_REMOVED lines=8> */
[----:B------:R-:W-:Y:S01]  /*101d0*/  LDSM.16.MT88.4 R108, [R214+0x1c80] ;  /* 0x001c8000d66c783b */ /* 0x000fe20000004200 */
[C---:B------:R-:W-:Y:S01]  /*101e0*/  FMUL.FTZ R44, R149.reuse, R104 ;  /* 0x00000068952c7220 */ /* 0x040fe20000410000 */
[----:B-1----:R-:W-:Y:S01]  /*101f0*/  F2FP.PACK_AB R144, R180, R181 ;  /* 0x000000b5b490723e */ /* 0x002fe200000000ff */
[C---:B------:R-:W-:Y:S02]  /*10200*/  FMUL.FTZ R45, R149.reuse, R105 ;  /* 0x00000069952d7220 */ /* 0x040fe40000410000 */
[C---:B------:R-:W-:Y:S02]  /*10210*/  FMUL.FTZ R46, R148.reuse, R106 ;  /* 0x0000006a942e7220 */ /* 0x040fe40000410000 */
[C---:B------:R-:W-:Y:S02]  /*10220*/  FMUL.FTZ R47, R148.reuse, R107 ;  /* 0x0000006b942f7220 */ /* 0x040fe40000410000 */
[----:B------:R-:W-:Y:S01]  /*10230*/  MUFU.EX2 R189, R189 ;  /* 0x000000bd00bd7308 */ /* 0x000fe20000000800 */
[----:B------:R-:W-:Y:S01]  /*10240*/  LDSM.16.MT88.4 R104, [R212+0x3080] ;  /* 0x00308000d468783b */ /* 0x000fe20000004200 */
[C---:B------:R-:W-:Y:S02]  /*10250*/  FMUL.FTZ R24, R149.reuse, R124 ;  /* 0x0000007c95187220 */ /* 0x040fe40000410000 */
[C---:B------:R-:W-:Y:S02]  /*10260*/  FMUL.FTZ R25, R149.reuse, R125 ;  /* 0x0000007d95197220 */ /* 0x040fe40000410000 */
[C---:B------:R-:W-:Y:S02]  /*10270*/  FMUL.FTZ R26, R148.reuse, R126 ;  /* 0x0000007e941a7220 */ /* 0x040fe40000410000 */
[C---:B------:R-:W-:Y:S02]  /*10280*/  FMUL.FTZ R27, R148.reuse, R127 ;  /* 0x0000007f941b7220 */ /* 0x040fe40000410000 */
[----:B------:R-:W1:Y:S01]  /*10290*/  MUFU.EX2 R188, R188 ;  /* 0x000000bc00bc7308 */ /* 0x000e620000000800 */
[----:B------:R-:W-:Y:S02]  /*102a0*/  FMUL.FTZ R29, R149, R121 ;  /* 0x00000079951d7220 */ /* 0x000fe40000410000 */
[----:B------:R-:W-:Y:S01]  /*102b0*/  FMUL.FTZ R30, R148, R122 ;  /* 0x0000007a941e7220 */ /* 0x000fe20000410000 */
[----:B--2---:R-:W-:Y:S01]  /*102c0*/  F2FP.PACK_AB R146, R184, R185 ;  /* 0x000000b9b892723e */ /* 0x004fe200000000ff */
[----:B------:R-:W-:Y:S02]  /*102d0*/  FMUL.FTZ R53, R151, R53 ;  /* 0x0000003597357220 */ /* 0x000fe40000410000 */
[C---:B------:R-:W-:Y:S02]  /*102e0*/  FMUL.FTZ R56, R149.reuse, R56 ;  /* 0x0000003895387220 */ /* 0x040fe40000410000 */
[C---:B------:R-:W-:Y:S01]  /*102f0*/  FMUL.FTZ R57, R149.reuse, R57 ;  /* 0x0000003995397220 */ /* 0x040fe20000410000 */
[----:B------:R-:W-:Y:S01]  /*10300*/  MUFU.EX2 R187, R187 ;  /* 0x000000bb00bb7308 */ /* 0x000fe20000000800 */
[C---:B------:R-:W-:Y:S02]  /*10310*/  FMUL.FTZ R58, R148.reuse, R58 ;  /* 0x0000003a943a7220 */ /* 0x040fe40000410000 */
[C---:B------:R-:W-:Y:S02]  /*10320*/  FMUL.FTZ R59, R148.reuse, R59 ;  /* 0x0000003b943b7220 */ /* 0x040fe40000410000 */
[C---:B------:R-:W-:Y:S02]  /*10330*/  FMUL.FTZ R60, R149.reuse, R60 ;  /* 0x0000003c953c7220 */ /* 0x040fe40000410000 */
[----:B------:R-:W-:Y:S02]  /*10340*/  FMUL.FTZ R61, R149, R61 ;  /* 0x0000003d953d7220 */ /* 0x000fe40000410000 */
[C---:B------:R-:W-:Y:S01]  /*10350*/  FMUL.FTZ R62, R148.reuse, R62 ;  /* 0x0000003e943e7220 */ /* 0x040fe20000410000 */
[----:B------:R-:W2:Y:S01]  /*10360*/  MUFU.EX2 R186, R186 ;  /* 0x000000ba00ba7308 */ /* 0x000ea20000000800 */
[----:B------:R-:W-:Y:S02]  /*10370*/  FMUL.FTZ R63, R148, R63 ;  /* 0x0000003f943f7220 */ /* 0x000fe40000410000 */
[C---:B------:R-:W-:Y:S01]  /*10380*/  FMUL.FTZ R64, R151.reuse, R64 ;  /* 0x0000004097407220 */ /* 0x040fe20000410000 */
[----:B-1----:R-:W-:Y:S01]  /*10390*/  F2FP.PACK_AB R145, R188, R189 ;  /* 0x000000bdbc91723e */ /* 0x002fe200000000ff */
[----:B------:R-:W-:Y:S02]  /*103a0*/  FMUL.FTZ R65, R151, R65 ;  /* 0x0000004197417220 */ /* 0x000fe40000410000 */
[C---:B------:R-:W-:Y:S02]  /*103b0*/  FMUL.FTZ R66, R150.reuse, R66 ;  /* 0x0000004296427220 */ /* 0x040fe40000410000 */
[----:B------:R-:W-:Y:S01]  /*103c0*/  FMUL.FTZ R67, R150, R67 ;  /* 0x0000004396437220 */ /* 0x000fe20000410000 */
[----:B------:R-:W-:Y:S01]  /*103d0*/  MUFU.EX2 R127, R174 ;  /* 0x000000ae007f7308 */ /* 0x000fe20000000800 */
[--C-:B------:R-:W-:Y:S02]  /*103e0*/  FFMA.FTZ R246, R251, c[0x0][0x2d0], -R166.reuse ;  /* 0x0000b400fbf67a23 */ /* 0x100fe400000108a6 */
[--C-:B------:R-:W-:Y:S02]  /*103f0*/  FFMA.FTZ R251, R175, c[0x0][0x2d0], -R173.reuse ;  /* 0x0000b400affb7a23 */ /* 0x100fe400000108ad */
[----:B------:R-:W-:Y:S02]  /*10400*/  FFMA.FTZ R166, R163, c[0x0][0x2d0], -R166 ;  /* 0x0000b400a3a67a23 */ /* 0x000fe400000108a6 */
[--C-:B------:R-:W-:Y:S02]  /*10410*/  FFMA.FTZ R250, R250, c[0x0][0x2d0], -R173.reuse ;  /* 0x0000b400fafa7a23 */ /* 0x100fe400000108ad */
[----:B------:R-:W-:Y:S01]  /*10420*/  FFMA.FTZ R173, R172, c[0x0][0x2d0], -R173 ;  /* 0x0000b400acad7a23 */ /* 0x000fe200000108ad */
[----:B------:R-:W-:Y:S01]  /*10430*/  MUFU.EX2 R121, R170 ;  /* 0x000000aa00797308 */ /* 0x000fe20000000800 */
[--C-:B------:R-:W-:Y:S02]  /*10440*/  FFMA.FTZ R248, R248, c[0x0][0x2d0], -R171.reuse ;  /* 0x0000b400f8f87a23 */ /* 0x100fe400000108ab */
[--C-:B------:R-:W-:Y:S01]  /*10450*/  FFMA.FTZ R244, R244, c[0x0][0x2d0], -R171.reuse ;  /* 0x0000b400f4f47a23 */ /* 0x100fe200000108ab */
[----:B--2---:R-:W-:Y:S01]  /*10460*/  F2FP.PACK_AB R147, R186, R187 ;  /* 0x000000bbba93723e */ /* 0x004fe200000000ff */
[----:B------:R-:W-:Y:S02]  /*10470*/  FFMA.FTZ R171, R168, c[0x0][0x2d0], -R171 ;  /* 0x0000b400a8ab7a23 */ /* 0x000fe400000108ab */
[C---:B------:R-:W-:Y:S02]  /*10480*/  FMUL.FTZ R28, R149.reuse, R120 ;  /* 0x00000078951c7220 */ /* 0x040fe40000410000 */
[C---:B------:R-:W-:Y:S01]  /*10490*/  FMUL.FTZ R31, R148.reuse, R123 ;  /* 0x0000007b941f7220 */ /* 0x040fe20000410000 */
[----:B------:R1:W-:Y:S01]  /*104a0*/  MUFU.EX2 R136, R173 ;  /* 0x000000ad00887308 */ /* 0x0003e20000000800 */
[C---:B------:R-:W-:Y:S01]  /*104b0*/  HMMA.16816.F32 R8, R144.reuse, R20, R8 ;  /* 0x000000149008723c */ /* 0x040fe20000001808 */
[C---:B------:R-:W-:Y:S02]  /*104c0*/  FMUL.FTZ R72, R149.reuse, R72 ;  /* 0x0000004895487220 */ /* 0x040fe40000410000 */
[----:B------:R-:W-:Y:S02]  /*104d0*/  FMUL.FTZ R73, R149, R73 ;  /* 0x0000004995497220 */ /* 0x000fe40000410000 */
[C---:B------:R-:W-:Y:S02]  /*104e0*/  FMUL.FTZ R74, R148.reuse, R74 ;  /* 0x0000004a944a7220 */ /* 0x040fe40000410000 */
[C---:B------:R-:W-:Y:S01]  /*104f0*/  FMUL.FTZ R20, R151.reuse, R128 ;  /* 0x0000008097147220 */ /* 0x040fe20000410000 */
[-C--:B------:R-:W-:Y:S01]  /*10500*/  HMMA.16816.F32 R12, R144, R22.reuse, R12 ;  /* 0x00000016900c723c */ /* 0x080fe2000000180c */
[----:B------:R-:W-:Y:S01]  /*10510*/  FMUL.FTZ R21, R151, R129 ;  /* 0x0000008197157220 */ /* 0x000fe20000410000 */
[----:B------:R-:W-:Y:S02]  /*10520*/  MUFU.EX2 R138, R171 ;  /* 0x000000ab008a7308 */ /* 0x000fe40000000800 */
[C---:B------:R-:W-:Y:S02]  /*10530*/  FMUL.FTZ R75, R148.reuse, R75 ;  /* 0x0000004b944b7220 */ /* 0x040fe40000410000 */
[C---:B------:R-:W-:Y:S02]  /*10540*/  FMUL.FTZ R76, R149.reuse, R76 ;  /* 0x0000004c954c7220 */ /* 0x040fe40000410000 */
[C---:B------:R-:W-:Y:S01]  /*10550*/  HMMA.16816.F32 R16, R156.reuse, R22, R16 ;  /* 0x000000169c10723c */ /* 0x040fe20000001810 */
[C---:B------:R-:W-:Y:S03]  /*10560*/  FMUL.FTZ R77, R149.reuse, R77 ;  /* 0x0000004d954d7220 */ /* 0x040fe60000410000 */
[----:B------:R2:W-:Y:S01]  /*10570*/  MUFU.EX2 R124, R169 ;  /* 0x000000a9007c7308 */ /* 0x0005e20000000800 */
[----:B------:R-:W-:Y:S02]  /*10580*/  FMUL.FTZ R78, R148, R78 ;  /* 0x0000004e944e7220 */ /* 0x000fe40000410000 */
[C---:B------:R-:W-:Y:S01]  /*10590*/  FMUL.FTZ R22, R150.reuse, R130 ;  /* 0x0000008296167220 */ /* 0x040fe20000410000 */
[----:B-1----:R-:W-:Y:S01]  /*105a0*/  LDSM.16.MT88.4 R172, [R214+0x3880] ;  /* 0x00388000d6ac783b */ /* 0x002fe20000004200 */
[----:B------:R-:W-:Y:S03]  /*105b0*/  FMUL.FTZ R23, R150, R131 ;  /* 0x0000008396177220 */ /* 0x000fe60000410000 */
[C---:B------:R-:W-:Y:S02]  /*105c0*/  FMUL.FTZ R79, R148.reuse, R79 ;  /* 0x0000004f944f7220 */ /* 0x040fe40000410000 */
[----:B------:R-:W-:Y:S01]  /*105d0*/  MUFU.EX2 R126, R167 ;  /* 0x000000a7007e7308 */ /* 0x000fe20000000800 */
[C---:B------:R-:W-:Y:S01]  /*105e0*/  FMUL.FTZ R88, R149.reuse, R88 ;  /* 0x0000005895587220 */ /* 0x040fe20000410000 */
[-C--:B------:R-:W-:Y:S01]  /*105f0*/  HMMA.16816.F32 R20, R156, R36.reuse, R20 ;  /* 0x000000249c14723c */ /* 0x080fe20000001814 */
[----:B------:R-:W1:Y:S01]  /*10600*/  LDSM.16.MT88.4 R128, [R214+0x2480] ;  /* 0x00248000d680783b */ /* 0x000e620000004200 */
[C---:B------:R-:W-:Y:S02]  /*10610*/  FMUL.FTZ R89, R149.reuse, R89 ;  /* 0x0000005995597220 */ /* 0x040fe40000410000 */
[C---:B------:R-:W-:Y:S02]  /*10620*/  FMUL.FTZ R90, R148.reuse, R90 ;  /* 0x0000005a945a7220 */ /* 0x040fe40000410000 */
[C---:B------:R-:W-:Y:S02]  /*10630*/  FMUL.FTZ R91, R148.reuse, R91 ;  /* 0x0000005b945b7220 */ /* 0x040fe40000410000 */
[C---:B------:R-:W-:Y:S01]  /*10640*/  HMMA.16816.F32 R24, R144.reuse, R36, R24 ;  /* 0x000000249018723c */ /* 0x040fe20000001818 */
[----:B------:R-:W-:Y:S01]  /*10650*/  MUFU.EX2 R122, R165 ;  /* 0x000000a5007a7308 */ /* 0x000fe20000000800 */
[----:B--2---:R-:W-:Y:S02]  /*10660*/  LDSM.16.MT88.4 R168, [R212+0x2c80] ;  /* 0x002c8000d4a8783b */ /* 0x004fe40000004200 */
[----:B------:R-:W-:Y:S03]  /*10670*/  FMUL.FTZ R92, R149, R92 ;  /* 0x0000005c955c7220 */ /* 0x000fe60000410000 */
[C---:B------:R-:W-:Y:S01]  /*10680*/  FMUL.FTZ R36, R151.reuse, R112 ;  /* 0x0000007097247220 */ /* 0x040fe20000410000 */
[-C--:B------:R-:W-:Y:S01]  /*10690*/  HMMA.16816.F32 R28, R144, R38.reuse, R28 ;  /* 0x00000026901c723c */ /* 0x080fe2000000181c */
[----:B------:R-:W-:Y:S02]  /*106a0*/  FMUL.FTZ R37, R151, R113 ;  /* 0x0000007197257220 */ /* 0x000fe40000410000 */
[----:B------:R-:W-:Y:S01]  /*106b0*/  MUFU.EX2 R139, R166 ;  /* 0x000000a6008b7308 */ /* 0x000fe20000000800 */
[----:B------:R-:W-:Y:S02]  /*106c0*/  FMUL.FTZ R93, R149, R93 ;  /* 0x0000005d955d7220 */ /* 0x000fe40000410000 */
[C---:B------:R-:W-:Y:S02]  /*106d0*/  FMUL.FTZ R94, R148.reuse, R94 ;  /* 0x0000005e945e7220 */ /* 0x040fe40000410000 */
[C---:B------:R-:W-:Y:S01]  /*106e0*/  HMMA.16816.F32 R32, R156.reuse, R38, R32 ;  /* 0x000000269c20723c */ /* 0x040fe20000001820 */
[----:B------:R-:W-:Y:S03]  /*106f0*/  FMUL.FTZ R95, R148, R95 ;  /* 0x0000005f945f7220 */ /* 0x000fe60000410000 */
[C---:B------:R-:W-:Y:S01]  /*10700*/  FMUL.FTZ R96, R151.reuse, R96 ;  /* 0x0000006097607220 */ /* 0x040fe20000410000 */
[----:B------:R2:W-:Y:S01]  /*10710*/  MUFU.EX2 R125, R164 ;  /* 0x000000a4007d7308 */ /* 0x0005e20000000800 */
[C---:B------:R-:W-:Y:S02]  /*10720*/  FMUL.FTZ R97, R151.reuse, R97 ;  /* 0x0000006197617220 */ /* 0x040fe40000410000 */
[C---:B------:R-:W-:Y:S04]  /*10730*/  FMUL.FTZ R38, R150.reuse, R114 ;  /* 0x0000007296267220 */ /* 0x040fe80000410000 */
[C---:B------:R-:W-:Y:S02]  /*10740*/  FMUL.FTZ R39, R150.reuse, R115 ;  /* 0x0000007396277220 */ /* 0x040fe40000410000 */
[----:B------:R-:W3:Y:S01]  /*10750*/  LDSM.16.MT88.4 R112, [R212+0x2480] ;  /* 0x00248000d470783b */ /* 0x000ee20000004200 */
[----:B------:R-:W-:Y:S01]  /*10760*/  MUFU.EX2 R190, R190 ;  /* 0x000000be00be7308 */ /* 0x000fe20000000800 */
[C---:B------:R-:W-:Y:S02]  /*10770*/  FMUL.FTZ R98, R150.reuse, R98 ;  /* 0x0000006296627220 */ /* 0x040fe40000410000 */
[C---:B------:R-:W-:Y:S01]  /*10780*/  FMUL.FTZ R99, R150.reuse, R99 ;  /* 0x0000006396637220 */ /* 0x040fe20000410000 */
[-C--:B-1----:R-:W-:Y:S01]  /*10790*/  HMMA.16816.F32 R36, R156, R128.reuse, R36 ;  /* 0x000000809c24723c */ /* 0x082fe20000001824 */
[C---:B------:R-:W-:Y:S02]  /*107a0*/  FMUL.FTZ R68, R151.reuse, R68 ;  /* 0x0000004497447220 */ /* 0x040fe40000410000 */
[C---:B------:R-:W-:Y:S02]  /*107b0*/  FMUL.FTZ R69, R151.reuse, R69 ;  /* 0x0000004597457220 */ /* 0x040fe40000410000 */
[C---:B------:R-:W-:Y:S01]  /*107c0*/  FMUL.FTZ R70, R150.reuse, R70 ;  /* 0x0000004696467220 */ /* 0x040fe20000410000 */
[----:B------:R-:W1:Y:S01]  /*107d0*/  MUFU.EX2 R191, R191 ;  /* 0x000000bf00bf7308 */ /* 0x000e620000000800 */
[C---:B------:R-:W-:Y:S01]  /*107e0*/  FMUL.FTZ R71, R150.reuse, R71 ;  /* 0x0000004796477220 */ /* 0x040fe20000410000 */
[C---:B------:R-:W-:Y:S01]  /*107f0*/  HMMA.16816.F32 R40, R144.reuse, R128, R40 ;  /* 0x000000809028723c */ /* 0x040fe20000001828 */
[C---:B------:R-:W-:Y:S01]  /*10800*/  FMUL.FTZ R80, R151.reuse, R80 ;  /* 0x0000005097507220 */ /* 0x040fe20000410000 */
[----:B--2---:R-:W-:Y:S02]  /*10810*/  LDSM.16.MT88.4 R164, [R214+0x2c80] ;  /* 0x002c8000d6a4783b */ /* 0x004fe40000004200 */
[C---:B------:R-:W-:Y:S02]  /*10820*/  FMUL.FTZ R81, R151.reuse, R81 ;  /* 0x0000005197517220 */ /* 0x040fe40000410000 */
[C---:B------:R-:W-:Y:S02]  /*10830*/  FMUL.FTZ R82, R150.reuse, R82 ;  /* 0x0000005296527220 */ /* 0x040fe40000410000 */
[-C--:B------:R-:W-:Y:S01]  /*10840*/  HMMA.16816.F32 R44, R144, R130.reuse, R44 ;  /* 0x00000082902c723c */ /* 0x080fe2000000182c */
[----:B------:R-:W-:Y:S03]  /*10850*/  MUFU.EX2 R192, R192 ;  /* 0x000000c000c07308 */ /* 0x000fe60000000800 */
[C---:B------:R-:W-:Y:S02]  /*10860*/  FMUL.FTZ R83, R150.reuse, R83 ;  /* 0x0000005396537220 */ /* 0x040fe40000410000 */
[C---:B------:R-:W-:Y:S02]  /*10870*/  FMUL.FTZ R84, R151.reuse, R84 ;  /* 0x0000005497547220 */ /* 0x040fe40000410000 */
[C---:B------:R-:W-:Y:S01]  /*10880*/  HMMA.16816.F32 R48, R156.reuse, R130, R48 ;  /* 0x000000829c30723c */ /* 0x040fe20000001830 */
[----:B------:R-:W-:Y:S02]  /*10890*/  FMUL.FTZ R85, R151, R85 ;  /* 0x0000005597557220 */ /* 0x000fe40000410000 */
[----:B------:R-:W2:Y:S01]  /*108a0*/  MUFU.EX2 R193, R193 ;  /* 0x000000c100c17308 */ /* 0x000ea20000000800 */
[C---:B------:R-:W-:Y:S02]  /*108b0*/  FMUL.FTZ R86, R150.reuse, R86 ;  /* 0x0000005696567220 */ /* 0x040fe40000410000 */
[----:B------:R-:W-:Y:S02]  /*108c0*/  FMUL.FTZ R87, R150, R87 ;  /* 0x0000005796577220 */ /* 0x000fe40000410000 */
[--C-:B------:R-:W-:Y:S01]  /*108d0*/  FFMA.FTZ R245, R245, c[0x0][0x2d0], -R161.reuse ;  /* 0x0000b400f5f57a23 */ /* 0x100fe200000108a1 */
[-C--:B---3--:R-:W-:Y:S03]  /*108e0*/  HMMA.16816.F32 R52, R156, R112.reuse, R52 ;  /* 0x000000709c34723c */ /* 0x088fe60000001834 */
[--C-:B------:R-:W-:Y:S01]  /*108f0*/  FFMA.FTZ R252, R252, c[0x0][0x2d0], -R161.reuse ;  /* 0x0000b400fcfc7a23 */ /* 0x100fe200000108a1 */
[----:B------:R-:W-:Y:S01]  /*10900*/  MUFU.EX2 R194, R194 ;  /* 0x000000c200c27308 */ /* 0x000fe20000000800 */
[--C-:B------:R-:W-:Y:S02]  /*10910*/  FFMA.FTZ R249, R249, c[0x0][0x2d0], -R161.reuse ;  /* 0x0000b400f9f97a23 */ /* 0x100fe400000108a1 */
[--C-:B------:R-:W-:Y:S02]  /*10920*/  FFMA.FTZ R247, R247, c[0x0][0x2d0], -R161.reuse ;  /* 0x0000b400f7f77a23 */ /* 0x100fe400000108a1 */
[--C-:B------:R-:W-:Y:S01]  /*10930*/  FFMA.FTZ R162, R162, c[0x0][0x2d0], -R161.reuse ;  /* 0x0000b400a2a27a23 */ /* 0x100fe200000108a1 */
[C---:B------:R-:W-:Y:S02]  /*10940*/  HMMA.16816.F32 R56, R144.reuse, R112, R56 ;  /* 0x000000709038723c */ /* 0x040fe40000001838 */
[--C-:B------:R-:W-:Y:S02]  /*10950*/  FFMA.FTZ R160, R160, c[0x0][0x2d0], -R161.reuse ;  /* 0x0000b400a0a07a23 */ /* 0x100fe400000108a1 */
[----:B------:R-:W3:Y:S01]  /*10960*/  MUFU.EX2 R195, R195 ;  /* 0x000000c300c37308 */ /* 0x000ee20000000800 */
[----:B------:R-:W-:Y:S02]  /*10970*/  FFMA.FTZ R161, R153, c[0x0][0x2d0], -R161 ;  /* 0x0000b40099a17a23 */ /* 0x000fe400000108a1 */
[----:B------:R-:W-:Y:S01]  /*10980*/  FFMA.FTZ R179, R151, R232, R179 ;  /* 0x000000e897b37223 */ /* 0x000fe200000100b3 */
[-C--:B------:R-:W-:Y:S01]  /*10990*/  HMMA.16816.F32 R60, R144, R114.reuse, R60 ;  /* 0x00000072903c723c */ /* 0x080fe2000000183c */
[----:B------:R-:W-:Y:S03]  /*109a0*/  MOV R151, R3 ;  /* 0x0000000300977202 */ /* 0x000fe60000000f00 */
[----:B------:R-:W-:Y:S01]  /*109b0*/  FFMA.FTZ R155, R150, R231, R155 ;  /* 0x000000e7969b7223 */ /* 0x000fe2000001009b */
[----:B------:R-:W-:Y:S01]  /*109c0*/  MOV R150, R2 ;  /* 0x0000000200967202 */ /* 0x000fe20000000f00 */
[----:B------:R-:W-:Y:S01]  /*109d0*/  MUFU.EX2 R196, R196 ;  /* 0x000000c400c47308 */ /* 0x000fe20000000800 */
[----:B------:R-:W-:Y:S01]  /*109e0*/  FFMA.FTZ R181, R149, R230, R181 ;  /* 0x000000e695b57223 */ /* 0x000fe200000100b5 */
[C---:B------:R-:W-:Y:S01]  /*109f0*/  HMMA.16816.F32 R64, R156.reuse, R114, R64 ;  /* 0x000000729c40723c */ /* 0x040fe20000001840 */
[----:B------:R-:W4:Y:S03]  /*10a00*/  LDSM.16.MT88.4 R112, [R212+0x1c80] ;  /* 0x001c8000d470783b */ /* 0x000f260000004200 */
[----:B------:R-:W-:Y:S01]  /*10a10*/  FFMA.FTZ R189, R148, R227, R189 ;  /* 0x000000e394bd7223 */ /* 0x000fe200000100bd */
[----:B------:R-:W-:Y:S01]  /*10a20*/  MOV R149, R0 ;  /* 0x0000000000957202 */ /* 0x000fe20000000f00 */
[----:B------:R-:W-:Y:S01]  /*10a30*/  FADD.FTZ R178, R178, R179 ;  /* 0x000000b3b2b27221 */ /* 0x000fe20000010000 */
[----:B------:R-:W-:Y:S01]  /*10a40*/  MOV R148, R152 ;  /* 0x0000009800947202 */ /* 0x000fe20000000f00 */
[-C--:B------:R-:W-:Y:S01]  /*10a50*/  HMMA.16816.F32 R68, R156, R100.reuse, R68 ;  /* 0x000000649c44723c */ /* 0x080fe20000001844 */
[----:B------:R-:W5:Y:S03]  /*10a60*/  MUFU.EX2 R197, R197 ;  /* 0x000000c500c57308 */ /* 0x000f660000000800 */
[----:B------:R-:W-:Y:S02]  /*10a70*/  FADD.FTZ R154, R154, R155 ;  /* 0x0000009b9a9a7221 */ /* 0x000fe40000010000 */
[----:B------:R-:W-:Y:S02]  /*10a80*/  FADD.FTZ R180, R180, R181 ;  /* 0x000000b5b4b47221 */ /* 0x000fe40000010000 */
[C---:B------:R-:W-:Y:S01]  /*10a90*/  HMMA.16816.F32 R72, R144.reuse, R100, R72 ;  /* 0x000000649048723c */ /* 0x040fe20000001848 */
[----:B------:R-:W-:Y:S02]  /*10aa0*/  FADD.FTZ R188, R188, R189 ;  /* 0x000000bdbcbc7221 */ /* 0x000fe40000010000 */
[----:B------:R-:W-:Y:S01]  /*10ab0*/  MUFU.EX2 R198, R198 ;  /* 0x000000c600c67308 */ /* 0x000fe20000000800 */
[----:B------:R-:W-:Y:S02]  /*10ac0*/  FADD.FTZ R177, R177, R178 ;  /* 0x000000b2b1b17221 */ /* 0x000fe40000010000 */
[----:B------:R-:W-:Y:S01]  /*10ad0*/  FADD.FTZ R183, R183, R154 ;  /* 0x0000009ab7b77221 */ /* 0x000fe20000010000 */
[----:B-1----:R-:W-:Y:S01]  /*10ae0*/  F2FP.PACK_AB R100, R191, R190 ;  /* 0x000000bebf64723e */ /* 0x002fe200000000ff */
[-C--:B------:R-:W-:Y:S01]  /*10af0*/  HMMA.16816.F32 R76, R144, R102.reuse, R76 ;  /* 0x00000066904c723c */ /* 0x080fe2000000184c */
[----:B--2---:R-:W-:Y:S03]  /*10b00*/  F2FP.PACK_AB R101, R193, R192 ;  /* 0x000000c0c165723e */ /* 0x004fe600000000ff */
[----:B------:R-:W-:Y:S01]  /*10b10*/  FADD.FTZ R185, R185, R180 ;  /* 0x000000b4b9b97221 */ /* 0x000fe20000010000 */
[----:B------:R-:W1:Y:S01]  /*10b20*/  MUFU.EX2 R199, R199 ;  /* 0x000000c700c77308 */ /* 0x000e620000000800 */
[----:B------:R-:W-:Y:S02]  /*10b30*/  FADD.FTZ R187, R187, R188 ;  /* 0x000000bcbbbb7221 */ /* 0x000fe40000010000 */
[C---:B------:R-:W-:Y:S01]  /*10b40*/  HMMA.16816.F32 R80, R156.reuse, R102, R80 ;  /* 0x000000669c50723c */ /* 0x040fe20000001850 */
[----:B------:R-:W-:Y:S03]  /*10b50*/  FADD.FTZ R177, R176, R177 ;  /* 0x000000b1b0b17221 */ /* 0x000fe60000010000 */
[----:B------:R-:W-:Y:S02]  /*10b60*/  FADD.FTZ R183, R182, R183 ;  /* 0x000000b7b6b77221 */ /* 0x000fe40000010000 */
[----:B------:R-:W-:Y:S01]  /*10b70*/  FADD.FTZ R185, R184, R185 ;  /* 0x000000b9b8b97221 */ /* 0x000fe20000010000 */
[----:B---3--:R-:W-:Y:S01]  /*10b80*/  F2FP.PACK_AB R102, R195, R194 ;  /* 0x000000c2c366723e */ /* 0x008fe200000000ff */
[-C--:B------:R-:W-:Y:S01]  /*10b90*/  HMMA.16816.F32 R84, R156, R104.reuse, R84 ;  /* 0x000000689c54723c */ /* 0x080fe20000001854 */
[----:B-----5:R-:W-:Y:S01]  /*10ba0*/  F2FP.PACK_AB R103, R197, R196 ;  /* 0x000000c4c567723e */ /* 0x020fe200000000ff */
[----:B------:R-:W-:Y:S02]  /*10bb0*/  MUFU.EX2 R243, R243 ;  /* 0x000000f300f37308 */ /* 0x000fe40000000800 */
[----:B------:R-:W-:Y:S02]  /*10bc0*/  FADD.FTZ R186, R186, R187 ;  /* 0x000000bbbaba7221 */ /* 0x000fe40000010000 */
[----:B------:R-:W-:Y:S02]  /*10bd0*/  FADD.FTZ R190, R190, R177 ;  /* 0x000000b1bebe7221 */ /* 0x000fe40000010000 */
[C---:B------:R-:W-:Y:S01]  /*10be0*/  HMMA.16816.F32 R88, R144.reuse, R104, R88 ;  /* 0x000000689058723c */ /* 0x040fe20000001858 */
[----:B------:R-:W-:Y:S03]  /*10bf0*/  FADD.FTZ R192, R192, R183 ;  /* 0x000000b7c0c07221 */ /* 0x000fe60000010000 */
[----:B------:R-:W2:Y:S01]  /*10c00*/  MUFU.EX2 R246, R246 ;  /* 0x000000f600f67308 */ /* 0x000ea20000000800 */
[----:B------:R-:W-:Y:S02]  /*10c10*/  FADD.FTZ R191, R191, R190 ;  /* 0x000000bebfbf7221 */ /* 0x000fe40000010000 */
[----:B-1----:R-:W-:Y:S01]  /*10c20*/  F2FP.PACK_AB R104, R199, R198 ;  /* 0x000000c6c768723e */ /* 0x002fe200000000ff */
[-C--:B------:R-:W-:Y:S01]  /*10c30*/  HMMA.16816.F32 R92, R144, R106.reuse, R92 ;  /* 0x0000006a905c723c */ /* 0x080fe2000000185c */
[----:B------:R-:W-:Y:S03]  /*10c40*/  FADD.FTZ R198, R198, R185 ;  /* 0x000000b9c6c67221 */ /* 0x000fe60000010000 */
[----:B------:R-:W-:Y:S02]  /*10c50*/  FADD.FTZ R193, R193, R192 ;  /* 0x000000c0c1c17221 */ /* 0x000fe40000010000 */
[----:B------:R-:W-:Y:S01]  /*10c60*/  MUFU.EX2 R245, R245 ;  /* 0x000000f500f57308 */ /* 0x000fe20000000800 */
[----:B------:R-:W-:Y:S01]  /*10c70*/  FADD.FTZ R198, R199, R198 ;  /* 0x000000c6c7c67221 */ /* 0x000fe20000010000 */
[----:B------:R-:W-:Y:S01]  /*10c80*/  HMMA.16816.F32 R96, R156, R106, R96 ;  /* 0x0000006a9c60723c */ /* 0x000fe20000001860 */
[----:B------:R-:W-:Y:S03]  /*10c90*/  FADD.FTZ R194, R194, R191 ;  /* 0x000000bfc2c27221 */ /* 0x000fe60000010000 */
[----:B------:R-:W-:Y:S02]  /*10ca0*/  FADD.FTZ R196, R196, R193 ;  /* 0x000000c1c4c47221 */ /* 0x000fe40000010000 */
[----:B------:R-:W-:Y:S01]  /*10cb0*/  FADD.FTZ R194, R195, R194 ;  /* 0x000000c2c3c27221 */ /* 0x000fe20000010000 */
[----:B------:R-:W-:Y:S01]  /*10cc0*/  F2FP.PACK_AB R158, R136, R127 ;  /* 0x0000007f889e723e */ /* 0x000fe200000000ff */
[-C--:B------:R-:W-:Y:S01]  /*10cd0*/  HMMA.16816.F32 R4, R100, R108.reuse, R4 ;  /* 0x0000006c6404723c */ /* 0x080fe20000001804 */
[----:B------:R-:W1:Y:S03]  /*10ce0*/  MUFU.EX2 R252, R252 ;  /* 0x000000fc00fc7308 */ /* 0x000e660000000800 */
[----:B--2---:R-:W-:Y:S01]  /*10cf0*/  F2FP.PACK_AB R106, R246, R243 ;  /* 0x000000f3f66a723e */ /* 0x004fe200000000ff */
[----:B------:R-:W-:Y:S01]  /*10d00*/  FADD.FTZ R243, R243, R198 ;  /* 0x000000c6f3f37221 */ /* 0x000fe20000010000 */
[----:B------:R-:W-:Y:S01]  /*10d10*/  F2FP.PACK_AB R159, R138, R121 ;  /* 0x000000798a9f723e */ /* 0x000fe200000000ff */
[----:B------:R-:W-:Y:S02]  /*10d20*/  FADD.FTZ R197, R197, R196 ;  /* 0x000000c4c5c57221 */ /* 0x000fe40000010000 */
[----:B------:R-:W-:Y:S02]  /*10d30*/  FADD.FTZ R243, R246, R243 ;  /* 0x000000f3f6f37221 */ /* 0x000fe40000010000 */
[----:B------:R-:W2:Y:S10]  /*10d40*/  MUFU.EX2 R249, R249 ;  /* 0x000000f900f97308 */ /* 0x000eb40000000800 */
        /* <DEDUP_REMOVED lines=100> */
.L_x_206:
[----:B------:R-:W1:Y:S01]  /*11390*/  SHFL.BFLY PT, R9, R232, 0x2, 0x1f ;  /* 0x0c401f00e8097f89 */ /* 0x000e6200000e0000 */
[----:B------:R-:W-:-:S02]  /*113a0*/  MOV R12, 0xff800000 ;  /* 0xff800000000c7802 */ /* 0x000fc40000000f00 */
[----:B------:R-:W-:Y:S01]  /*113b0*/  MOV R13, 0xff800000 ;  /* 0xff800000000d7802 */ /* 0x000fe20000000f00 */
[----:B------:R-:W2:Y:S01]  /*113c0*/  SHFL.BFLY PT, R8, R231, 0x2, 0x1f ;  /* 0x0c401f00e7087f89 */ /* 0x000ea200000e0000 */
[----:B------:R-:W-:Y:S02]  /*113d0*/  MOV R14, 0xff800000 ;  /* 0xff800000000e7802 */ /* 0x000fe40000000f00 */
[----:B------:R-:W-:Y:S01]  /*113e0*/  PLOP3.LUT P4, PT, PT, PT, PT, 0x8, 0x0 ;  /* 0x000000000000781c */ /* 0x000fe20003f8e170 */
[----:B------:R-:W3:Y:S04]  /*113f0*/  SHFL.BFLY PT, R11, R230, 0x2, 0x1f ;  /* 0x0c401f00e60b7f89 */ /* 0x000ee800000e0000 */
[----:B------:R-:W4:Y:S01]  /*11400*/  SHFL.BFLY PT, R10, R227, 0x2, 0x1f ;  /* 0x0c401f00e30a7f89 */ /* 0x000f2200000e0000 */
        /* <DEDUP_REMOVED lines=14> */
[----:B------:R-:W-:Y:S01]  /*114f0*/  FSETP.NE.FTZ.AND P2, PT, R7, RZ, PT ;  /* 0x000000ff0700720b */ /* 0x000fe20003f55000 */
[----:B----4-:R-:W-:-:S03]  /*11500*/  FADD.FTZ R5, R10, R5 ;  /* 0x000000050a057221 */ /* 0x010fc60000010000 */
[----:B------:R-:W-:Y:S01]  /*11510*/  FSETP.NE.FTZ.AND P1, PT, R6, RZ, PT ;  /* 0x000000ff0600720b */ /* 0x000fe20003f35000 */
[----:B------:R-:W-:Y:S01]  /*11520*/  CS2R R10, SRZ ;  /* 0x00000000000a7805 */ /* 0x000fe2000001ff00 */
[----:B------:R-:W-:-:S03]  /*11530*/  FSETP.NE.FTZ.AND P0, PT, R5, RZ, PT ;  /* 0x000000ff0500720b */ /* 0x000fc60003f15000 */
[----:B------:R-:W1:Y:S01]  /*11540*/  @P3 MUFU.RCP R9, R4 ;  /* 0x0000000400093308 */ /* 0x000e620000001000 */
[----:B------:R-:W-:-:S03]  /*11550*/  @P3 MOV R18, 0x3f317218 ;  /* 0x3f31721800123802 */ /* 0x000fc60000000f00 */
[----:B------:R-:W-:Y:S02]  /*11560*/  @P2 MOV R17, 0x3f317218 ;  /* 0x3f31721800112802 */ /* 0x000fe40000000f00 */
[----:B------:R-:W-:Y:S02]  /*11570*/  @P3 FMUL.FTZ R18, R18, c[0x0][0x2d0] ;  /* 0x0000b40012123a20 */ /* 0x000fe40000410000 */
[----:B------:R-:W2:Y:S01]  /*11580*/  @P2 MUFU.RCP R8, R7 ;  /* 0x0000000700082308 */ /* 0x000ea20000001000 */
[----:B------:R-:W-:Y:S01]  /*11590*/  @P1 MOV R16, 0x3f317218 ;  /* 0x3f31721800101802 */ /* 0x000fe20000000f00 */
[----:B------:R-:W-:Y:S01]  /*115a0*/  @P2 FMUL.FTZ R17, R17, c[0x0][0x2d0] ;  /* 0x0000b40011112a20 */ /* 0x000fe20000410000 */
[----:B------:R-:W-:-:S03]  /*115b0*/  @P0 MOV R15, 0x3f317218 ;  /* 0x3f317218000f0802 */ /* 0x000fc60000000f00 */
[----:B------:R-:W-:Y:S02]  /*115c0*/  @P1 FMUL.FTZ R16, R16, c[0x0][0x2d0] ;  /* 0x0000b40010101a20 */ /* 0x000fe40000410000 */
[----:B------:R-:W-:Y:S01]  /*115d0*/  @P1 MUFU.RCP R10, R6 ;  /* 0x00000006000a1308 */ /* 0x000fe20000001000 */
[----:B------:R-:W-:Y:S02]  /*115e0*/  @P0 FMUL.FTZ R15, R15, c[0x0][0x2d0] ;  /* 0x0000b4000f0f0a20 */ /* 0x000fe40000410000 */
[C---:B-1----:R-:W-:Y:S02]  /*115f0*/  FMUL.FTZ R144, R9.reuse, R144 ;  /* 0x0000009009907220 */ /* 0x042fe40000410000 */
[C---:B------:R-:W-:Y:S02]  /*11600*/  FMUL.FTZ R145, R9.reuse, R145 ;  /* 0x0000009109917220 */ /* 0x040fe40000410000 */
[----:B------:R-:W-:Y:S01]  /*11610*/  FMUL.FTZ R132, R9, R132 ;  /* 0x0000008409847220 */ /* 0x000fe20000410000 */
[----:B------:R-:W-:Y:S01]  /*11620*/  @P0 MUFU.RCP R11, R5 ;  /* 0x00000005000b0308 */ /* 0x000fe20000001000 */
[----:B--2---:R-:W-:-:S02]  /*11630*/  FMUL.FTZ R146, R8, R146 ;  /* 0x0000009208927220 */ /* 0x004fc40000410000 */
[C---:B------:R-:W-:Y:S02]  /*11640*/  FMUL.FTZ R147, R8.reuse, R147 ;  /* 0x0000009308937220 */ /* 0x040fe40000410000 */
[C---:B------:R-:W-:Y:S02]  /*11650*/  FMUL.FTZ R134, R8.reuse, R134 ;  /* 0x0000008608867220 */ /* 0x040fe40000410000 */
[C---:B------:R-:W-:Y:S01]  /*11660*/  FMUL.FTZ R135, R8.reuse, R135 ;  /* 0x0000008708877220 */ /* 0x040fe20000410000 */
[----:B------:R-:W1:Y:S01]  /*11670*/  @P3 MUFU.LG2 R4, R4 ;  /* 0x0000000400043308 */ /* 0x000e620000000c00 */
[C---:B------:R-:W-:Y:S02]  /*11680*/  FMUL.FTZ R130, R8.reuse, R130 ;  /* 0x0000008208827220 */ /* 0x040fe40000410000 */
[C---:B------:R-:W-:Y:S02]  /*11690*/  FMUL.FTZ R131, R8.reuse, R131 ;  /* 0x0000008308837220 */ /* 0x040fe40000410000 */
[----:B------:R-:W-:-:S02]  /*116a0*/  FMUL.FTZ R118, R8, R118 ;  /* 0x0000007608767220 */ /* 0x000fc40000410000 */
[C---:B------:R-:W-:Y:S01]  /*116b0*/  FMUL.FTZ R119, R8.reuse, R119 ;  /* 0x0000007708777220 */ /* 0x040fe20000410000 */
[----:B------:R-:W2:Y:S01]  /*116c0*/  @P2 MUFU.LG2 R7, R7 ;  /* 0x0000000700072308 */ /* 0x000ea20000000c00 */
[C---:B------:R-:W-:Y:S02]  /*116d0*/  FMUL.FTZ R114, R8.reuse, R114 ;  /* 0x0000007208727220 */ /* 0x040fe40000410000 */
[C---:B------:R-:W-:Y:S02]  /*116e0*/  FMUL.FTZ R115, R8.reuse, R115 ;  /* 0x0000007308737220 */ /* 0x040fe40000410000 */
[C---:B------:R-:W-:Y:S02]  /*116f0*/  FMUL.FTZ R102, R8.reuse, R102 ;  /* 0x0000006608667220 */ /* 0x040fe40000410000 */
[----:B------:R-:W-:Y:S01]  /*11700*/  FMUL.FTZ R103, R8, R103 ;  /* 0x0000006708677220 */ /* 0x000fe20000410000 */
[----:B------:R-:W3:Y:S01]  /*11710*/  @P1 MUFU.LG2 R6, R6 ;  /* 0x0000000600061308 */ /* 0x000ee20000000c00 */
[----:B-1----:R-:W-:-:S02]  /*11720*/  @P3 FMUL.FTZ R4, R4, 0.69314718246459960938 ;  /* 0x3f31721804043820 */ /* 0x002fc40000410000 */
[C---:B------:R-:W-:Y:S02]  /*11730*/  FMUL.FTZ R54, R8.reuse, R54 ;  /* 0x0000003608367220 */ /* 0x040fe40000410000 */
[C---:B------:R-:W-:Y:S02]  /*11740*/  FMUL.FTZ R55, R8.reuse, R55 ;  /* 0x0000003708377220 */ /* 0x040fe40000410000 */
[C---:B------:R-:W-:Y:S01]  /*11750*/  FMUL.FTZ R66, R8.reuse, R66 ;  /* 0x0000004208427220 */ /* 0x040fe20000410000 */
[----:B------:R-:W1:Y:S01]  /*11760*/  @P0 MUFU.LG2 R5, R5 ;  /* 0x0000000500050308 */ /* 0x000e620000000c00 */
[----:B--2---:R-:W-:Y:S02]  /*11770*/  @P2 FMUL.FTZ R7, R7, 0.69314718246459960938 ;  /* 0x3f31721807072820 */ /* 0x004fe40000410000 */
[C---:B------:R-:W-:Y:S02]  /*11780*/  FMUL.FTZ R67, R8.reuse, R67 ;  /* 0x0000004308437220 */ /* 0x040fe40000410000 */
[----:B------:R-:W-:-:S02]  /*11790*/  FMUL.FTZ R70, R8, R70 ;  /* 0x0000004608467220 */ /* 0x000fc40000410000 */
[----:B------:R-:W-:Y:S02]  /*117a0*/  FMUL.FTZ R71, R8, R71 ;  /* 0x0000004708477220 */ /* 0x000fe40000410000 */
[----:B---3--:R-:W-:Y:S02]  /*117b0*/  @P1 FMUL.FTZ R19, R6, 0.69314718246459960938 ;  /* 0x3f31721806131820 */ /* 0x008fe40000410000 */
[C---:B------:R-:W-:Y:S02]  /*117c0*/  FMUL.FTZ R82, R8.reuse, R82 ;  /* 0x0000005208527220 */ /* 0x040fe40000410000 */
[C---:B------:R-:W-:Y:S02]  /*117d0*/  FMUL.FTZ R83, R8.reuse, R83 ;  /* 0x0000005308537220 */ /* 0x040fe40000410000 */
[----:B------:R-:W-:Y:S02]  /*117e0*/  FMUL.FTZ R86, R8, R86 ;  /* 0x0000005608567220 */ /* 0x000fe40000410000 */
[----:B-1----:R-:W-:-:S02]  /*117f0*/  @P0 FMUL.FTZ R5, R5, 0.69314718246459960938 ;  /* 0x3f31721805050820 */ /* 0x002fc40000410000 */
[C---:B------:R-:W-:Y:S02]  /*11800*/  FMUL.FTZ R87, R8.reuse, R87 ;  /* 0x0000005708577220 */ /* 0x040fe40000410000 */
[C---:B------:R-:W-:Y:S02]  /*11810*/  FMUL.FTZ R98, R8.reuse, R98 ;  /* 0x0000006208627220 */ /* 0x040fe40000410000 */
[----:B------:R-:W-:Y:S02]  /*11820*/  FMUL.FTZ R99, R8, R99 ;  /* 0x0000006308637220 */ /* 0x000fe40000410000 */
        /* <DEDUP_REMOVED lines=24> */
[----:B------:R-:W-:Y:S01]  /*119b0*/  MOV R10, 0xff800000 ;  /* 0xff800000000a7802 */ /* 0x000fe20000000f00 */
        /* <DEDUP_REMOVED lines=19> */
[----:B------:R-:W-:Y:S02]  /*11af0*/  FMUL.FTZ R96, R9, R96 ;  /* 0x0000006009607220 */ /* 0x000fe40000410000 */
        /* <DEDUP_REMOVED lines=22> */
[----:B------:R-:W-:Y:S02]  /*11c60*/  FMUL.FTZ R94, R11, R94 ;  /* 0x0000005e0b5e7220 */ /* 0x000fe40000410000 */
[----:B------:R-:W-:Y:S02]  /*11c70*/  FMUL.FTZ R9, R9, R97 ;  /* 0x0000006109097220 */ /* 0x000fe40000410000 */
[----:B------:R-:W-:-:S02]  /*11c80*/  FMUL.FTZ R11, R11, R95 ;  /* 0x0000005f0b0b7220 */ /* 0x000fc40000410000 */
[----:B------:R-:W-:Y:S02]  /*11c90*/  @P3 FFMA.FTZ R10, R18, R3, R4 ;  /* 0x00000003120a3223 */ /* 0x000fe40000010004 */
[----:B------:R-:W-:Y:S02]  /*11ca0*/  @P2 FFMA.FTZ R12, R17, R2, R7 ;  /* 0x00000002110c2223 */ /* 0x000fe40000010007 */
[----:B------:R-:W-:Y:S02]  /*11cb0*/  @P1 FFMA.FTZ R13, R16, R0, R19 ;  /* 0x00000000100d1223 */ /* 0x000fe40000010013 */
[----:B------:R-:W-:Y:S02]  /*11cc0*/  @P0 FFMA.FTZ R14, R15, R152, R5 ;  /* 0x000000980f0e0223 */ /* 0x000fe40000010005 */
.L_x_158:
[----:B------:R-:W-:Y:S05]  /*11cd0*/  @P4 BRA `(.L_x_225) ;  /* 0x000015d000004947 */ /* 0x000fea0003800000 */
[----:B------:R-:W1:Y:S01]  /*11ce0*/  S2R R0, SR_CTAID.Y ;  /* 0x0000000000007919 */ /* 0x000e620000002600 */
[----:B------:R-:W-:Y:S01]  /*11cf0*/  F2FP.PACK_AB R144, R145, R144 ;  /* 0x000000909190723e */ /* 0x000fe200000000ff */
[----:B------:R-:W-:Y:S01]  /*11d00*/  BSSY B0, `(.L_x_226) ;  /* 0x0000112000007945 */ /* 0x000fe20003800000 */
[----:B------:R-:W-:Y:S01]  /*11d10*/  F2FP.PACK_AB R146, R147, R146 ;  /* 0x000000929392723e */ /* 0x000fe200000000ff */
[----:B------:R-:W2:Y:S01]  /*11d20*/  S2R R2, SR_TID.X ;  /* 0x0000000000027919 */ /* 0x000ea20000002100 */
[----:B------:R-:W-:-:S02]  /*11d30*/  F2FP.PACK_AB R132, R133, R132 ;  /* 0x000000848584723e */ /* 0x000fc400000000ff */
[----:B------:R-:W-:Y:S01]  /*11d40*/  F2FP.PACK_AB R134, R135, R134 ;  /* 0x000000868786723e */ /* 0x000fe200000000ff */
[----:B------:R-:W3:Y:S01]  /*11d50*/  S2R R3, SR_CTAID.Z ;  /* 0x0000000000037919 */ /* 0x000ee20000002700 */
[----:B------:R-:W-:Y:S02]  /*11d60*/  F2FP.PACK_AB R140, R141, R140 ;  /* 0x0000008c8d8c723e */ /* 0x000fe400000000ff */
[----:B------:R-:W-:Y:S01]  /*11d70*/  F2FP.PACK_AB R142, R143, R142 ;  /* 0x0000008e8f8e723e */ /* 0x000fe200000000ff */
[----:B------:R-:W-:Y:S01]  /*11d80*/  BAR.SYNC.DEFER_BLOCKING 0x1, 0x80 ;  /* 0x0042000000007b1d */ /* 0x000fe20000010000 */
[----:B------:R-:W-:Y:S02]  /*11d90*/  F2FP.PACK_AB R136, R137, R136 ;  /* 0x000000888988723e */ /* 0x000fe400000000ff */
[----:B------:R-:W-:Y:S02]  /*11da0*/  F2FP.PACK_AB R138, R139, R138 ;  /* 0x0000008a8b8a723e */ /* 0x000fe400000000ff */
[----:B------:R-:W-:-:S02]  /*11db0*/  F2FP.PACK_AB R128, R129, R128 ;  /* 0x000000808180723e */ /* 0x000fc400000000ff */
[----:B------:R-:W-:Y:S02]  /*11dc0*/  F2FP.PACK_AB R130, R131, R130 ;  /* 0x000000828382723e */ /* 0x000fe400000000ff */
[----:B------:R-:W-:Y:S02]  /*11dd0*/  F2FP.PACK_AB R116, R117, R116 ;  /* 0x000000747574723e */ /* 0x000fe400000000ff */
[----:B------:R-:W-:Y:S01]  /*11de0*/  F2FP.PACK_AB R118, R119, R118 ;  /* 0x000000767776723e */ /* 0x000fe200000000ff */
[C---:B-1----:R-:W-:Y:S01]  /*11df0*/  IMAD.WIDE.U32 R24, R0.reuse, c[0x0][0x490], RZ ;  /* 0x0001240000187a25 */ /* 0x042fe200078e00ff */
[----:B------:R-:W-:Y:S02]  /*11e00*/  SHF.R.S32.HI R4, RZ, 0x1f, R0 ;  /* 0x0000001fff047819 */ /* 0x000fe40000011400 */
[----:B------:R-:W-:Y:S01]  /*11e10*/  F2FP.PACK_AB R124, R125, R124 ;  /* 0x0000007c7d7c723e */ /* 0x000fe200000000ff */
[----:B------:R-:W-:Y:S01]  /*11e20*/  IMAD.WIDE.U32 R16, R0, c[0x0][0x3e8], RZ ;  /* 0x0000fa0000107a25 */ /* 0x000fe200078e00ff */
[----:B--2---:R-:W-:-:S02]  /*11e30*/  SHF.R.S32.HI R19, RZ, 0x1f, R2 ;  /* 0x0000001fff137819 */ /* 0x004fc40000011402 */
[----:B------:R-:W-:Y:S01]  /*11e40*/  F2FP.PACK_AB R126, R127, R126 ;  /* 0x0000007e7f7e723e */ /* 0x000fe200000000ff */
[C---:B------:R-:W-:Y:S01]  /*11e50*/  IMAD R5, R4.reuse, c[0x0][0x3e8], RZ ;  /* 0x0000fa0004057a24 */ /* 0x040fe200078e02ff */
[CC--:B------:R-:W-:Y:S01]  /*11e60*/  LEA.HI R7, R19.reuse, R2.reuse, RZ, 0x5 ;  /* 0x0000000213077211 */ /* 0x0c0fe200078f28ff */
[----:B------:R-:W-:Y:S01]  /*11e70*/  IMAD R21, R4, c[0x0][0x490], RZ ;  /* 0x0001240004157a24 */ /* 0x000fe200078e02ff */
[-C--:B------:R-:W-:Y:S01]  /*11e80*/  LEA.HI R20, R19, R2.reuse, RZ, 0x2 ;  /* 0x0000000213147211 */ /* 0x080fe200078f10ff */
[C---:B------:R-:W-:Y:S01]  /*11e90*/  IMAD R26, R0.reuse, c[0x0][0x3ec], R5 ;  /* 0x0000fb00001a7a24 */ /* 0x040fe200078e0205 */
[----:B------:R-:W-:Y:S01]  /*11ea0*/  LOP3.LUT R5, R7, 0xffffffe0, RZ, 0xc0, !PT ;  /* 0xffffffe007057812 */ /* 0x000fe200078ec0ff */
[----:B------:R-:W-:Y:S01]  /*11eb0*/  IMAD R21, R0, c[0x0][0x494], R21 ;  /* 0x0001250000157a24 */ /* 0x000fe200078e0215 */
[----:B------:R-:W-:Y:S01]  /*11ec0*/  LOP3.LUT R15, R20, 0xfffffffc, RZ, 0xc0, !PT ;  /* 0xfffffffc140f7812 */ /* 0x000fe200078ec0ff */
[----:B------:R-:W-:Y:S01]  /*11ed0*/  IMAD.IADD R27, R17, 0x1, R26 ;  /* 0x00000001111b7824 */ /* 0x000fe200078e021a */
[----:B------:R-:W-:Y:S01]  /*11ee0*/  LEA.HI R0, R19, R2, RZ, 0x3 ;  /* 0x0000000213007211 */ /* 0x000fe200078f18ff */
[C---:B------:R-:W-:Y:S01]  /*11ef0*/  IMAD.IADD R5, R2.reuse, 0x1, -R5 ;  /* 0x0000000102057824 */ /* 0x040fe200078e0a05 */
[----:B---3--:R-:W-:Y:S01]  /*11f00*/  SHF.R.S32.HI R18, RZ, 0x1f, R3 ;  /* 0x0000001fff127819 */ /* 0x008fe20000011403 */
[----:B------:R-:W-:Y:S01]  /*11f10*/  IMAD.IADD R4, R2, 0x1, -R15 ;  /* 0x0000000102047824 */ /* 0x000fe200078e0a0f */
[----:B------:R-:W-:Y:S01]  /*11f20*/  SHF.R.S32.HI R15, RZ, 0x2, R20 ;  /* 0x00000002ff0f7819 */ /* 0x000fe20000011414 */
[----:B------:R-:W-:Y:S01]  /*11f30*/  IMAD.SHL.U32 R0, R0, 0x8, RZ ;  /* 0x0000000800007824 */ /* 0x000fe200078e00ff */
[----:B------:R-:W-:Y:S01]  /*11f40*/  SHF.R.S32.HI R2, RZ, 0x1f, R5 ;  /* 0x0000001fff027819 */ /* 0x000fe20000011405 */
[----:B------:R-:W-:Y:S01]  /*11f50*/  IMAD.MOV.U32 R26, RZ, RZ, R16 ;  /* 0x000000ffff1a7224 */ /* 0x000fe200078e0010 */
[----:B------:R-:W-:Y:S01]  /*11f60*/  LOP3.LUT P3, RZ, R5, 0x3, RZ, 0xc0, !PT ;  /* 0x0000000305ff7812 */ /* 0x000fe2000786c0ff */
[----:B------:R-:W-:Y:S01]  /*11f70*/  IMAD R6, R18, c[0x0][0x498], RZ ;  /* 0x0001260012067a24 */ /* 0x000fe200078e02ff */
[----:B------:R-:W-:Y:S01]  /*11f80*/  LEA.HI R2, R2, R5, RZ, 0x2 ;  /* 0x0000000502027211 */ /* 0x000fe200078f10ff */
[----:B------:R-:W-:Y:S01]  /*11f90*/  IMAD R18, R18, c[0x0][0x3f0], RZ ;  /* 0x0000fc0012127a24 */ /* 0x000fe200078e02ff */
[----:B------:R-:W-:Y:S01]  /*11fa0*/  LOP3.LUT R5, R0, 0xc0, RZ, 0xc0, !PT ;  /* 0x000000c000057812 */ /* 0x000fe200078ec0ff */
[----:B------:R-:W-:Y:S01]  /*11fb0*/  IMAD.SHL.U32 R0, R4, 0x8, RZ ;  /* 0x0000000804007824 */ /* 0x000fe200078e00ff */
[----:B------:R-:W-:Y:S01]  /*11fc0*/  SHF.R.S32.HI R22, RZ, 0x1f, R7 ;  /* 0x0000001fff167819 */ /* 0x000fe20000011407 */
[----:B------:R-:W-:Y:S01]  /*11fd0*/  IMAD.IADD R25, R25, 0x1, R21 ;  /* 0x0000000119197824 */ /* 0x000fe200078e0215 */
[----:B------:R-:W-:Y:S01]  /*11fe0*/  SHF.R.U32.HI R23, RZ, 0x3, R5 ;  /* 0x00000003ff177819 */ /* 0x000fe20000011605 */
[----:B------:R-:W-:Y:S01]  /*11ff0*/  IMAD R6, R3, c[0x0][0x49c], R6 ;  /* 0x0001270003067a24 */ /* 0x000fe200078e0206 */
[----:B------:R-:W-:Y:S01]  /*12000*/  LOP3.LUT R16, R5, 0x18, R0, 0xf8, !PT ;  /* 0x0000001805107812 */ /* 0x000fe200078ef800 */
[C---:B------:R-:W-:Y:S01]  /*12010*/  IMAD R5, R3.reuse, c[0x0][0x3f4], R18 ;  /* 0x0000fd0003057a24 */ /* 0x040fe200078e0212 */
[----:B------:R-:W-:Y:S01]  /*12020*/  SHF.R.S32.HI R21, RZ, 0x5, R7 ;  /* 0x00000005ff157819 */ /* 0x000fe20000011407 */
[----:B------:R-:W-:Y:S01]  /*12030*/  IMAD.WIDE.U32 R18, R3, c[0x0][0x498], R24 ;  /* 0x0001260003127a25 */ /* 0x000fe200078e0018 */
[----:B------:R-:W-:-:S02]  /*12040*/  LOP3.LUT R23, R16, R23, RZ, 0x3c, !PT ;  /* 0x0000001710177212 */ /* 0x000fc400078e3cff */
[----:B------:R-:W1:Y:S01]  /*12050*/  S2R R16, SR_CTAID.X ;  /* 0x0000000000107919 */ /* 0x000e620000002500 */
[----:B------:R-:W-:Y:S01]  /*12060*/  SHF.R.S32.HI R24, RZ, 0x1f, R20 ;  /* 0x0000001fff187819 */ /* 0x000fe20000011414 */
[----:B------:R-:W-:Y:S01]  /*12070*/  IMAD.WIDE.U32 R26, R3, c[0x0][0x3f0], R26 ;  /* 0x0000fc00031a7a25 */ /* 0x000fe200078e001a */
[-C--:B------:R-:W-:Y:S02]  /*12080*/  LEA.HI R3, R15, R15.reuse, RZ, 0x1 ;  /* 0x0000000f0f037211 */ /* 0x080fe400078f08ff */
[----:B------:R-:W-:Y:S01]  /*12090*/  LEA.HI R24, R24, R15, RZ, 0x3 ;  /* 0x0000000f18187211 */ /* 0x000fe200078f18ff */
[----:B------:R-:W-:Y:S01]  /*120a0*/  IMAD.MOV.U32 R17, RZ, RZ, c[0x0][0x4e8] ;  /* 0x00013a00ff117624 */ /* 0x000fe200078e00ff */
[----:B------:R-:W-:Y:S01]  /*120b0*/  LEA.HI R22, R22, R21, RZ, 0x2 ;  /* 0x0000001516167211 */ /* 0x000fe200078f10ff */
[C---:B------:R-:W-:Y:S01]  /*120c0*/  IMAD R25, R4.reuse, 0x20, R15 ;  /* 0x0000002004197824 */ /* 0x040fe200078e020f */
[----:B------:R-:W-:Y:S01]  /*120d0*/  LOP3.LUT R20, R3, 0x3fffffe, RZ, 0xc0, !PT ;  /* 0x03fffffe03147812 */ /* 0x000fe200078ec0ff */
[----:B------:R-:W-:Y:S01]  /*120e0*/  IMAD.IADD R27, R27, 0x1, R5 ;  /* 0x000000011b1b7824 */ /* 0x000fe200078e0205 */
[----:B------:R-:W-:-:S02]  /*120f0*/  LEA.HI R7, R4, R4, RZ, 0x1 ;  /* 0x0000000404077211 */ /* 0x000fc400078f08ff */
[----:B------:R-:W-:Y:S01]  /*12100*/  LOP3.LUT R24, R24, 0xfffffff8, RZ, 0xc0, !PT ;  /* 0xfffffff818187812 */ /* 0x000fe200078ec0ff */
[----:B------:R-:W-:Y:S01]  /*12110*/  IMAD.IADD R20, R15, 0x1, -R20 ;  /* 0x000000010f147824 */ /* 0x000fe200078e0a14 */
[----:B------:R-:W-:Y:S02]  /*12120*/  LOP3.LUT R22, R22, 0xffffffc, RZ, 0xc0, !PT ;  /* 0x0ffffffc16167812 */ /* 0x000fe400078ec0ff */
[----:B------:R-:W-:Y:S01]  /*12130*/  ISETP.NE.AND P0, PT, R17, 0x1, PT ;  /* 0x000000011100780c */ /* 0x000fe20003f05270 */
[----:B------:R-:W-:Y:S01]  /*12140*/  IMAD.IADD R24, R15, 0x1, -R24 ;  /* 0x000000010f187824 */ /* 0x000fe200078e0a18 */
[C---:B------:R-:W-:Y:S01]  /*12150*/  LOP3.LUT R3, R7.reuse, 0x1ffffffe, RZ, 0xc0, !PT ;  /* 0x1ffffffe07037812 */ /* 0x040fe200078ec0ff */
[----:B------:R-:W-:Y:S01]  /*12160*/  IMAD.SHL.U32 R7, R7, 0x20, RZ ;  /* 0x0000002007077824 */ /* 0x000fe200078e00ff */
[----:B------:R-:W-:Y:S01]  /*12170*/  SHF.R.S32.HI R29, RZ, 0x2, R2 ;  /* 0x00000002ff1d7819 */ /* 0x000fe20000011402 */
[----:B------:R-:W-:Y:S01]  /*12180*/  IMAD.IADD R22, R21, 0x1, -R22 ;  /* 0x0000000115167824 */ /* 0x000fe200078e0a16 */
[----:B------:R-:W-:Y:S01]  /*12190*/  F2FP.PACK_AB R120, R121, R120 ;  /* 0x000000787978723e */ /* 0x000fe200000000ff */
[----:B------:R-:W-:Y:S01]  /*121a0*/  IMAD R20, R21, 0x8, R20 ;  /* 0x0000000815147824 */ /* 0x000fe200078e0214 */
[----:B------:R-:W-:Y:S01]  /*121b0*/  LOP3.LUT R2, R7, 0xffffffc0, RZ, 0xc0, !PT ;  /* 0xffffffc007027812 */ /* 0x000fe200078ec0ff */
[----:B------:R-:W-:Y:S01]  /*121c0*/  IMAD R21, R21, 0x100, R4 ;  /* 0x0000010015157824 */ /* 0x000fe200078e0204 */
[----:B------:R-:W-:Y:S01]  /*121d0*/  F2FP.PACK_AB R122, R123, R122 ;  /* 0x0000007a7b7a723e */ /* 0x000fe200000000ff */
[----:B------:R-:W-:Y:S01]  /*121e0*/  IMAD.IADD R3, R4, 0x1, -R3 ;  /* 0x0000000104037824 */ /* 0x000fe200078e0a03 */
[----:B------:R-:W-:Y:S01]  /*121f0*/  LEA.HI R4, R24, R24, RZ, 0x1 ;  /* 0x0000001818047211 */ /* 0x000fe200078f08ff */
[----:B-1----:R-:W-:Y:S01]  /*12200*/  IMAD R25, R16, 0x80, R25 ;  /* 0x0000008010197824 */ /* 0x002fe200078e0219 */
[----:B------:R-:W-:Y:S01]  /*12210*/  F2FP.PACK_AB R112, R113, R112 ;  /* 0x000000707170723e */ /* 0x000fe200000000ff */
[----:B------:R-:W-:Y:S01]  /*12220*/  IMAD R29, R22, 0x10, R29 ;  /* 0x00000010161d7824 */ /* 0x000fe200078e021d */
[----:B------:R-:W-:Y:S01]  /*12230*/  LOP3.LUT R5, R4, 0x3fffffe, RZ, 0xc0, !PT ;  /* 0x03fffffe04057812 */ /* 0x000fe200078ec0ff */
[----:B------:R-:W-:Y:S01]  /*12240*/  IMAD R22, R3, 0x8, R2 ;  /* 0x0000000803167824 */ /* 0x000fe200078e0202 */
[----:B------:R-:W-:Y:S01]  /*12250*/  SHF.R.S32.HI R4, RZ, 0x1, R4 ;  /* 0x00000001ff047819 */ /* 0x000fe20000011404 */
[----:B------:R-:W-:Y:S01]  /*12260*/  @P0 IMAD.HI.U32 R2, R25, c[0x0][0x4ec], RZ ;  /* 0x00013b0019020a27 */ /* 0x000fe200078e00ff */
[----:B------:R-:W-:-:S02]  /*12270*/  F2FP.PACK_AB R114, R115, R114 ;  /* 0x000000727372723e */ /* 0x000fc400000000ff */
[----:B------:R-:W-:Y:S01]  /*12280*/  LOP3.LUT P1, RZ, R4, 0x2, RZ, 0xc0, !PT ;  /* 0x0000000204ff7812 */ /* 0x000fe2000782c0ff */
[----:B------:R-:W-:Y:S01]  /*12290*/  IMAD.IADD R24, R24, 0x1, -R5 ;  /* 0x0000000118187824 */ /* 0x000fe200078e0a05 */
[----:B------:R-:W-:Y:S01]  /*122a0*/  F2FP.PACK_AB R100, R101, R100 ;  /* 0x000000646564723e */ /* 0x000fe200000000ff */
[----:B------:R-:W-:Y:S01]  /*122b0*/  IMAD.IADD R5, R29, 0x1, R22 ;  /* 0x000000011d057824 */ /* 0x000fe200078e0216 */
[----:B------:R-:W-:Y:S01]  /*122c0*/  LOP3.LUT R22, R4, 0x1, RZ, 0xc0, !PT ;  /* 0x0000000104167812 */ /* 0x000fe200078ec0ff */
[----:B------:R-:W-:Y:S01]  /*122d0*/  IMAD.MOV.U32 R3, RZ, RZ, R25 ;  /* 0x000000ffff037224 */ /* 0x000fe200078e0019 */
[----:B------:R-:W-:Y:S01]  /*122e0*/  @P0 SHF.R.U32.HI R3, RZ, c[0x0][0x4f0], R2 ;  /* 0x00013c00ff030a19 */ /* 0x000fe20000011602 */
[----:B------:R-:W-:Y:S01]  /*122f0*/  IMAD R29, R16, 0x80, R29 ;  /* 0x00000080101d7824 */ /* 0x000fe200078e021d */
[----:B------:R-:W-:Y:S01]  /*12300*/  ISETP.NE.U32.AND P2, PT, R22, 0x1, PT ;  /* 0x000000011600780c */ /* 0x000fe20003f45070 */
[----:B------:R-:W-:Y:S01]  /*12310*/  IMAD R21, R24, 0x10, R21 ;  /* 0x0000001018157824 */ /* 0x000fe200078e0215 */
[----:B------:R-:W-:Y:S01]  /*12320*/  SHF.R.S32.HI R7, RZ, 0x1f, R3 ;  /* 0x0000001fff077819 */ /* 0x000fe20000011403 */
[----:B------:R-:W-:Y:S01]  /*12330*/  IMAD R24, R17, c[0x0][0x388], RZ ;  /* 0x0000e20011187a24 */ /* 0x000fe200078e02ff */
[----:B------:R-:W-:Y:S01]  /*12340*/  IADD3 R17, R29, 0x8, RZ ;  /* 0x000000081d117810 */ /* 0x000fe20007ffe0ff */
[----:B------:R-:W-:Y:S01]  /*12350*/  IMAD R5, R16, 0x80, R5 ;  /* 0x0000008010057824 */ /* 0x000fe200078e0205 */
[----:B------:R-:W-:Y:S01]  /*12360*/  F2FP.PACK_AB R102, R103, R102 ;  /* 0x000000666766723e */ /* 0x000fe200000000ff */
[----:B------:R-:W-:Y:S01]  /*12370*/  IMAD R22, R7, c[0x0][0x3e0], RZ ;  /* 0x0000f80007167a24 */ /* 0x000fe200078e02ff */
[----:B------:R-:W-:Y:S01]  /*12380*/  ISETP.GE.OR P5, PT, R17, R24, P3 ;  /* 0x000000181100720c */ /* 0x000fe20001fa6670 */
[----:B------:R-:W-:Y:S01]  /*12390*/  IMAD.SHL.U32 R17, R4, 0x40, RZ ;  /* 0x0000004004117824 */ /* 0x000fe200078e00ff */
[----:B------:R-:W-:Y:S01]  /*123a0*/  F2FP.PACK_AB R108, R109, R108 ;  /* 0x0000006c6d6c723e */ /* 0x000fe200000000ff */
[----:B------:R-:W-:Y:S01]  /*123b0*/  @P0 IMAD.HI.U32 R4, R5, c[0x0][0x4ec], RZ ;  /* 0x00013b0005040a27 */ /* 0x000fe200078e00ff */
[----:B------:R-:W-:-:S02]  /*123c0*/  F2FP.PACK_AB R110, R111, R110 ;  /* 0x0000006e6f6e723e */ /* 0x000fc400000000ff */
[----:B------:R-:W-:Y:S01]  /*123d0*/  LOP3.LUT R17, R17, 0xc0, RZ, 0xc0, !PT ;  /* 0x000000c011117812 */ /* 0x000fe200078ec0ff */
[----:B------:R-:W-:Y:S01]  /*123e0*/  IMAD.MOV R2, RZ, RZ, -R3 ;  /* 0x000000ffff027224 */ /* 0x000fe200078e0a03 */
[----:B------:R-:W-:Y:S01]  /*123f0*/  F2FP.PACK_AB R104, R105, R104 ;  /* 0x000000686968723e */ /* 0x000fe200000000ff */
[----:B------:R-:W-:Y:S01]  /*12400*/  IMAD.WIDE.U32 R26, R3, c[0x0][0x3e0], R26 ;  /* 0x0000f800031a7a25 */ /* 0x000fe200078e001a */
[----:B------:R-:W-:Y:S02]  /*12410*/  F2FP.PACK_AB R106, R107, R106 ;  /* 0x0000006a6b6a723e */ /* 0x000fe400000000ff */
[----:B------:R-:W-:Y:S01]  /*12420*/  F2FP.PACK_AB R52, R53, R52 ;  /* 0x000000343534723e */ /* 0x000fe200000000ff */
[----:B------:R-:W-:Y:S01]  /*12430*/  IMAD R22, R3, c[0x0][0x3e4], R22 ;  /* 0x0000f90003167a24 */ /* 0x000fe200078e0216 */
[----:B------:R-:W-:Y:S01]  /*12440*/  IADD3 R3, R29, 0x40, RZ ;  /* 0x000000401d037810 */ /* 0x000fe20007ffe0ff */
[----:B------:R-:W-:Y:S01]  /*12450*/  IMAD.MOV.U32 R7, RZ, RZ, R5 ;  /* 0x000000ffff077224 */ /* 0x000fe200078e0005 */
[----:B------:R-:W-:Y:S01]  /*12460*/  @P0 SHF.R.U32.HI R7, RZ, c[0x0][0x4f0], R4 ;  /* 0x00013c00ff070a19 */ /* 0x000fe20000011604 */
[----:B------:R-:W-:Y:S01]  /*12470*/  IMAD.IADD R27, R27, 0x1, R22 ;  /* 0x000000011b1b7824 */ /* 0x000fe200078e0216 */
[----:B------:R-:W-:Y:S01]  /*12480*/  ISETP.GE.OR P4, PT, R3, R24, P3 ;  /* 0x000000180300720c */ /* 0x000fe20001f86670 */
[----:B------:R-:W-:Y:S01]  /*12490*/  IMAD R2, R2, c[0x0][0x4e8], R25 ;  /* 0x00013a0002027a24 */ /* 0x000fe200078e0219 */
[----:B------:R-:W-:Y:S01]  /*124a0*/  SHF.R.S32.HI R3, RZ, 0x1f, R7 ;  /* 0x0000001fff037819 */ /* 0x000fe20000011407 */
[----:B------:R-:W-:Y:S01]  /*124b0*/  IMAD.U32 R20, R20, 0x20, R23 ;  /* 0x0000002014147824 */ /* 0x000fe200078e0017 */
[----:B------:R-:W-:Y:S01]  /*124c0*/  IADD3 R22, P0, R7, R18, RZ ;  /* 0x0000001207167210 */ /* 0x000fe20007f1e0ff */
[----:B------:R-:W-:Y:S01]  /*124d0*/  IMAD.MOV R18, RZ, RZ, -R7 ;  /* 0x000000ffff127224 */ /* 0x000fe200078e0a07 */
[----:B------:R-:W-:-:S02]  /*124e0*/  LEA.HI R4, R17, R17, RZ, 0x1d ;  /* 0x0000001111047211 */ /* 0x000fc400078fe8ff */
[----:B------:R-:W-:Y:S01]  /*124f0*/  IADD3.X R23, R3, R19, R6, P0, !PT ;  /* 0x0000001303177210 */ /* 0x000fe200007fe406 */
[----:B------:R-:W-:Y:S01]  /*12500*/  IMAD R5, R18, c[0x0][0x4e8], R5 ;  /* 0x00013a0012057a24 */ /* 0x000fe200078e0205 */
[----:B------:R-:W-:Y:S01]  /*12510*/  SHF.R.S32.HI R3, RZ, 0x1f, R2 ;  /* 0x0000001fff037819 */ /* 0x000fe20000011402 */
[----:B------:R-:W-:Y:S01]  /*12520*/  IMAD.U32 R4, R21, 0x2, R4 ;  /* 0x0000000215047824 */ /* 0x000fe200078e0004 */
[----:B------:R-:W-:Y:S01]  /*12530*/  F2FP.PACK_AB R54, R55, R54 ;  /* 0x000000363736723e */ /* 0x000fe200000000ff */
[----:B------:R-:W-:Y:S01]  /*12540*/  IMAD.WIDE.U32 R18, R2, c[0x0][0x3d8], R26 ;  /* 0x0000f60002127a25 */ /* 0x000fe200078e001a */
[----:B------:R-:W-:Y:S02]  /*12550*/  F2FP.PACK_AB R64, R65, R64 ;  /* 0x000000404140723e */ /* 0x000fe400000000ff */
[----:B------:R-:W-:Y:S01]  /*12560*/  F2FP.PACK_AB R66, R67, R66 ;  /* 0x000000424342723e */ /* 0x000fe200000000ff */
[----:B------:R-:W-:Y:S01]  /*12570*/  IMAD R3, R3, c[0x0][0x3d8], RZ ;  /* 0x0000f60003037a24 */ /* 0x000fe200078e02ff */
[----:B------:R-:W-:Y:S01]  /*12580*/  F2FP.PACK_AB R56, R57, R56 ;  /* 0x000000383938723e */ /* 0x000fe200000000ff */
[----:B------:R-:W-:Y:S01]  /*12590*/  IMAD.SHL.U32 R7, R4, 0x2, RZ ;  /* 0x0000000204077824 */ /* 0x000fe200078e00ff */
[----:B------:R-:W-:Y:S01]  /*125a0*/  F2FP.PACK_AB R58, R59, R58 ;  /* 0x0000003a3b3a723e */ /* 0x000fe200000000ff */
[----:B------:R-:W-:Y:S01]  /*125b0*/  IMAD R3, R2, c[0x0][0x3dc], R3 ;  /* 0x0000f70002037a24 */ /* 0x000fe200078e0203 */
[----:B------:R-:W-:Y:S01]  /*125c0*/  F2FP.PACK_AB R60, R61, R60 ;  /* 0x0000003c3d3c723e */ /* 0x000fe200000000ff */
[----:B------:R-:W-:Y:S01]  /*125d0*/  IMAD.MOV.U32 R2, RZ, RZ, 0x20 ;  /* 0x00000020ff027424 */ /* 0x000fe200078e00ff */
[C---:B------:R-:W-:Y:S01]  /*125e0*/  IADD3 R4, R7.reuse, 0x80, RZ ;  /* 0x0000008007047810 */ /* 0x040fe20007ffe0ff */
[----:B------:R-:W-:Y:S01]  /*125f0*/  STS [R7+0x80], R144 ;  /* 0x0000809007007388 */ /* 0x000fe20000000800 */
[----:B------:R-:W-:Y:S01]  /*12600*/  IADD3 R17, R7, 0x70, RZ ;  /* 0x0000007007117810 */ /* 0x000fe20007ffe0ff */
[----:B------:R-:W-:Y:S01]  /*12610*/  IMAD.WIDE.U32 R22, R5, c[0x0][0x488], R22 ;  /* 0x0001220005167a25 */ /* 0x000fe200078e0016 */
[----:B------:R-:W-:Y:S01]  /*12620*/  SEL R2, R2, 0xffffffe0, !P1 ;  /* 0xffffffe002027807 */ /* 0x000fe20004800000 */
[----:B------:R-:W-:Y:S01]  /*12630*/  STS [R7+0x280], R146 ;  /* 0x0002809207007388 */ /* 0x000fe20000000800 */
[----:B------:R-:W-:Y:S01]  /*12640*/  @P2 IADD3 R17, R4, 0x10, RZ ;  /* 0x0000001004112810 */ /* 0x000fe20007ffe0ff */
[----:B------:R-:W-:Y:S01]  /*12650*/  IMAD.IADD R3, R19, 0x1, R3 ;  /* 0x0000000113037824 */ /* 0x000fe200078e0203 */
[----:B------:R-:W-:Y:S01]  /*12660*/  SHF.R.S32.HI R4, RZ, 0x1f, R5 ;  /* 0x0000001fff047819 */ /* 0x000fe20000011405 */
[----:B------:R-:W-:Y:S01]  /*12670*/  IMAD.IADD R21, R7, 0x1, R2 ;  /* 0x0000000107157824 */ /* 0x000fe200078e0202 */
[----:B------:R-:W-:Y:S01]  /*12680*/  F2FP.PACK_AB R62, R63, R62 ;  /* 0x0000003e3f3e723e */ /* 0x000fe200000000ff */
[----:B------:R-:W-:Y:S01]  /*12690*/  IMAD.IADD R25, R2, 0x1, R17 ;  /* 0x0000000102197824 */ /* 0x000fe200078e0211 */
[----:B------:R-:W-:Y:S01]  /*126a0*/  STS [R17], R132 ;  /* 0x0000008411007388 */ /* 0x000fe20000000800 */
[----:B------:R-:W-:Y:S01]  /*126b0*/  IMAD R4, R4, c[0x0][0x488], RZ ;  /* 0x0001220004047a24 */ /* 0x000fe200078e02ff */
[----:B------:R-:W-:Y:S01]  /*126c0*/  F2FP.PACK_AB R68, R69, R68 ;  /* 0x000000444544723e */ /* 0x000fe200000000ff */
[----:B------:R-:W-:Y:S01]  /*126d0*/  IMAD R57, R16, 0x80, R15 ;  /* 0x0000008010397824 */ /* 0x000fe200078e020f */
[----:B------:R-:W-:Y:S01]  /*126e0*/  STS [R17+0x200], R134 ;  /* 0x0002008611007388 */ /* 0x000fe20000000800 */
[----:B------:R-:W-:Y:S01]  /*126f0*/  IMAD R4, R5, c[0x0][0x48c], R4 ;  /* 0x0001230005047a24 */ /* 0x000fe200078e0204 */
[----:B------:R-:W-:-:S02]  /*12700*/  F2FP.PACK_AB R70, R71, R70 ;  /* 0x000000464746723e */ /* 0x000fc400000000ff */
[----:B------:R-:W-:Y:S01]  /*12710*/  STS [R7+0x1080], R140 ;  /* 0x0010808c07007388 */ /* 0x000fe20000000800 */
[----:B------:R-:W-:Y:S01]  /*12720*/  F2FP.PACK_AB R80, R81, R80 ;  /* 0x000000505150723e */ /* 0x000fe200000000ff */
[----:B------:R-:W-:Y:S01]  /*12730*/  IMAD.IADD R23, R23, 0x1, R4 ;  /* 0x0000000117177824 */ /* 0x000fe200078e0204 */
        /* <DEDUP_REMOVED lines=11> */
[----:B------:R-:W-:Y:S02]  /*127f0*/  LEA R5, P0, R22, c[0x0][0x450], 0x2 ;  /* 0x0001140016057a11 */ /* 0x000fe400078010ff */
[----:B------:R-:W-:Y:S01]  /*12800*/  F2FP.PACK_AB R9, R9, R96 ;  /* 0x000000600909723e */ /* 0x000fe200000000ff */
[----:B------:R-:W-:Y:S01]  /*12810*/  STS [R21+0x280], R130 ;  /* 0x0002808215007388 */ /* 0x000fe20000000800 */
[----:B------:R-:W-:Y:S02]  /*12820*/  F2FP.PACK_AB R98, R99, R98 ;  /* 0x000000626362723e */ /* 0x000fe400000000ff */
[----:B------:R-:W-:Y:S01]  /*12830*/  F2FP.PACK_AB R88, R89, R88 ;  /* 0x000000585958723e */ /* 0x000fe200000000ff */
[----:B------:R-:W-:Y:S01]  /*12840*/  STS [R25], R116 ;  /* 0x0000007419007388 */ /* 0x000fe20000000800 */
[----:B------:R-:W-:-:S02]  /*12850*/  F2FP.PACK_AB R90, R91, R90 ;  /* 0x0000005a5b5a723e */ /* 0x000fc400000000ff */
[----:B------:R-:W-:Y:S01]  /*12860*/  F2FP.PACK_AB R8, R93, R8 ;  /* 0x000000085d08723e */ /* 0x000fe200000000ff */
[----:B------:R-:W-:Y:S01]  /*12870*/  STS [R25+0x200], R118 ;  /* 0x0002007619007388 */ /* 0x000fe20000000800 */
[----:B------:R-:W-:Y:S02]  /*12880*/  F2FP.PACK_AB R11, R11, R94 ;  /* 0x0000005e0b0b723e */ /* 0x000fe400000000ff */
[----:B------:R-:W-:Y:S01]  /*12890*/  LEA.HI.X R23, R22, c[0x0][0x454], R23, 0x2, P0 ;  /* 0x0001150016177a11 */ /* 0x000fe200000f1417 */
[----:B------:R-:W-:Y:S01]  /*128a0*/  STS [R21+0x1080], R124 ;  /* 0x0010807c15007388 */ /* 0x000fe20000000800 */
[C---:B------:R-:W-:Y:S02]  /*128b0*/  ISETP.GE.OR P6, PT, R29.reuse, R24, P3 ;  /* 0x000000181d00720c */ /* 0x040fe40001fc6670 */
[----:B------:R-:W-:Y:S01]  /*128c0*/  IADD3 R29, R29, 0x48, RZ ;  /* 0x000000481d1d7810 */ /* 0x000fe20007ffe0ff */
[----:B------:R-:W-:Y:S01]  /*128d0*/  STS [R21+0x1280], R126 ;  /* 0x0012807e15007388 */ /* 0x000fe20000000800 */
[----:B------:R-:W-:-:S02]  /*128e0*/  LEA R2, P0, R18, c[0x0][0x380], 0x1 ;  /* 0x0000e00012027a11 */ /* 0x000fc400078008ff */
[-C--:B------:R-:W-:Y:S01]  /*128f0*/  ISETP.GE.OR P3, PT, R29, R24.reuse, P3 ;  /* 0x000000181d00720c */ /* 0x080fe20001f66670 */
[----:B------:R-:W-:Y:S01]  /*12900*/  STS [R25+0x1000], R120 ;  /* 0x0010007819007388 */ /* 0x000fe20000000800 */
[----:B------:R-:W-:Y:S02]  /*12910*/  LEA.HI.X R3, R18, c[0x0][0x384], R3, 0x1, P0 ;  /* 0x0000e10012037a11 */ /* 0x000fe400000f0c03 */
[----:B------:R-:W-:Y:S01]  /*12920*/  ISETP.GE.AND P0, PT, R57, R24, PT ;  /* 0x000000183900720c */ /* 0x000fe20003f06270 */
        /* <DEDUP_REMOVED lines=20> */
[----:B------:R-:W-:Y:S01]  /*12a70*/  STS [R17+0x4200], R82 ;  /* 0x0042005211007388 */ /* 0x000fe20000000800 */
[----:B-1----:R-:W-:-:S03]  /*12a80*/  IMAD.SHL.U32 R58, R20, 0x2, RZ ;  /* 0x00000002143a7824 */ /* 0x002fc600078e00ff */
        /* <DEDUP_REMOVED lines=16> */
[----:B------:R-:W2:Y:S04]  /*12b90*/  SHFL.IDX PT, R93, R23, 0x1, 0x1c1f ;  /* 0x003c1f00175d7f89 */ /* 0x000ea800000e0000 */
[----:B------:R-:W-:Y:S04]  /*12ba0*/  SHFL.IDX PT, R52, R5, 0x2, 0x1c1f ;  /* 0x005c1f0005347f89 */ /* 0x000fe800000e0000 */
[----:B------:R-:W3:Y:S04]  /*12bb0*/  SHFL.IDX PT, R53, R23, 0x2, 0x1c1f ;  /* 0x005c1f0017357f89 */ /* 0x000ee800000e0000 */
[----:B------:R-:W-:Y:S04]  /*12bc0*/  SHFL.IDX PT, R54, R5, 0x3, 0x1c1f ;  /* 0x007c1f0005367f89 */ /* 0x000fe800000e0000 */
[----:B------:R-:W4:Y:S04]  /*12bd0*/  SHFL.IDX PT, R55, R23, 0x3, 0x1c1f ;  /* 0x007c1f0017377f89 */ /* 0x000f2800000e0000 */
[----:B-1----:R1:W-:Y:S04]  /*12be0*/  @!P6 ST.E [R26.64], R10 ;  /* 0x0000000a1a00e985 */ /* 0x0023e8000c101908 */
[----:B--2---:R1:W-:Y:S04]  /*12bf0*/  @!P5 ST.E [R92.64], R12 ;  /* 0x0000000c5c00d985 */ /* 0x0043e8000c101908 */
[----:B------:R1:W2:Y:S04]  /*12c00*/  SHFL.IDX PT, R60, R2, RZ, 0x1c1f ;  /* 0x001c1fff023c7589 */ /* 0x0002a800000e0000 */
[----:B---3--:R1:W-:Y:S04]  /*12c10*/  @!P4 ST.E [R52.64], R13 ;  /* 0x0000000d3400c985 */ /* 0x0083e8000c101908 */
[----:B------:R1:W3:Y:S04]  /*12c20*/  SHFL.IDX PT, R61, R3, RZ, 0x1c1f ;  /* 0x001c1fff033d7589 */ /* 0x0002e800000e0000 */
[----:B----4-:R1:W-:Y:S04]  /*12c30*/  @!P3 ST.E [R54.64], R14 ;  /* 0x0000000e3600b985 */ /* 0x0103e8000c101908 */
[----:B------:R1:W4:Y:S04]  /*12c40*/  LDS.128 R48, [R58+0x880] ;  /* 0x000880003a307984 */ /* 0x0003280000000c00 */
[----:B------:R1:W1:Y:S04]  /*12c50*/  LDS.128 R44, [R58+0x1080] ;  /* 0x001080003a2c7984 */ /* 0x0002680000000c00 */
[----:B------:R1:W1:Y:S04]  /*12c60*/  LDS.128 R40, [R58+0x1880] ;  /* 0x001880003a287984 */ /* 0x0002680000000c00 */
[----:B------:R1:W1:Y:S04]  /*12c70*/  LDS.128 R36, [R58+0x2880] ;  /* 0x002880003a247984 */ /* 0x0002680000000c00 */
[----:B------:R1:W1:Y:S04]  /*12c80*/  LDS.128 R32, [R58+0x3080] ;  /* 0x003080003a207984 */ /* 0x0002680000000c00 */
[----:B------:R1:W1:Y:S04]  /*12c90*/  LDS.128 R28, [R58+0x3880] ;  /* 0x003880003a1c7984 */ /* 0x0002680000000c00 */
[----:B------:R1:W1:Y:S04]  /*12ca0*/  LDS.128 R20, [R58+0x4880] ;  /* 0x004880003a147984 */ /* 0x0002680000000c00 */
[----:B------:R1:W1:Y:S04]  /*12cb0*/  LDS.128 R8, [R58+0x5080] ;  /* 0x005080003a087984 */ /* 0x0002680000000c00 */
[----:B------:R1:W1:Y:S01]  /*12cc0*/  LDS.128 R4, [R58+0x5880] ;  /* 0x005880003a047984 */ /* 0x0002620000000c00 */
[----:B------:R-:W-:Y:S05]  /*12cd0*/  @P0 BRA `(.L_x_227) ;  /* 0x0000014000000947 */ /* 0x000fea0003800000 */
[----:B-123--:R-:W1:Y:S01]  /*12ce0*/  LDS.128 R52, [R58+0x80] ;  /* 0x000080003a347984 */ /* 0x00ee620000000c00 */
[----:B------:R-:W-:-:S02]  /*12cf0*/  IADD3 R56, R0, 0x20, RZ ;  /* 0x0000002000387810 */ /* 0x000fc40007ffe0ff */
[----:B------:R-:W-:Y:S01]  /*12d00*/  IADD3 R26, R0, 0x40, RZ ;  /* 0x00000040001a7810 */ /* 0x000fe20007ffe0ff */
[----:B------:R-:W2:Y:S01]  /*12d10*/  LDS.128 R16, [R58+0x2080] ;  /* 0x002080003a107984 */ /* 0x000ea20000000c00 */
[----:B------:R-:W-:Y:S02]  /*12d20*/  ISETP.GE.AND P1, PT, R56, c[0x0][0x3c8], PT ;  /* 0x0000f20038007a0c */ /* 0x000fe40003f26270 */
[----:B------:R-:W-:Y:S01]  /*12d30*/  ISETP.GE.AND P0, PT, R26, c[0x0][0x3c8], PT ;  /* 0x0000f2001a007a0c */ /* 0x000fe20003f06270 */
[----:B------:R3:W5:Y:S01]  /*12d40*/  LDS.128 R12, [R58+0x4080] ;  /* 0x004080003a0c7984 */ /* 0x0007620000000c00 */
[----:B------:R-:W-:-:S09]  /*12d50*/  ISETP.GE.AND P2, PT, R0, c[0x0][0x3c8], PT ;  /* 0x0000f20000007a0c */ /* 0x000fd20003f46270 */
[----:B------:R-:W-:Y:S02]  /*12d60*/  @!P1 SHF.R.S32.HI R27, RZ, 0x1f, R56 ;  /* 0x0000001fff1b9819 */ /* 0x000fe40000011438 */
[----:B------:R-:W-:Y:S02]  /*12d70*/  @!P0 SHF.R.S32.HI R25, RZ, 0x1f, R26 ;  /* 0x0000001fff198819 */ /* 0x000fe4000001141a */
[----:B------:R-:W-:Y:S02]  /*12d80*/  @!P1 LEA.HI R27, R27, R56, RZ, 0x3 ;  /* 0x000000381b1b9211 */ /* 0x000fe400078f18ff */
[----:B------:R-:W-:Y:S02]  /*12d90*/  @!P0 LEA.HI R25, R25, R26, RZ, 0x3 ;  /* 0x0000001a19198211 */ /* 0x000fe400078f18ff */
[----:B------:R-:W-:Y:S02]  /*12da0*/  @!P1 LOP3.LUT R27, R27, 0xfffffff8, RZ, 0xc0, !PT ;  /* 0xfffffff81b1b9812 */ /* 0x000fe400078ec0ff */
[----:B------:R-:W-:Y:S01]  /*12db0*/  @!P0 LOP3.LUT R25, R25, 0xfffffff8, RZ, 0xc0, !PT ;  /* 0xfffffff819198812 */ /* 0x000fe200078ec0ff */
[----:B---3--:R-:W-:-:S04]  /*12dc0*/  @!P2 IMAD.WIDE R58, R0, 0x2, R60 ;  /* 0x00000002003aa825 */ /* 0x008fc800078e023c */
[----:B------:R-:W-:-:S04]  /*12dd0*/  @!P1 IMAD.WIDE R26, R27, 0x2, R60 ;  /* 0x000000021b1a9825 */ /* 0x000fc800078e023c */
[----:B------:R-:W-:Y:S01]  /*12de0*/  @!P0 IMAD.WIDE R60, R25, 0x2, R60 ;  /* 0x00000002193c8825 */ /* 0x000fe200078e023c */
[----:B-1----:R1:W-:Y:S04]  /*12df0*/  @!P2 ST.E.128 [R58.64], R52 ;  /* 0x000000343a00a985 */ /* 0x0023e8000c101d08 */
[----:B--2---:R1:W-:Y:S04]  /*12e00*/  @!P1 ST.E.128 [R26.64], R16 ;  /* 0x000000101a009985 */ /* 0x0043e8000c101d08 */
[----:B-----5:R1:W-:Y:S02]  /*12e10*/  @!P0 ST.E.128 [R60.64], R12 ;  /* 0x0000000c3c008985 */ /* 0x0203e4000c101d08 */
.L_x_227:
[----:B--23--:R-:W-:Y:S05]  /*12e20*/  BSYNC B0 ;  /* 0x0000000000007941 */ /* 0x00cfea0003800000 */
.L_x_226:
[----:B-1----:R-:W-:Y:S01]  /*12e30*/  IADD3 R13, R57, 0x20, RZ ;  /* 0x00000020390d7810 */ /* 0x002fe20007ffe0ff */
        /* <DEDUP_REMOVED lines=22> */
.L_x_229:
[----:B------:R-:W-:Y:S05]  /*12fa0*/  BSYNC B0 ;  /* 0x0000000000007941 */ /* 0x000fea0003800000 */
.L_x_228:
[----:B--2---:R-:W-:Y:S01]  /*12fb0*/  IADD3 R13, R57, 0x40, RZ ;  /* 0x00000040390d7810 */ /* 0x004fe20007ffe0ff */
[----:B------:R2:W1:Y:S01]  /*12fc0*/  SHFL.IDX PT, R17, R3, 0x2, 0x1c1f ;  /* 0x005c1f0003117f89 */ /* 0x00046200000e0000 */
        /* <DEDUP_REMOVED lines=21> */
.L_x_231:
[----:B------:R-:W-:Y:S05]  /*13120*/  BSYNC B0 ;  /* 0x0000000000007941 */ /* 0x000fea0003800000 */
.L_x_230:
[----:B------:R-:W-:Y:S01]  /*13130*/  IADD3 R57, R57, 0x60, RZ ;  /* 0x0000006039397810 */ /* 0x000fe20007ffe0ff */
[----:B-1----:R1:W2:Y:S03]  /*13140*/  SHFL.IDX PT, R9, R3, 0x3, 0x1c1f ;  /* 0x007c1f0003097f89 */ /* 0x0022a600000e0000 */
[----:B------:R-:W-:Y:S01]  /*13150*/  ISETP.GE.AND P0, PT, R57, R24, PT ;  /* 0x000000183900720c */ /* 0x000fe20003f06270 */
[----:B------:R1:W4:-:S12]  /*13160*/  SHFL.IDX PT, R8, R2, 0x3, 0x1c1f ;  /* 0x007c1f0002087f89 */ /* 0x00031800000e0000 */
[----:B------:R-:W-:Y:S05]  /*13170*/  @P0 EXIT ;  /* 0x000000000000094d */ /* 0x000fea0003800000 */
[C---:B-12---:R-:W-:Y:S02]  /*13180*/  IADD3 R3, R0.reuse, 0x20, RZ ;  /* 0x0000002000037810 */ /* 0x046fe40007ffe0ff */
[C---:B------:R-:W-:Y:S02]  /*13190*/  ISETP.GE.AND P1, PT, R0.reuse, c[0x0][0x3c8], PT ;  /* 0x0000f20000007a0c */ /* 0x040fe40003f26270 */
[----:B------:R-:W-:Y:S02]  /*131a0*/  ISETP.GE.AND P0, PT, R3, c[0x0][0x3c8], PT ;  /* 0x0000f20003007a0c */ /* 0x000fe40003f06270 */
[----:B------:R-:W-:-:S09]  /*131b0*/  IADD3 R13, R0, 0x40, RZ ;  /* 0x00000040000d7810 */ /* 0x000fd20007ffe0ff */
[----:B----4-:R-:W-:Y:S02]  /*131c0*/  @!P1 IMAD.WIDE R10, R0, 0x2, R8 ;  /* 0x00000002000a9825 */ /* 0x010fe400078e0208 */
[----:B------:R-:W-:-:S03]  /*131d0*/  @!P0 SHF.R.S32.HI R2, RZ, 0x1f, R3 ;  /* 0x0000001fff028819 */ /* 0x000fc60000011403 */
[----:B------:R1:W-:Y:S01]  /*131e0*/  @!P1 ST.E.128 [R10.64], R40 ;  /* 0x000000280a009985 */ /* 0x0003e2000c101d08 */
[----:B------:R-:W-:-:S04]  /*131f0*/  @!P0 LEA.HI R2, R2, R3, RZ, 0x3 ;  /* 0x0000000302028211 */ /* 0x000fc800078f18ff */
[----:B------:R-:W-:-:S05]  /*13200*/  @!P0 LOP3.LUT R2, R2, 0xfffffff8, RZ, 0xc0, !PT ;  /* 0xfffffff802028812 */ /* 0x000fca00078ec0ff */
[----:B------:R-:W-:-:S05]  /*13210*/  @!P0 IMAD.WIDE R2, R2, 0x2, R8 ;  /* 0x0000000202028825 */ /* 0x000fca00078e0208 */
[----:B------:R1:W-:Y:S01]  /*13220*/  @!P0 ST.E.128 [R2.64], R28 ;  /* 0x0000001c02008985 */ /* 0x0003e2000c101d08 */
[----:B------:R-:W-:-:S13]  /*13230*/  ISETP.GE.AND P0, PT, R13, c[0x0][0x3c8], PT ;  /* 0x0000f2000d007a0c */ /* 0x000fda0003f06270 */
[----:B------:R-:W-:Y:S05]  /*13240*/  @P0 EXIT ;  /* 0x000000000000094d */ /* 0x000fea0003800000 */
[----:B------:R-:W-:-:S04]  /*13250*/  SHF.R.S32.HI R0, RZ, 0x1f, R13 ;  /* 0x0000001fff007819 */ /* 0x000fc8000001140d */
[----:B------:R-:W-:-:S04]  /*13260*/  LEA.HI R0, R0, R13, RZ, 0x3 ;  /* 0x0000000d00007211 */ /* 0x000fc800078f18ff */
[----:B-1----:R-:W-:-:S05]  /*13270*/  LOP3.LUT R3, R0, 0xfffffff8, RZ, 0xc0, !PT ;  /* 0xfffffff800037812 */ /* 0x002fca00078ec0ff */
[----:B------:R-:W-:-:S05]  /*13280*/  IMAD.WIDE R8, R3, 0x2, R8 ;  /* 0x0000000203087825 */ /* 0x000fca00078e0208 */
[----:B------:R-:W-:Y:S01]  /*13290*/  ST.E.128 [R8.64], R4 ;  /* 0x0000000408007985 */ /* 0x000fe2000c101d08 */
[----:B------:R-:W-:Y:S05]  /*132a0*/  EXIT ;  /* 0x000000000000794d */ /* 0x000fea0003800000 */
.L_x_225:
[----:B------:R-:W1:Y:S01]  /*132b0*/  S2R R7, SR_TID.X ;  /* 0x0000000000077919 */ /* 0x000e620000002100 */
[----:B------:R-:W-:Y:S03]  /*132c0*/  BSSY B0, `(.L_x_232) ;  /* 0x0000027000007945 */ /* 0x000fe60003800000 */
[----:B------:R-:W2:Y:S01]  /*132d0*/  S2R R8, SR_CTAID.Z ;  /* 0x0000000000087919 */ /* 0x000ea20000002700 */
[----:B-1----:R-:W-:Y:S02]  /*132e0*/  ISETP.GT.AND P0, PT, R7, 0x7f, PT ;  /* 0x0000007f0700780c */ /* 0x002fe40003f04270 */
[----:B--2---:R-:W-:-:S11]  /*132f0*/  SHF.R.S32.HI R11, RZ, 0x1f, R8 ;  /* 0x0000001fff0b7819 */ /* 0x004fd60000011408 */
[----:B------:R-:W-:Y:S05]  /*13300*/  @P0 BRA `(.L_x_233) ;  /* 0x0000022000000947 */ /* 0x000fea0003800000 */
[----:B------:R-:W1:Y:S01]  /*13310*/  S2R R0, SR_CTAID.X ;  /* 0x0000000000007919 */ /* 0x000e620000002500 */
[----:B------:R-:W-:-:S05]  /*13320*/  MOV R2, c[0x0][0x4e8] ;  /* 0x00013a0000027a02 */ /* 0x000fca0000000f00 */
[----:B------:R-:W-:Y:S01]  /*13330*/  IMAD R3, R2, c[0x0][0x388], RZ ;  /* 0x0000e20002037a24 */ /* 0x000fe200078e02ff */
[----:B-1----:R-:W-:-:S04]  /*13340*/  LEA R0, R0, R7, 0x7 ;  /* 0x0000000700007211 */ /* 0x002fc800078e38ff */
[----:B------:R-:W-:-:S13]  /*13350*/  ISETP.GE.AND P0, PT, R0, R3, PT ;  /* 0x000000030000720c */ /* 0x000fda0003f06270 */
[----:B------:R-:W-:Y:S05]  /*13360*/  @P0 BRA `(.L_x_233) ;  /* 0x000001c000000947 */ /* 0x000fea0003800000 */
[----:B------:R-:W1:Y:S01]  /*13370*/  S2R R9, SR_CTAID.Y ;  /* 0x0000000000097919 */ /* 0x000e620000002600 */
[----:B------:R-:W-:Y:S02]  /*13380*/  ISETP.NE.AND P0, PT, R2, 0x1, PT ;  /* 0x000000010200780c */ /* 0x000fe40003f05270 */
[----:B------:R-:W-:-:S11]  /*13390*/  MOV R5, R0 ;  /* 0x0000000000057202 */ /* 0x000fd60000000f00 */
[----:B------:R-:W-:-:S05]  /*133a0*/  @P0 IMAD.HI.U32 R6, R0, c[0x0][0x4ec], RZ ;  /* 0x00013b0000060a27 */ /* 0x000fca00078e00ff */
[----:B------:R-:W-:Y:S02]  /*133b0*/  @P0 SHF.R.U32.HI R5, RZ, c[0x0][0x4f0], R6 ;  /* 0x00013c00ff050a19 */ /* 0x000fe40000011606 */
[----:B-1----:R-:W-:Y:S01]  /*133c0*/  SHF.R.S32.HI R4, RZ, 0x1f, R9 ;  /* 0x0000001fff047819 */ /* 0x002fe20000011409 */
[----:B------:R-:W-:-:S04]  /*133d0*/  IMAD.WIDE.U32 R2, R9, c[0x0][0x490], RZ ;  /* 0x0001240009027a25 */ /* 0x000fc800078e00ff */
[----:B------:R-:W-:Y:S02]  /*133e0*/  IMAD R4, R4, c[0x0][0x490], RZ ;  /* 0x0001240004047a24 */ /* 0x000fe400078e02ff */
[----:B------:R-:W-:Y:S02]  /*133f0*/  IMAD.MOV.U32 R12, RZ, RZ, R2 ;  /* 0x000000ffff0c7224 */ /* 0x000fe400078e0002 */
[----:B------:R-:W-:Y:S01]  /*13400*/  IMAD R13, R9, c[0x0][0x494], R4 ;  /* 0x00012500090d7a24 */ /* 0x000fe200078e0204 */
[----:B------:R-:W-:-:S04]  /*13410*/  IADD3 R9, -R5, RZ, RZ ;  /* 0x000000ff05097210 */ /* 0x000fc80007ffe1ff */
[----:B------:R-:W-:Y:S01]  /*13420*/  IADD3 R13, R3, R13, RZ ;  /* 0x0000000d030d7210 */ /* 0x000fe20007ffe0ff */
[----:B------:R-:W-:Y:S02]  /*13430*/  IMAD R3, R11, c[0x0][0x498], RZ ;  /* 0x000126000b037a24 */ /* 0x000fe400078e02ff */
[----:B------:R-:W-:Y:S02]  /*13440*/  IMAD R4, R9, c[0x0][0x4e8], R0 ;  /* 0x00013a0009047a24 */ /* 0x000fe400078e0200 */
[----:B------:R-:W-:-:S03]  /*13450*/  IMAD.WIDE.U32 R12, R8, c[0x0][0x498], R12 ;  /* 0x00012600080c7a25 */ /* 0x000fc600078e000c */
[----:B------:R-:W-:Y:S01]  /*13460*/  SHF.R.S32.HI R2, RZ, 0x1f, R4 ;  /* 0x0000001fff027819 */ /* 0x000fe20000011404 */
[----:B------:R-:W-:Y:S01]  /*13470*/  IMAD R0, R8, c[0x0][0x49c], R3 ;  /* 0x0001270008007a24 */ /* 0x000fe200078e0203 */
[----:B------:R-:W-:Y:S02]  /*13480*/  SHF.R.S32.HI R3, RZ, 0x1f, R5 ;  /* 0x0000001fff037819 */ /* 0x000fe40000011405 */
[----:B------:R-:W-:Y:S01]  /*13490*/  IADD3 R12, P0, R5, R12, RZ ;  /* 0x0000000c050c7210 */ /* 0x000fe20007f1e0ff */
[----:B------:R-:W-:-:S03]  /*134a0*/  IMAD R5, R2, c[0x0][0x488], RZ ;  /* 0x0001220002057a24 */ /* 0x000fc600078e02ff */
[----:B------:R-:W-:Y:S01]  /*134b0*/  IADD3.X R13, R3, R13, R0, P0, !PT ;  /* 0x0000000d030d7210 */ /* 0x000fe200007fe400 */
[----:B------:R-:W-:-:S04]  /*134c0*/  IMAD R5, R4, c[0x0][0x48c], R5 ;  /* 0x0001230004057a24 */ /* 0x000fc800078e0205 */
[----:B------:R-:W-:-:S05]  /*134d0*/  IMAD.WIDE.U32 R12, R4, c[0x0][0x488], R12 ;  /* 0x00012200040c7a25 */ /* 0x000fca00078e000c */
[----:B------:R-:W-:Y:S02]  /*134e0*/  IADD3 R5, R13, R5, RZ ;  /* 0x000000050d057210 */ /* 0x000fe40007ffe0ff */
[----:B------:R-:W-:-:S04]  /*134f0*/  LEA R2, P0, R12, c[0x0][0x450], 0x2 ;  /* 0x000114000c027a11 */ /* 0x000fc800078010ff */
[----:B------:R-:W-:Y:S01]  /*13500*/  LEA.HI.X R3, R12, c[0x0][0x454], R5, 0x2, P0 ;  /* 0x000115000c037a11 */ /* 0x000fe200000f1405 */
[----:B------:R-:W-:-:S05]  /*13510*/  IMAD.MOV.U32 R5, RZ, RZ, -0x800000 ;  /* 0xff800000ff057424 */ /* 0x000fca00078e00ff */
[----:B------:R1:W-:Y:S03]  /*13520*/  STG.E [R2.64], R5 ;  /* 0x0000000502007986 */ /* 0x0003e6000c101908 */
.L_x_233:
[----:B------:R-:W-:Y:S05]  /*13530*/  BSYNC B0 ;  /* 0x0000000000007941 */ /* 0x000fea0003800000 */
.L_x_232:
[----:B------:R-:W2:Y:S01]  /*13540*/  S2R R12, SR_CTAID.Y ;  /* 0x00000000000c7919 */ /* 0x000ea20000002600 */
[----:B------:R-:W-:Y:S01]  /*13550*/  SHF.R.S32.HI R4, RZ, 0x1f, R7 ;  /* 0x0000001fff047819 */ /* 0x000fe20000011407 */
[----:B------:R-:W-:Y:S01]  /*13560*/  IMAD R11, R11, c[0x0][0x3f0], RZ ;  /* 0x0000fc000b0b7a24 */ /* 0x000fe200078e02ff */
[----:B-1----:R-:W-:Y:S01]  /*13570*/  MOV R3, c[0x0][0x4e8] ;  /* 0x00013a0000037a02 */ /* 0x002fe20000000f00 */
[----:B------:R-:W1:Y:S01]  /*13580*/  S2R R5, SR_CTAID.X ;  /* 0x0000000000057919 */ /* 0x000e620000002500 */
[----:B------:R-:W-:Y:S01]  /*13590*/  LEA.HI R4, R4, R7, RZ, 0x2 ;  /* 0x0000000704047211 */ /* 0x000fe200078f10ff */
[----:B------:R-:W-:Y:S01]  /*135a0*/  BSSY B0, `(.L_x_234) ;  /* 0x0000038000007945 */ /* 0x000fe20003800000 */
[C---:B------:R-:W-:Y:S01]  /*135b0*/  ISETP.NE.AND P0, PT, R3.reuse, 0x1, PT ;  /* 0x000000010300780c */ /* 0x040fe20003f05270 */
[----:B------:R-:W-:Y:S01]  /*135c0*/  IMAD R3, R3, c[0x0][0x388], RZ ;  /* 0x0000e20003037a24 */ /* 0x000fe200078e02ff */
[----:B------:R-:W-:Y:S02]  /*135d0*/  LOP3.LUT R2, R4, 0xfffffffc, RZ, 0xc0, !PT ;  /* 0xfffffffc04027812 */ /* 0x000fe400078ec0ff */
[----:B------:R-:W-:-:S03]  /*135e0*/  SHF.R.S32.HI R4, RZ, 0x2, R4 ;  /* 0x00000002ff047819 */ /* 0x000fc60000011404 */
[----:B------:R-:W-:-:S05]  /*135f0*/  IMAD.IADD R7, R7, 0x1, -R2 ;  /* 0x0000000107077824 */ /* 0x000fca00078e0a02 */
[CC--:B------:R-:W-:Y:S02]  /*13600*/  LEA R6, R7.reuse, R4.reuse, 0x5 ;  /* 0x0000000407067211 */ /* 0x0c0fe400078e28ff */
[----:B------:R-:W-:Y:S02]  /*13610*/  SHF.L.U32 R7, R7, 0x3, RZ ;  /* 0x0000000307077819 */ /* 0x000fe400000006ff */
[----:B--2---:R-:W-:Y:S01]  /*13620*/  SHF.R.S32.HI R0, RZ, 0x1f, R12 ;  /* 0x0000001fff007819 */ /* 0x004fe2000001140c */
[C---:B-1----:R-:W-:Y:S01]  /*13630*/  IMAD R6, R5.reuse, 0x80, R6 ;  /* 0x0000008005067824 */ /* 0x042fe200078e0206 */
[----:B------:R-:W-:-:S03]  /*13640*/  LEA R4, R5, R4, 0x7 ;  /* 0x0000000405047211 */ /* 0x000fc600078e38ff */
[----:B------:R-:W-:Y:S01]  /*13650*/  IMAD R9, R0, c[0x0][0x3e8], RZ ;  /* 0x0000fa0000097a24 */ /* 0x000fe200078e02ff */
[----:B------:R-:W-:Y:S01]  /*13660*/  IADD3 R5, R7, 0x40, RZ ;  /* 0x0000004007057810 */ /* 0x000fe20007ffe0ff */
[----:B------:R-:W-:-:S04]  /*13670*/  @P0 IMAD.HI.U32 R2, R6, c[0x0][0x4ec], RZ ;  /* 0x00013b0006020a27 */ /* 0x000fc800078e00ff */
[C---:B------:R-:W-:Y:S02]  /*13680*/  IMAD R9, R12.reuse, c[0x0][0x3ec], R9 ;  /* 0x0000fb000c097a24 */ /* 0x040fe400078e0209 */
[----:B------:R-:W-:-:S04]  /*13690*/  IMAD.WIDE.U32 R12, R12, c[0x0][0x3e8], RZ ;  /* 0x0000fa000c0c7a25 */ /* 0x000fc800078e00ff */
[----:B------:R-:W-:Y:S01]  /*136a0*/  IMAD R0, R8, c[0x0][0x3f4], R11 ;  /* 0x0000fd0008007a24 */ /* 0x000fe200078e020b */
[----:B------:R-:W-:Y:S01]  /*136b0*/  IADD3 R13, R13, R9, RZ ;  /* 0x000000090d0d7210 */ /* 0x000fe20007ffe0ff */
[----:B------:R-:W-:Y:S01]  /*136c0*/  IMAD.MOV.U32 R9, RZ, RZ, R6 ;  /* 0x000000ffff097224 */ /* 0x000fe200078e0006 */
[----:B------:R-:W-:-:S03]  /*136d0*/  @P0 SHF.R.U32.HI R9, RZ, c[0x0][0x4f0], R2 ;  /* 0x00013c00ff090a19 */ /* 0x000fc60000011602 */
[----:B------:R-:W-:Y:S01]  /*136e0*/  IMAD.WIDE.U32 R12, R8, c[0x0][0x3f0], R12 ;  /* 0x0000fc00080c7a25 */ /* 0x000fe200078e000c */
[----:B------:R-:W-:Y:S02]  /*136f0*/  SHF.R.S32.HI R2, RZ, 0x1f, R9 ;  /* 0x0000001fff027819 */ /* 0x000fe40000011409 */
[----:B------:R-:W-:Y:S01]  /*13700*/  IADD3 R11, -R9, RZ, RZ ;  /* 0x000000ff090b7210 */ /* 0x000fe20007ffe1ff */
[----:B------:R-:W-:Y:S02]  /*13710*/  IMAD.IADD R13, R13, 0x1, R0 ;  /* 0x000000010d0d7824 */ /* 0x000fe400078e0200 */
[----:B------:R-:W-:Y:S02]  /*13720*/  IMAD R2, R2, c[0x0][0x3e0], RZ ;  /* 0x0000f80002027a24 */ /* 0x000fe400078e02ff */
[----:B------:R-:W-:Y:S01]  /*13730*/  IMAD R11, R11, c[0x0][0x4e8], R6 ;  /* 0x00013a000b0b7a24 */ /* 0x000fe200078e0206 */
[----:B------:R-:W-:Y:S01]  /*13740*/  IADD3 R6, R7, 0x20, RZ ;  /* 0x0000002007067810 */ /* 0x000fe20007ffe0ff */
[----:B------:R-:W-:-:S03]  /*13750*/  IMAD.WIDE.U32 R12, R9, c[0x0][0x3e0], R12 ;  /* 0x0000f800090c7a25 */ /* 0x000fc600078e000c */
[----:B------:R-:W-:Y:S01]  /*13760*/  SHF.R.S32.HI R0, RZ, 0x1f, R11 ;  /* 0x0000001fff007819 */ /* 0x000fe2000001140b */
[----:B------:R-:W-:-:S04]  /*13770*/  IMAD R9, R9, c[0x0][0x3e4], R2 ;  /* 0x0000f90009097a24 */ /* 0x000fc800078e0202 */
[----:B------:R-:W-:Y:S01]  /*13780*/  IMAD R0, R0, c[0x0][0x3d8], RZ ;  /* 0x0000f60000007a24 */ /* 0x000fe200078e02ff */
[----:B------:R-:W-:-:S03]  /*13790*/  IADD3 R13, R13, R9, RZ ;  /* 0x000000090d0d7210 */ /* 0x000fc60007ffe0ff */
[C---:B------:R-:W-:Y:S02]  /*137a0*/  IMAD R0, R11.reuse, c[0x0][0x3dc], R0 ;  /* 0x0000f7000b007a24 */ /* 0x040fe400078e0200 */
[----:B------:R-:W-:-:S04]  /*137b0*/  IMAD.WIDE.U32 R8, R11, c[0x0][0x3d8], R12 ;  /* 0x0000f6000b087a25 */ /* 0x000fc800078e000c */
[----:B------:R-:W-:Y:S01]  /*137c0*/  IMAD.IADD R11, R9, 0x1, R0 ;  /* 0x00000001090b7824 */ /* 0x000fe200078e0200 */
[----:B------:R-:W-:-:S04]  /*137d0*/  LEA R9, P0, R8, c[0x0][0x380], 0x1 ;  /* 0x0000e00008097a11 */ /* 0x000fc800078008ff */
[----:B------:R-:W-:Y:S01]  /*137e0*/  LEA.HI.X R8, R8, c[0x0][0x384], R11, 0x1, P0 ;  /* 0x0000e10008087a11 */ /* 0x000fe200000f0c0b */
[----:B------:R1:W2:Y:S01]  /*137f0*/  SHFL.IDX PT, R10, R9, RZ, 0x1c1f ;  /* 0x001c1fff090a7589 */ /* 0x0002a200000e0000 */
[----:B------:R-:W-:-:S03]  /*13800*/  ISETP.GE.AND P0, PT, R4, R3, PT ;  /* 0x000000030400720c */ /* 0x000fc60003f06270 */
[----:B------:R1:W3:Y:S10]  /*13810*/  SHFL.IDX PT, R11, R8, RZ, 0x1c1f ;  /* 0x001c1fff080b7589 */ /* 0x0002f400000e0000 */
[----:B------:R-:W-:Y:S05]  /*13820*/  @P0 BRA `(.L_x_235) ;  /* 0x000000f000000947 */ /* 0x000fea0003800000 */
[----:B------:R-:W-:Y:S02]  /*13830*/  ISETP.GE.AND P1, PT, R6, c[0x0][0x3c8], PT ;  /* 0x0000f20006007a0c */ /* 0x000fe40003f26270 */
[----:B------:R-:W-:-:S02]  /*13840*/  ISETP.GE.AND P0, PT, R5, c[0x0][0x3c8], PT ;  /* 0x0000f20005007a0c */ /* 0x000fc40003f06270 */
        /* <DEDUP_REMOVED lines=13> */
.L_x_235:
[----:B------:R-:W-:Y:S05]  /*13920*/  BSYNC B0 ;  /* 0x0000000000007941 */ /* 0x000fea0003800000 */
.L_x_234:
[----:B------:R-:W-:Y:S01]  /*13930*/  IADD3 R0, R4, 0x20, RZ ;  /* 0x0000002004007810 */ /* 0x000fe20007ffe0ff */
[----:B--23--:R2:W3:Y:S01]  /*13940*/  SHFL.IDX PT, R11, R8, 0x1, 0x1c1f ;  /* 0x003c1f00080b7f89 */ /* 0x00c4e200000e0000 */
        /* <DEDUP_REMOVED lines=19> */
.L_x_237:
[----:B------:R-:W-:Y:S05]  /*13a80*/  BSYNC B0 ;  /* 0x0000000000007941 */ /* 0x000fea0003800000 */
.L_x_236:
[----:B------:R-:W-:Y:S01]  /*13a90*/  IADD3 R0, R4, 0x40, RZ ;  /* 0x0000004004007810 */ /* 0x000fe20007ffe0ff */
[----:B---3--:R3:W1:Y:S01]  /*13aa0*/  SHFL.IDX PT, R11, R8, 0x2, 0x1c1f ;  /* 0x005c1f00080b7f89 */ /* 0x00866200000e0000 */
        /* <DEDUP_REMOVED lines=19> */
.L_x_239:
[----:B------:R-:W-:Y:S05]  /*13be0*/  BSYNC B0 ;  /* 0x0000000000007941 */ /* 0x000fea0003800000 */
.L_x_238:
[----:B------:R-:W-:Y:S01]  /*13bf0*/  IADD3 R4, R4, 0x60, RZ ;  /* 0x0000006004047810 */ /* 0x000fe20007ffe0ff */
[----:B-1----:R1:W2:Y:S03]  /*13c00*/  SHFL.IDX PT, R11, R8, 0x3, 0x1c1f ;  /* 0x007c1f00080b7f89 */ /* 0x0022a600000e0000 */
[----:B------:R-:W-:Y:S01]  /*13c10*/  ISETP.GE.AND P0, PT, R4, R3, PT ;  /* 0x000000030400720c */ /* 0x000fe20003f06270 */
[----:B----4-:R1:W4:-:S12]  /*13c20*/  SHFL.IDX PT, R10, R9, 0x3, 0x1c1f ;  /* 0x007c1f00090a7f89 */ /* 0x01031800000e0000 */
[----:B------:R-:W-:Y:S05]  /*13c30*/  @P0 EXIT ;  /* 0x000000000000094d */ /* 0x000fea0003800000 */
[----:B------:R-:W-:Y:S02]  /*13c40*/  ISETP.GE.AND P0, PT, R6, c[0x0][0x3c8], PT ;  /* 0x0000f20006007a0c */ /* 0x000fe40003f06270 */
[----:B------:R-:W-:-:S11]  /*13c50*/  ISETP.GE.AND P1, PT, R7, c[0x0][0x3c8], PT ;  /* 0x0000f20007007a0c */ /* 0x000fd60003f26270 */
[----:B------:R-:W-:-:S04]  /*13c60*/  @!P0 SHF.R.S32.HI R3, RZ, 0x1f, R6 ;  /* 0x0000001fff038819 */ /* 0x000fc80000011406 */
[----:B------:R-:W-:Y:S01]  /*13c70*/  @!P0 LEA.HI R3, R3, R6, RZ, 0x3 ;  /* 0x0000000603038211 */ /* 0x000fe200078f18ff */
[----:B--2-4-:R-:W-:-:S03]  /*13c80*/  @!P1 IMAD.WIDE R6, R7, 0x2, R10 ;  /* 0x0000000207069825 */ /* 0x014fc600078e020a */
[----:B------:R-:W-:Y:S02]  /*13c90*/  @!P0 LOP3.LUT R3, R3, 0xfffffff8, RZ, 0xc0, !PT ;  /* 0xfffffff803038812 */ /* 0x000fe400078ec0ff */
[----:B------:R2:W-:Y:S03]  /*13ca0*/  @!P1 ST.E.128 [R6.64], RZ ;  /* 0x000000ff06009985 */ /* 0x0005e6000c101d08 */
[----:B------:R-:W-:-:S05]  /*13cb0*/  @!P0 IMAD.WIDE R2, R3, 0x2, R10 ;  /* 0x0000000203028825 */ /* 0x000fca00078e020a */
[----:B------:R2:W-:Y:S01]  /*13cc0*/  @!P0 ST.E.128 [R2.64], RZ ;  /* 0x000000ff02008985 */ /* 0x0005e2000c101d08 */
[----:B------:R-:W-:-:S13]  /*13cd0*/  ISETP.GE.AND P0, PT, R5, c[0x0][0x3c8], PT ;  /* 0x0000f20005007a0c */ /* 0x000fda0003f06270 */
[----:B------:R-:W-:Y:S05]  /*13ce0*/  @P0 EXIT ;  /* 0x000000000000094d */ /* 0x000fea0003800000 */
[----:B------:R-:W-:-:S04]  /*13cf0*/  SHF.R.S32.HI R0, RZ, 0x1f, R5 ;  /* 0x0000001fff007819 */ /* 0x000fc80000011405 */
[----:B------:R-:W-:-:S04]  /*13d00*/  LEA.HI R0, R0, R5, RZ, 0x3 ;  /* 0x0000000500007211 */ /* 0x000fc800078f18ff */
[----:B--2---:R-:W-:-:S05]  /*13d10*/  LOP3.LUT R3, R0, 0xfffffff8, RZ, 0xc0, !PT ;  /* 0xfffffff800037812 */ /* 0x004fca00078ec0ff */
[----:B------:R-:W-:-:S05]  /*13d20*/  IMAD.WIDE R10, R3, 0x2, R10 ;  /* 0x00000002030a7825 */ /* 0x000fca00078e020a */
[----:B------:R-:W-:Y:S01]  /*13d30*/  ST.E.128 [R10.64], RZ ;  /* 0x000000ff0a007985 */ /* 0x000fe2000c101d08 */
[----:B------:R-:W-:Y:S05]  /*13d40*/  EXIT ;  /* 0x000000000000794d */ /* 0x000fea0003800000 */
.L_x_240:
        /* <DEDUP_REMOVED lines=11> */
.L_x_1511:


//--------------------- .text._ZN7cutlass13device_kernelIN5flash19enable_sm80_to_sm89INS1_16FlashAttnFwdSm80INS1_25CollectiveMainloopFwdSm80ILi4ELi1ELb0EN4cute5tupleIJNS5_1CILi128EEENS7_ILi48EEENS7_ILi96EEEEEELi96ENS_6half_tEfNS_4arch4Sm80ELb0ELb1ELb1ELb1ELb0ELb0ELb1ELb0EEENS1_21CollectiveEpilogueFwdINS6_IJS8_SA_S9_EEENS6_IJNS7_ILi1EEESI_SI_EEESC_SE_Li128ELb1ELb1ELb0ELb0EEENS1_19SingleTileSchedulerILb1ELb0ELb1ELi128EEEEEEEEEvNT_6ParamsE --------------------------
	.section	.text._ZN7cutlass13device_kernelIN5flash19enable_sm80_to_sm89INS1_16FlashAttnFwdSm80INS1_25CollectiveMainloopFwdSm80ILi4ELi1ELb0EN4cute5tupleIJNS5_1CILi128EEENS7_ILi48EEENS7_ILi96EEEEEELi96ENS_6half_tEfNS_4arch4Sm80ELb0ELb1ELb1ELb1ELb0ELb0ELb1ELb0EEENS1_21CollectiveEpilogueFwdINS6_IJS8_SA_S9_EEENS6_IJNS7_ILi1EEESI_SI_EEESC_SE_Li128ELb1ELb1ELb0ELb0EEENS1_19SingleTileSchedulerILb1ELb0ELb1ELi128EEEEEEEEEvNT_6ParamsE,"ax",@progbits
	.sectioninfo	@"SHI_REGISTERS=255"
	.align	128
.text._ZN7cutlass13device_kernelIN5flash19enable_sm80_to_sm89INS1_16FlashAttnFwdSm80INS1_25CollectiveMainloopFwdSm80ILi4ELi1ELb0EN4cute5tupleIJNS5_1CILi128EEENS7_ILi48EEENS7_ILi96EEEEEELi96ENS_6half_tEfNS_4arch4Sm80ELb0ELb1ELb1ELb1ELb0ELb0ELb1ELb0EEENS1_21CollectiveEpilogueFwdINS6_IJS8_SA_S9_EEENS6_IJNS7_ILi1EEESI_SI_EEESC_SE_Li128ELb1ELb1ELb0ELb0EEENS1_19SingleTileSchedulerILb1ELb0ELb1ELi128EEEEEEEEEvNT_6ParamsE:
        .type           _ZN7cutlass13device_kernelIN5flash19enable_sm80_to_sm89INS1_16FlashAttnFwdSm80INS1_25CollectiveMainloopFwdSm80ILi4ELi1ELb0EN4cute5tupleIJNS5_1CILi128EEENS7_ILi48EEENS7_ILi96EEEEEELi96ENS_6half_tEfNS_4arch4Sm80ELb0ELb1ELb1ELb1ELb0ELb0ELb1ELb0EEENS1_21CollectiveEpilogueFwdINS6_IJS8_SA_S9_EEENS6_IJNS7_ILi1EEESI_SI_EEESC_SE_Li128ELb1ELb1ELb0ELb0EEENS1_19SingleTileSchedulerILb1ELb0ELb1ELi128EEEEEEEEEvNT_6ParamsE,@function
        .size           _ZN7cutlass13device_kernelIN5flash19enable_sm80_to_sm89INS1_16FlashAttnFwdSm80INS1_25CollectiveMainloopFwdSm80ILi4ELi1ELb0EN4cute5tupleIJNS5_1CILi128EEENS7_ILi48EEENS7_ILi96EEEEEELi96ENS_6half_tEfNS_4arch4Sm80ELb0ELb1ELb1ELb1ELb0ELb0ELb1ELb0EEENS1_21CollectiveEpilogueFwdINS6_IJS8_SA_S9_EEENS6_IJNS7_ILi1EEESI_SI_EEESC_SE_Li128ELb1ELb1ELb0ELb0EEENS1_19SingleTileSchedulerILb1ELb0ELb1ELi128EEEEEEEEEvNT_6ParamsE,(.L_x_1512 - _ZN7cutlass13device_kernelIN5flash19enable_sm80_to_sm89INS1_16FlashAttnFwdSm80INS1_25CollectiveMainloopFwdSm80ILi4ELi1ELb0EN4cute5tupleIJNS5_1CILi128EEENS7_ILi48EEENS7_ILi96EEEEEELi96ENS_6half_tEfNS_4arch4Sm80ELb0ELb1ELb1ELb1ELb0ELb0ELb1ELb0EEENS1_21CollectiveEpilogueFwdINS6_IJS8_SA_S9_EEENS6_IJNS7_ILi1EEESI_SI_EEESC_SE_Li128ELb1ELb1ELb0ELb0EEENS1_19SingleTileSchedulerILb1ELb0ELb1ELi128EEEEEEEEEvNT_6ParamsE)
        .other          _ZN7cutlass13device_kernelIN5flash19enable_sm80_to_sm89INS1_16FlashAttnFwdSm80INS1_25CollectiveMainloopFwdSm80ILi4ELi1ELb0EN4cute5tupleIJNS5_1CILi128EEENS7_ILi48EEENS7_ILi96EEEEEELi96ENS_6half_tEfNS_4arch4Sm80ELb0ELb1ELb1ELb1ELb0ELb0ELb1ELb0EEENS1_21CollectiveEpilogueFwdINS6_IJS8_SA_S9_EEENS6_IJNS7_ILi1EEESI_SI_EEESC_SE_Li128ELb1ELb1ELb0ELb0EEENS1_19SingleTileSchedulerILb1ELb0ELb1ELi128EEEEEEEEEvNT_6ParamsE,@"STO_CUDA_ENTRY STV_DEFAULT"
_ZN7cutlass13device_kernelIN5flash19enable_sm80_to_sm89INS1_16FlashAttnFwdSm80INS1_25CollectiveMainloopFwdSm80ILi4ELi1ELb0EN4cute5tupleIJNS5_1CILi128EEENS7_ILi48EEENS7_ILi96EEEEEELi96ENS_6half_tEfNS_4arch4Sm80ELb0ELb1ELb1ELb1ELb0ELb0ELb1ELb0EEENS1_21CollectiveEpilogueFwdINS6_IJS8_SA_S9_EEENS6_IJNS7_ILi1EEESI_SI_EEESC_SE_Li128ELb1ELb1ELb0ELb0EEENS1_19SingleTileSchedulerILb1ELb0ELb1ELi128EEEEEEEEEvNT_6ParamsE:
[----:B------:R-:W-:Y:S02]  /*0000*/  MOV R1, c[0x0][0x28] ;  /* 0x00000a0000017a02 */ /* 0x000fe40000000f00 */
[----:B------:R-:W1:Y:S01]  /*0010*/  S2R R129, SR_TID.X ;  /* 0x0000000000817919 */ /* 0x000e620000002100 */
[----:B------:R-:W-:Y:S01]  /*0020*/  IMAD.MOV.U32 R29, RZ, RZ, 0x4 ;  /* 0x00000004ff1d7424 */ /* 0x000fe200078e00ff */
[----:B------:R-:W2:Y:S01]  /*0030*/  S2UR UR4, SR_CTAID.X ;  /* 0x00000000000479c3 */ /* 0x000ea20000002500 */
[----:B------:R-:W-:Y:S01]  /*0040*/  ULDC.64 UR8, c[0x0][0x118] ;  /* 0x0000460000087ab9 */ /* 0x000fe20000000a00 */
[----:B------:R-:W3:Y:S01]  /*0050*/  S2R R5, SR_CTAID.Z ;  /* 0x0000000000057919 */ /* 0x000ee20000002700 */
[----:B------:R-:W-:Y:S02]  /*0060*/  IADD3 R1, R1, -0x70, RZ ;  /* 0xffffff9001017810 */ /* 0x000fe40007ffe0ff */
[----:B-1----:R-:W-:Y:S01]  /*0070*/  SHF.R.U32.HI R0, RZ, 0x5, R129 ;  /* 0x00000005ff007819 */ /* 0x002fe20000011681 */
[----:B---3--:R-:W-:-:S05]  /*0080*/  IMAD.WIDE R2, R5, R29, c[0x0][0x568] ;  /* 0x00015a0005027625 */ /* 0x008fca00078e021d */
[----:B------:R-:W1:Y:S02]  /*0090*/  SHFL.IDX PT, R0, R0, RZ, 0x1f ;  /* 0x00001fff00007589 */ /* 0x000e6400000e0000 */
[----:B-1----:R-:W-:-:S13]  /*00a0*/  ISETP.NE.AND P0, PT, R0, RZ, PT ;  /* 0x000000ff0000720c */ /* 0x002fda0003f05270 */
[----:B--2---:R-:W-:Y:S05]  /*00b0*/  @!P0 BRA `(.L_x_241) ;  /* 0x0000015000008947 */ /* 0x004fea0003800000 */
[----:B------:R-:W-:-:S04]  /*00c0*/  ISETP.NE.U32.AND P0, PT, RZ, c[0x0][0x568], PT ;  /* 0x00015a00ff007a0c */ /* 0x000fc80003f05070 */
[----:B------:R-:W-:-:S13]  /*00d0*/  ISETP.NE.AND.EX P0, PT, RZ, c[0x0][0x56c], PT, P0 ;  /* 0x00015b00ff007a0c */ /* 0x000fda0003f05300 */
[----:B------:R-:W-:Y:S05]  /*00e0*/  @!P0 BRA `(.L_x_242) ;  /* 0x0000002000008947 */ /* 0x000fea0003800000 */
[----:B------:R1:W5:Y:S01]  /*00f0*/  LDG.E R0, [R2.64] ;  /* 0x0000000802007981 */ /* 0x000362000c1e1900 */
[----:B------:R-:W-:Y:S05]  /*0100*/  BRA `(.L_x_243) ;  /* 0x0000009000007947 */ /* 0x000fea0003800000 */
.L_x_242:
        /* <DEDUP_REMOVED lines=8> */
.L_x_244:
[----:B------:R-:W-:-:S04]  /*0190*/  MOV R0, c[0x0][0x54c] ;  /* 0x0001530000007a02 */ /* 0x000fc80000000f00 */
.L_x_243:
[----:B------:R-:W-:Y:S01]  /*01a0*/  USHF.L.U32 UR4, UR4, 0x7, URZ ;  /* 0x0000000704047899 */ /* 0x000fe2000800063f */
[----:B-----5:R-:W-:-:S05]  /*01b0*/  IMAD R0, R0, c[0x0][0x548], RZ ;  /* 0x0001520000007a24 */ /* 0x020fca00078e02ff */
[----:B------:R-:W-:-:S04]  /*01c0*/  MOV R10, UR4 ;  /* 0x00000004000a7c02 */ /* 0x000fc80008000f00 */
[----:B------:R-:W-:-:S04]  /*01d0*/  ISETP.GE.AND P0, PT, R10, R0, PT ;  /* 0x000000000a00720c */ /* 0x000fc80003f06270 */
[----:B------:R-:W-:-:S05]  /*01e0*/  SEL R0, R5, 0xffffffff, !P0 ;  /* 0xffffffff05007807 */ /* 0x000fca0004000000 */
[----:B------:R2:W-:Y:S01]  /*01f0*/  STL [R1+0x6c], R0 ;  /* 0x00006c0001007387 */ /* 0x0005e20000100800 */
[----:B------:R-:W-:Y:S05]  /*0200*/  BRA `(.L_x_245) ;  /* 0x0000014000007947 */ /* 0x000fea0003800000 */
.L_x_241:
[----:B------:R-:W-:-:S04]  /*0210*/  ISETP.NE.U32.AND P0, PT, RZ, c[0x0][0x568], PT ;  /* 0x00015a00ff007a0c */ /* 0x000fc80003f05070 */
[----:B------:R-:W-:-:S13]  /*0220*/  ISETP.NE.AND.EX P0, PT, RZ, c[0x0][0x56c], PT, P0 ;  /* 0x00015b00ff007a0c */ /* 0x000fda0003f05300 */
[----:B------:R-:W-:Y:S05]  /*0230*/  @!P0 BRA `(.L_x_246) ;  /* 0x0000002000008947 */ /* 0x000fea0003800000 */
[----:B------:R1:W5:Y:S01]  /*0240*/  LDG.E R0, [R2.64] ;  /* 0x0000000802007981 */ /* 0x000362000c1e1900 */
[----:B------:R-:W-:Y:S05]  /*0250*/  BRA `(.L_x_247) ;  /* 0x0000009000007947 */ /* 0x000fea0003800000 */
.L_x_246:
        /* <DEDUP_REMOVED lines=8> */
.L_x_248:
[----:B------:R-:W-:-:S04]  /*02e0*/  MOV R0, c[0x0][0x54c] ;  /* 0x0001530000007a02 */ /* 0x000fc80000000f00 */
.L_x_247:
[----:B------:R-:W-:Y:S01]  /*02f0*/  USHF.L.U32 UR4, UR4, 0x7, URZ ;  /* 0x0000000704047899 */ /* 0x000fe2000800063f */
[----:B-----5:R-:W-:-:S05]  /*0300*/  IMAD R0, R0, c[0x0][0x548], RZ ;  /* 0x0001520000007a24 */ /* 0x020fca00078e02ff */
[----:B------:R-:W-:-:S04]  /*0310*/  MOV R10, UR4 ;  /* 0x00000004000a7c02 */ /* 0x000fc80008000f00 */
[----:B------:R-:W-:-:S04]  /*0320*/  ISETP.GE.AND P0, PT, R10, R0, PT ;  /* 0x000000000a00720c */ /* 0x000fc80003f06270 */
[----:B------:R-:W-:-:S05]  /*0330*/  SEL R0, R5, 0xffffffff, !P0 ;  /* 0xffffffff05007807 */ /* 0x000fca0004000000 */
[----:B------:R2:W-:Y:S04]  /*0340*/  STL [R1+0x6c], R0 ;  /* 0x00006c0001007387 */ /* 0x0005e80000100800 */
.L_x_245:
[----:B------:R-:W3:Y:S02]  /*0350*/  LDL R48, [R1+0x6c] ;  /* 0x00006c0001307983 */ /* 0x000ee40000100800 */
[----:B---3--:R-:W-:-:S13]  /*0360*/  ISETP.GE.AND P0, PT, R48, RZ, PT ;  /* 0x000000ff3000720c */ /* 0x008fda0003f06270 */
[----:B------:R-:W-:Y:S05]  /*0370*/  @!P0 EXIT ;  /* 0x000000000000894d */ /* 0x000fea0003800000 */
[----:B------:R-:W-:Y:S01]  /*0380*/  ISETP.NE.U32.AND P0, PT, RZ, c[0x0][0x370], PT ;  /* 0x0000dc00ff007a0c */ /* 0x000fe20003f05070 */
[----:B------:R-:W-:Y:S01]  /*0390*/  IMAD.MOV.U32 R11, RZ, RZ, RZ ;  /* 0x000000ffff0b7224 */ /* 0x000fe200078e00ff */
[----:B------:R-:W-:Y:S01]  /*03a0*/  ISETP.NE.U32.AND P2, PT, RZ, c[0x0][0x360], PT ;  /* 0x0000d800ff007a0c */ /* 0x000fe20003f45070 */
[----:B------:R-:W-:Y:S01]  /*03b0*/  CS2R R12, SRZ ;  /* 0x00000000000c7805 */ /* 0x000fe2000001ff00 */
[----:B------:R-:W-:Y:S01]  /*03c0*/  ISETP.NE.AND.EX P1, PT, RZ, c[0x0][0x374], PT, P0 ;  /* 0x0000dd00ff007a0c */ /* 0x000fe20003f25300 */
[CC--:B------:R-:W-:Y:S01]  /*03d0*/  IMAD.WIDE R4, R48.reuse, R29.reuse, c[0x0][0x348] ;  /* 0x0000d20030047625 */ /* 0x0c0fe200078e021d */
[----:B------:R-:W-:Y:S02]  /*03e0*/  ISETP.NE.AND.EX P0, PT, RZ, c[0x0][0x364], PT, P2 ;  /* 0x0000d900ff007a0c */ /* 0x000fe40003f05320 */
[----:B------:R-:W-:Y:S01]  /*03f0*/  ISETP.NE.U32.AND P2, PT, RZ, c[0x0][0x348], PT ;  /* 0x0000d200ff007a0c */ /* 0x000fe20003f45070 */
[----:B-1----:R-:W-:Y:S01]  /*0400*/  IMAD.WIDE R2, R48, R29, c[0x0][0x350] ;  /* 0x0000d40030027625 */ /* 0x002fe200078e021d */
[----:B------:R-:W-:-:S02]  /*0410*/  ISETP.NE.U32.AND P3, PT, RZ, c[0x0][0x350], PT ;  /* 0x0000d400ff007a0c */ /* 0x000fc40003f65070 */
[----:B------:R-:W-:Y:S01]  /*0420*/  ISETP.NE.AND.EX P2, PT, RZ, c[0x0][0x34c], PT, P2 ;  /* 0x0000d300ff007a0c */ /* 0x000fe20003f45320 */
[----:B------:R-:W-:Y:S01]  /*0430*/  IMAD.MOV.U32 R229, RZ, RZ, c[0x0][0x168] ;  /* 0x00005a00ffe57624 */ /* 0x000fe200078e00ff */
[----:B------:R-:W-:-:S03]  /*0440*/  ISETP.NE.AND.EX P3, PT, RZ, c[0x0][0x354], PT, P3 ;  /* 0x0000d500ff007a0c */ /* 0x000fc60003f65330 */
[----:B------:R-:W-:-:S04]  /*0450*/  @P1 IMAD.WIDE R8, R48, R29, c[0x0][0x370] ;  /* 0x0000dc0030081625 */ /* 0x000fc800078e021d */
[----:B------:R-:W-:Y:S01]  /*0460*/  @P0 IMAD.WIDE R6, R48, R29, c[0x0][0x360] ;  /* 0x0000d80030060625 */ /* 0x000fe200078e021d */
[----:B------:R1:W5:Y:S04]  /*0470*/  @P1 LDG.E R11, [R8.64] ;  /* 0x00000008080b1981 */ /* 0x000368000c1e1900 */
[----:B------:R1:W5:Y:S04]  /*0480*/  @P2 LDG.E R13, [R4.64] ;  /* 0x00000008040d2981 */ /* 0x000368000c1e1900 */
[----:B------:R1:W5:Y:S04]  /*0490*/  @P3 LDG.E R12, [R2.64] ;  /* 0x00000008020c3981 */ /* 0x000368000c1e1900 */
[----:B------:R3:W5:Y:S02]  /*04a0*/  @P0 LDG.E R229, [R6.64] ;  /* 0x0000000806e50981 */ /* 0x000764000c1e1900 */
[----:B---3--:R-:W-:Y:S01]  /*04b0*/  IMAD.MOV.U32 R6, RZ, RZ, c[0x0][0x1d0] ;  /* 0x00007400ff067624 */ /* 0x008fe200078e00ff */
[----:B------:R-:W-:Y:S05]  /*04c0*/  @P0 BRA `(.L_x_249) ;  /* 0x0000004000000947 */ /* 0x000fea0003800000 */
[----:B-1----:R-:W-:Y:S05]  /*04d0*/  @!P2 BRA `(.L_x_249) ;  /* 0x000000300000a947 */ /* 0x002fea0003800000 */
[----:B--2---:R1:W2:Y:S04]  /*04e0*/  LDG.E R0, [R4.64] ;  /* 0x0000000804007981 */ /* 0x0042a8000c1e1900 */
[----:B-1----:R-:W2:Y:S02]  /*04f0*/  LDG.E R4, [R4.64+0x4] ;  /* 0x0000040804047981 */ /* 0x002ea4000c1e1900 */
[----:B--2--5:R-:W-:-:S02]  /*0500*/  IADD3 R229, -R0, R4, RZ ;  /* 0x0000000400e57210 */ /* 0x024fc40007ffe1ff */
.L_x_249:
[----:B-1----:R-:W-:-:S04]  /*0510*/  ISETP.NE.U32.AND P0, PT, RZ, c[0x0][0x368], PT ;  /* 0x0000da00ff007a0c */ /* 0x002fc80003f05070 */
[----:B------:R-:W-:-:S13]  /*0520*/  ISETP.NE.AND.EX P0, PT, RZ, c[0x0][0x36c], PT, P0 ;  /* 0x0000db00ff007a0c */ /* 0x000fda0003f05300 */
[----:B------:R-:W-:Y:S05]  /*0530*/  @!P0 BRA `(.L_x_250) ;  /* 0x0000003000008947 */ /* 0x000fea0003800000 */
[----:B------:R-:W-:-:S05]  /*0540*/  IMAD.WIDE R2, R48, R29, c[0x0][0x368] ;  /* 0x0000da0030027625 */ /* 0x000fca00078e021d */
[----:B------:R1:W5:Y:S01]  /*0550*/  LDG.E R6, [R2.64] ;  /* 0x0000000802067981 */ /* 0x000362000c1e1900 */
[----:B------:R-:W-:Y:S05]  /*0560*/  BRA `(.L_x_251) ;  /* 0x0000004000007947 */ /* 0x000fea0003800000 */
.L_x_250:
[----:B------:R-:W-:Y:S05]  /*0570*/  @!P3 BRA `(.L_x_251) ;  /* 0x000000300000b947 */ /* 0x000fea0003800000 */
[----:B------:R1:W3:Y:S04]  /*0580*/  LDG.E R6, [R2.64] ;  /* 0x0000000802067981 */ /* 0x0002e8000c1e1900 */
[----:B-1----:R-:W3:Y:S02]  /*0590*/  LDG.E R2, [R2.64+0x4] ;  /* 0x0000040802027981 */ /* 0x002ee4000c1e1900 */
[----:B---3--:R-:W-:Y:S02]  /*05a0*/  IADD3 R6, -R6, R2, RZ ;  /* 0x0000000206067210 */ /* 0x008fe40007ffe1ff */
.L_x_251:
[----:B--2---:R-:W-:Y:S01]  /*05b0*/  IMAD.MOV.U32 R0, RZ, RZ, c[0x0][0x2c4] ;  /* 0x0000b100ff007624 */ /* 0x004fe200078e00ff */
[----:B------:R-:W-:Y:S01]  /*05c0*/  LOP3.LUT R228, R228, 0xfffff7ff, RZ, 0xc0, !PT ;  /* 0xfffff7ffe4e47812 */ /* 0x000fe200078ec0ff */
[----:B------:R-:W-:Y:S02]  /*05d0*/  IMAD.MOV.U32 R185, RZ, RZ, R10 ;  /* 0x000000ffffb97224 */ /* 0x000fe400078e000a */
[----:B------:R-:W-:Y:S01]  /*05e0*/  IMAD.MOV.U32 R252, RZ, RZ, c[0x0][0x32c] ;  /* 0x0000cb00fffc7624 */ /* 0x000fe200078e00ff */
[----:B------:R-:W-:Y:S01]  /*05f0*/  ISETP.NE.AND P6, PT, R0, 0x1, PT ;  /* 0x000000010000780c */ /* 0x000fe20003fc5270 */
[----:B-----5:R-:W-:-:S02]  /*0600*/  IMAD.IADD R227, R6, 0x1, -R11 ;  /* 0x0000000106e37824 */ /* 0x020fc400078e0a0b */
[----:B------:R-:W-:Y:S01]  /*0610*/  IMAD.IADD R12, R12, 0x1, R11 ;  /* 0x000000010c0c7824 */ /* 0x000fe200078e020b */
[----:B------:R-:W-:Y:S02]  /*0620*/  ISETP.GE.AND P5, PT, R252, 0x1, PT ;  /* 0x00000001fc00780c */ /* 0x000fe40003fa6270 */
[----:B-1----:R-:W-:-:S07]  /*0630*/  IADD3 R2, R227, 0x1, -R229 ;  /* 0x00000001e3027810 */ /* 0x002fce0007ffe8e5 */
[----:B------:R-:W-:Y:S02]  /*0640*/  @P6 IADD3 R0, R185, 0x7f, RZ ;  /* 0x0000007fb9006810 */ /* 0x000fe40007ffe0ff */
[----:B------:R-:W-:-:S03]  /*0650*/  @P6 LOP3.LUT R228, R228, 0x800, RZ, 0xfc, !PT ;  /* 0x00000800e4e46812 */ /* 0x000fc600078efcff */
[----:B------:R-:W-:Y:S01]  /*0660*/  @P6 IMAD.HI.U32 R3, R0, c[0x0][0x2c8], RZ ;  /* 0x0000b20000036a27 */ /* 0x000fe200078e00ff */
[----:B------:R-:W-:Y:S02]  /*0670*/  IADD3 R0, R10, 0x7f, RZ ;  /* 0x0000007f0a007810 */ /* 0x000fe40007ffe0ff */
[----:B------:R-:W-:Y:S02]  /*0680*/  LOP3.LUT R228, R228, 0xfffffbff, RZ, 0xc0, !PT ;  /* 0xfffffbffe4e47812 */ /* 0x000fe400078ec0ff */
[----:B------:R-:W-:Y:S02]  /*0690*/  @P6 SHF.R.U32.HI R0, RZ, c[0x0][0x2cc], R3 ;  /* 0x0000b300ff006a19 */ /* 0x000fe40000011603 */
[----:B------:R-:W-:-:S03]  /*06a0*/  @P5 LOP3.LUT R228, R228, 0x400, RZ, 0xfc, !PT ;  /* 0x00000400e4e45812 */ /* 0x000fc600078efcff */
[----:B------:R-:W-:-:S05]  /*06b0*/  IMAD.IADD R0, R2, 0x1, R0 ;  /* 0x0000000102007824 */ /* 0x000fca00078e0200 */
[----:B------:R-:W-:Y:S01]  /*06c0*/  IADD3 R3, R0, c[0x0][0x328], RZ ;  /* 0x0000ca0000037a10 */ /* 0x000fe20007ffe0ff */
[----:B------:R-:W-:Y:S05]  /*06d0*/  @!P5 BRA `(.L_x_252) ;  /* 0x000000e00000d947 */ /* 0x000fea0003800000 */
[C---:B------:R-:W-:Y:S02]  /*06e0*/  ISETP.GT.AND P0, PT, R0.reuse, RZ, PT ;  /* 0x000000ff0000720c */ /* 0x040fe40003f04270 */
[----:B------:R-:W-:-:S11]  /*06f0*/  IADD3 R2, R0, -0x1, RZ ;  /* 0xffffffff00027810 */ /* 0x000fd60007ffe0ff */
[----:B------:R-:W-:Y:S05]  /*0700*/  @P0 BRA `(.L_x_253) ;  /* 0x0000006000000947 */ /* 0x000fea0003800000 */
[----:B------:R-:W-:Y:S01]  /*0710*/  ISETP.NE.AND P0, PT, R252, 0x1, PT ;  /* 0x00000001fc00780c */ /* 0x000fe20003f05270 */
[----:B------:R-:W-:-:S12]  /*0720*/  IMAD.MOV R0, RZ, RZ, -R0 ;  /* 0x000000ffff007224 */ /* 0x000fd800078e0a00 */
[----:B------:R-:W-:-:S05]  /*0730*/  @P0 IMAD.HI.U32 R2, R0, c[0x0][0x330], RZ ;  /* 0x0000cc0000020a27 */ /* 0x000fca00078e00ff */
[----:B------:R-:W-:-:S04]  /*0740*/  @P0 SHF.R.U32.HI R0, RZ, c[0x0][0x334], R2 ;  /* 0x0000cd00ff000a19 */ /* 0x000fc80000011602 */
[----:B------:R-:W-:Y:S01]  /*0750*/  LOP3.LUT R2, RZ, R0, RZ, 0x33, !PT ;  /* 0x00000000ff027212 */ /* 0x000fe200078e33ff */
[----:B------:R-:W-:Y:S05]  /*0760*/  BRA `(.L_x_254) ;  /* 0x0000003000007947 */ /* 0x000fea0003800000 */
.L_x_253:
[----:B------:R-:W-:-:S13]  /*0770*/  ISETP.NE.AND P0, PT, R252, 0x1, PT ;  /* 0x00000001fc00780c */ /* 0x000fda0003f05270 */
[----:B------:R-:W-:-:S05]  /*0780*/  @P0 IMAD.HI.U32 R0, R2, c[0x0][0x330], RZ ;  /* 0x0000cc0002000a27 */ /* 0x000fca00078e00ff */
[----:B------:R-:W-:-:S05]  /*0790*/  @P0 SHF.R.U32.HI R2, RZ, c[0x0][0x334], R0 ;  /* 0x0000cd00ff020a19 */ /* 0x000fca0000011600 */
.L_x_254:
[----:B------:R-:W-:-:S05]  /*07a0*/  IMAD R2, R2, R252, c[0x0][0x32c] ;  /* 0x0000cb0002027624 */ /* 0x000fca00078e02fc */
[----:B------:R-:W-:-:S04]  /*07b0*/  IMNMX R3, R3, R2, PT ;  /* 0x0000000203037217 */ /* 0x000fc80003800200 */
.L_x_252:
[----:B------:R-:W-:Y:S01]  /*07c0*/  IADD3 R2, R3, 0x2f, RZ ;  /* 0x0000002f03027810 */ /* 0x000fe20007ffe0ff */
[----:B------:R-:W-:Y:S01]  /*07d0*/  @P6 IMAD.HI.U32 R4, R185, c[0x0][0x2c8], RZ ;  /* 0x0000b200b9046a27 */ /* 0x000fe200078e00ff */
[----:B------:R-:W-:-:S03]  /*07e0*/  IADD3 R3, R227, 0x2f, RZ ;  /* 0x0000002fe3037810 */ /* 0x000fc60007ffe0ff */
[----:B------:R-:W-:-:S04]  /*07f0*/  IMAD.HI R5, R2, 0x2aaaaaab, RZ ;  /* 0x2aaaaaab02057827 */ /* 0x000fc800078e02ff */
[----:B------:R-:W-:-:S04]  /*0800*/  IMAD.HI R2, R3, 0x2aaaaaab, RZ ;  /* 0x2aaaaaab03027827 */ /* 0x000fc800078e02ff */
[----:B------:R-:W-:Y:S01]  /*0810*/  IMAD.MOV.U32 R0, RZ, RZ, R185 ;  /* 0x000000ffff007224 */ /* 0x000fe200078e00b9 */
[----:B------:R-:W-:Y:S01]  /*0820*/  @P6 SHF.R.U32.HI R0, RZ, c[0x0][0x2cc], R4 ;  /* 0x0000b300ff006a19 */ /* 0x000fe20000011604 */
[----:B------:R-:W-:Y:S01]  /*0830*/  IMAD.IADD R244, R227, 0x1, -R229 ;  /* 0x00000001e3f47824 */ /* 0x000fe200078e0ae5 */
[----:B------:R-:W-:Y:S02]  /*0840*/  SHF.R.U32.HI R4, RZ, 0x1f, R5 ;  /* 0x0000001fff047819 */ /* 0x000fe40000011605 */
[----:B------:R-:W-:Y:S01]  /*0850*/  SHF.R.U32.HI R3, RZ, 0x1f, R2 ;  /* 0x0000001fff037819 */ /* 0x000fe20000011602 */
[----:B------:R-:W-:Y:S01]  /*0860*/  IMAD.IADD R0, R244, 0x1, R0 ;  /* 0x00000001f4007824 */ /* 0x000fe200078e0200 */
[----:B------:R-:W-:Y:S02]  /*0870*/  LEA.HI.SX32 R4, R5, R4, 0x1d ;  /* 0x0000000405047211 */ /* 0x000fe400078feaff */
[----:B------:R-:W-:Y:S02]  /*0880*/  LEA.HI.SX32 R2, R2, R3, 0x1d ;  /* 0x0000000302027211 */ /* 0x000fe400078feaff */
[----:B------:R-:W-:-:S02]  /*0890*/  IADD3 R3, R0, -c[0x0][0x324], RZ ;  /* 0x8000c90000037a10 */ /* 0x000fc40007ffe0ff */
[----:B------:R-:W-:Y:S01]  /*08a0*/  IMNMX R222, R2, R4, PT ;  /* 0x0000000402de7217 */ /* 0x000fe20003800200 */
[----:B------:R-:W-:Y:S05]  /*08b0*/  @!P5 BRA `(.L_x_255) ;  /* 0x000000d00000d947 */ /* 0x000fea0003800000 */
[----:B------:R-:W-:-:S13]  /*08c0*/  ISETP.GT.AND P0, PT, R0, -0x1, PT ;  /* 0xffffffff0000780c */ /* 0x000fda0003f04270 */
[----:B------:R-:W-:Y:S05]  /*08d0*/  @P0 BRA `(.L_x_256) ;  /* 0x0000006000000947 */ /* 0x000fea0003800000 */
[----:B------:R-:W-:Y:S02]  /*08e0*/  ISETP.NE.AND P0, PT, R252, 0x1, PT ;  /* 0x00000001fc00780c */ /* 0x000fe40003f05270 */
[----:B------:R-:W-:-:S11]  /*08f0*/  LOP3.LUT R0, RZ, R0, RZ, 0x33, !PT ;  /* 0x00000000ff007212 */ /* 0x000fd600078e33ff */
[----:B------:R-:W-:-:S05]  /*0900*/  @P0 IMAD.HI.U32 R2, R0, c[0x0][0x330], RZ ;  /* 0x0000cc0000020a27 */ /* 0x000fca00078e00ff */
[----:B------:R-:W-:-:S04]  /*0910*/  @P0 SHF.R.U32.HI R0, RZ, c[0x0][0x334], R2 ;  /* 0x0000cd00ff000a19 */ /* 0x000fc80000011602 */
[----:B------:R-:W-:Y:S01]  /*0920*/  LOP3.LUT R0, RZ, R0, RZ, 0x33, !PT ;  /* 0x00000000ff007212 */ /* 0x000fe200078e33ff */
[----:B------:R-:W-:Y:S05]  /*0930*/  BRA `(.L_x_257) ;  /* 0x0000003000007947 */ /* 0x000fea0003800000 */
.L_x_256:
[----:B------:R-:W-:-:S13]  /*0940*/  ISETP.NE.AND P0, PT, R252, 0x1, PT ;  /* 0x00000001fc00780c */ /* 0x000fda0003f05270 */
[----:B------:R-:W-:-:S05]  /*0950*/  @P0 IMAD.HI.U32 R2, R0, c[0x0][0x330], RZ ;  /* 0x0000cc0000020a27 */ /* 0x000fca00078e00ff */
[----:B------:R-:W-:-:S05]  /*0960*/  @P0 SHF.R.U32.HI R0, RZ, c[0x0][0x334], R2 ;  /* 0x0000cd00ff000a19 */ /* 0x000fca0000011602 */
.L_x_257:
[----:B------:R-:W-:-:S05]  /*0970*/  IMAD R0, R0, c[0x0][0x32c], RZ ;  /* 0x0000cb0000007a24 */ /* 0x000fca00078e02ff */
[----:B------:R-:W-:-:S05]  /*0980*/  IMNMX R3, R3, R0, !PT ;  /* 0x0000000003037217 */ /* 0x000fca0007800200 */
.L_x_255:
[----:B------:R-:W-:Y:S01]  /*0990*/  IMAD.HI R0, R3, 0x2aaaaaab, RZ ;  /* 0x2aaaaaab03007827 */ /* 0x000fe200078e02ff */
[----:B------:R-:W-:Y:S01]  /*09a0*/  PLOP3.LUT P4, PT, PT, PT, PT, 0x80, 0x0 ;  /* 0x000000000000781c */ /* 0x000fe20003f8f070 */
[----:B------:R-:W-:Y:S01]  /*09b0*/  CS2R R94, SRZ ;  /* 0x00000000005e7805 */ /* 0x000fe2000001ff00 */
[----:B------:R-:W-:Y:S01]  /*09c0*/  CS2R R98, SRZ ;  /* 0x0000000000627805 */ /* 0x000fe2000001ff00 */
[----:B------:R-:W-:Y:S01]  /*09d0*/  IMAD.MOV.U32 R11, RZ, RZ, RZ ;  /* 0x000000ffff0b7224 */ /* 0x000fe200078e00ff */
[----:B------:R-:W-:Y:S01]  /*09e0*/  SHF.R.U32.HI R2, RZ, 0x1f, R0 ;  /* 0x0000001fff027819 */ /* 0x000fe20000011600 */
[----:B------:R-:W-:Y:S01]  /*09f0*/  IMAD.MOV.U32 R92, RZ, RZ, RZ ;  /* 0x000000ffff5c7224 */ /* 0x000fe200078e00ff */
[----:B------:R-:W-:Y:S01]  /*0a00*/  CS2R R96, SRZ ;  /* 0x0000000000607805 */ /* 0x000fe2000001ff00 */
[----:B------:R-:W-:Y:S01]  /*0a10*/  CS2R R90, SRZ ;  /* 0x00000000005a7805 */ /* 0x000fe2000001ff00 */
[----:B------:R-:W-:Y:S01]  /*0a20*/  LEA.HI.SX32 R0, R0, R2, 0x1d ;  /* 0x0000000200007211 */ /* 0x000fe200078feaff */
[----:B------:R-:W-:Y:S01]  /*0a30*/  CS2R R88, SRZ ;  /* 0x0000000000587805 */ /* 0x000fe2000001ff00 */
[----:B------:R-:W-:Y:S01]  /*0a40*/  CS2R R86, SRZ ;  /* 0x0000000000567805 */ /* 0x000fe2000001ff00 */
[----:B------:R-:W-:Y:S01]  /*0a50*/  CS2R R84, SRZ ;  /* 0x0000000000547805 */ /* 0x000fe2000001ff00 */
[----:B------:R-:W-:Y:S01]  /*0a60*/  IMNMX R245, RZ, R0, !PT ;  /* 0x00000000fff57217 */ /* 0x000fe20007800200 */
[----:B------:R-:W-:Y:S01]  /*0a70*/  CS2R R14, SRZ ;  /* 0x00000000000e7805 */ /* 0x000fe2000001ff00 */
[----:B------:R-:W-:Y:S01]  /*0a80*/  MOV R78, RZ ;  /* 0x000000ff004e7202 */ /* 0x000fe20000000f00 */
[----:B------:R-:W-:Y:S01]  /*0a90*/  IMAD.MOV.U32 R76, RZ, RZ, RZ ;  /* 0x000000ffff4c7224 */ /* 0x000fe200078e00ff */
[----:B------:R-:W-:Y:S01]  /*0aa0*/  ISETP.GT.AND P0, PT, R222, R245, PT ;  /* 0x000000f5de00720c */ /* 0x000fe20003f04270 */
[----:B------:R1:W-:Y:S01]  /*0ab0*/  STL [R1+0x48], R245 ;  /* 0x000048f501007387 */ /* 0x0003e20000100800 */
[----:B------:R-:W-:Y:S01]  /*0ac0*/  CS2R R16, SRZ ;  /* 0x0000000000107805 */ /* 0x000fe2000001ff00 */
[----:B------:R-:W-:Y:S01]  /*0ad0*/  IMAD.MOV.U32 R82, RZ, RZ, RZ ;  /* 0x000000ffff527224 */ /* 0x000fe200078e00ff */
[----:B------:R-:W-:Y:S01]  /*0ae0*/  CS2R R80, SRZ ;  /* 0x0000000000507805 */ /* 0x000fe2000001ff00 */
        /* <DEDUP_REMOVED lines=51> */
[----:B------:R-:W-:Y:S01]  /*0e20*/  CS2R R50, SRZ ;  /* 0x0000000000327805 */ /* 0x000fe2000001ff00 */
[----:B------:R-:W-:Y:S05]  /*0e30*/  @!P0 BRA `(.L_x_258) ;  /* 0x0001186000008947 */ /* 0x000fea0003800000 */
[----:B-1----:R-:W-:-:S04]  /*0e40*/  ISETP.NE.U32.AND P0, PT, RZ, c[0x0][0x340], PT ;  /* 0x0000d000ff007a0c */ /* 0x002fc80003f05070 */
[----:B------:R-:W-:-:S13]  /*0e50*/  ISETP.NE.AND.EX P0, PT, RZ, c[0x0][0x344], PT, P0 ;  /* 0x0000d100ff007a0c */ /* 0x000fda0003f05300 */
[----:B------:R-:W-:-:S05]  /*0e60*/  @P0 IMAD.WIDE R2, R48, R29, c[0x0][0x340] ;  /* 0x0000d00030020625 */ /* 0x000fca00078e021d */
[----:B------:R1:W2:Y:S01]  /*0e70*/  @P0 LDG.E R22, [R2.64] ;  /* 0x0000000802160981 */ /* 0x0002a2000c1e1900 */
[----:B------:R-:W-:Y:S01]  /*0e80*/  SHF.R.S32.HI R0, RZ, 0x1f, R13 ;  /* 0x0000001fff007819 */ /* 0x000fe2000001140d */
[----:B------:R-:W-:Y:S01]  /*0e90*/  BSSY B0, `(.L_x_259) ;  /* 0x0000091000007945 */ /* 0x000fe20003800000 */
[----:B------:R-:W-:Y:S01]  /*0ea0*/  SHF.R.S32.HI R14, RZ, 0x1f, R129 ;  /* 0x0000001fff0e7819 */ /* 0x000fe20000011481 */
[----:B------:R-:W3:Y:S01]  /*0eb0*/  S2R R30, SR_CTAID.Y ;  /* 0x00000000001e7919 */ /* 0x000ee20000002600 */
[----:B------:R-:W-:Y:S01]  /*0ec0*/  SHF.R.S32.HI R6, RZ, 0x1f, R12 ;  /* 0x0000001fff067819 */ /* 0x000fe2000001140c */
[----:B------:R-:W-:Y:S01]  /*0ed0*/  IMAD R0, R0, c[0x0][0x178], RZ ;  /* 0x00005e0000007a24 */ /* 0x000fe200078e02ff */
[CC--:B------:R-:W-:Y:S02]  /*0ee0*/  LEA.HI R27, R14.reuse, R129.reuse, RZ, 0x3 ;  /* 0x000000810e1b7211 */ /* 0x0c0fe400078f18ff */
[----:B------:R-:W-:Y:S01]  /*0ef0*/  LEA.HI R26, R14, R129, RZ, 0x4 ;  /* 0x000000810e1a7211 */ /* 0x000fe200078f20ff */
[----:B------:R-:W-:Y:S01]  /*0f00*/  IMAD R0, R13, c[0x0][0x17c], R0 ;  /* 0x00005f000d007a24 */ /* 0x000fe200078e0200 */
[----:B------:R-:W-:-:S02]  /*0f10*/  SHF.R.S32.HI R25, RZ, 0x3, R27 ;  /* 0x00000003ff197819 */ /* 0x000fc4000001141b */
[----:B------:R-:W-:Y:S02]  /*0f20*/  SHF.R.S32.HI R19, RZ, 0x1f, R48 ;  /* 0x0000001fff137819 */ /* 0x000fe40000011430 */
[-C--:B------:R-:W-:Y:S02]  /*0f30*/  LEA.HI R124, R14, R129.reuse, RZ, 0x5 ;  /* 0x000000810e7c7211 */ /* 0x080fe400078f28ff */
[----:B------:R-:W-:Y:S02]  /*0f40*/  LOP3.LUT R228, R228, 0xfffffeff, RZ, 0xc0, !PT ;  /* 0xfffffeffe4e47812 */ /* 0x000fe400078ec0ff */
[----:B------:R-:W-:Y:S01]  /*0f50*/  SHF.R.S32.HI R123, RZ, 0x5, R124 ;  /* 0x00000005ff7b7819 */ /* 0x000fe2000001147c */
[----:B-1----:R-:W-:Y:S01]  /*0f60*/  IMAD.WIDE.U32 R2, R13, c[0x0][0x178], RZ ;  /* 0x00005e000d027a25 */ /* 0x002fe200078e00ff */
[----:B------:R-:W-:Y:S02]  /*0f70*/  LEA.HI R13, R14, R129, RZ, 0x2 ;  /* 0x000000810e0d7211 */ /* 0x000fe400078f10ff */
[----:B---3--:R-:W-:Y:S01]  /*0f80*/  SHF.R.S32.HI R28, RZ, 0x1f, R30 ;  /* 0x0000001fff1c7819 */ /* 0x008fe2000001141e */
[----:B------:R-:W-:Y:S01]  /*0f90*/  IMAD.IADD R3, R3, 0x1, R0 ;  /* 0x0000000103037824 */ /* 0x000fe200078e0200 */
[----:B------:R-:W-:Y:S01]  /*0fa0*/  LOP3.LUT R4, R13, 0xfffffffc, RZ, 0xc0, !PT ;  /* 0xfffffffc0d047812 */ /* 0x000fe200078ec0ff */
[----:B------:R-:W-:Y:S01]  /*0fb0*/  IMAD.SHL.U32 R0, R25, 0x40, RZ ;  /* 0x0000004019007824 */ /* 0x000fe200078e00ff */
[----:B------:R-:W-:Y:S01]  /*0fc0*/  SHF.R.S32.HI R128, RZ, 0x2, R13 ;  /* 0x00000002ff807819 */ /* 0x000fe2000001140d */
[----:B------:R-:W-:-:S02]  /*0fd0*/  IMAD R8, R28, c[0x0][0x1b8], RZ ;  /* 0x00006e001c087a24 */ /* 0x000fc400078e02ff */
[----:B------:R-:W-:Y:S01]  /*0fe0*/  IMAD.IADD R29, R129, 0x1, -R4 ;  /* 0x00000001811d7824 */ /* 0x000fe200078e0a04 */
[----:B------:R-:W-:Y:S01]  /*0ff0*/  LOP3.LUT R0, R0, 0xc0, RZ, 0xc0, !PT ;  /* 0x000000c000007812 */ /* 0x000fe200078ec0ff */
[----:B------:R-:W-:Y:S01]  /*1000*/  IMAD.WIDE.U32 R2, R30, c[0x0][0x1b8], R2 ;  /* 0x00006e001e027a25 */ /* 0x000fe200078e0002 */
[----:B------:R-:W-:Y:S02]  /*1010*/  IADD3 R4, P1, R12, R128, RZ ;  /* 0x000000800c047210 */ /* 0x000fe40007f3e0ff */
[----:B------:R-:W-:Y:S01]  /*1020*/  SHF.R.U32.HI R5, RZ, 0x3, R0 ;  /* 0x00000003ff057819 */ /* 0x000fe20000011600 */
[----:B------:R-:W-:Y:S01]  /*1030*/  IMAD.SHL.U32 R10, R29, 0x8, RZ ;  /* 0x000000081d0a7824 */ /* 0x000fe200078e00ff */
[----:B------:R-:W-:Y:S02]  /*1040*/  LEA.HI.X.SX32 R6, R128, R6, 0x1, P1 ;  /* 0x0000000680067211 */ /* 0x000fe400008f0eff */
[----:B------:R-:W-:Y:S02]  /*1050*/  SEL R12, R19, RZ, !P2 ;  /* 0x000000ff130c7207 */ /* 0x000fe40005000000 */
[----:B------:R-:W-:-:S02]  /*1060*/  LOP3.LUT R7, R0, 0x18, R10, 0xf8, !PT ;  /* 0x0000001800077812 */ /* 0x000fc400078ef80a */
[----:B------:R-:W-:Y:S02]  /*1070*/  IADD3 R0, R10, 0x40, RZ ;  /* 0x000000400a007810 */ /* 0x000fe40007ffe0ff */
[----:B------:R-:W-:Y:S02]  /*1080*/  SHF.R.S32.HI R11, RZ, 0x1f, R10 ;  /* 0x0000001fff0b7819 */ /* 0x000fe4000001140a */
[----:B------:R-:W-:Y:S01]  /*1090*/  ISETP.GE.AND P1, PT, R0, c[0x0][0x1d4], PT ;  /* 0x0000750000007a0c */ /* 0x000fe20003f26270 */
[C---:B------:R-:W-:Y:S01]  /*10a0*/  IMAD R0, R6.reuse, c[0x0][0x1e0], RZ ;  /* 0x0000780006007a24 */ /* 0x040fe200078e02ff */
[----:B------:R-:W-:Y:S01]  /*10b0*/  LOP3.LUT R18, R7, R5, RZ, 0x3c, !PT ;  /* 0x0000000507127212 */ /* 0x000fe200078e3cff */
[----:B------:R-:W-:Y:S02]  /*10c0*/  IMAD R6, R6, c[0x0][0x208], RZ ;  /* 0x0000820006067a24 */ /* 0x000fe400078e02ff */
[----:B------:R-:W-:Y:S02]  /*10d0*/  IMAD R5, R30, c[0x0][0x1bc], R8 ;  /* 0x00006f001e057a24 */ /* 0x000fe400078e0208 */
[----:B------:R-:W-:Y:S01]  /*10e0*/  IMAD R20, R4, c[0x0][0x1e4], R0 ;  /* 0x0000790004147a24 */ /* 0x000fe200078e0200 */
[----:B------:R-:W-:Y:S01]  /*10f0*/  LOP3.LUT R0, R26, 0xfffffff0, RZ, 0xc0, !PT ;  /* 0xfffffff01a007812 */ /* 0x000fe200078ec0ff */
[----:B------:R-:W-:Y:S01]  /*1100*/  IMAD R21, R4, c[0x0][0x20c], R6 ;  /* 0x0000830004157a24 */ /* 0x000fe200078e0206 */
[----:B------:R-:W-:Y:S01]  /*1110*/  SEL R6, R48, RZ, !P2 ;  /* 0x000000ff30067207 */ /* 0x000fe20005000000 */
[----:B------:R-:W-:Y:S01]  /*1120*/  IMAD.WIDE.U32 R8, R4, c[0x0][0x1e0], R10 ;  /* 0x0000780004087a25 */ /* 0x000fe200078e000a */
[----:B------:R-:W-:-:S02]  /*1130*/  IADD3 R23, -R0, R129, RZ ;  /* 0x0000008100177210 */ /* 0x000fc40007ffe1ff */
[----:B------:R-:W-:Y:S01]  /*1140*/  @P1 LOP3.LUT R228, R228, 0x100, RZ, 0xfc, !PT ;  /* 0x00000100e4e41812 */ /* 0x000fe200078efcff */
[----:B------:R-:W-:Y:S01]  /*1150*/  IMAD.WIDE.U32 R16, R4, c[0x0][0x208], R10 ;  /* 0x0000820004107a25 */ /* 0x000fe200078e000a */
[----:B------:R-:W-:Y:S02]  /*1160*/  LEA.HI R4, R13, R128, RZ, 0x1 ;  /* 0x000000800d047211 */ /* 0x000fe400078f08ff */
[----:B------:R-:W-:Y:S01]  /*1170*/  LEA.HI R24, R23, R23, RZ, 0x1 ;  /* 0x0000001717187211 */ /* 0x000fe200078f08ff */
[----:B------:R-:W-:Y:S01]  /*1180*/  IMAD R7, R29, 0x20, R128 ;  /* 0x000000201d077824 */ /* 0x000fe200078e0280 */
[----:B------:R-:W-:Y:S01]  /*1190*/  LOP3.LUT R0, R4, 0x7fffffe, RZ, 0xc0, !PT ;  /* 0x07fffffe04007812 */ /* 0x000fe200078ec0ff */
[----:B------:R-:W-:Y:S01]  /*11a0*/  IMAD.IADD R3, R3, 0x1, R5 ;  /* 0x0000000103037824 */ /* 0x000fe200078e0205 */
[--C-:B------:R-:W-:Y:S01]  /*11b0*/  SHF.R.S32.HI R15, RZ, 0x1, R24.reuse ;  /* 0x00000001ff0f7819 */ /* 0x100fe20000011418 */
[----:B------:R-:W-:Y:S01]  /*11c0*/  IMAD.IADD R7, R185, 0x1, R7 ;  /* 0x00000001b9077824 */ /* 0x000fe200078e0207 */
[----:B------:R-:W-:Y:S01]  /*11d0*/  SHF.R.S32.HI R14, RZ, 0x1f, R24 ;  /* 0x0000001fff0e7819 */ /* 0x000fe20000011418 */
[----:B------:R-:W-:Y:S01]  /*11e0*/  IMAD.IADD R0, R128, 0x1, -R0 ;  /* 0x0000000180007824 */ /* 0x000fe200078e0a00 */
[----:B------:R-:W-:Y:S01]  /*11f0*/  ISETP.GE.AND P1, PT, R10, c[0x0][0x1d4], PT ;  /* 0x000075000a007a0c */ /* 0x000fe20003f26270 */
[----:B------:R-:W-:Y:S01]  /*1200*/  @P6 IMAD.HI.U32 R13, R7, c[0x0][0x2c8], RZ ;  /* 0x0000b200070d6a27 */ /* 0x000fe200078e00ff */
[----:B------:R-:W-:-:S02]  /*1210*/  LOP3.LUT R228, R228, 0xfffffdff, RZ, 0xc0, !PT ;  /* 0xfffffdffe4e47812 */ /* 0x000fc400078ec0ff */
[----:B------:R-:W-:Y:S01]  /*1220*/  LEA R5, R123, R0, 0x3 ;  /* 0x000000007b057211 */ /* 0x000fe200078e18ff */
[----:B------:R-:W-:Y:S01]  /*1230*/  IMAD.MOV.U32 R4, RZ, RZ, R7 ;  /* 0x000000ffff047224 */ /* 0x000fe200078e0007 */
[----:B------:R-:W-:Y:S01]  /*1240*/  @P6 SHF.R.U32.HI R4, RZ, c[0x0][0x2cc], R13 ;  /* 0x0000b300ff046a19 */ /* 0x000fe2000001160d */
[----:B------:R-:W-:Y:S01]  /*1250*/  IMAD R0, R12, c[0x0][0x1c0], RZ ;  /* 0x000070000c007a24 */ /* 0x000fe200078e02ff */
[----:B------:R-:W-:Y:S01]  /*1260*/  LEA.HI R12, R14, R15, RZ, 0x2 ;  /* 0x0000000f0e0c7211 */ /* 0x000fe200078f10ff */
[----:B------:R-:W-:Y:S02]  /*1270*/  IMAD.U32 R223, R5, 0x20, R18 ;  /* 0x0000002005df7824 */ /* 0x000fe400078e0012 */
[----:B------:R-:W-:Y:S01]  /*1280*/  IMAD R13, R6, c[0x0][0x1c4], R0 ;  /* 0x00007100060d7a24 */ /* 0x000fe200078e0200 */
[----:B------:R-:W-:Y:S01]  /*1290*/  LOP3.LUT R5, R12, 0xfffffffc, RZ, 0xc0, !PT ;  /* 0xfffffffc0c057812 */ /* 0x000fe200078ec0ff */
[----:B------:R-:W-:Y:S01]  /*12a0*/  IMAD.WIDE.U32 R2, R6, c[0x0][0x1c0], R2 ;  /* 0x0000700006027a25 */ /* 0x000fe200078e0002 */
[----:B------:R-:W-:-:S02]  /*12b0*/  SHF.R.S32.HI R0, RZ, 0x1f, R4 ;  /* 0x0000001fff007819 */ /* 0x000fc40000011404 */
[----:B------:R-:W-:Y:S01]  /*12c0*/  @P1 LOP3.LUT R228, R228, 0x200, RZ, 0xfc, !PT ;  /* 0x00000200e4e41812 */ /* 0x000fe200078efcff */
[----:B------:R-:W-:Y:S02]  /*12d0*/  IMAD.MOV R6, RZ, RZ, -R4 ;  /* 0x000000ffff067224 */ /* 0x000fe400078e0a04 */
[----:B------:R-:W-:Y:S01]  /*12e0*/  IMAD.IADD R9, R9, 0x1, R20 ;  /* 0x0000000109097824 */ /* 0x000fe200078e0214 */
[----:B------:R-:W-:Y:S01]  /*12f0*/  IADD3 R20, R15, -R5, RZ ;  /* 0x800000050f147210 */ /* 0x000fe20007ffe0ff */
[----:B------:R-:W-:Y:S01]  /*1300*/  IMAD R5, R0, c[0x0][0x1b0], RZ ;  /* 0x00006c0000057a24 */ /* 0x000fe200078e02ff */
[----:B------:R-:W-:Y:S01]  /*1310*/  LOP3.LUT R228, R228, 0xffffff7f, RZ, 0xc0, !PT ;  /* 0xffffff7fe4e47812 */ /* 0x000fe200078ec0ff */
[----:B------:R-:W-:Y:S02]  /*1320*/  IMAD.IADD R3, R3, 0x1, R13 ;  /* 0x0000000103037824 */ /* 0x000fe400078e020d */
[----:B------:R-:W-:Y:S02]  /*1330*/  IMAD R0, R6, c[0x0][0x2c4], R7 ;  /* 0x0000b10006007a24 */ /* 0x000fe400078e0207 */
[----:B------:R-:W-:-:S02]  /*1340*/  IMAD R5, R4, c[0x0][0x1b4], R5 ;  /* 0x00006d0004057a24 */ /* 0x000fc400078e0205 */
[----:B------:R-:W-:Y:S01]  /*1350*/  IMAD.WIDE.U32 R2, R4, c[0x0][0x1b0], R2 ;  /* 0x00006c0004027a25 */ /* 0x000fe200078e0002 */
[----:B------:R-:W-:-:S03]  /*1360*/  SHF.R.S32.HI R4, RZ, 0x1f, R0 ;  /* 0x0000001fff047819 */ /* 0x000fc60000011400 */
[----:B------:R-:W-:Y:S02]  /*1370*/  IMAD.IADD R3, R3, 0x1, R5 ;  /* 0x0000000103037824 */ /* 0x000fe400078e0205 */
[----:B------:R-:W-:Y:S02]  /*1380*/  IMAD R4, R4, c[0x0][0x1a8], RZ ;  /* 0x00006a0004047a24 */ /* 0x000fe400078e02ff */
[----:B------:R-:W-:-:S04]  /*1390*/  IMAD.WIDE.U32 R2, R0, c[0x0][0x1a8], R2 ;  /* 0x00006a0000027a25 */ /* 0x000fc800078e0002 */
[----:B------:R-:W-:Y:S02]  /*13a0*/  IMAD R12, R0, c[0x0][0x1ac], R4 ;  /* 0x00006b00000c7a24 */ /* 0x000fe400078e0204 */
[----:B------:R-:W-:Y:S02]  /*13b0*/  IMAD.IADD R7, R17, 0x1, R21 ;  /* 0x0000000111077824 */ /* 0x000fe400078e0215 */
[C---:B------:R-:W-:Y:S02]  /*13c0*/  IMAD R14, R28.reuse, c[0x0][0x210], RZ ;  /* 0x000084001c0e7a24 */ /* 0x040fe400078e02ff */
[----:B------:R-:W-:Y:S02]  /*13d0*/  IMAD.MOV.U32 R6, RZ, RZ, R16 ;  /* 0x000000ffff067224 */ /* 0x000fe400078e0010 */
[----:B------:R-:W-:Y:S02]  /*13e0*/  IMAD R13, R28, c[0x0][0x1e8], RZ ;  /* 0x00007a001c0d7a24 */ /* 0x000fe400078e02ff */
[----:B------:R-:W-:-:S02]  /*13f0*/  IMAD.IADD R3, R3, 0x1, R12 ;  /* 0x0000000103037824 */ /* 0x000fc400078e020c */
[C---:B------:R-:W-:Y:S02]  /*1400*/  IMAD R14, R30.reuse, c[0x0][0x214], R14 ;  /* 0x000085001e0e7a24 */ /* 0x040fe400078e020e */
[----:B------:R-:W-:-:S04]  /*1410*/  IMAD.WIDE.U32 R6, R30, c[0x0][0x210], R6 ;  /* 0x000084001e067a25 */ /* 0x000fc800078e0006 */
[C---:B------:R-:W-:Y:S01]  /*1420*/  IMAD R13, R30.reuse, c[0x0][0x1ec], R13 ;  /* 0x00007b001e0d7a24 */ /* 0x040fe200078e020d */
[----:B------:R-:W-:Y:S01]  /*1430*/  IADD3 R7, R7, R14, RZ ;  /* 0x0000000e07077210 */ /* 0x000fe20007ffe0ff */
[----:B------:R-:W-:Y:S01]  /*1440*/  IMAD.WIDE.U32 R8, R30, c[0x0][0x1e8], R8 ;  /* 0x00007a001e087a25 */ /* 0x000fe200078e0008 */
[----:B------:R-:W-:-:S03]  /*1450*/  SHF.L.U32 R14, R29, 0x3, RZ ;  /* 0x000000031d0e7819 */ /* 0x000fc600000006ff */
[----:B------:R-:W-:Y:S02]  /*1460*/  IMAD.IADD R9, R9, 0x1, R13 ;  /* 0x0000000109097824 */ /* 0x000fe400078e020d */
[----:B------:R-:W-:Y:S02]  /*1470*/  IMAD R16, R229, c[0x0][0x2c4], RZ ;  /* 0x0000b100e5107a24 */ /* 0x000fe400078e02ff */
[----:B------:R-:W-:-:S05]  /*1480*/  IMAD.IADD R15, R185, 0x1, R128 ;  /* 0x00000001b90f7824 */ /* 0x000fca00078e0280 */
[----:B------:R-:W-:Y:S02]  /*1490*/  ISETP.GE.AND P4, PT, R15, R16, PT ;  /* 0x000000100f00720c */ /* 0x000fe40003f86270 */
[----:B--2---:R-:W-:Y:S01]  /*14a0*/  @P0 SHF.R.S32.HI R5, RZ, 0x1f, R22 ;  /* 0x0000001fff050819 */ /* 0x004fe20000011416 */
[----:B------:R-:W-:Y:S01]  /*14b0*/  @!P0 IMAD.MOV.U32 R5, RZ, RZ, R19 ;  /* 0x000000ffff058224 */ /* 0x000fe200078e0013 */
[----:B------:R-:W-:Y:S01]  /*14c0*/  @P0 MOV R4, R22 ;  /* 0x0000001600040202 */ /* 0x000fe20000000f00 */
[----:B------:R-:W-:Y:S01]  /*14d0*/  @!P0 IMAD.MOV.U32 R4, RZ, RZ, R48 ;  /* 0x000000ffff048224 */ /* 0x000fe200078e0030 */
[C---:B------:R-:W-:Y:S02]  /*14e0*/  LEA R18, P0, R2.reuse, c[0x0][0x160], 0x1 ;  /* 0x0000580002127a11 */ /* 0x040fe400078008ff */
[----:B------:R-:W-:Y:S02]  /*14f0*/  SEL R0, R5, RZ, !P3 ;  /* 0x000000ff05007207 */ /* 0x000fe40005800000 */
[----:B------:R-:W-:-:S02]  /*1500*/  LEA.HI.X R17, R2, c[0x0][0x164], R3, 0x1, P0 ;  /* 0x0000590002117a11 */ /* 0x000fc400000f0c03 */
[----:B------:R-:W-:Y:S01]  /*1510*/  SEL R4, R4, RZ, !P3 ;  /* 0x000000ff04047207 */ /* 0x000fe20005800000 */
[----:B------:R-:W-:Y:S01]  /*1520*/  IMAD R2, R0, c[0x0][0x1f0], RZ ;  /* 0x00007c0000027a24 */ /* 0x000fe200078e02ff */
[----:B------:R-:W-:Y:S01]  /*1530*/  LOP3.LUT P0, RZ, R20, 0x2, RZ, 0xc0, !PT ;  /* 0x0000000214ff7812 */ /* 0x000fe2000780c0ff */
[----:B------:R-:W-:Y:S01]  /*1540*/  IMAD R0, R0, c[0x0][0x218], RZ ;  /* 0x0000860000007a24 */ /* 0x000fe200078e02ff */
[----:B------:R-:W-:Y:S01]  /*1550*/  IADD3 R3, R10, 0x20, RZ ;  /* 0x000000200a037810 */ /* 0x000fe20007ffe0ff */
[C---:B------:R-:W-:Y:S01]  /*1560*/  IMAD R13, R4.reuse, c[0x0][0x1f4], R2 ;  /* 0x00007d00040d7a24 */ /* 0x040fe200078e0202 */
[----:B------:R1:W2:Y:S01]  /*1570*/  SHFL.IDX PT, R5, R17, RZ, 0x1c1f ;  /* 0x001c1fff11057589 */ /* 0x0002a200000e0000 */
[----:B------:R-:W-:Y:S01]  /*1580*/  IMAD.WIDE.U32 R246, R4, c[0x0][0x1f0], R8 ;  /* 0x00007c0004f67a25 */ /* 0x000fe200078e0008 */
[----:B------:R-:W-:Y:S02]  /*1590*/  ISETP.GE.AND P3, PT, R14, c[0x0][0x198], PT ;  /* 0x000066000e007a0c */ /* 0x000fe40003f66270 */
[----:B------:R-:W-:Y:S01]  /*15a0*/  ISETP.GE.AND P2, PT, R3, c[0x0][0x198], PT ;  /* 0x0000660003007a0c */ /* 0x000fe20003f46270 */
[C---:B------:R-:W-:Y:S01]  /*15b0*/  IMAD R12, R4.reuse, c[0x0][0x21c], R0 ;  /* 0x00008700040c7a24 */ /* 0x040fe200078e0200 */
[----:B------:R1:W-:Y:S01]  /*15c0*/  STL.64 [R1+0x30], R246 ;  /* 0x000030f601007387 */ /* 0x0003e20000100a00 */
[----:B------:R-:W-:Y:S01]  /*15d0*/  IMAD.WIDE.U32 R250, R4, c[0x0][0x218], R6 ;  /* 0x0000860004fa7a25 */ /* 0x000fe200078e0006 */
[----:B------:R-:W-:-:S02]  /*15e0*/  IADD3 R0, R14, 0x40, RZ ;  /* 0x000000400e007810 */ /* 0x000fc40007ffe0ff */
[----:B------:R1:W3:Y:S01]  /*15f0*/  SHFL.IDX PT, R4, R18, RZ, 0x1c1f ;  /* 0x001c1fff12047589 */ /* 0x0002e200000e0000 */
[----:B------:R-:W-:Y:S01]  /*1600*/  IMAD.IADD R31, R247, 0x1, R13 ;  /* 0x00000001f71f7824 */ /* 0x000fe200078e020d */
[----:B------:R-:W-:Y:S01]  /*1610*/  ISETP.GE.AND P1, PT, R0, c[0x0][0x198], PT ;  /* 0x0000660000007a0c */ /* 0x000fe20003f26270 */
[----:B------:R-:W-:Y:S01]  /*1620*/  IMAD.IADD R33, R251, 0x1, R12 ;  /* 0x00000001fb217824 */ /* 0x000fe200078e020c */
[----:B------:R1:W-:Y:S01]  /*1630*/  STL.64 [R1+0x40], R250 ;  /* 0x000040fa01007387 */ /* 0x0003e20000100a00 */
[----:B------:R-:W-:-:S03]  /*1640*/  IMAD.MOV.U32 R2, RZ, RZ, 0x10 ;  /* 0x00000010ff027424 */ /* 0x000fc600078e00ff */
[----:B------:R1:W-:Y:S02]  /*1650*/  STL [R1+0x2c], R31 ;  /* 0x00002c1f01007387 */ /* 0x0003e40000100800 */
[----:B------:R-:W-:Y:S02]  /*1660*/  SEL R2, R2, 0xfffffff0, !P0 ;  /* 0xfffffff002027807 */ /* 0x000fe40004000000 */
[----:B------:R1:W-:Y:S01]  /*1670*/  STL [R1+0x3c], R33 ;  /* 0x00003c2101007387 */ /* 0x0003e20000100800 */
[----:B------:R-:W-:-:S13]  /*1680*/  ISETP.GE.AND P0, PT, R3, c[0x0][0x1d4], PT ;  /* 0x0000750003007a0c */ /* 0x000fda0003f06270 */
[----:B------:R-:W-:Y:S01]  /*1690*/  @P0 LOP3.LUT R228, R228, 0x80, RZ, 0xfc, !PT ;  /* 0x00000080e4e40812 */ /* 0x000fe200078efcff */
[----:B------:R-:W-:Y:S05]  /*16a0*/  @P4 BRA `(.L_x_260) ;  /* 0x000000f000004947 */ /* 0x000fea0003800000 */
[----:B--23--:R-:W-:Y:S02]  /*16b0*/  SHF.R.S32.HI R8, RZ, 0x1f, R3 ;  /* 0x0000001fff087819 */ /* 0x00cfe40000011403 */
[----:B------:R-:W-:Y:S02]  /*16c0*/  SHF.R.S32.HI R9, RZ, 0x1f, R0 ;  /* 0x0000001fff097819 */ /* 0x000fe40000011400 */
[----:B------:R-:W-:Y:S02]  /*16d0*/  LEA.HI R8, R8, R3, RZ, 0x3 ;  /* 0x0000000308087211 */ /* 0x000fe400078f18ff */
[----:B------:R-:W-:Y:S02]  /*16e0*/  LEA.HI R0, R9, R0, RZ, 0x3 ;  /* 0x0000000009007211 */ /* 0x000fe400078f18ff */
[----:B------:R-:W-:Y:S02]  /*16f0*/  LEA R6, P0, R14, R4, 0x1 ;  /* 0x000000040e067211 */ /* 0x000fe400078008ff */
[----:B------:R-:W-:-:S02]  /*1700*/  LOP3.LUT R8, R8, 0xfffffff8, RZ, 0xc0, !PT ;  /* 0xfffffff808087812 */ /* 0x000fc400078ec0ff */
        /* <DEDUP_REMOVED lines=9> */
.L_x_260:
[----:B--23--:R-:W-:Y:S05]  /*17a0*/  BSYNC B0 ;  /* 0x0000000000007941 */ /* 0x00cfea0003800000 */
.L_x_259:
        /* <DEDUP_REMOVED lines=22> */
.L_x_262:
[----:B------:R-:W-:Y:S05]  /*1910*/  BSYNC B0 ;  /* 0x0000000000007941 */ /* 0x000fea0003800000 */
.L_x_261:
        /* <DEDUP_REMOVED lines=22> */
.L_x_264:
[----:B------:R-:W-:Y:S05]  /*1a80*/  BSYNC B0 ;  /* 0x0000000000007941 */ /* 0x000fea0003800000 */
.L_x_263:
[----:B-1--4-:R-:W1:Y:S01]  /*1a90*/  SHFL.IDX PT, R4, R18, 0x3, 0x1c1f ;  /* 0x007c1f0012047f89 */ /* 0x012e6200000e0000 */
[----:B------:R-:W-:Y:S01]  /*1aa0*/  IADD3 R0, R15, 0x60, RZ ;  /* 0x000000600f007810 */ /* 0x000fe20007ffe0ff */
[----:B------:R-:W-:Y:S01]  /*1ab0*/  IMAD.SHL.U32 R223, R223, 0x2, RZ ;  /* 0x00000002dfdf7824 */ /* 0x000fe200078e00ff */
[----:B------:R-:W-:Y:S01]  /*1ac0*/  SHF.R.S32.HI R10, RZ, 0x4, R26 ;  /* 0x00000004ff0a7819 */ /* 0x000fe2000001141a */
[----:B------:R-:W4:Y:S01]  /*1ad0*/  SHFL.IDX PT, R5, R17, 0x3, 0x1c1f ;  /* 0x007c1f0011057f89 */ /* 0x000f2200000e0000 */
[----:B------:R-:W-:Y:S01]  /*1ae0*/  ISETP.GE.AND P0, PT, R0, R16, PT ;  /* 0x000000100000720c */ /* 0x000fe20003f06270 */
[----:B------:R-:W-:Y:S01]  /*1af0*/  IMAD.MOV.U32 R12, RZ, RZ, 0x30 ;  /* 0x00000030ff0c7424 */ /* 0x000fe200078e00ff */
[----:B------:R-:W-:Y:S01]  /*1b00*/  IADD3 R122, R222, -0x1, RZ ;  /* 0xffffffffde7a7810 */ /* 0x000fe20007ffe0ff */
[----:B------:R-:W-:-:S02]  /*1b10*/  IMAD.MOV.U32 R130, RZ, RZ, R30 ;  /* 0x000000ffff827224 */ /* 0x000fc400078e001e */
[----:B------:R-:W-:Y:S02]  /*1b20*/  IMAD R28, R222, -0x30, R12 ;  /* 0xffffffd0de1c7824 */ /* 0x000fe400078e020c */
[C---:B------:R-:W-:Y:S02]  /*1b30*/  IMAD R125, R12.reuse, c[0x0][0x1e4], RZ ;  /* 0x000079000c7d7a24 */ /* 0x040fe400078e02ff */
[----:B------:R-:W-:Y:S02]  /*1b40*/  IMAD.IADD R121, R227, 0x1, R28 ;  /* 0x00000001e3797824 */ /* 0x000fe400078e021c */
[----:B------:R-:W-:Y:S02]  /*1b50*/  IMAD.WIDE.U32 R126, R12, c[0x0][0x1e0], RZ ;  /* 0x000078000c7e7a25 */ /* 0x000fe400078e00ff */
[----:B------:R-:W-:Y:S02]  /*1b60*/  @!P0 IADD3 R0, R14, 0x40, RZ ;  /* 0x000000400e008810 */ /* 0x000fe40007ffe0ff */
[----:B------:R-:W-:-:S02]  /*1b70*/  IMAD.IADD R125, R127, 0x1, R125 ;  /* 0x000000017f7d7824 */ /* 0x000fc400078e027d */
[----:B------:R-:W-:Y:S01]  /*1b80*/  IMAD.MOV.U32 R131, RZ, RZ, R31 ;  /* 0x000000ffff837224 */ /* 0x000fe200078e001f */
[C---:B-1----:R-:W-:Y:S01]  /*1b90*/  @!P0 LEA R6, P4, R14.reuse, R4, 0x1 ;  /* 0x000000040e068211 */ /* 0x042fe200078808ff */
[----:B------:R-:W-:Y:S02]  /*1ba0*/  IMAD.MOV.U32 R130, RZ, RZ, R246 ;  /* 0x000000ffff827224 */ /* 0x000fe400078e00f6 */
[----:B------:R-:W-:Y:S01]  /*1bb0*/  IMAD.MOV.U32 R12, RZ, RZ, 0x5 ;  /* 0x00000005ff0c7424 */ /* 0x000fe200078e00ff */
[----:B----4-:R-:W-:Y:S01]  /*1bc0*/  @!P0 LEA.HI.X R7, R14, R5, R11, 0x1, P4 ;  /* 0x000000050e078211 */ /* 0x010fe200020f0c0b */
[----:B------:R-:W-:Y:S01]  /*1bd0*/  IMAD.MOV.U32 R248, RZ, RZ, R32 ;  /* 0x000000fffff87224 */ /* 0x000fe200078e0020 */
[----:B------:R-:W-:Y:S01]  /*1be0*/  LOP3.LUT P4, RZ, R228, 0x100, RZ, 0xc0, !PT ;  /* 0x00000100e4ff7812 */ /* 0x000fe2000788c0ff */
[----:B------:R-:W-:Y:S01]  /*1bf0*/  IMAD.MOV.U32 R249, RZ, RZ, R33 ;  /* 0x000000fffff97224 */ /* 0x000fe200078e0021 */
[----:B------:R-:W-:Y:S01]  /*1c00*/  STL.64 [R1+0x28], R130 ;  /* 0x0000288201007387 */ /* 0x000fe20000100a00 */
[----:B------:R-:W-:-:S03]  /*1c10*/  IMAD.MOV.U32 R248, RZ, RZ, R250 ;  /* 0x000000fffff87224 */ /* 0x000fc600078e00fa */
[----:B------:R-:W-:Y:S01]  /*1c20*/  @!PT LDS RZ, [RZ] ;  /* 0x00000000fffff984 */ /* 0x000fe20000000800 */
[----:B------:R1:W-:Y:S01]  /*1c30*/  @!P0 LDGSTS.E.BYPASS.LTC128B.128 [R223+0x7880], [R6.64], !P3 ;  /* 0x0788000006df8fae */ /* 0x0003e2000d901d48 */
[----:B------:R-:W-:Y:S02]  /*1c40*/  LOP3.LUT P3, RZ, R228, 0x80, RZ, 0xc0, !PT ;  /* 0x00000080e4ff7812 */ /* 0x000fe4000786c0ff */
[----:B-1----:R-:W-:-:S04]  /*1c50*/  @!P0 SHF.R.S32.HI R6, RZ, 0x1f, R3 ;  /* 0x0000001fff068819 */ /* 0x002fc80000011403 */
[----:B------:R-:W-:Y:S02]  /*1c60*/  @!P0 LEA.HI R6, R6, R3, RZ, 0x3 ;  /* 0x0000000306068211 */ /* 0x000fe400078f18ff */
[----:B------:R-:W-:Y:S02]  /*1c70*/  LOP3.LUT R3, R27, 0xfffffff8, RZ, 0xc0, !PT ;  /* 0xfffffff81b037812 */ /* 0x000fe400078ec0ff */
[----:B------:R-:W-:-:S03]  /*1c80*/  @!P0 LOP3.LUT R6, R6, 0xfffffff8, RZ, 0xc0, !PT ;  /* 0xfffffff806068812 */ /* 0x000fc600078ec0ff */
[----:B------:R-:W-:Y:S01]  /*1c90*/  IMAD.IADD R8, R129, 0x1, -R3 ;  /* 0x0000000181087824 */ /* 0x000fe200078e0a03 */
[----:B------:R-:W-:Y:S01]  /*1ca0*/  @!P0 SHF.R.S32.HI R3, RZ, 0x1f, R0 ;  /* 0x0000001fff038819 */ /* 0x000fe20000011400 */
[----:B------:R-:W-:-:S03]  /*1cb0*/  @!P0 IMAD.WIDE R6, R6, 0x2, R4 ;  /* 0x0000000206068825 */ /* 0x000fc600078e0204 */
[----:B------:R-:W-:Y:S02]  /*1cc0*/  @!P0 LEA.HI R0, R3, R0, RZ, 0x3 ;  /* 0x0000000003008211 */ /* 0x000fe400078f18ff */
[----:B------:R1:W-:Y:S01]  /*1cd0*/  @!P0 LDGSTS.E.BYPASS.LTC128B.128 [R223+0x9880], [R6.64], !P2 ;  /* 0x0988000006df8fae */ /* 0x0003e2000d101d48 */
[----:B------:R-:W-:Y:S02]  /*1ce0*/  LOP3.LUT P2, RZ, R228, 0x200, RZ, 0xc0, !PT ;  /* 0x00000200e4ff7812 */ /* 0x000fe4000784c0ff */
[----:B------:R-:W-:Y:S02]  /*1cf0*/  @!P0 LOP3.LUT R0, R0, 0xfffffff8, RZ, 0xc0, !PT ;  /* 0xfffffff800008812 */ /* 0x000fe400078ec0ff */
[----:B------:R-:W-:-:S03]  /*1d00*/  LOP3.LUT R228, R228, 0xffffffbf, RZ, 0xc0, !PT ;  /* 0xffffffbfe4e47812 */ /* 0x000fc600078ec0ff */
[----:B------:R-:W-:-:S05]  /*1d10*/  @!P0 IMAD.WIDE R4, R0, 0x2, R4 ;  /* 0x0000000200048825 */ /* 0x000fca00078e0204 */
[----:B------:R4:W-:Y:S04]  /*1d20*/  @!P0 LDGSTS.E.BYPASS.LTC128B.128 [R223+0xb880], [R4.64], !P1 ;  /* 0x0b88000004df8fae */ /* 0x0009e8000c901d48 */
[----:B------:R-:W0:Y:S01]  /*1d30*/  LDGDEPBAR ;  /* 0x00000000000079af */ /* 0x000e220000000000 */
[----:B-1----:R-:W-:Y:S02]  /*1d40*/  LEA.HI R6, R8, R8, RZ, 0x1 ;  /* 0x0000000808067211 */ /* 0x002fe400078f08ff */
[----:B------:R-:W-:Y:S02]  /*1d50*/  LEA.HI R7, R26, R10, RZ, 0x1 ;  /* 0x0000000a1a077211 */ /* 0x000fe400078f08ff */
[----:B------:R-:W-:Y:S02]  /*1d60*/  SHF.R.S32.HI R9, RZ, 0x1, R6 ;  /* 0x00000001ff097819 */ /* 0x000fe40000011406 */
[----:B------:R-:W-:Y:S01]  /*1d70*/  LOP3.LUT R3, R7, 0xfffffffe, RZ, 0xc0, !PT ;  /* 0xfffffffe07037812 */ /* 0x000fe200078ec0ff */
[----:B------:R-:W-:Y:S01]  /*1d80*/  BAR.SYNC.DEFER_BLOCKING 0x0 ;  /* 0x0000000000007b1d */ /* 0x000fe20000010000 */
[C---:B------:R-:W-:Y:S01]  /*1d90*/  LOP3.LUT P0, RZ, R9.reuse, 0x2, RZ, 0xc0, !PT ;  /* 0x0000000209ff7812 */ /* 0x040fe2000780c0ff */
[----:B------:R-:W-:-:S02]  /*1da0*/  IMAD.SHL.U32 R7, R9, 0x40, RZ ;  /* 0x0000004009077824 */ /* 0x000fc400078e00ff */
[----:B------:R-:W-:Y:S01]  /*1db0*/  IMAD.IADD R11, R10, 0x1, -R3 ;  /* 0x000000010a0b7824 */ /* 0x000fe200078e0a03 */
[----:B------:R-:W-:Y:S01]  /*1dc0*/  LOP3.LUT R3, R6, 0x3fffffe, RZ, 0xc0, !PT ;  /* 0x03fffffe06037812 */ /* 0x000fe200078ec0ff */
[----:B------:R-:W-:Y:S01]  /*1dd0*/  IMAD.SHL.U32 R10, R25, 0x8, RZ ;  /* 0x00000008190a7824 */ /* 0x000fe200078e00ff */
[----:B------:R-:W-:Y:S01]  /*1de0*/  LOP3.LUT R0, R7, 0xc0, RZ, 0xc0, !PT ;  /* 0x000000c007007812 */ /* 0x000fe200078ec0ff */
[----:B------:R-:W-:Y:S01]  /*1df0*/  IMAD.MOV.U32 R9, RZ, RZ, c[0x0][0x1e0] ;  /* 0x00007800ff097624 */ /* 0x000fe200078e00ff */
[----:B----4-:R-:W-:Y:S01]  /*1e00*/  IMNMX R4, R121, 0x30, PT ;  /* 0x0000003079047817 */ /* 0x010fe20003800200 */
[----:B------:R-:W-:Y:S01]  /*1e10*/  IMAD.IADD R6, R8, 0x1, -R3 ;  /* 0x0000000108067824 */ /* 0x000fe200078e0a03 */
[----:B------:R-:W-:Y:S01]  /*1e20*/  LOP3.LUT R3, R0, 0x8, R10, 0xf8, !PT ;  /* 0x0000000800037812 */ /* 0x000fe200078ef80a */
[----:B------:R-:W-:Y:S01]  /*1e30*/  IMAD.SHL.U32 R132, R9, 0x20, RZ ;  /* 0x0000002009847824 */ /* 0x000fe200078e00ff */
[----:B------:R-:W-:Y:S01]  /*1e40*/  SHF.R.U32.HI R0, RZ, 0x3, R0 ;  /* 0x00000003ff007819 */ /* 0x000fe20000011600 */
[----:B------:R-:W-:Y:S01]  /*1e50*/  IMAD.IADD R8, R4, 0x1, -R128 ;  /* 0x0000000104087824 */ /* 0x000fe200078e0a80 */
[----:B------:R-:W-:-:S02]  /*1e60*/  SHF.R.S32.HI R10, RZ, 0x1f, R122 ;  /* 0x0000001fff0a7819 */ /* 0x000fc4000001147a */
[----:B------:R-:W-:Y:S01]  /*1e70*/  LOP3.LUT R3, R3, R0, RZ, 0x3c, !PT ;  /* 0x0000000003037212 */ /* 0x000fe200078e3cff */
[----:B------:R-:W-:Y:S01]  /*1e80*/  IMAD R0, R11, 0x8, R6 ;  /* 0x000000080b007824 */ /* 0x000fe200078e0206 */
[----:B------:R-:W-:Y:S01]  /*1e90*/  ISETP.GE.AND P1, PT, R8, 0x1, PT ;  /* 0x000000010800780c */ /* 0x000fe20003f26270 */
[----:B------:R-:W-:Y:S01]  /*1ea0*/  IMAD.WIDE.U32 R6, R122, R126, R130 ;  /* 0x0000007e7a067225 */ /* 0x000fe200078e0082 */
[----:B------:R-:W-:-:S03]  /*1eb0*/  SHF.L.U64.HI R133, R9, R12, c[0x0][0x1e4] ;  /* 0x0000790009857619 */ /* 0x000fc6000001020c */
[----:B------:R-:W-:Y:S02]  /*1ec0*/  IMAD.U32 R0, R0, 0x20, R3 ;  /* 0x0000002000007824 */ /* 0x000fe400078e0003 */
[----:B------:R-:W-:Y:S01]  /*1ed0*/  IMAD R3, R125, R122, RZ ;  /* 0x0000007a7d037224 */ /* 0x000fe200078e02ff */
[----:B------:R-:W-:Y:S01]  /*1ee0*/  STL.64 [R1+0x50], R132 ;  /* 0x0000508401007387 */ /* 0x000fe20000100a00 */
[----:B------:R-:W-:Y:S02]  /*1ef0*/  IMAD.SHL.U32 R208, R0, 0x2, RZ ;  /* 0x0000000200d07824 */ /* 0x000fe400078e00ff */
[----:B------:R-:W-:Y:S01]  /*1f00*/  IMAD R0, R10, R126, R3 ;  /* 0x0000007e0a007224 */ /* 0x000fe200078e0203 */
[----:B------:R-:W-:Y:S02]  /*1f10*/  STL.64 [R1+0x38], R248 ;  /* 0x000038f801007387 */ /* 0x000fe40000100a00 */
[C---:B------:R-:W-:Y:S01]  /*1f20*/  IADD3 R3, R208.reuse, 0x3c80, RZ ;  /* 0x00003c80d0037810 */ /* 0x040fe20007ffe0ff */
[----:B------:R-:W-:Y:S01]  /*1f30*/  IMAD.IADD R7, R7, 0x1, R0 ;  /* 0x0000000107077824 */ /* 0x000fe200078e0200 */
[----:B------:R-:W-:-:S02]  /*1f40*/  IADD3 R213, R208, 0x3ca0, RZ ;  /* 0x00003ca0d0d57810 */ /* 0x000fc40007ffe0ff */
[----:B------:R-:W-:Y:S02]  /*1f50*/  @P0 IADD3 R213, R3, -0x20, RZ ;  /* 0xffffffe003d50810 */ /* 0x000fe40007ffe0ff */
[C---:B------:R-:W-:Y:S02]  /*1f60*/  @P1 LEA R4, P0, R6.reuse, c[0x0][0x1c8], 0x1 ;  /* 0x0000720006041a11 */ /* 0x040fe400078008ff */
[----:B------:R-:W-:Y:S02]  /*1f70*/  SEL R0, RZ, 0x1, P2 ;  /* 0x00000001ff007807 */ /* 0x000fe40001000000 */
[----:B------:R-:W-:Y:S02]  /*1f80*/  @P1 LEA.HI.X R5, R6, c[0x0][0x1cc], R7, 0x1, P0 ;  /* 0x0000730006051a11 */ /* 0x000fe400000f0c07 */
[----:B------:R-:W-:Y:S02]  /*1f90*/  ISETP.GE.AND P0, PT, R8, 0x21, PT ;  /* 0x000000210800780c */ /* 0x000fe40003f06270 */
[----:B------:R-:W-:Y:S01]  /*1fa0*/  SEL R3, RZ, 0x2, P3 ;  /* 0x00000002ff037807 */ /* 0x000fe20001800000 */
[----:B------:R-:W-:Y:S01]  /*1fb0*/  @!PT LDS RZ, [RZ] ;  /* 0x00000000fffff984 */ /* 0x000fe20000000800 */
[----:B------:R-:W-:Y:S01]  /*1fc0*/  @!PT LDS RZ, [RZ] ;  /* 0x00000000fffff984 */ /* 0x000fe20000000800 */
[----:B------:R-:W-:Y:S01]  /*1fd0*/  @!PT LDS RZ, [RZ] ;  /* 0x00000000fffff984 */ /* 0x000fe20000000800 */
[----:B------:R1:W-:Y:S01]  /*1fe0*/  @P1 LDGSTS.E.BYPASS.LTC128B.128 [R223+0x3c80], [R4.64], !P2 ;  /* 0x03c8000004df1fae */ /* 0x0003e2000d101d48 */
[----:B------:R-:W-:-:S02]  /*1ff0*/  IADD3 R221, R213, 0x400, RZ ;  /* 0x00000400d5dd7810 */ /* 0x000fc40007ffe0ff */
[----:B------:R-:W-:Y:S01]  /*2000*/  IADD3 R220, R213, 0x800, RZ ;  /* 0x00000800d5dc7810 */ /* 0x000fe20007ffe0ff */
[----:B------:R1:W-:Y:S01]  /*2010*/  @P1 LDGSTS.E.BYPASS.LTC128B.128 [R223+0x4880], [R4.64+0x40], !P3 ;  /* 0x0488004004df1fae */ /* 0x0003e2000d901d48 */
[----:B------:R-:W-:Y:S01]  /*2020*/  IMAD.IADD R21, R3, 0x1, R0 ;  /* 0x0000000103157824 */ /* 0x000fe200078e0200 */
[C---:B------:R-:W-:Y:S02]  /*2030*/  IADD3 R219, R213.reuse, 0xc00, RZ ;  /* 0x00000c00d5db7810 */ /* 0x040fe40007ffe0ff */
[----:B------:R1:W-:Y:S01]  /*2040*/  @P1 LDGSTS.E.BYPASS.LTC128B.128 [R223+0x5480], [R4.64+0x80], !P4 ;  /* 0x0548008004df1fae */ /* 0x0003e2000e101d48 */
[----:B------:R-:W-:Y:S02]  /*2050*/  IADD3 R218, R213, 0x1000, RZ ;  /* 0x00001000d5da7810 */ /* 0x000fe40007ffe0ff */
[----:B------:R-:W-:Y:S02]  /*2060*/  @P0 IADD3 R8, P1, R132, R6, RZ ;  /* 0x0000000684080210 */ /* 0x000fe40007f3e0ff */
[----:B------:R-:W-:-:S02]  /*2070*/  SHF.R.S32.HI R6, RZ, 0x1f, R23 ;  /* 0x0000001fff067819 */ /* 0x000fc40000011417 */
[----:B------:R-:W-:Y:S01]  /*2080*/  IADD3 R217, R213, 0x1400, RZ ;  /* 0x00001400d5d97810 */ /* 0x000fe20007ffe0ff */
[----:B------:R-:W-:Y:S01]  /*2090*/  @P0 IMAD.X R3, R133, 0x1, R7, P1 ;  /* 0x0000000185030824 */ /* 0x000fe200008e0607 */
[----:B------:R-:W-:Y:S01]  /*20a0*/  LEA.HI R9, R6, R23, RZ, 0x3 ;  /* 0x0000001706097211 */ /* 0x000fe200078f18ff */
[----:B------:R-:W-:Y:S01]  /*20b0*/  IMAD.SHL.U32 R6, R11, 0x8, RZ ;  /* 0x000000080b067824 */ /* 0x000fe200078e00ff */
[C---:B------:R-:W-:Y:S01]  /*20c0*/  IADD3 R216, R213.reuse, 0x1800, RZ ;  /* 0x00001800d5d87810 */ /* 0x040fe20007ffe0ff */
[----:B------:R-:W-:Y:S01]  /*20d0*/  IMAD R7, R10, c[0x0][0x208], RZ ;  /* 0x000082000a077a24 */ /* 0x000fe200078e02ff */
[C---:B------:R-:W-:Y:S01]  /*20e0*/  IADD3 R215, R213.reuse, 0x1c00, RZ ;  /* 0x00001c00d5d77810 */ /* 0x040fe20007ffe0ff */
[----:B------:R-:W-:Y:S01]  /*20f0*/  IMAD.WIDE.U32 R10, R122, c[0x0][0x208], RZ ;  /* 0x000082007a0a7a25 */ /* 0x000fe200078e00ff */
[----:B------:R-:W-:Y:S02]  /*2100*/  IADD3 R214, R213, 0x2000, RZ ;  /* 0x00002000d5d67810 */ /* 0x000fe40007ffe0ff */
[----:B-1----:R-:W-:Y:S01]  /*2110*/  LOP3.LUT R4, R24, 0x7fffffe, RZ, 0xc0, !PT ;  /* 0x07fffffe18047812 */ /* 0x002fe200078ec0ff */
[----:B------:R-:W-:-:S04]  /*2120*/  IMAD.SHL.U32 R5, R20, 0x40, RZ ;  /* 0x0000004014057824 */ /* 0x000fc800078e00ff */
[----:B------:R-:W-:Y:S01]  /*2130*/  IMAD.IADD R120, R23, 0x1, -R4 ;  /* 0x0000000117787824 */ /* 0x000fe200078e0a04 */
[C---:B------:R-:W-:Y:S02]  /*2140*/  @P0 LEA R4, P1, R8.reuse, c[0x0][0x1c8], 0x1 ;  /* 0x0000720008040a11 */ /* 0x040fe400078208ff */
[----:B------:R-:W-:Y:S02]  /*2150*/  LOP3.LUT R0, R5, 0xc0, RZ, 0xc0, !PT ;  /* 0x000000c005007812 */ /* 0x000fe400078ec0ff */
[----:B------:R-:W-:Y:S01]  /*2160*/  @P0 LEA.HI.X R5, R8, c[0x0][0x1cc], R3, 0x1, P1 ;  /* 0x0000730008050a11 */ /* 0x000fe200008f0c03 */
[----:B------:R-:W-:Y:S01]  /*2170*/  IMAD R3, R122, c[0x0][0x20c], R7 ;  /* 0x000083007a037a24 */ /* 0x000fe200078e0207 */
[----:B------:R-:W-:Y:S01]  /*2180*/  LOP3.LUT R8, R0, 0x8, R6, 0xf8, !PT ;  /* 0x0000000800087812 */ /* 0x000fe200078ef806 */
[----:B------:R-:W-:Y:S01]  /*2190*/  IMAD.WIDE.U32 R6, R10, 0x30, R248 ;  /* 0x000000300a067825 */ /* 0x000fe200078e00f8 */
[----:B------:R-:W-:Y:S01]  /*21a0*/  SHF.R.U32.HI R0, RZ, 0x3, R0 ;  /* 0x00000003ff007819 */ /* 0x000fe20000011600 */
[----:B------:R1:W-:Y:S01]  /*21b0*/  @P0 LDGSTS.E.BYPASS.LTC128B.128 [R223+0x4480], [R4.64], !P2 ;  /* 0x0448000004df0fae */ /* 0x0003e2000d101d48 */
[----:B------:R-:W-:Y:S01]  /*21c0*/  ISETP.GT.AND P1, PT, R129, 0x3f, PT ;  /* 0x0000003f8100780c */ /* 0x000fe20003f24270 */
[----:B------:R-:W-:Y:S01]  /*21d0*/  IMAD.IADD R3, R11, 0x1, R3 ;  /* 0x000000010b037824 */ /* 0x000fe200078e0203 */
[----:B------:R-:W-:Y:S01]  /*21e0*/  LOP3.LUT R31, R8, R0, RZ, 0x3c, !PT ;  /* 0x00000000081f7212 */ /* 0x000fe200078e3cff */
[----:B------:R1:W-:Y:S01]  /*21f0*/  @P0 LDGSTS.E.BYPASS.LTC128B.128 [R223+0x5080], [R4.64+0x40], !P3 ;  /* 0x0508004004df0fae */ /* 0x0003e2000d901d48 */
[----:B------:R-:W-:-:S02]  /*2200*/  IMAD.SHL.U32 R0, R9, 0x20, RZ ;  /* 0x0000002009007824 */ /* 0x000fc400078e00ff */
[----:B------:R-:W-:Y:S01]  /*2210*/  IMAD R3, R3, 0x30, RZ ;  /* 0x0000003003037824 */ /* 0x000fe200078e02ff */
[----:B------:R1:W-:Y:S01]  /*2220*/  @P0 LDGSTS.E.BYPASS.LTC128B.128 [R223+0x5c80], [R4.64+0x80], !P4 ;  /* 0x05c8008004df0fae */ /* 0x0003e2000e101d48 */
[----:B------:R-:W-:Y:S02]  /*2230*/  LEA R16, P0, R6, c[0x0][0x1f8], 0x1 ;  /* 0x00007e0006107a11 */ /* 0x000fe400078008ff */
[----:B------:R-:W-:Y:S01]  /*2240*/  LOP3.LUT R30, R0, 0xffffff00, RZ, 0xc0, !PT ;  /* 0xffffff00001e7812 */ /* 0x000fe200078ec0ff */
[----:B------:R-:W0:Y:S01]  /*2250*/  LDGDEPBAR ;  /* 0x00000000000079af */ /* 0x000e220000000000 */
[----:B------:R-:W-:Y:S01]  /*2260*/  IMAD.IADD R0, R7, 0x1, R3 ;  /* 0x0000000107007824 */ /* 0x000fe200078e0203 */
[----:B------:R-:W-:Y:S02]  /*2270*/  @P1 LOP3.LUT R228, R228, 0x40, RZ, 0xfc, !PT ;  /* 0x00000040e4e41812 */ /* 0x000fe400078efcff */
[----:B------:R-:W-:Y:S02]  /*2280*/  IMAD R3, R123, 0x200, R30 ;  /* 0x000002007b037824 */ /* 0x000fe400078e021e */
[----:B--23--:R-:W-:-:S02]  /*2290*/  LEA.HI.X R17, R6, c[0x0][0x1fc], R0, 0x1, P0 ;  /* 0x00007f0006117a11 */ /* 0x00cfc400000f0c00 */
[----:B------:R-:W-:Y:S01]  /*22a0*/  IMAD R0, R120, 0x20, R3 ;  /* 0x0000002078007824 */ /* 0x000fe200078e0203 */
[----:B------:R-:W-:-:S03]  /*22b0*/  IADD3 R3, R28, R227, -R128 ;  /* 0x000000e31c037210 */ /* 0x000fc60007ffe880 */
[----:B------:R-:W-:-:S04]  /*22c0*/  IMAD.IADD R0, R31, 0x1, R0 ;  /* 0x000000011f007824 */ /* 0x000fc800078e0200 */
[----:B------:R-:W-:Y:S02]  /*22d0*/  IMAD.SHL.U32 R211, R0, 0x2, RZ ;  /* 0x0000000200d37824 */ /* 0x000fe400078e00ff */
[----:B------:R-:W-:Y:S02]  /*22e0*/  IMAD R0, R120, 0x20, R30 ;  /* 0x0000002078007824 */ /* 0x000fe400078e021e */
[----:B------:R-:W-:Y:S02]  /*22f0*/  IMAD R212, R2, 0x2, R211 ;  /* 0x0000000202d47824 */ /* 0x000fe400078e02d3 */
[----:B------:R-:W-:Y:S02]  /*2300*/  IMAD.IADD R0, R31, 0x1, R0 ;  /* 0x000000011f007824 */ /* 0x000fe400078e0200 */
[----:B-1----:R-:W-:Y:S01]  /*2310*/  IMAD.MOV.U32 R4, RZ, RZ, c[0x0][0x208] ;  /* 0x00008200ff047624 */ /* 0x002fe200078e00ff */
[----:B------:R-:W-:-:S04]  /*2320*/  DEPBAR.LE SB0, 0x1 ;  /* 0x000080400000791a */ /* 0x000fc80000000000 */
[C---:B------:R-:W-:Y:S01]  /*2330*/  SHF.L.U64.HI R13, R4.reuse, R12, c[0x0][0x20c] ;  /* 0x00008300040d7619 */ /* 0x040fe2000001020c */
[----:B------:R-:W-:Y:S01]  /*2340*/  IMAD.SHL.U32 R5, R4, 0x20, RZ ;  /* 0x0000002004057824 */ /* 0x000fe200078e00ff */
[----:B------:R-:W-:Y:S01]  /*2350*/  SEL R4, RZ, 0x4, P4 ;  /* 0x00000004ff047807 */ /* 0x000fe20002000000 */
[----:B------:R-:W-:-:S04]  /*2360*/  DEPBAR.LE SB0, 0x0 ;  /* 0x000080000000791a */ /* 0x000fc80000000000 */
[----:B------:R-:W-:Y:S01]  /*2370*/  BAR.SYNC.DEFER_BLOCKING 0x0 ;  /* 0x0000000000007b1d */ /* 0x000fe20000010000 */
[----:B------:R-:W-:Y:S01]  /*2380*/  @!P1 LEA R18, P0, R5, R16, 0x1 ;  /* 0x0000001005129211 */ /* 0x000fe200078008ff */
[----:B------:R-:W-:-:S03]  /*2390*/  IMAD.IADD R20, R4, 0x1, R21 ;  /* 0x0000000104147824 */ /* 0x000fc600078e0215 */
[----:B------:R-:W-:Y:S02]  /*23a0*/  @!P1 LEA.HI.X R19, R5, R17, R13, 0x1, P0 ;  /* 0x0000001105139211 */ /* 0x000fe400000f0c0d */
[----:B------:R-:W-:-:S04]  /*23b0*/  LOP3.LUT P0, RZ, R20, 0x1, RZ, 0xc0, !PT ;  /* 0x0000000114ff7812 */ /* 0x000fc8000780c0ff */
[----:B------:R-:W-:Y:S01]  /*23c0*/  ISETP.LT.OR P0, PT, R3, 0x1, !P0 ;  /* 0x000000010300780c */ /* 0x000fe20004701670 */
[----:B------:R-:W-:Y:S04]  /*23d0*/  LDSM.16.M88.4 R12, [R211+0x6080] ;  /* 0x00608000d30c783b */ /* 0x000fe80000000200 */
[----:B------:R-:W-:Y:S04]  /*23e0*/  LDSM.16.M88.4 R8, [R211+0x7080] ;  /* 0x00708000d308783b */ /* 0x000fe80000000200 */
[----:B------:R-:W1:Y:S04]  /*23f0*/  LDSM.16.M88.4 R40, [R208+0x3c80] ;  /* 0x003c8000d028783b */ /* 0x000e680000000200 */
[----:B------:R-:W2:Y:S04]  /*2400*/  LDSM.16.M88.4 R36, [R208+0x4080] ;  /* 0x00408000d024783b */ /* 0x000ea80000000200 */
[----:B------:R-:W3:Y:S04]  /*2410*/  LDSM.16.M88.4 R32, [R208+0x4480] ;  /* 0x00448000d020783b */ /* 0x000ee80000000200 */
[----:B------:R-:W-:Y:S04]  /*2420*/  LDSM.16.M88.4 R24, [R212+0x6080] ;  /* 0x00608000d418783b */ /* 0x000fe80000000200 */
[----:B------:R-:W-:Y:S04]  /*2430*/  LDSM.16.M88.4 R4, [R212+0x7080] ;  /* 0x00708000d404783b */ /* 0x000fe80000000200 */
[----:B------:R-:W4:Y:S04]  /*2440*/  LDSM.16.M88.4 R44, [R213] ;  /* 0x00000000d52c783b */ /* 0x000f280000000200 */
[----:B------:R-:W5:Y:S04]  /*2450*/  LDSM.16.M88.4 R48, [R213+0x400] ;  /* 0x00040000d530783b */ /* 0x000f680000000200 */
[----:B------:R-:W4:Y:S04]  /*2460*/  LDSM.16.M88.4 R56, [R213+0x800] ;  /* 0x00080000d538783b */ /* 0x000f280000000200 */
[----:B------:R-:W-:Y:S01]  /*2470*/  @!PT LDS RZ, [RZ] ;  /* 0x00000000fffff984 */ /* 0x000fe20000000800 */
[----:B------:R-:W-:Y:S01]  /*2480*/  @!PT LDS RZ, [RZ] ;  /* 0x00000000fffff984 */ /* 0x000fe20000000800 */
[----:B------:R-:W-:Y:S01]  /*2490*/  @!PT LDS RZ, [RZ] ;  /* 0x00000000fffff984 */ /* 0x000fe20000000800 */
[----:B------:R4:W-:Y:S01]  /*24a0*/  LDGSTS.E.BYPASS.LTC128B.128 [R223+0x1880], [R16.64], !P0 ;  /* 0x0188000010df7fae */ /* 0x0009e2000c101d48 */
[----:B------:R-:W-:-:S04]  /*24b0*/  LOP3.LUT P0, RZ, R20, 0x2, RZ, 0xc0, !PT ;  /* 0x0000000214ff7812 */ /* 0x000fc8000780c0ff */
[----:B------:R-:W-:Y:S01]  /*24c0*/  ISETP.LT.OR P0, PT, R3, 0x1, !P0 ;  /* 0x000000010300780c */ /* 0x000fe20004701670 */
[C---:B-1----:R-:W-:Y:S08]  /*24d0*/  HMMA.16816.F32 R72, R8.reuse, R40, RZ ;  /* 0x000000280848723c */ /* 0x042ff000000018ff */
[----:B--2---:R-:W-:Y:S04]  /*24e0*/  HMMA.16816.F32 R64, R8, R36, RZ ;  /* 0x000000240840723c */ /* 0x004fe800000018ff */
[----:B------:R1:W-:Y:S01]  /*24f0*/  LDGSTS.E.BYPASS.LTC128B.128 [R223+0x2480], [R16.64+0x40], !P0 ;  /* 0x0248004010df7fae */ /* 0x0003e2000c101d48 */
[----:B------:R-:W-:-:S04]  /*2500*/  LOP3.LUT P0, RZ, R20, 0x4, RZ, 0xc0, !PT ;  /* 0x0000000414ff7812 */ /* 0x000fc8000780c0ff */
[----:B------:R-:W-:Y:S01]  /*2510*/  ISETP.LT.OR P0, PT, R3, 0x1, !P0 ;  /* 0x000000010300780c */ /* 0x000fe20004701670 */
[C---:B---3--:R-:W-:Y:S08]  /*2520*/  HMMA.16816.F32 R52, R8.reuse, R32, RZ ;  /* 0x000000200834723c */ /* 0x048ff000000018ff */
[----:B------:R-:W-:Y:S04]  /*2530*/  HMMA.16816.F32 R68, R8, R42, RZ ;  /* 0x0000002a0844723c */ /* 0x000fe800000018ff */
[----:B------:R1:W-:Y:S01]  /*2540*/  LDGSTS.E.BYPASS.LTC128B.128 [R223+0x3080], [R16.64+0x80], !P0 ;  /* 0x0308008010df7fae */ /* 0x0003e2000c101d48 */
[----:B------:R-:W-:-:S03]  /*2550*/  @!P1 LOP3.LUT P0, RZ, R21, 0x1, RZ, 0xc0, !PT ;  /* 0x0000000115ff9812 */ /* 0x000fc6000780c0ff */
[----:B------:R-:W-:Y:S01]  /*2560*/  HMMA.16816.F32 R60, R8, R38, RZ ;  /* 0x00000026083c723c */ /* 0x000fe200000018ff */
[----:B------:R-:W-:-:S07]  /*2570*/  @!P1 ISETP.LT.OR P0, PT, R3, 0x21, !P0 ;  /* 0x000000210300980c */ /* 0x000fce0004701670 */
[----:B------:R-:W-:Y:S06]  /*2580*/  HMMA.16816.F32 R8, R8, R34, RZ ;  /* 0x000000220808723c */ /* 0x000fec00000018ff */
[----:B------:R1:W-:Y:S01]  /*2590*/  @!P1 LDGSTS.E.BYPASS.LTC128B.128 [R223+0x2080], [R18.64], !P0 ;  /* 0x0208000012df9fae */ /* 0x0003e2000c101d48 */
[----:B------:R-:W-:Y:S01]  /*25a0*/  @!P1 LOP3.LUT P0, RZ, R21, 0x2, RZ, 0xc0, !PT ;  /* 0x0000000215ff9812 */ /* 0x000fe2000780c0ff */
[----:B------:R-:W-:Y:S03]  /*25b0*/  HMMA.16816.F32 R80, R12, R42, RZ ;  /* 0x0000002a0c50723c */ /* 0x000fe600000018ff */
[----:B------:R-:W-:-:S05]  /*25c0*/  @!P1 ISETP.LT.OR P0, PT, R3, 0x21, !P0 ;  /* 0x000000210300980c */ /* 0x000fca0004701670 */
[C---:B------:R-:W-:Y:S08]  /*25d0*/  HMMA.16816.F32 R20, R12.reuse, R40, RZ ;  /* 0x000000280c14723c */ /* 0x040ff000000018ff */
[----:B------:R1:W-:Y:S01]  /*25e0*/  @!P1 LDGSTS.E.BYPASS.LTC128B.128 [R223+0x2c80], [R18.64+0x40], !P0 ;  /* 0x02c8004012df9fae */ /* 0x0003e2000c101d48 */
[----:B------:R-:W-:Y:S01]  /*25f0*/  @!P1 ISETP.LT.OR P0, PT, R3, 0x21, P4 ;  /* 0x000000210300980c */ /* 0x000fe20002701670 */
[C---:B------:R-:W-:Y:S08]  /*2600*/  HMMA.16816.F32 R40, R12.reuse, R36, RZ ;  /* 0x000000240c28723c */ /* 0x040ff000000018ff */
[----:B------:R-:W-:Y:S04]  /*2610*/  HMMA.16816.F32 R76, R12, R38, RZ ;  /* 0x000000260c4c723c */ /* 0x000fe800000018ff */
[----:B------:R1:W-:Y:S01]  /*2620*/  @!P1 LDGSTS.E.BYPASS.LTC128B.128 [R223+0x3880], [R18.64+0x80], !P0 ;  /* 0x0388008012df9fae */ /* 0x0003e2000c101d48 */
[----:B------:R-:W-:-:S03]  /*2630*/  ISETP.GT.AND P0, PT, R122, R245, PT ;  /* 0x000000f57a00720c */ /* 0x000fc60003f04270 */
[C---:B------:R-:W-:Y:S01]  /*2640*/  HMMA.16816.F32 R36, R12.reuse, R32, RZ ;  /* 0x000000200c24723c */ /* 0x040fe200000018ff */
[----:B------:R-:W0:Y:S07]  /*2650*/  LDGDEPBAR ;  /* 0x00000000000079af */ /* 0x000e2e0000000000 */
[----:B------:R-:W-:Y:S01]  /*2660*/  HMMA.16816.F32 R88, R12, R34, RZ ;  /* 0x000000220c58723c */ /* 0x000fe200000018ff */
[----:B------:R-:W-:Y:S04]  /*2670*/  LDSM.16.M88.4 R32, [R208+0x4880] ;  /* 0x00488000d020783b */ /* 0x000fe80000000200 */
[----:B------:R-:W-:Y:S03]  /*2680*/  LDSM.16.M88.4 R12, [R208+0x5080] ;  /* 0x00508000d00c783b */ /* 0x000fe60000000200 */
[C---:B----4-:R-:W-:Y:S01]  /*2690*/  HMMA.16816.F32 R104, R4.reuse, R44, R72 ;  /* 0x0000002c0468723c */ /* 0x050fe20000001848 */
[----:B-1----:R-:W-:Y:S07]  /*26a0*/  LDSM.16.M88.4 R16, [R208+0x4c80] ;  /* 0x004c8000d010783b */ /* 0x002fee0000000200 */
[C---:B-----5:R-:W-:Y:S08]  /*26b0*/  HMMA.16816.F32 R100, R4.reuse, R48, R64 ;  /* 0x000000300464723c */ /* 0x060ff00000001840 */
[C---:B------:R-:W-:Y:S01]  /*26c0*/  HMMA.16816.F32 R96, R4.reuse, R56, R52 ;  /* 0x000000380460723c */ /* 0x040fe20000001834 */
[----:B------:R-:W-:Y:S07]  /*26d0*/  LDSM.16.M88.4 R52, [R213+0xc00] ;  /* 0x000c0000d534783b */ /* 0x000fee0000000200 */
[C---:B------:R-:W-:Y:S08]  /*26e0*/  HMMA.16816.F32 R92, R4.reuse, R46, R68 ;  /* 0x0000002e045c723c */ /* 0x040ff00000001844 */
[C---:B------:R-:W-:Y:S08]  /*26f0*/  HMMA.16816.F32 R84, R4.reuse, R50, R60 ;  /* 0x000000320454723c */ /* 0x040ff0000000183c */
[----:B------:R-:W-:Y:S01]  /*2700*/  HMMA.16816.F32 R72, R4, R58, R8 ;  /* 0x0000003a0448723c */ /* 0x000fe20000001808 */
[----:B------:R-:W1:Y:S04]  /*2710*/  LDSM.16.M88.4 R4, [R211+0x9080] ;  /* 0x00908000d304783b */ /* 0x000e680000000200 */
[----:B------:R-:W2:Y:S03]  /*2720*/  LDSM.16.M88.4 R8, [R211+0x8080] ;  /* 0x00808000d308783b */ /* 0x000ea60000000200 */
[C---:B------:R-:W-:Y:S01]  /*2730*/  HMMA.16816.F32 R68, R24.reuse, R44, R20 ;  /* 0x0000002c1844723c */ /* 0x040fe20000001814 */
[----:B------:R-:W3:Y:S07]  /*2740*/  LDSM.16.M88.4 R20, [R212+0x9080] ;  /* 0x00908000d414783b */ /* 0x000eee0000000200 */
[C---:B------:R-:W-:Y:S08]  /*2750*/  HMMA.16816.F32 R60, R24.reuse, R48, R40 ;  /* 0x00000030183c723c */ /* 0x040ff00000001828 */
[C---:B------:R-:W-:Y:S08]  /*2760*/  HMMA.16816.F32 R44, R24.reuse, R46, R80 ;  /* 0x0000002e182c723c */ /* 0x040ff00000001850 */
[C---:B------:R-:W-:Y:S01]  /*2770*/  HMMA.16816.F32 R64, R24.reuse, R56, R36 ;  /* 0x000000381840723c */ /* 0x040fe20000001824 */
[----:B------:R-:W4:Y:S07]  /*2780*/  LDSM.16.M88.4 R36, [R213+0x1000] ;  /* 0x00100000d524783b */ /* 0x000f2e0000000200 */
[C---:B------:R-:W-:Y:S08]  /*2790*/  HMMA.16816.F32 R48, R24.reuse, R50, R76 ;  /* 0x000000321830723c */ /* 0x040ff0000000184c */
[----:B------:R-:W-:Y:S01]  /*27a0*/  HMMA.16816.F32 R40, R24, R58, R88 ;  /* 0x0000003a1828723c */ /* 0x000fe20000001858 */
[----:B------:R-:W5:Y:S04]  /*27b0*/  LDSM.16.M88.4 R56, [R213+0x1400] ;  /* 0x00140000d538783b */ /* 0x000f680000000200 */
[----:B------:R-:W2:Y:S03]  /*27c0*/  LDSM.16.M88.4 R24, [R212+0x8080] ;  /* 0x00808000d418783b */ /* 0x000ea60000000200 */
[C---:B-1----:R-:W-:Y:S08]  /*27d0*/  HMMA.16816.F32 R88, R4.reuse, R18, R84 ;  /* 0x000000120458723c */ /* 0x042ff00000001854 */
[C---:B------:R-:W-:Y:S08]  /*27e0*/  HMMA.16816.F32 R80, R4.reuse, R32, R104 ;  /* 0x000000200450723c */ /* 0x040ff00000001868 */
[C---:B------:R-:W-:Y:S08]  /*27f0*/  HMMA.16816.F32 R100, R4.reuse, R16, R100 ;  /* 0x000000100464723c */ /* 0x040ff00000001864 */
[C---:B------:R-:W-:Y:S08]  /*2800*/  HMMA.16816.F32 R92, R4.reuse, R34, R92 ;  /* 0x00000022045c723c */ /* 0x040ff0000000185c */
[----:B------:R-:W-:Y:S08]  /*2810*/  HMMA.16816.F32 R84, R4, R14, R72 ;  /* 0x0000000e0454723c */ /* 0x000ff00000001848 */
[----:B--2---:R-:W-:Y:S08]  /*2820*/  HMMA.16816.F32 R76, R8, R32, R68 ;  /* 0x00000020084c723c */ /* 0x004ff00000001844 */
[----:B------:R-:W-:Y:S08]  /*2830*/  HMMA.16816.F32 R96, R4, R12, R96 ;  /* 0x0000000c0460723c */ /* 0x000ff00000001860 */
[C---:B------:R-:W-:Y:S01]  /*2840*/  HMMA.16816.F32 R72, R8.reuse, R34, R44 ;  /* 0x000000220848723c */ /* 0x040fe2000000182c */
[----:B------:R-:W-:Y:S07]  /*2850*/  LDSM.16.M88.4 R44, [R208+0x5880] ;  /* 0x00588000d02c783b */ /* 0x000fee0000000200 */
[C---:B------:R-:W-:Y:S08]  /*2860*/  HMMA.16816.F32 R68, R8.reuse, R16, R60 ;  /* 0x000000100844723c */ /* 0x040ff0000000183c */
[C---:B------:R-:W-:Y:S01]  /*2870*/  HMMA.16816.F32 R32, R8.reuse, R18, R48 ;  /* 0x000000120820723c */ /* 0x040fe20000001830 */
[----:B------:R-:W-:Y:S04]  /*2880*/  LDSM.16.M88.4 R48, [R208+0x5480] ;  /* 0x00548000d030783b */ /* 0x000fe80000000200 */
[----:B------:R-:W-:Y:S03]  /*2890*/  LDSM.16.M88.4 R16, [R211+0xa080] ;  /* 0x00a08000d310783b */ /* 0x000fe60000000200 */
[C---:B------:R-:W-:Y:S08]  /*28a0*/  HMMA.16816.F32 R4, R8.reuse, R12, R64 ;  /* 0x0000000c0804723c */ /* 0x040ff00000001840 */
[----:B------:R-:W-:Y:S01]  /*28b0*/  HMMA.16816.F32 R8, R8, R14, R40 ;  /* 0x0000000e0808723c */ /* 0x000fe20000001828 */
[----:B------:R-:W1:Y:S04]  /*28c0*/  LDSM.16.M88.4 R12, [R211+0xb080] ;  /* 0x00b08000d30c783b */ /* 0x000e680000000200 */
[----:B------:R-:W2:Y:S03]  /*28d0*/  LDSM.16.M88.4 R40, [R208+0x5c80] ;  /* 0x005c8000d028783b */ /* 0x000ea60000000200 */
[C---:B---3--:R-:W-:Y:S08]  /*28e0*/  HMMA.16816.F32 R64, R20.reuse, R52, R80 ;  /* 0x000000341440723c */ /* 0x048ff00000001850 */
[C---:B------:R-:W-:Y:S08]  /*28f0*/  HMMA.16816.F32 R60, R20.reuse, R54, R92 ;  /* 0x00000036143c723c */ /* 0x040ff0000000185c */
[C---:B----4-:R-:W-:Y:S08]  /*2900*/  HMMA.16816.F32 R112, R20.reuse, R36, R100 ;  /* 0x000000241470723c */ /* 0x050ff00000001864 */
[C---:B------:R-:W-:Y:S08]  /*2910*/  HMMA.16816.F32 R108, R20.reuse, R38, R88 ;  /* 0x00000026146c723c */ /* 0x040ff00000001858 */
[C---:B-----5:R-:W-:Y:S08]  /*2920*/  HMMA.16816.F32 R116, R20.reuse, R56, R96 ;  /* 0x000000381474723c */ /* 0x060ff00000001860 */
[----:B------:R-:W-:Y:S01]  /*2930*/  HMMA.16816.F32 R104, R20, R58, R84 ;  /* 0x0000003a1468723c */ /* 0x000fe20000001854 */
[----:B------:R-:W-:Y:S07]  /*2940*/  LDSM.16.M88.4 R20, [R213+0x2000] ;  /* 0x00200000d514783b */ /* 0x000fee0000000200 */
[C---:B------:R-:W-:Y:S08]  /*2950*/  HMMA.16816.F32 R100, R24.reuse, R52, R76 ;  /* 0x000000341864723c */ /* 0x040ff0000000184c */
[C---:B------:R-:W-:Y:S08]  /*2960*/  HMMA.16816.F32 R92, R24.reuse, R36, R68 ;  /* 0x00000024185c723c */ /* 0x040ff00000001844 */
[C---:B------:R-:W-:Y:S08]  /*2970*/  HMMA.16816.F32 R96, R24.reuse, R54, R72 ;  /* 0x000000361860723c */ /* 0x040ff00000001848 */
[C---:B------:R-:W-:Y:S01]  /*2980*/  HMMA.16816.F32 R88, R24.reuse, R38, R32 ;  /* 0x000000261858723c */ /* 0x040fe20000001820 */
[----:B------:R-:W-:Y:S04]  /*2990*/  LDSM.16.M88.4 R36, [R213+0x1800] ;  /* 0x00180000d524783b */ /* 0x000fe80000000200 */
[----:B------:R-:W-:Y:S03]  /*29a0*/  LDSM.16.M88.4 R32, [R213+0x1c00] ;  /* 0x001c0000d520783b */ /* 0x000fe60000000200 */
[C---:B------:R-:W-:Y:S01]  /*29b0*/  HMMA.16816.F32 R84, R24.reuse, R56, R4 ;  /* 0x000000381854723c */ /* 0x040fe20000001804 */
[----:B------:R-:W3:Y:S07]  /*29c0*/  LDSM.16.M88.4 R4, [R212+0xb080] ;  /* 0x00b08000d404783b */ /* 0x000eee0000000200 */
[----:B------:R-:W-:Y:S01]  /*29d0*/  HMMA.16816.F32 R80, R24, R58, R8 ;  /* 0x0000003a1850723c */ /* 0x000fe20000001808 */
[----:B------:R-:W4:Y:S01]  /*29e0*/  LDSM.16.M88.4 R8, [R212+0xa080] ;  /* 0x00a08000d408783b */ /* 0x000f220000000200 */
[----:B------:R-:W-:-:S06]  /*29f0*/  DEPBAR.LE SB0, 0x0 ;  /* 0x000080000000791a */ /* 0x000fcc0000000000 */
[C---:B-1----:R-:W-:Y:S08]  /*2a00*/  HMMA.16816.F32 R76, R12.reuse, R48, R64 ;  /* 0x000000300c4c723c */ /* 0x042ff00000001840 */
[C---:B------:R-:W-:Y:S08]  /*2a10*/  HMMA.16816.F32 R72, R12.reuse, R50, R60 ;  /* 0x000000320c48723c */ /* 0x040ff0000000183c */
[C---:B------:R-:W-:Y:S08]  /*2a20*/  HMMA.16816.F32 R68, R12.reuse, R44, R112 ;  /* 0x0000002c0c44723c */ /* 0x040ff00000001870 */
[C---:B------:R-:W-:Y:S08]  /*2a30*/  HMMA.16816.F32 R64, R12.reuse, R46, R108 ;  /* 0x0000002e0c40723c */ /* 0x040ff0000000186c */
[C---:B--2---:R-:W-:Y:S08]  /*2a40*/  HMMA.16816.F32 R60, R12.reuse, R40, R116 ;  /* 0x000000280c3c723c */ /* 0x044ff00000001874 */
[----:B------:R-:W-:Y:S08]  /*2a50*/  HMMA.16816.F32 R56, R12, R42, R104 ;  /* 0x0000002a0c38723c */ /* 0x000ff00000001868 */
[C---:B------:R-:W-:Y:S08]  /*2a60*/  HMMA.16816.F32 R52, R16.reuse, R48, R100 ;  /* 0x000000301034723c */ /* 0x040ff00000001864 */
[C---:B------:R-:W-:Y:S08]  /*2a70*/  HMMA.16816.F32 R24, R16.reuse, R44, R92 ;  /* 0x0000002c1018723c */ /* 0x040ff0000000185c */
[C---:B------:R-:W-:Y:S08]  /*2a80*/  HMMA.16816.F32 R48, R16.reuse, R50, R96 ;  /* 0x000000321030723c */ /* 0x040ff00000001860 */
[C---:B------:R-:W-:Y:S08]  /*2a90*/  HMMA.16816.F32 R44, R16.reuse, R46, R88 ;  /* 0x0000002e102c723c */ /* 0x040ff00000001858 */
[C---:B------:R-:W-:Y:S08]  /*2aa0*/  HMMA.16816.F32 R12, R16.reuse, R40, R84 ;  /* 0x00000028100c723c */ /* 0x040ff00000001854 */
[----:B------:R-:W-:Y:S08]  /*2ab0*/  HMMA.16816.F32 R16, R16, R42, R80 ;  /* 0x0000002a1010723c */ /* 0x000ff00000001850 */
[C---:B---3--:R-:W-:Y:S08]  /*2ac0*/  HMMA.16816.F32 R84, R4.reuse, R36, R76 ;  /* 0x000000240454723c */ /* 0x048ff0000000184c */
[C---:B------:R-:W-:Y:S08]  /*2ad0*/  HMMA.16816.F32 R80, R4.reuse, R38, R72 ;  /* 0x000000260450723c */ /* 0x040ff00000001848 */
[C---:B------:R-:W-:Y:S08]  /*2ae0*/  HMMA.16816.F32 R76, R4.reuse, R32, R68 ;  /* 0x00000020044c723c */ /* 0x040ff00000001844 */
[----:B------:R-:W-:Y:S08]  /*2af0*/  HMMA.16816.F32 R72, R4, R34, R64 ;  /* 0x000000220448723c */ /* 0x000ff00000001840 */
[C---:B----4-:R-:W-:Y:S08]  /*2b00*/  HMMA.16816.F32 R52, R8.reuse, R36, R52 ;  /* 0x000000240834723c */ /* 0x050ff00000001834 */
[C---:B------:R-:W-:Y:S08]  /*2b10*/  HMMA.16816.F32 R48, R8.reuse, R38, R48 ;  /* 0x000000260830723c */ /* 0x040ff00000001830 */
[C---:B------:R-:W-:Y:S08]  /*2b20*/  HMMA.16816.F32 R40, R8.reuse, R32, R24 ;  /* 0x000000200828723c */ /* 0x040ff00000001818 */
[----:B------:R-:W-:Y:S08]  /*2b30*/  HMMA.16816.F32 R44, R8, R34, R44 ;  /* 0x00000022082c723c */ /* 0x000ff0000000182c */
[C---:B------:R-:W-:Y:S08]  /*2b40*/  HMMA.16816.F32 R60, R4.reuse, R20, R60 ;  /* 0x00000014043c723c */ /* 0x040ff0000000183c */
[----:B------:R-:W-:Y:S08]  /*2b50*/  HMMA.16816.F32 R64, R4, R22, R56 ;  /* 0x000000160440723c */ /* 0x000ff00000001838 */
        /* <DEDUP_REMOVED lines=20> */
[----:B------:R-:W-:Y:S02]  /*2ca0*/  @P0 LEA.HI.X R5, R5, c[0x0][0x1cc], R8, 0x1, P2 ;  /* 0x0000730005050a11 */ /* 0x000fe400010f0c08 */
[----:B------:R-:W-:-:S13]  /*2cb0*/  LOP3.LUT P2, RZ, R228, 0x200, RZ, 0xc0, !PT ;  /* 0x00000200e4ff7812 */ /* 0x000fda000784c0ff */
        /* <DEDUP_REMOVED lines=9> */
.L_x_265:
[----:B------:R-:W-:Y:S01]  /*2d50*/  FMUL.FTZ R3, R52, c[0x0][0x320] ;  /* 0x0000c80034037a20 */ /* 0x000fe20000410000 */
[----:B-1----:R-:W-:Y:S01]  /*2d60*/  SHF.R.S32.HI R5, RZ, 0x1f, R123 ;  /* 0x0000001fff057819 */ /* 0x002fe2000001147b */
[----:B------:R-:W-:Y:S01]  /*2d70*/  FMUL.FTZ R4, R49, c[0x0][0x320] ;  /* 0x0000c80031047a20 */ /* 0x000fe20000410000 */
[----:B------:R-:W-:Y:S01]  /*2d80*/  ULDC UR6, c[0x0][0x324] ;  /* 0x0000c90000067ab9 */ /* 0x000fe20000000800 */
[----:B------:R1:W2:Y:S01]  /*2d90*/  MUFU.TANH R23, R3 ;  /* 0x0000000300177308 */ /* 0x0002a20000002400 */
[----:B------:R-:W-:Y:S01]  /*2da0*/  LEA.HI R5, R5, R123, RZ, 0x2 ;  /* 0x0000007b05057211 */ /* 0x000fe200078f10ff */
[----:B------:R-:W-:Y:S01]  /*2db0*/  ULOP3.LUT UR6, URZ, UR6, URZ, 0x33, !UPT ;  /* 0x000000063f067292 */ /* 0x000fe2000f8e333f */
[----:B------:R-:W0:Y:S02]  /*2dc0*/  LDGDEPBAR ;  /* 0x00000000000079af */ /* 0x000e240000000000 */
[----:B------:R-:W-:-:S03]  /*2dd0*/  LOP3.LUT R6, R5, 0xffffffc, RZ, 0xc0, !PT ;  /* 0x0ffffffc05067812 */ /* 0x000fc600078ec0ff */
[----:B------:R3:W4:Y:S02]  /*2de0*/  MUFU.TANH R16, R4 ;  /* 0x0000000400107308 */ /* 0x0007240000002400 */
[----:B------:R-:W-:Y:S02]  /*2df0*/  IMAD.IADD R9, R123, 0x1, -R6 ;  /* 0x000000017b097824 */ /* 0x000fe400078e0a06 */
[----:B-1----:R-:W-:-:S04]  /*2e00*/  FMUL.FTZ R3, R53, c[0x0][0x320] ;  /* 0x0000c80035037a20 */ /* 0x002fc80000410000 */
[----:B------:R1:W1:Y:S01]  /*2e10*/  MUFU.TANH R21, R3 ;  /* 0x0000000300157308 */ /* 0x0002620000002400 */
[----:B---3--:R-:W-:-:S07]  /*2e20*/  FMUL.FTZ R4, R40, c[0x0][0x320] ;  /* 0x0000c80028047a20 */ /* 0x008fce0000410000 */
[----:B------:R3:W2:Y:S01]  /*2e30*/  MUFU.TANH R15, R4 ;  /* 0x00000004000f7308 */ /* 0x0006a20000002400 */
[----:B-1----:R-:W-:-:S07]  /*2e40*/  FMUL.FTZ R3, R48, c[0x0][0x320] ;  /* 0x0000c80030037a20 */ /* 0x002fce0000410000 */
[----:B------:R1:W1:Y:S01]  /*2e50*/  MUFU.TANH R17, R3 ;  /* 0x0000000300117308 */ /* 0x0002620000002400 */
[----:B---3--:R-:W-:-:S04]  /*2e60*/  LEA.HI R4, R29, R29, RZ, 0x1 ;  /* 0x0000001d1d047211 */ /* 0x008fc800078f08ff */
[C---:B------:R-:W-:Y:S02]  /*2e70*/  SHF.L.U32 R8, R4.reuse, 0x5, RZ ;  /* 0x0000000504087819 */ /* 0x040fe400000006ff */
[----:B------:R-:W-:Y:S02]  /*2e80*/  LOP3.LUT R4, R4, 0x1ffffffe, RZ, 0xc0, !PT ;  /* 0x1ffffffe04047812 */ /* 0x000fe400078ec0ff */
[----:B-1----:R-:W-:-:S05]  /*2e90*/  LOP3.LUT R3, R124, 0xffffffe0, RZ, 0xc0, !PT ;  /* 0xffffffe07c037812 */ /* 0x002fca00078ec0ff */
[----:B------:R-:W-:-:S05]  /*2ea0*/  IMAD.IADD R3, R129, 0x1, -R3 ;  /* 0x0000000181037824 */ /* 0x000fca00078e0a03 */
[----:B------:R-:W-:-:S04]  /*2eb0*/  SHF.R.S32.HI R7, RZ, 0x1f, R3 ;  /* 0x0000001fff077819 */ /* 0x000fc80000011403 */
[----:B------:R-:W-:Y:S01]  /*2ec0*/  LEA.HI R5, R7, R3, RZ, 0x2 ;  /* 0x0000000307057211 */ /* 0x000fe200078f10ff */
[----:B------:R-:W-:-:S03]  /*2ed0*/  FMUL.FTZ R7, R41, c[0x0][0x320] ;  /* 0x0000c80029077a20 */ /* 0x000fc60000410000 */
[----:B------:R-:W-:Y:S01]  /*2ee0*/  LEA.HI.SX32 R6, R5, R185, 0x1e ;  /* 0x000000b905067211 */ /* 0x000fe200078ff2ff */
[----:B------:R1:W3:Y:S04]  /*2ef0*/  MUFU.TANH R14, R7 ;  /* 0x00000007000e7308 */ /* 0x0002e80000002400 */
[----:B------:R-:W-:Y:S01]  /*2f00*/  IMAD R9, R9, 0x10, R6 ;  /* 0x0000001009097824 */ /* 0x000fe200078e0206 */
[----:B------:R-:W-:-:S04]  /*2f10*/  LOP3.LUT R6, R8, 0xffffffc0, RZ, 0xc0, !PT ;  /* 0xffffffc008067812 */ /* 0x000fc800078ec0ff */
[----:B------:R-:W-:Y:S01]  /*2f20*/  IADD3 R6, R6, R9, RZ ;  /* 0x0000000906067210 */ /* 0x000fe20007ffe0ff */
[----:B-1----:R-:W-:Y:S02]  /*2f30*/  IMAD.IADD R7, R29, 0x1, -R4 ;  /* 0x000000011d077824 */ /* 0x002fe400078e0a04 */
[----:B------:R-:W-:Y:S02]  /*2f40*/  FMUL.FTZ R4, R45, c[0x0][0x320] ;  /* 0x0000c8002d047a20 */ /* 0x000fe40000410000 */
[----:B------:R-:W-:Y:S02]  /*2f50*/  IMAD R10, R7, 0x8, R6 ;  /* 0x00000008070a7824 */ /* 0x000fe400078e0206 */
[----:B------:R1:W1:Y:S02]  /*2f60*/  MUFU.TANH R13, R4 ;  /* 0x00000004000d7308 */ /* 0x0002640000002400 */
[----:B------:R-:W-:Y:S01]  /*2f70*/  @P6 IMAD.HI.U32 R6, R10, c[0x0][0x2c8], RZ ;  /* 0x0000b2000a066a27 */ /* 0x000fe200078e00ff */
[----:B------:R5:W-:Y:S01]  /*2f80*/  STL [R1+0x4c], R10 ;  /* 0x00004c0a01007387 */ /* 0x000be20000100800 */
[----:B------:R-:W-:-:S03]  /*2f90*/  MOV R11, R10 ;  /* 0x0000000a000b7202 */ /* 0x000fc60000000f00 */
[----:B------:R-:W-:Y:S01]  /*2fa0*/  @P6 SHF.R.U32.HI R11, RZ, c[0x0][0x2cc], R6 ;  /* 0x0000b300ff0b6a19 */ /* 0x000fe20000011606 */
[----:B------:R-:W-:-:S04]  /*2fb0*/  FMUL.FTZ R6, R32, c[0x0][0x320] ;  /* 0x0000c80020067a20 */ /* 0x000fc80000410000 */
[----:B------:R-:W2:Y:S01]  /*2fc0*/  MUFU.TANH R9, R6 ;  /* 0x0000000600097308 */ /* 0x000ea20000002400 */
[----:B-1----:R-:W-:-:S07]  /*2fd0*/  FMUL.FTZ R4, R36, c[0x0][0x320] ;  /* 0x0000c80024047a20 */ /* 0x002fce0000410000 */
[----:B------:R1:W1:Y:S02]  /*2fe0*/  MUFU.TANH R12, R4 ;  /* 0x00000004000c7308 */ /* 0x0002640000002400 */
[----:B-1----:R-:W-:-:S06]  /*2ff0*/  FMUL.FTZ R4, R37, c[0x0][0x320] ;  /* 0x0000c80025047a20 */ /* 0x002fcc0000410000 */
[----:B-----5:R1:W1:Y:S02]  /*3000*/  MUFU.TANH R10, R4 ;  /* 0x00000004000a7308 */ /* 0x0202640000002400 */
[----:B-1----:R-:W-:Y:S02]  /*3010*/  LOP3.LUT R4, R5, 0x7ffffffc, RZ, 0xc0, !PT ;  /* 0x7ffffffc05047812 */ /* 0x002fe400078ec0ff */
[----:B------:R-:W1:Y:S03]  /*3020*/  SHFL.IDX PT, R5, R11, RZ, 0x1c1f ;  /* 0x001c1fff0b057589 */ /* 0x000e6600000e0000 */
[----:B------:R-:W-:Y:S02]  /*3030*/  IMAD.IADD R4, R3, 0x1, -R4 ;  /* 0x0000000103047824 */ /* 0x000fe400078e0a04 */
[----:B------:R-:W-:-:S03]  /*3040*/  FMUL.FTZ R3, R33, c[0x0][0x320] ;  /* 0x0000c80021037a20 */ /* 0x000fc60000410000 */
[----:B------:R-:W-:Y:S01]  /*3050*/  SHF.L.U32 R22, R4, 0x1, RZ ;  /* 0x0000000104167819 */ /* 0x000fe200000006ff */
[----:B------:R5:W1:Y:S01]  /*3060*/  MUFU.TANH R8, R3 ;  /* 0x0000000300087308 */ /* 0x000a620000002400 */
[----:B------:R-:W-:Y:S02]  /*3070*/  FMUL.FTZ R4, R44, c[0x0][0x320] ;  /* 0x0000c8002c047a20 */ /* 0x000fe40000410000 */
[C---:B------:R-:W-:Y:S01]  /*3080*/  IADD3 R19, -R22.reuse, R28, R227 ;  /* 0x0000001c16137210 */ /* 0x040fe20007ffe1e3 */
[----:B------:R1:W-:Y:S04]  /*3090*/  STL [R1+0x4], R22 ;  /* 0x0000041601007387 */ /* 0x0003e80000100800 */
[----:B------:R1:W1:Y:S01]  /*30a0*/  MUFU.TANH R7, R4 ;  /* 0x0000000400077308 */ /* 0x0002620000002400 */
[----:B-----5:R-:W-:-:S05]  /*30b0*/  IADD3 R3, -R22, 0x1, R121 ;  /* 0x0000000116037810 */ /* 0x020fca0007ffe179 */
[----:B------:R-:W-:-:S05]  /*30c0*/  IMAD.IADD R3, R3, 0x1, -R229 ;  /* 0x0000000103037824 */ /* 0x000fca00078e0ae5 */
[C---:B------:R-:W-:Y:S02]  /*30d0*/  IADD3 R18, R3.reuse, c[0x0][0x328], RZ ;  /* 0x0000ca0003127a10 */ /* 0x040fe40007ffe0ff */
[----:B------:R-:W-:Y:S01]  /*30e0*/  IADD3 R20, R3, UR6, RZ ;  /* 0x0000000603147c10 */ /* 0x000fe2000fffe0ff */
[----:B-1----:R-:W-:Y:S01]  /*30f0*/  IMAD.IADD R22, R28, 0x1, -R22 ;  /* 0x000000011c167824 */ /* 0x002fe200078e0a16 */
[-C--:B------:R-:W-:Y:S02]  /*3100*/  IADD3 R4, R18, R5.reuse, RZ ;  /* 0x0000000512047210 */ /* 0x080fe40007ffe0ff */
[----:B------:R-:W-:Y:S02]  /*3110*/  IADD3 R3, R20, R5, RZ ;  /* 0x0000000514037210 */ /* 0x000fe40007ffe0ff */
[----:B------:R-:W-:Y:S01]  /*3120*/  IMNMX R4, R4, R19, PT ;  /* 0x0000001304047217 */ /* 0x000fe20003800200 */
[----:B------:R-:W-:Y:S05]  /*3130*/  @!P5 BRA `(.L_x_266) ;  /* 0x000001400000d947 */ /* 0x000fea0003800000 */
[----:B--234-:R-:W-:Y:S01]  /*3140*/  IADD3 R5, -R229, R227, R5 ;  /* 0x000000e3e5057210 */ /* 0x01cfe20007ffe105 */
[----:B------:R-:W-:Y:S03]  /*3150*/  BSSY B0, `(.L_x_267) ;  /* 0x000000e000007945 */ /* 0x000fe60003800000 */
        /* <DEDUP_REMOVED lines=9> */
.L_x_268:
[----:B------:R-:W-:-:S04]  /*31f0*/  MOV R6, c[0x0][0x32c] ;  /* 0x0000cb0000067a02 */ /* 0x000fc80000000f00 */
[----:B------:R-:W-:-:S13]  /*3200*/  ISETP.NE.AND P0, PT, R6, 0x1, PT ;  /* 0x000000010600780c */ /* 0x000fda0003f05270 */
[----:B------:R-:W-:-:S05]  /*3210*/  @P0 IMAD.HI.U32 R6, R5, c[0x0][0x330], RZ ;  /* 0x0000cc0005060a27 */ /* 0x000fca00078e00ff */
[----:B------:R-:W-:Y:S02]  /*3220*/  @P0 SHF.R.U32.HI R5, RZ, c[0x0][0x334], R6 ;  /* 0x0000cd00ff050a19 */ /* 0x000fe40000011606 */
.L_x_269:
[----:B------:R-:W-:Y:S05]  /*3230*/  BSYNC B0 ;  /* 0x0000000000007941 */ /* 0x000fea0003800000 */
.L_x_267:
[----:B------:R-:W-:-:S05]  /*3240*/  IMAD R5, R5, c[0x0][0x32c], R22 ;  /* 0x0000cb0005057a24 */ /* 0x000fca00078e0216 */
[----:B------:R-:W-:Y:S02]  /*3250*/  IADD3 R6, R5, c[0x0][0x32c], RZ ;  /* 0x0000cb0005067a10 */ /* 0x000fe40007ffe0ff */
[----:B------:R-:W-:Y:S02]  /*3260*/  IMNMX R3, R3, R5, !PT ;  /* 0x0000000503037217 */ /* 0x000fe40007800200 */
[----:B------:R-:W-:Y:S02]  /*3270*/  IMNMX R4, R4, R6, PT ;  /* 0x0000000604047217 */ /* 0x000fe40003800200 */
.L_x_266:
[C---:B--234-:R-:W-:Y:S01]  /*3280*/  ISETP.GE.AND P0, PT, R28.reuse, 0x2, PT ;  /* 0x000000021c00780c */ /* 0x05cfe20003f06270 */
[----:B------:R-:W1:Y:S01]  /*3290*/  SHFL.IDX PT, R5, R11, 0x1, 0x1c1f ;  /* 0x003c1f000b057f89 */ /* 0x000e6200000e0000 */
[----:B------:R-:W-:Y:S02]  /*32a0*/  ISETP.GE.AND P1, PT, R28, 0x9, PT ;  /* 0x000000091c00780c */ /* 0x000fe40003f26270 */
[----:B------:R-:W-:Y:S02]  /*32b0*/  P2R R30, PR, RZ, 0x1 ;  /* 0x00000001ff1e7803 */ /* 0x000fe40000000000 */
[----:B------:R-:W-:-:S02]  /*32c0*/  ISETP.GT.AND P0, PT, R3, 0x1, !P0 ;  /* 0x000000010300780c */ /* 0x000fc40004704270 */
[----:B------:R-:W-:Y:S02]  /*32d0*/  P2R R29, PR, RZ, 0x2 ;  /* 0x00000002ff1d7803 */ /* 0x000fe40000000000 */
[----:B------:R-:W-:Y:S02]  /*32e0*/  ISETP.LT.OR P0, PT, R4, 0x2, P0 ;  /* 0x000000020400780c */ /* 0x000fe40000701670 */
[C---:B------:R-:W-:Y:S02]  /*32f0*/  ISETP.GE.AND P6, PT, R28.reuse, 0x12, PT ;  /* 0x000000121c00780c */ /* 0x040fe40003fc6270 */
[----:B------:R-:W-:Y:S02]  /*3300*/  FSEL R37, R21, -INF , !P0 ;  /* 0xff80000015257808 */ /* 0x000fe40004000000 */
[----:B------:R-:W-:Y:S02]  /*3310*/  ISETP.GT.AND P0, PT, R3, 0x8, !P1 ;  /* 0x000000080300780c */ /* 0x000fe40004f04270 */
[----:B------:R-:W-:-:S02]  /*3320*/  ISETP.GE.AND P1, PT, R28, 0xa, PT ;  /* 0x0000000a1c00780c */ /* 0x000fc40003f26270 */
[----:B------:R-:W-:Y:S02]  /*3330*/  ISETP.LT.OR P0, PT, R4, 0x9, P0 ;  /* 0x000000090400780c */ /* 0x000fe40000701670 */
[----:B------:R-:W-:Y:S02]  /*3340*/  P2R R27, PR, RZ, 0x2 ;  /* 0x00000002ff1b7803 */ /* 0x000fe40000000000 */
[----:B------:R-:W-:Y:S02]  /*3350*/  FSEL R41, R17, -INF , !P0 ;  /* 0xff80000011297808 */ /* 0x000fe40004000000 */
[----:B------:R-:W-:Y:S02]  /*3360*/  ISETP.GT.AND P0, PT, R3, 0x9, !P1 ;  /* 0x000000090300780c */ /* 0x000fe40004f04270 */
[----:B------:R-:W-:Y:S02]  /*3370*/  ISETP.GE.AND P1, PT, R28, 0x11, PT ;  /* 0x000000111c00780c */ /* 0x000fe40003f26270 */
[----:B------:R-:W-:-:S02]  /*3380*/  ISETP.LT.OR P0, PT, R4, 0xa, P0 ;  /* 0x0000000a0400780c */ /* 0x000fc40000701670 */
[----:B------:R-:W-:Y:S02]  /*3390*/  ISETP.GE.AND P5, PT, R28, 0x19, PT ;  /* 0x000000191c00780c */ /* 0x000fe40003fa6270 */
[----:B------:R-:W-:Y:S02]  /*33a0*/  FSEL R40, R16, -INF , !P0 ;  /* 0xff80000010287808 */ /* 0x000fe40004000000 */
[----:B------:R-:W-:Y:S02]  /*33b0*/  ISETP.GT.AND P0, PT, R3, 0x10, !P1 ;  /* 0x000000100300780c */ /* 0x000fe40004f04270 */
[----:B------:R-:W-:Y:S02]  /*33c0*/  ISETP.GE.AND P4, PT, R28, 0x1a, PT ;  /* 0x0000001a1c00780c */ /* 0x000fe40003f86270 */
[----:B------:R-:W-:Y:S02]  /*33d0*/  ISETP.LT.OR P0, PT, R4, 0x11, P0 ;  /* 0x000000110400780c */ /* 0x000fe40000701670 */
[----:B------:R-:W-:-:S02]  /*33e0*/  ISETP.GE.AND P3, PT, R28, 0x21, PT ;  /* 0x000000211c00780c */ /* 0x000fc40003f66270 */
[----:B------:R-:W-:Y:S02]  /*33f0*/  FSEL R44, R15, -INF , !P0 ;  /* 0xff8000000f2c7808 */ /* 0x000fe40004000000 */
[----:B------:R-:W-:Y:S02]  /*3400*/  ISETP.GT.AND P0, PT, R3, 0x11, !P6 ;  /* 0x000000110300780c */ /* 0x000fe40007704270 */
[----:B------:R-:W-:Y:S02]  /*3410*/  ISETP.GE.AND P2, PT, R28, 0x22, PT ;  /* 0x000000221c00780c */ /* 0x000fe40003f46270 */
[----:B------:R-:W-:Y:S02]  /*3420*/  ISETP.LT.OR P0, PT, R4, 0x12, P0 ;  /* 0x000000120400780c */ /* 0x000fe40000701670 */
[----:B------:R-:W-:Y:S02]  /*3430*/  P2R R26, PR, RZ, 0x2 ;  /* 0x00000002ff1a7803 */ /* 0x000fe40000000000 */
[----:B------:R-:W-:-:S02]  /*3440*/  FSEL R45, R14, -INF , !P0 ;  /* 0xff8000000e2d7808 */ /* 0x000fc40004000000 */
[----:B------:R-:W-:Y:S02]  /*3450*/  ISETP.GT.AND P0, PT, R3, 0x18, !P5 ;  /* 0x000000180300780c */ /* 0x000fe40006f04270 */
[----:B------:R-:W-:Y:S02]  /*3460*/  ISETP.GE.AND P1, PT, R28, 0x29, PT ;  /* 0x000000291c00780c */ /* 0x000fe40003f26270 */
[----:B------:R-:W-:-:S04]  /*3470*/  ISETP.LT.OR P0, PT, R4, 0x19, P0 ;  /* 0x000000190400780c */ /* 0x000fc80000701670 */
[----:B------:R-:W-:Y:S02]  /*3480*/  FSEL R48, R7, -INF , !P0 ;  /* 0xff80000007307808 */ /* 0x000fe40004000000 */
[----:B------:R-:W-:-:S04]  /*3490*/  ISETP.GT.AND P0, PT, R3, 0x19, !P4 ;  /* 0x000000190300780c */ /* 0x000fc80006704270 */
        /* <DEDUP_REMOVED lines=11> */
[----:B------:R-:W-:-:S04]  /*3550*/  ISETP.GE.AND P0, PT, R28, 0x1, PT ;  /* 0x000000011c00780c */ /* 0x000fc80003f06270 */
[----:B------:R-:W-:Y:S02]  /*3560*/  P2R R25, PR, RZ, 0x1 ;  /* 0x00000001ff197803 */ /* 0x000fe40000000000 */
[----:B------:R-:W-:-:S04]  /*3570*/  ISETP.GT.AND P0, PT, R3, RZ, !P0 ;  /* 0x000000ff0300720c */ /* 0x000fc80004704270 */
[----:B------:R-:W-:-:S04]  /*3580*/  ISETP.LT.OR P0, PT, R4, 0x1, P0 ;  /* 0x000000010400780c */ /* 0x000fc80000701670 */
[----:B------:R-:W-:Y:S02]  /*3590*/  FSEL R36, R23, -INF , !P0 ;  /* 0xff80000017247808 */ /* 0x000fe40004000000 */
[----:B------:R-:W-:-:S04]  /*35a0*/  ISETP.GE.AND P0, PT, R28, 0x2a, PT ;  /* 0x0000002a1c00780c */ /* 0x000fc80003f06270 */
[----:B------:R-:W-:Y:S02]  /*35b0*/  P2R R24, PR, RZ, 0x1 ;  /* 0x00000001ff187803 */ /* 0x000fe40000000000 */
[----:B------:R-:W-:Y:S01]  /*35c0*/  ISETP.GT.AND P0, PT, R3, 0x29, !P0 ;  /* 0x000000290300780c */ /* 0x000fe20004704270 */
[----:B------:R-:W-:-:S03]  /*35d0*/  FMUL.FTZ R3, R51, c[0x0][0x320] ;  /* 0x0000c80033037a20 */ /* 0x000fc60000410000 */
[----:B------:R-:W-:Y:S01]  /*35e0*/  ISETP.LT.OR P0, PT, R4, 0x2a, P0 ;  /* 0x0000002a0400780c */ /* 0x000fe20000701670 */
[----:B------:R2:W3:Y:S01]  /*35f0*/  MUFU.TANH R23, R3 ;  /* 0x0000000300177308 */ /* 0x0004e20000002400 */
[----:B-1----:R-:W-:Y:S02]  /*3600*/  IMAD.IADD R4, R18, 0x1, R5 ;  /* 0x0000000112047824 */ /* 0x002fe400078e0205 */
[----:B------:R-:W-:Y:S02]  /*3610*/  FSEL R69, R8, -INF , !P0 ;  /* 0xff80000008457808 */ /* 0x000fe40004000000 */
[----:B------:R-:W-:Y:S02]  /*3620*/  ISETP.GE.AND P0, PT, R252, 0x1, PT ;  /* 0x00000001fc00780c */ /* 0x000fe40003f06270 */
[----:B------:R-:W-:Y:S01]  /*3630*/  IMNMX R4, R4, R19, PT ;  /* 0x0000001304047217 */ /* 0x000fe20003800200 */
[----:B--2---:R-:W-:-:S04]  /*3640*/  FMUL.FTZ R3, R55, c[0x0][0x320] ;  /* 0x0000c80037037a20 */ /* 0x004fc80000410000 */
[----:B------:R1:W2:Y:S02]  /*3650*/  MUFU.TANH R21, R3 ;  /* 0x0000000300157308 */ /* 0x0002a40000002400 */
[----:B-1----:R-:W-:-:S06]  /*3660*/  FMUL.FTZ R3, R42, c[0x0][0x320] ;  /* 0x0000c8002a037a20 */ /* 0x002fcc0000410000 */
[----:B------:R1:W4:Y:S02]  /*3670*/  MUFU.TANH R17, R3 ;  /* 0x0000000300117308 */ /* 0x0003240000002400 */
[----:B-1----:R-:W-:-:S06]  /*3680*/  FMUL.FTZ R3, R43, c[0x0][0x320] ;  /* 0x0000c8002b037a20 */ /* 0x002fcc0000410000 */
[----:B------:R1:W1:Y:S02]  /*3690*/  MUFU.TANH R16, R3 ;  /* 0x0000000300107308 */ /* 0x0002640000002400 */
        /* <DEDUP_REMOVED lines=16> */
[----:B-1----:R-:W-:Y:S01]  /*37a0*/  IMAD.IADD R3, R20, 0x1, R5 ;  /* 0x0000000114037824 */ /* 0x002fe200078e0205 */
        /* <DEDUP_REMOVED lines=12> */
.L_x_272:
[----:B------:R-:W-:-:S04]  /*3870*/  MOV R6, c[0x0][0x32c] ;  /* 0x0000cb0000067a02 */ /* 0x000fc80000000f00 */
[----:B------:R-:W-:-:S13]  /*3880*/  ISETP.NE.AND P0, PT, R6, 0x1, PT ;  /* 0x000000010600780c */ /* 0x000fda0003f05270 */
[----:B------:R-:W-:-:S05]  /*3890*/  @P0 IMAD.HI.U32 R6, R5, c[0x0][0x330], RZ ;  /* 0x0000cc0005060a27 */ /* 0x000fca00078e00ff */
[----:B------:R-:W-:Y:S02]  /*38a0*/  @P0 SHF.R.U32.HI R5, RZ, c[0x0][0x334], R6 ;  /* 0x0000cd00ff050a19 */ /* 0x000fe40000011606 */
.L_x_273:
[----:B------:R-:W-:Y:S05]  /*38b0*/  BSYNC B0 ;  /* 0x0000000000007941 */ /* 0x000fea0003800000 */
.L_x_271:
[----:B------:R-:W-:-:S05]  /*38c0*/  IMAD R5, R5, c[0x0][0x32c], R22 ;  /* 0x0000cb0005057a24 */ /* 0x000fca00078e0216 */
[----:B------:R-:W-:Y:S02]  /*38d0*/  IADD3 R6, R5, c[0x0][0x32c], RZ ;  /* 0x0000cb0005067a10 */ /* 0x000fe40007ffe0ff */
[----:B------:R-:W-:Y:S02]  /*38e0*/  IMNMX R3, R3, R5, !PT ;  /* 0x0000000503037217 */ /* 0x000fe40007800200 */
[----:B------:R-:W-:Y:S02]  /*38f0*/  IMNMX R4, R4, R6, PT ;  /* 0x0000000604047217 */ /* 0x000fe40003800200 */
.L_x_270:
[----:B--234-:R-:W-:Y:S01]  /*3900*/  ISETP.NE.AND P0, PT, R30, RZ, PT ;  /* 0x000000ff1e00720c */ /* 0x01cfe20003f05270 */
[----:B------:R-:W1:Y:S03]  /*3910*/  SHFL.IDX PT, R5, R11, 0x2, 0x1c1f ;  /* 0x005c1f000b057f89 */ /* 0x000e6600000e0000 */
[----:B------:R-:W-:-:S04]  /*3920*/  ISETP.GT.AND P0, PT, R3, 0x1, !P0 ;  /* 0x000000010300780c */ /* 0x000fc80004704270 */
[----:B------:R-:W-:-:S04]  /*3930*/  ISETP.LT.OR P0, PT, R4, 0x2, P0 ;  /* 0x000000020400780c */ /* 0x000fc80000701670 */
[----:B------:R-:W-:Y:S02]  /*3940*/  FSEL R31, R21, -INF , !P0 ;  /* 0xff800000151f7808 */ /* 0x000fe40004000000 */
        /* <DEDUP_REMOVED lines=34> */
[----:B------:R-:W-:-:S04]  /*3b70*/  ISETP.NE.AND P0, PT, R24, RZ, PT ;  /* 0x000000ff1800720c */ /* 0x000fc80003f05270 */
        /* <DEDUP_REMOVED lines=43> */
.L_x_276:
[----:B------:R-:W-:-:S04]  /*3e30*/  MOV R6, c[0x0][0x32c] ;  /* 0x0000cb0000067a02 */ /* 0x000fc80000000f00 */
[----:B------:R-:W-:-:S13]  /*3e40*/  ISETP.NE.AND P0, PT, R6, 0x1, PT ;  /* 0x000000010600780c */ /* 0x000fda0003f05270 */
[----:B------:R-:W-:-:S05]  /*3e50*/  @P0 IMAD.HI.U32 R6, R5, c[0x0][0x330], RZ ;  /* 0x0000cc0005060a27 */ /* 0x000fca00078e00ff */
[----:B------:R-:W-:Y:S02]  /*3e60*/  @P0 SHF.R.U32.HI R5, RZ, c[0x0][0x334], R6 ;  /* 0x0000cd00ff050a19 */ /* 0x000fe40000011606 */
.L_x_277:
[----:B------:R-:W-:Y:S05]  /*3e70*/  BSYNC B0 ;  /* 0x0000000000007941 */ /* 0x000fea0003800000 */
.L_x_275:
[----:B------:R-:W-:-:S05]  /*3e80*/  IMAD R5, R5, c[0x0][0x32c], R22 ;  /* 0x0000cb0005057a24 */ /* 0x000fca00078e0216 */
[----:B------:R-:W-:Y:S02]  /*3e90*/  IADD3 R6, R5, c[0x0][0x32c], RZ ;  /* 0x0000cb0005067a10 */ /* 0x000fe40007ffe0ff */
[----:B------:R-:W-:Y:S02]  /*3ea0*/  IMNMX R3, R3, R5, !PT ;  /* 0x0000000503037217 */ /* 0x000fe40007800200 */
[----:B------:R-:W-:Y:S02]  /*3eb0*/  IMNMX R4, R4, R6, PT ;  /* 0x0000000604047217 */ /* 0x000fe40003800200 */
.L_x_274:
[----:B--234-:R-:W-:-:S04]  /*3ec0*/  ISETP.NE.AND P0, PT, R30, RZ, PT ;  /* 0x000000ff1e00720c */ /* 0x01cfc80003f05270 */
        /* <DEDUP_REMOVED lines=41> */
[----:B------:R1:W2:Y:S01]  /*4160*/  MUFU.TANH R21, R3 ;  /* 0x0000000300157308 */ /* 0x0002a20000002400 */
[----:B------:R-:W3:Y:S02]  /*4170*/  SHFL.IDX PT, R4, R11, 0x3, 0x1c1f ;  /* 0x007c1f000b047f89 */ /* 0x000ee400000e0000 */
[----:B------:R-:W-:Y:S02]  /*4180*/  FSEL R196, R9, -INF , !P0 ;  /* 0xff80000009c47808 */ /* 0x000fe40004000000 */
[----:B------:R-:W-:Y:S01]  /*4190*/  ISETP.GE.AND P0, PT, R252, 0x1, PT ;  /* 0x00000001fc00780c */ /* 0x000fe20003f06270 */
[----:B-1----:R-:W-:-:S04]  /*41a0*/  FMUL.FTZ R3, R62, c[0x0][0x320] ;  /* 0x0000c8003e037a20 */ /* 0x002fc80000410000 */
[----:B------:R1:W4:Y:S01]  /*41b0*/  MUFU.TANH R17, R3 ;  /* 0x0000000300117308 */ /* 0x0003220000002400 */
[----:B---3--:R-:W-:-:S05]  /*41c0*/  IMAD.IADD R12, R18, 0x1, R4 ;  /* 0x00000001120c7824 */ /* 0x008fca00078e0204 */
[----:B------:R-:W-:Y:S01]  /*41d0*/  IMNMX R12, R12, R19, PT ;  /* 0x000000130c0c7217 */ /* 0x000fe20003800200 */
[----:B-1----:R-:W-:-:S04]  /*41e0*/  FMUL.FTZ R3, R63, c[0x0][0x320] ;  /* 0x0000c8003f037a20 */ /* 0x002fc80000410000 */
[----:B------:R1:W3:Y:S02]  /*41f0*/  MUFU.TANH R16, R3 ;  /* 0x0000000300107308 */ /* 0x0002e40000002400 */
        /* <DEDUP_REMOVED lines=31> */
.L_x_280:
[----:B------:R-:W-:-:S04]  /*43f0*/  MOV R5, c[0x0][0x32c] ;  /* 0x0000cb0000057a02 */ /* 0x000fc80000000f00 */
[----:B------:R-:W-:-:S13]  /*4400*/  ISETP.NE.AND P0, PT, R5, 0x1, PT ;  /* 0x000000010500780c */ /* 0x000fda0003f05270 */
[----:B------:R-:W-:-:S05]  /*4410*/  @P0 IMAD.HI.U32 R5, R4, c[0x0][0x330], RZ ;  /* 0x0000cc0004050a27 */ /* 0x000fca00078e00ff */
[----:B------:R-:W-:Y:S02]  /*4420*/  @P0 SHF.R.U32.HI R4, RZ, c[0x0][0x334], R5 ;  /* 0x0000cd00ff040a19 */ /* 0x000fe40000011605 */
.L_x_281:
[----:B------:R-:W-:Y:S05]  /*4430*/  BSYNC B0 ;  /* 0x0000000000007941 */ /* 0x000fea0003800000 */
.L_x_279:
[----:B------:R-:W-:-:S05]  /*4440*/  IMAD R4, R4, c[0x0][0x32c], R22 ;  /* 0x0000cb0004047a24 */ /* 0x000fca00078e0216 */
[----:B------:R-:W-:Y:S02]  /*4450*/  IADD3 R5, R4, c[0x0][0x32c], RZ ;  /* 0x0000cb0004057a10 */ /* 0x000fe40007ffe0ff */
[----:B------:R-:W-:Y:S02]  /*4460*/  IMNMX R3, R3, R4, !PT ;  /* 0x0000000403037217 */ /* 0x000fe40007800200 */
[----:B------:R-:W-:Y:S02]  /*4470*/  IMNMX R12, R12, R5, PT ;  /* 0x000000050c0c7217 */ /* 0x000fe40003800200 */
.L_x_278:
[----:B--234-:R-:W-:Y:S01]  /*4480*/  FMNMX.FTZ R106, R36, R37, !PT ;  /* 0x00000025246a7209 */ /* 0x01cfe20007810000 */
[----:B------:R-:W-:Y:S01]  /*4490*/  IMAD.SHL.U32 R209, R0, 0x2, RZ ;  /* 0x0000000200d17824 */ /* 0x000fe200078e00ff */
[----:B------:R-:W-:Y:S02]  /*44a0*/  ISETP.NE.AND P0, PT, R30, RZ, PT ;  /* 0x000000ff1e00720c */ /* 0x000fe40003f05270 */
[----:B------:R-:W-:Y:S01]  /*44b0*/  FMNMX.FTZ R106, R41, R106, !PT ;  /* 0x0000006a296a7209 */ /* 0x000fe20007810000 */
[----:B------:R-:W-:Y:S01]  /*44c0*/  IMAD R210, R2, 0x2, R209 ;  /* 0x0000000202d27824 */ /* 0x000fe200078e02d1 */
[----:B------:R-:W-:Y:S01]  /*44d0*/  ISETP.GT.AND P0, PT, R3, 0x1, !P0 ;  /* 0x000000010300780c */ /* 0x000fe20004704270 */
[----:B------:R-:W-:Y:S01]  /*44e0*/  LDSM.16.MT88.4 R120, [R209+0x1880] ;  /* 0x00188000d178783b */ /* 0x000fe20000004200 */
[----:B------:R-:W-:-:S02]  /*44f0*/  FMNMX.FTZ R106, R40, R106, !PT ;  /* 0x0000006a286a7209 */ /* 0x000fc40007810000 */
[----:B------:R-:W-:Y:S01]  /*4500*/  ISETP.LT.OR P0, PT, R12, 0x2, P0 ;  /* 0x000000020c00780c */ /* 0x000fe20000701670 */
[----:B------:R-:W-:Y:S01]  /*4510*/  LDSM.16.MT88.4 R136, [R210+0x1880] ;  /* 0x00188000d288783b */ /* 0x000fe20000004200 */
[----:B------:R-:W-:Y:S02]  /*4520*/  FMNMX.FTZ R106, R44, R106, !PT ;  /* 0x0000006a2c6a7209 */ /* 0x000fe40007810000 */
[----:B------:R-:W-:Y:S01]  /*4530*/  FSEL R47, R10, -INF , !P0 ;  /* 0xff8000000a2f7808 */ /* 0x000fe20004000000 */
[----:B------:R-:W-:Y:S01]  /*4540*/  LDSM.16.MT88.4 R152, [R209+0x2480] ;  /* 0x00248000d198783b */ /* 0x000fe20000004200 */
[----:B------:R-:W-:Y:S02]  /*4550*/  FMNMX.FTZ R106, R45, R106, !PT ;  /* 0x0000006a2d6a7209 */ /* 0x000fe40007810000 */
[----:B------:R-:W-:Y:S01]  /*4560*/  ISETP.NE.AND P0, PT, R29, RZ, PT ;  /* 0x000000ff1d00720c */ /* 0x000fe20003f05270 */
[----:B------:R-:W-:Y:S01]  /*4570*/  LDSM.16.MT88.4 R60, [R210+0x2480] ;  /* 0x00248000d23c783b */ /* 0x000fe20000004200 */
[----:B------:R-:W-:-:S02]  /*4580*/  FMNMX.FTZ R106, R48, R106, !PT ;  /* 0x0000006a306a7209 */ /* 0x000fc40007810000 */
[----:B------:R-:W-:Y:S01]  /*4590*/  FMNMX.FTZ R105, R28, R31, !PT ;  /* 0x0000001f1c697209 */ /* 0x000fe20007810000 */
[----:B------:R-:W-:Y:S01]  /*45a0*/  LDSM.16.MT88.4 R76, [R209+0x3080] ;  /* 0x00308000d14c783b */ /* 0x000fe20000004200 */
[----:B------:R-:W-:Y:S02]  /*45b0*/  FMNMX.FTZ R106, R49, R106, !PT ;  /* 0x0000006a316a7209 */ /* 0x000fe40007810000 */
[----:B------:R-:W-:Y:S01]  /*45c0*/  ISETP.GT.AND P0, PT, R3, 0x8, !P0 ;  /* 0x000000080300780c */ /* 0x000fe20004704270 */
[----:B------:R-:W-:Y:S01]  /*45d0*/  LDSM.16.MT88.4 R92, [R210+0x3080] ;  /* 0x00308000d25c783b */ /* 0x000fe20000004200 */
[----:B------:R-:W-:Y:S02]  /*45e0*/  FMNMX.FTZ R106, R57, R106, !PT ;  /* 0x0000006a396a7209 */ /* 0x000fe40007810000 */
[----:B------:R-:W-:Y:S01]  /*45f0*/  FMNMX.FTZ R105, R33, R105, !PT ;  /* 0x0000006921697209 */ /* 0x000fe20007810000 */
[----:B------:R-:W-:Y:S01]  /*4600*/  LDSM.16.MT88.4 R116, [R209+0x1c80] ;  /* 0x001c8000d174783b */ /* 0x000fe20000004200 */
[----:B------:R-:W-:-:S02]  /*4610*/  FMNMX.FTZ R106, R59, R106, !PT ;  /* 0x0000006a3b6a7209 */ /* 0x000fc40007810000 */
[----:B------:R-:W-:Y:S01]  /*4620*/  ISETP.LT.OR P0, PT, R12, 0x9, P0 ;  /* 0x000000090c00780c */ /* 0x000fe20000701670 */
[----:B------:R-:W-:Y:S01]  /*4630*/  LDSM.16.MT88.4 R132, [R210+0x1c80] ;  /* 0x001c8000d284783b */ /* 0x000fe20000004200 */
[----:B------:R-:W-:Y:S02]  /*4640*/  FMNMX.FTZ R106, R68, R106, !PT ;  /* 0x0000006a446a7209 */ /* 0x000fe40007810000 */
[----:B------:R-:W-:Y:S01]  /*4650*/  FMNMX.FTZ R105, R32, R105, !PT ;  /* 0x0000006920697209 */ /* 0x000fe20007810000 */
[----:B------:R-:W-:Y:S01]  /*4660*/  LDSM.16.MT88.4 R148, [R209+0x2880] ;  /* 0x00288000d194783b */ /* 0x000fe20000004200 */
[----:B------:R-:W-:Y:S02]  /*4670*/  FMNMX.FTZ R106, R69, R106, !PT ;  /* 0x0000006a456a7209 */ /* 0x000fe40007810000 */
[----:B------:R-:W-:Y:S01]  /*4680*/  FSEL R56, R21, -INF , !P0 ;  /* 0xff80000015387808 */ /* 0x000fe20004000000 */
[----:B------:R-:W-:Y:S01]  /*4690*/  LDSM.16.MT88.4 R172, [R210+0x2880] ;  /* 0x00288000d2ac783b */ /* 0x000fe20000004200 */
[----:B------:R-:W-:-:S02]  /*46a0*/  ISETP.NE.AND P0, PT, R27, RZ, PT ;  /* 0x000000ff1b00720c */ /* 0x000fc40003f05270 */
[----:B------:R-:W-:Y:S01]  /*46b0*/  FMNMX.FTZ R105, R38, R105, !PT ;  /* 0x0000006926697209 */ /* 0x000fe20007810000 */
[----:B------:R-:W1:Y:S01]  /*46c0*/  SHFL.BFLY PT, R4, R106, 0x2, 0x1f ;  /* 0x0c401f006a047f89 */ /* 0x000e6200000e0000 */
[----:B------:R-:W-:Y:S02]  /*46d0*/  ISETP.GT.AND P0, PT, R3, 0x9, !P0 ;  /* 0x000000090300780c */ /* 0x000fe40004704270 */
[----:B------:R-:W-:Y:S01]  /*46e0*/  FMNMX.FTZ R105, R39, R105, !PT ;  /* 0x0000006927697209 */ /* 0x000fe20007810000 */
[----:B------:R-:W-:Y:S01]  /*46f0*/  LDSM.16.MT88.4 R180, [R209+0x3480] ;  /* 0x00348000d1b4783b */ /* 0x000fe20000004200 */
[----:B------:R-:W-:Y:S02]  /*4700*/  ISETP.LT.OR P0, PT, R12, 0xa, P0 ;  /* 0x0000000a0c00780c */ /* 0x000fe40000701670 */
[----:B------:R-:W-:Y:S01]  /*4710*/  FMNMX.FTZ R105, R42, R105, !PT ;  /* 0x000000692a697209 */ /* 0x000fe20007810000 */
[----:B------:R-:W-:Y:S01]  /*4720*/  LDSM.16.MT88.4 R176, [R210+0x3480] ;  /* 0x00348000d2b0783b */ /* 0x000fe20000004200 */
[----:B------:R-:W-:-:S02]  /*4730*/  FSEL R58, R9, -INF , !P0 ;  /* 0xff800000093a7808 */ /* 0x000fc40004000000 */
[----:B------:R-:W-:Y:S01]  /*4740*/  ISETP.NE.AND P0, PT, R26, RZ, PT ;  /* 0x000000ff1a00720c */ /* 0x000fe20003f05270 */
[----:B------:R-:W-:Y:S01]  /*4750*/  LDSM.16.MT88.4 R164, [R209+0x3880] ;  /* 0x00388000d1a4783b */ /* 0x000fe20000004200 */
[----:B------:R-:W-:Y:S02]  /*4760*/  FMNMX.FTZ R105, R43, R105, !PT ;  /* 0x000000692b697209 */ /* 0x000fe40007810000 */
[----:B------:R-:W-:Y:S01]  /*4770*/  ISETP.GT.AND P0, PT, R3, 0x10, !P0 ;  /* 0x000000100300780c */ /* 0x000fe20004704270 */
[----:B------:R-:W-:Y:S01]  /*4780*/  LDSM.16.MT88.4 R72, [R209+0x2080] ;  /* 0x00208000d148783b */ /* 0x000fe20000004200 */
[----:B------:R-:W-:Y:S02]  /*4790*/  FMNMX.FTZ R105, R46, R105, !PT ;  /* 0x000000692e697209 */ /* 0x000fe40007810000 */
[----:B------:R-:W-:Y:S01]  /*47a0*/  ISETP.LT.OR P0, PT, R12, 0x11, P0 ;  /* 0x000000110c00780c */ /* 0x000fe20000701670 */
[----:B------:R-:W-:Y:S01]  /*47b0*/  LDSM.16.MT88.4 R88, [R210+0x2080] ;  /* 0x00208000d258783b */ /* 0x000fe20000004200 */
[----:B------:R-:W-:-:S02]  /*47c0*/  FMNMX.FTZ R105, R51, R105, !PT ;  /* 0x0000006933697209 */ /* 0x000fc40007810000 */
[----:B------:R-:W-:Y:S01]  /*47d0*/  FSEL R102, R7, -INF , !P0 ;  /* 0xff80000007667808 */ /* 0x000fe20004000000 */
[----:B------:R-:W-:Y:S01]  /*47e0*/  LDSM.16.MT88.4 R108, [R209+0x2c80] ;  /* 0x002c8000d16c783b */ /* 0x000fe20000004200 */
[----:B-1----:R-:W-:Y:S02]  /*47f0*/  FMNMX.FTZ R106, R106, R4, !PT ;  /* 0x000000046a6a7209 */ /* 0x002fe40007810000 */
[----:B------:R-:W-:Y:S01]  /*4800*/  ISETP.GT.AND P0, PT, R3, 0x11, !P6 ;  /* 0x000000110300780c */ /* 0x000fe20007704270 */
[----:B------:R-:W-:Y:S01]  /*4810*/  LDSM.16.MT88.4 R160, [R210+0x2c80] ;  /* 0x002c8000d2a0783b */ /* 0x000fe20000004200 */
[----:B------:R-:W-:Y:S02]  /*4820*/  FMNMX.FTZ R105, R52, R105, !PT ;  /* 0x0000006934697209 */ /* 0x000fe40007810000 */
[----:B------:R-:W-:Y:S01]  /*4830*/  ISETP.LT.OR P0, PT, R12, 0x12, P0 ;  /* 0x000000120c00780c */ /* 0x000fe20000701670 */
[----:B------:R-:W1:Y:S01]  /*4840*/  SHFL.BFLY PT, R4, R106, 0x1, 0x1f ;  /* 0x0c201f006a047f89 */ /* 0x000e6200000e0000 */
[----:B------:R-:W-:-:S02]  /*4850*/  FMNMX.FTZ R105, R53, R105, !PT ;  /* 0x0000006935697209 */ /* 0x000fc40007810000 */
[----:B------:R-:W-:Y:S01]  /*4860*/  FSEL R103, R6, -INF , !P0 ;  /* 0xff80000006677808 */ /* 0x000fe20004000000 */
[----:B------:R-:W-:Y:S01]  /*4870*/  LDSM.16.MT88.4 R168, [R210+0x3880] ;  /* 0x00388000d2a8783b */ /* 0x000fe20000004200 */
[----:B------:R-:W-:Y:S02]  /*4880*/  ISETP.GT.AND P0, PT, R3, 0x18, !P5 ;  /* 0x000000180300780c */ /* 0x000fe40006f04270 */
[----:B------:R-:W-:Y:S02]  /*4890*/  ISETP.NE.AND P6, PT, R25, RZ, PT ;  /* 0x000000ff1900720c */ /* 0x000fe40003fc5270 */
[----:B------:R-:W-:Y:S02]  /*48a0*/  ISETP.LT.OR P0, PT, R12, 0x19, P0 ;  /* 0x000000190c00780c */ /* 0x000fe40000701670 */
[----:B------:R-:W-:Y:S02]  /*48b0*/  IADD3 R222, R222, -0x2, RZ ;  /* 0xfffffffedede7810 */ /* 0x000fe40007ffe0ff */
[----:B------:R-:W-:-:S02]  /*48c0*/  FSEL R107, R15, -INF , !P0 ;  /* 0xff8000000f6b7808 */ /* 0x000fc40004000000 */
[----:B------:R-:W-:-:S04]  /*48d0*/  ISETP.GT.AND P0, PT, R3, 0x19, !P4 ;  /* 0x000000190300780c */ /* 0x000fc80006704270 */
[----:B------:R-:W-:-:S04]  /*48e0*/  ISETP.LT.OR P0, PT, R12, 0x1a, P0 ;  /* 0x0000001a0c00780c */ /* 0x000fc80000701670 */
[----:B------:R-:W-:Y:S02]  /*48f0*/  FSEL R184, R14, -INF , !P0 ;  /* 0xff8000000eb87808 */ /* 0x000fe40004000000 */
[----:B-1----:R-:W-:Y:S02]  /*4900*/  FMNMX.FTZ R106, R106, R4, !PT ;  /* 0x000000046a6a7209 */ /* 0x002fe40007810000 */
[----:B------:R-:W1:Y:S01]  /*4910*/  SHFL.BFLY PT, R4, R105, 0x2, 0x1f ;  /* 0x0c401f0069047f89 */ /* 0x000e6200000e0000 */
[----:B------:R-:W-:Y:S02]  /*4920*/  ISETP.GT.AND P0, PT, R3, 0x20, !P3 ;  /* 0x000000200300780c */ /* 0x000fe40005f04270 */
[----:B------:R-:W-:Y:S02]  /*4930*/  FMUL.FTZ R14, R106, c[0x0][0x2d0] ;  /* 0x0000b4006a0e7a20 */ /* 0x000fe40000410000 */
[----:B------:R-:W-:-:S04]  /*4940*/  ISETP.LT.OR P0, PT, R12, 0x21, P0 ;  /* 0x000000210c00780c */ /* 0x000fc80000701670 */
[----:B------:R-:W-:Y:S02]  /*4950*/  FSEL R190, R17, -INF , !P0 ;  /* 0xff80000011be7808 */ /* 0x000fe40004000000 */
[----:B------:R-:W-:-:S04]  /*4960*/  ISETP.GT.AND P0, PT, R3, 0x21, !P2 ;  /* 0x000000210300780c */ /* 0x000fc80005704270 */
[----:B------:R-:W-:-:S04]  /*4970*/  ISETP.LT.OR P0, PT, R12, 0x22, P0 ;  /* 0x000000220c00780c */ /* 0x000fc80000701670 */
[----:B------:R-:W-:Y:S02]  /*4980*/  FSEL R191, R16, -INF , !P0 ;  /* 0xff80000010bf7808 */ /* 0x000fe40004000000 */
[----:B------:R-:W-:Y:S02]  /*4990*/  ISETP.GT.AND P0, PT, R3, 0x28, !P1 ;  /* 0x000000280300780c */ /* 0x000fe40004f04270 */
[----:B-1----:R-:W-:Y:S02]  /*49a0*/  FMNMX.FTZ R105, R105, R4, !PT ;  /* 0x0000000469697209 */ /* 0x002fe40007810000 */
[----:B------:R-:W-:-:S03]  /*49b0*/  ISETP.LT.OR P0, PT, R12, 0x29, P0 ;  /* 0x000000290c00780c */ /* 0x000fc60000701670 */
[----:B------:R-:W1:Y:S01]  /*49c0*/  SHFL.BFLY PT, R4, R105, 0x1, 0x1f ;  /* 0x0c201f0069047f89 */ /* 0x000e6200000e0000 */
[----:B------:R-:W-:Y:S02]  /*49d0*/  FSEL R192, R8, -INF , !P0 ;  /* 0xff80000008c07808 */ /* 0x000fe40004000000 */
[----:B------:R-:W-:Y:S02]  /*49e0*/  ISETP.GT.AND P0, PT, R3, RZ, !P6 ;  /* 0x000000ff0300720c */ /* 0x000fe40007704270 */
[----:B------:R-:W-:Y:S02]  /*49f0*/  ISETP.NE.AND P6, PT, R24, RZ, PT ;  /* 0x000000ff1800720c */ /* 0x000fe40003fc5270 */
[----:B------:R-:W-:-:S04]  /*4a00*/  ISETP.LT.OR P0, PT, R12, 0x1, P0 ;  /* 0x000000010c00780c */ /* 0x000fc80000701670 */
[----:B------:R-:W-:Y:S02]  /*4a10*/  FSEL R15, R13, -INF , !P0 ;  /* 0xff8000000d0f7808 */ /* 0x000fe40004000000 */
[----:B------:R-:W-:-:S04]  /*4a20*/  FSETP.NEU.FTZ.AND P0, PT, R106, -INF , PT ;  /* 0xff8000006a00780b */ /* 0x000fc80003f1d000 */
[----:B------:R-:W-:Y:S02]  /*4a30*/  FSEL R14, R14, RZ, P0 ;  /* 0x000000ff0e0e7208 */ /* 0x000fe40000000000 */
[----:B-1----:R-:W-:-:S03]  /*4a40*/  FMNMX.FTZ R105, R105, R4, !PT ;  /* 0x0000000469697209 */ /* 0x002fc60007810000 */
[----:B------:R-:W-:Y:S01]  /*4a50*/  FFMA.FTZ R4, R36, c[0x0][0x2d0], -R14 ;  /* 0x0000b40024047a23 */ /* 0x000fe2000001080e */
[C---:B------:R-:W-:Y:S01]  /*4a60*/  FSETP.NEU.FTZ.AND P0, PT, R105.reuse, -INF , PT ;  /* 0xff8000006900780b */ /* 0x040fe20003f1d000 */
[----:B------:R-:W-:Y:S02]  /*4a70*/  FMUL.FTZ R13, R105, c[0x0][0x2d0] ;  /* 0x0000b400690d7a20 */ /* 0x000fe40000410000 */
[----:B------:R1:W-:Y:S03]  /*4a80*/  MUFU.EX2 R234, R4 ;  /* 0x0000000400ea7308 */ /* 0x0003e60000000800 */
[----:B------:R-:W-:Y:S02]  /*4a90*/  FSEL R13, R13, RZ, P0 ;  /* 0x000000ff0d0d7208 */ /* 0x000fe40000000000 */
[----:B------:R-:W-:-:S03]  /*4aa0*/  ISETP.GT.AND P0, PT, R3, 0x29, !P6 ;  /* 0x000000290300780c */ /* 0x000fc60007704270 */
[--C-:B------:R-:W-:Y:S01]  /*4ab0*/  FFMA.FTZ R0, R28, c[0x0][0x2d0], -R13.reuse ;  /* 0x0000b4001c007a23 */ /* 0x100fe2000001080d */
[----:B------:R-:W-:Y:S01]  /*4ac0*/  ISETP.LT.OR P0, PT, R12, 0x2a, P0 ;  /* 0x0000002a0c00780c */ /* 0x000fe20000701670 */
[----:B------:R-:W-:Y:S02]  /*4ad0*/  FFMA.FTZ R2, R43, c[0x0][0x2d0], -R13 ;  /* 0x0000b4002b027a23 */ /* 0x000fe4000001080d */
[----:B------:R2:W-:Y:S01]  /*4ae0*/  MUFU.EX2 R226, R0 ;  /* 0x0000000000e27308 */ /* 0x0005e20000000800 */
[----:B-1----:R-:W-:-:S07]  /*4af0*/  FFMA.FTZ R4, R37, c[0x0][0x2d0], -R14 ;  /* 0x0000b40025047a23 */ /* 0x002fce000001080e */
[----:B------:R1:W-:Y:S01]  /*4b00*/  MUFU.EX2 R233, R4 ;  /* 0x0000000400e97308 */ /* 0x0003e20000000800 */
[----:B--2---:R-:W-:-:S07]  /*4b10*/  FFMA.FTZ R0, R31, c[0x0][0x2d0], -R13 ;  /* 0x0000b4001f007a23 */ /* 0x004fce000001080d */
[----:B------:R2:W-:Y:S01]  /*4b20*/  MUFU.EX2 R241, R2 ;  /* 0x0000000200f17308 */ /* 0x0005e20000000800 */
[----:B-1----:R-:W-:-:S07]  /*4b30*/  FFMA.FTZ R4, R41, c[0x0][0x2d0], -R14 ;  /* 0x0000b40029047a23 */ /* 0x002fce000001080e */
[----:B------:R1:W3:Y:S08]  /*4b40*/  MUFU.EX2 R225, R0 ;  /* 0x0000000000e17308 */ /* 0x0002f00000000800 */
[----:B------:R4:W-:Y:S01]  /*4b50*/  MUFU.EX2 R239, R4 ;  /* 0x0000000400ef7308 */ /* 0x0009e20000000800 */
[----:B--2---:R-:W-:Y:S01]  /*4b60*/  FMNMX.FTZ R2, R15, R47, !PT ;  /* 0x0000002f0f027209 */ /* 0x004fe20007810000 */
[----:B-1----:R-:W-:Y:S01]  /*4b70*/  FFMA.FTZ R0, R33, c[0x0][0x2d0], -R13 ;  /* 0x0000b40021007a23 */ /* 0x002fe2000001080d */
[----:B---3--:R-:W-:-:S05]  /*4b80*/  F2FP.PACK_AB R5, R225, R226 ;  /* 0x000000e2e105723e */ /* 0x008fca00000000ff */
[----:B------:R1:W-:Y:S01]  /*4b90*/  MUFU.EX2 R231, R0 ;  /* 0x0000000000e77308 */ /* 0x0003e20000000800 */
[----:B----4-:R-:W-:-:S07]  /*4ba0*/  FFMA.FTZ R4, R40, c[0x0][0x2d0], -R14 ;  /* 0x0000b40028047a23 */ /* 0x010fce000001080e */
[----:B------:R2:W3:Y:S01]  /*4bb0*/  MUFU.EX2 R240, R4 ;  /* 0x0000000400f07308 */ /* 0x0004e20000000800 */
[----:B-1----:R-:W-:-:S07]  /*4bc0*/  FFMA.FTZ R0, R32, c[0x0][0x2d0], -R13 ;  /* 0x0000b40020007a23 */ /* 0x002fce000001080d */
[----:B------:R1:W4:Y:S01]  /*4bd0*/  MUFU.EX2 R232, R0 ;  /* 0x0000000000e87308 */ /* 0x0003220000000800 */
[----:B--2---:R-:W-:Y:S02]  /*4be0*/  F2FP.PACK_AB R4, R233, R234 ;  /* 0x000000eae904723e */ /* 0x004fe400000000ff */
[----:B---3--:R-:W-:Y:S01]  /*4bf0*/  F2FP.PACK_AB R6, R240, R239 ;  /* 0x000000eff006723e */ /* 0x008fe200000000ff */
[--C-:B-1----:R-:W-:Y:S01]  /*4c00*/  FFMA.FTZ R0, R44, c[0x0][0x2d0], -R14.reuse ;  /* 0x0000b4002c007a23 */ /* 0x102fe2000001080e */
[----:B----4-:R-:W-:Y:S02]  /*4c10*/  F2FP.PACK_AB R7, R232, R231 ;  /* 0x000000e7e807723e */ /* 0x010fe400000000ff */
[----:B------:R-:W-:Y:S01]  /*4c20*/  FSEL R44, R55, -INF , !P0 ;  /* 0xff800000372c7808 */ /* 0x000fe20004000000 */
[----:B------:R1:W-:Y:S04]  /*4c30*/  MUFU.EX2 R236, R0 ;  /* 0x0000000000ec7308 */ /* 0x0003e80000000800 */
[C---:B------:R-:W-:Y:S08]  /*4c40*/  HMMA.16816.F32 R16, R4.reuse, R120, RZ ;  /* 0x000000780410723c */ /* 0x040ff000000018ff */
[----:B------:R-:W-:Y:S01]  /*4c50*/  HMMA.16816.F32 R20, R4, R136, RZ ;  /* 0x000000880414723c */ /* 0x000fe200000018ff */
[----:B-1----:R-:W-:-:S04]  /*4c60*/  FFMA.FTZ R0, R45, c[0x0][0x2d0], -R14 ;  /* 0x0000b4002d007a23 */ /* 0x002fc8000001080e */
        /* <DEDUP_REMOVED lines=17> */
[----:B------:R-:W-:Y:S01]  /*4d80*/  HMMA.16816.F32 R80, R4, R78, RZ ;  /* 0x0000004e0450723c */ /* 0x000fe200000018ff */
[----:B-1----:R-:W-:-:S07]  /*4d90*/  FFMA.FTZ R0, R39, c[0x0][0x2d0], -R13 ;  /* 0x0000b40027007a23 */ /* 0x002fce000001080d */
[----:B------:R-:W-:Y:S01]  /*4da0*/  HMMA.16816.F32 R36, R4, R94, RZ ;  /* 0x0000005e0424723c */ /* 0x000fe200000018ff */
[----:B------:R1:W2:Y:S06]  /*4db0*/  MUFU.EX2 R235, R0 ;  /* 0x0000000000eb7308 */ /* 0x0002ac0000000800 */
[----:B------:R-:W-:Y:S01]  /*4dc0*/  FMNMX.FTZ R4, R56, R2, !PT ;  /* 0x0000000238047209 */ /* 0x000fe20007810000 */
[----:B------:R-:W-:-:S03]  /*4dd0*/  FFMA.FTZ R2, R57, c[0x0][0x2d0], -R14 ;  /* 0x0000b40039027a23 */ /* 0x000fc6000001080e */
[----:B------:R-:W-:Y:S01]  /*4de0*/  FMNMX.FTZ R4, R58, R4, !PT ;  /* 0x000000043a047209 */ /* 0x000fe20007810000 */
[----:B------:R3:W-:Y:S03]  /*4df0*/  MUFU.EX2 R224, R2 ;  /* 0x0000000200e07308 */ /* 0x0007e60000000800 */
[----:B------:R-:W-:Y:S01]  /*4e00*/  FMNMX.FTZ R4, R102, R4, !PT ;  /* 0x0000000466047209 */ /* 0x000fe20007810000 */
[----:B-1----:R-:W-:-:S03]  /*4e10*/  FFMA.FTZ R0, R42, c[0x0][0x2d0], -R13 ;  /* 0x0000b4002a007a23 */ /* 0x002fc6000001080d */
[----:B------:R-:W-:Y:S02]  /*4e20*/  FMNMX.FTZ R4, R103, R4, !PT ;  /* 0x0000000467047209 */ /* 0x000fe40007810000 */
[----:B--2---:R-:W-:Y:S01]  /*4e30*/  F2FP.PACK_AB R9, R235, R230 ;  /* 0x000000e6eb09723e */ /* 0x004fe200000000ff */
[----:B------:R1:W2:Y:S01]  /*4e40*/  MUFU.EX2 R237, R0 ;  /* 0x0000000000ed7308 */ /* 0x0002a20000000800 */
[----:B------:R-:W-:-:S04]  /*4e50*/  FMNMX.FTZ R4, R107, R4, !PT ;  /* 0x000000046b047209 */ /* 0x000fc80007810000 */
[----:B------:R-:W-:Y:S01]  /*4e60*/  FMNMX.FTZ R4, R184, R4, !PT ;  /* 0x00000004b8047209 */ /* 0x000fe20007810000 */
[----:B---3--:R-:W-:-:S03]  /*4e70*/  FFMA.FTZ R2, R59, c[0x0][0x2d0], -R14 ;  /* 0x0000b4003b027a23 */ /* 0x008fc6000001080e */
[----:B------:R-:W-:Y:S01]  /*4e80*/  FMNMX.FTZ R3, R190, R4, !PT ;  /* 0x00000004be037209 */ /* 0x000fe20007810000 */
[----:B------:R3:W4:Y:S03]  /*4e90*/  MUFU.EX2 R207, R2 ;  /* 0x0000000200cf7308 */ /* 0x0007260000000800 */
[----:B------:R-:W-:Y:S02]  /*4ea0*/  FMNMX.FTZ R3, R191, R3, !PT ;  /* 0x00000003bf037209 */ /* 0x000fe40007810000 */
[----:B-1----:R-:W-:Y:S02]  /*4eb0*/  FMNMX.FTZ R0, R50, R54, !PT ;  /* 0x0000003632007209 */ /* 0x002fe40007810000 */
[----:B------:R-:W-:Y:S02]  /*4ec0*/  FMNMX.FTZ R3, R192, R3, !PT ;  /* 0x00000003c0037209 */ /* 0x000fe40007810000 */
[----:B------:R-:W-:-:S02]  /*4ed0*/  FMNMX.FTZ R0, R70, R0, !PT ;  /* 0x0000000046007209 */ /* 0x000fc40007810000 */
[----:B--2---:R-:W-:Y:S02]  /*4ee0*/  F2FP.PACK_AB R11, R241, R237 ;  /* 0x000000edf10b723e */ /* 0x004fe400000000ff */
[----:B------:R-:W-:Y:S01]  /*4ef0*/  FMNMX.FTZ R0, R101, R0, !PT ;  /* 0x0000000065007209 */ /* 0x000fe20007810000 */
[----:B---3--:R-:W-:Y:S01]  /*4f00*/  FFMA.FTZ R2, R68, c[0x0][0x2d0], -R14 ;  /* 0x0000b40044027a23 */ /* 0x008fe2000001080e */
[----:B----4-:R-:W-:Y:S02]  /*4f10*/  F2FP.PACK_AB R96, R207, R224 ;  /* 0x000000e0cf60723e */ /* 0x010fe400000000ff */
[----:B------:R-:W-:Y:S01]  /*4f20*/  FMNMX.FTZ R0, R186, R0, !PT ;  /* 0x00000000ba007209 */ /* 0x000fe20007810000 */
[----:B------:R1:W-:Y:S01]  /*4f30*/  MUFU.EX2 R206, R2 ;  /* 0x0000000200ce7308 */ /* 0x0003e20000000800 */
[----:B------:R-:W-:Y:S02]  /*4f40*/  HMMA.16816.F32 R16, R8, R116, R16 ;  /* 0x000000740810723c */ /* 0x000fe40000001810 */
[----:B------:R-:W-:-:S04]  /*4f50*/  FMNMX.FTZ R0, R187, R0, !PT ;  /* 0x00000000bb007209 */ /* 0x000fc80007810000 */
[----:B------:R-:W-:Y:S02]  /*4f60*/  FMNMX.FTZ R0, R188, R0, !PT ;  /* 0x00000000bc007209 */ /* 0x000fe40007810000 */
[----:B------:R-:W-:Y:S02]  /*4f70*/  HMMA.16816.F32 R20, R8, R132, R20 ;  /* 0x000000840814723c */ /* 0x000fe40000001814 */
[----:B------:R-:W-:-:S04]  /*4f80*/  FMNMX.FTZ R0, R189, R0, !PT ;  /* 0x00000000bd007209 */ /* 0x000fc80007810000 */
[----:B------:R-:W-:Y:S01]  /*4f90*/  FMNMX.FTZ R0, R194, R0, !PT ;  /* 0x00000000c2007209 */ /* 0x000fe20007810000 */
[----:B-1----:R-:W-:Y:S01]  /*4fa0*/  FFMA.FTZ R2, R69, c[0x0][0x2d0], -R14 ;  /* 0x0000b40045027a23 */ /* 0x002fe2000001080e */
[C---:B------:R-:W-:Y:S02]  /*4fb0*/  HMMA.16816.F32 R24, R8.reuse, R148, R24 ;  /* 0x000000940818723c */ /* 0x040fe40000001818 */
[----:B------:R-:W-:Y:S01]  /*4fc0*/  FMNMX.FTZ R0, R193, R0, !PT ;  /* 0x00000000c1007209 */ /* 0x000fe20007810000 */
[----:B------:R1:W2:Y:S03]  /*4fd0*/  MUFU.EX2 R205, R2 ;  /* 0x0000000200cd7308 */ /* 0x0002a60000000800 */
[----:B------:R-:W-:Y:S02]  /*4fe0*/  FMNMX.FTZ R0, R195, R0, !PT ;  /* 0x00000000c3007209 */ /* 0x000fe40007810000 */
[----:B------:R-:W-:Y:S02]  /*4ff0*/  HMMA.16816.F32 R28, R8, R172, R28 ;  /* 0x000000ac081c723c */ /* 0x000fe4000000181c */
[----:B------:R-:W-:-:S05]  /*5000*/  FMNMX.FTZ R0, R196, R0, !PT ;  /* 0x00000000c4007209 */ /* 0x000fca0007810000 */
[----:B------:R-:W3:Y:S01]  /*5010*/  SHFL.BFLY PT, R5, R0, 0x2, 0x1f ;  /* 0x0c401f0000057f89 */ /* 0x000ee200000e0000 */
[----:B------:R-:W-:Y:S01]  /*5020*/  HMMA.16816.F32 R32, R8, R180, R32 ;  /* 0x000000b40820723c */ /* 0x000fe20000001820 */
[----:B-1----:R-:W-:Y:S01]  /*5030*/  FFMA.FTZ R2, R46, c[0x0][0x2d0], -R13 ;  /* 0x0000b4002e027a23 */ /* 0x002fe2000001080d */
[----:B--2---:R-:W-:-:S03]  /*5040*/  F2FP.PACK_AB R98, R205, R206 ;  /* 0x000000cecd62723e */ /* 0x004fc600000000ff */
[----:B------:R1:W-:Y:S03]  /*5050*/  MUFU.EX2 R204, R2 ;  /* 0x0000000200cc7308 */ /* 0x0003e60000000800 */
[C---:B------:R-:W-:Y:S08]  /*5060*/  HMMA.16816.F32 R84, R8.reuse, R176, R84 ;  /* 0x000000b00854723c */ /* 0x040ff00000001854 */
[----:B------:R-:W-:Y:S01]  /*5070*/  HMMA.16816.F32 R124, R8, R118, R124 ;  /* 0x00000076087c723c */ /* 0x000fe2000000187c */
[----:B---3--:R-:W-:-:S07]  /*5080*/  FMNMX.FTZ R0, R0, R5, !PT ;  /* 0x0000000500007209 */ /* 0x008fce0007810000 */
[C---:B------:R-:W-:Y:S01]  /*5090*/  HMMA.16816.F32 R140, R8.reuse, R134, R140 ;  /* 0x00000086088c723c */ /* 0x040fe2000000188c */
[----:B-1----:R-:W-:Y:S01]  /*50a0*/  FMNMX.FTZ R2, R44, R3, !PT ;  /* 0x000000032c027209 */ /* 0x002fe20007810000 */
[--C-:B------:R-:W-:Y:S01]  /*50b0*/  FFMA.FTZ R3, R51, c[0x0][0x2d0], -R13.reuse ;  /* 0x0000b40033037a23 */ /* 0x100fe2000001080d */
[----:B------:R-:W1:Y:S03]  /*50c0*/  SHFL.BFLY PT, R5, R0, 0x1, 0x1f ;  /* 0x0c201f0000057f89 */ /* 0x000e6600000e0000 */
[----:B------:R2:W3:Y:S01]  /*50d0*/  MUFU.EX2 R203, R3 ;  /* 0x0000000300cb7308 */ /* 0x0004e20000000800 */
[----:B------:R-:W4:Y:S01]  /*50e0*/  SHFL.BFLY PT, R4, R2, 0x2, 0x1f ;  /* 0x0c401f0002047f89 */ /* 0x000f2200000e0000 */
[C---:B------:R-:W-:Y:S08]  /*50f0*/  HMMA.16816.F32 R156, R8.reuse, R150, R156 ;  /* 0x00000096089c723c */ /* 0x040ff0000000189c */
[----:B------:R-:W-:Y:S01]  /*5100*/  HMMA.16816.F32 R64, R8, R174, R64 ;  /* 0x000000ae0840723c */ /* 0x000fe20000001840 */
[----:B--2---:R-:W-:Y:S01]  /*5110*/  FFMA.FTZ R3, R52, c[0x0][0x2d0], -R13 ;  /* 0x0000b40034037a23 */ /* 0x004fe2000001080d */
[----:B---3--:R-:W-:-:S06]  /*5120*/  F2FP.PACK_AB R97, R203, R204 ;  /* 0x000000cccb61723e */ /* 0x008fcc00000000ff */
[----:B------:R-:W-:Y:S01]  /*5130*/  HMMA.16816.F32 R80, R8, R182, R80 ;  /* 0x000000b60850723c */ /* 0x000fe20000001850 */
[----:B------:R2:W-:Y:S01]  /*5140*/  MUFU.EX2 R202, R3 ;  /* 0x0000000300ca7308 */ /* 0x0005e20000000800 */
[----:B-1----:R-:W-:Y:S02]  /*5150*/  FMNMX.FTZ R104, R0, R5, !PT ;  /* 0x0000000500687209 */ /* 0x002fe40007810000 */
[----:B----4-:R-:W-:-:S03]  /*5160*/  FMNMX.FTZ R0, R2, R4, !PT ;  /* 0x0000000402007209 */ /* 0x010fc60007810000 */
[C---:B------:R-:W-:Y:S01]  /*5170*/  FMUL.FTZ R2, R104.reuse, c[0x0][0x2d0] ;  /* 0x0000b40068027a20 */ /* 0x040fe20000410000 */
[----:B------:R-:W-:Y:S01]  /*5180*/  FSETP.NEU.FTZ.AND P0, PT, R104, -INF , PT ;  /* 0xff8000006800780b */ /* 0x000fe20003f1d000 */
[----:B------:R-:W-:Y:S01]  /*5190*/  HMMA.16816.F32 R8, R8, R178, R36 ;  /* 0x000000b20808723c */ /* 0x000fe20000001824 */
[----:B------:R-:W1:Y:S02]  /*51a0*/  SHFL.BFLY PT, R4, R0, 0x1, 0x1f ;  /* 0x0c201f0000047f89 */ /* 0x000e6400000e0000 */
[----:B------:R-:W-:Y:S01]  /*51b0*/  FSEL R2, R2, RZ, P0 ;  /* 0x000000ff02027208 */ /* 0x000fe20000000000 */
[----:B--2---:R-:W-:-:S04]  /*51c0*/  FFMA.FTZ R3, R53, c[0x0][0x2d0], -R13 ;  /* 0x0000b40035037a23 */ /* 0x004fc8000001080d */
[----:B------:R2:W3:Y:S01]  /*51d0*/  MUFU.EX2 R201, R3 ;  /* 0x0000000300c97308 */ /* 0x0004e20000000800 */
[----:B-1----:R-:W-:Y:S01]  /*51e0*/  FMNMX.FTZ R100, R0, R4, !PT ;  /* 0x0000000400647209 */ /* 0x002fe20007810000 */
[--C-:B--2---:R-:W-:Y:S01]  /*51f0*/  FFMA.FTZ R3, R50, c[0x0][0x2d0], -R2.reuse ;  /* 0x0000b40032037a23 */ /* 0x104fe20000010802 */
[----:B---3--:R-:W-:Y:S01]  /*5200*/  F2FP.PACK_AB R99, R201, R202 ;  /* 0x000000cac963723e */ /* 0x008fe200000000ff */
[----:B------:R-:W-:Y:S01]  /*5210*/  FFMA.FTZ R0, R70, c[0x0][0x2d0], -R2 ;  /* 0x0000b40046007a23 */ /* 0x000fe20000010802 */
[----:B------:R-:W-:-:S03]  /*5220*/  FSETP.NEU.FTZ.AND P0, PT, R100, -INF , PT ;  /* 0xff8000006400780b */ /* 0x000fc60003f1d000 */
[----:B------:R1:W-:Y:S02]  /*5230*/  MUFU.EX2 R200, R3 ;  /* 0x0000000300c87308 */ /* 0x0003e40000000800 */
[C---:B------:R-:W-:Y:S06]  /*5240*/  HMMA.16816.F32 R68, R96.reuse, R164, R32 ;  /* 0x000000a46044723c */ /* 0x040fec0000001820 */
[----:B------:R2:W-:Y:S02]  /*5250*/  MUFU.EX2 R198, R0 ;  /* 0x0000000000c67308 */ /* 0x0005e40000000800 */
[----:B------:R-:W-:Y:S01]  /*5260*/  HMMA.16816.F32 R112, R96, R72, R16 ;  /* 0x000000486070723c */ /* 0x000fe20000001810 */
[----:B-1----:R-:W-:-:S05]  /*5270*/  FFMA.FTZ R3, R54, c[0x0][0x2d0], -R2 ;  /* 0x0000b40036037a23 */ /* 0x002fca0000010802 */
[----:B------:R1:W3:Y:S02]  /*5280*/  MUFU.EX2 R199, R3 ;  /* 0x0000000300c77308 */ /* 0x0002e40000000800 */
[----:B------:R-:W-:Y:S01]  /*5290*/  HMMA.16816.F32 R128, R96, R88, R20 ;  /* 0x000000586080723c */ /* 0x000fe20000001814 */
[----:B--2---:R-:W-:-:S05]  /*52a0*/  FMUL.FTZ R0, R100, c[0x0][0x2d0] ;  /* 0x0000b40064007a20 */ /* 0x004fca0000410000 */
[----:B------:R-:W-:Y:S02]  /*52b0*/  FSEL R0, R0, RZ, P0 ;  /* 0x000000ff00007208 */ /* 0x000fe40000000000 */
[----:B------:R-:W-:Y:S01]  /*52c0*/  HMMA.16816.F32 R144, R96, R108, R24 ;  /* 0x0000006c6090723c */ /* 0x000fe20000001818 */
[----:B-1----:R-:W-:Y:S01]  /*52d0*/  FFMA.FTZ R3, R101, c[0x0][0x2d0], -R2 ;  /* 0x0000b40065037a23 */ /* 0x002fe20000010802 */
[----:B---3--:R-:W-:-:S06]  /*52e0*/  F2FP.PACK_AB R4, R199, R200 ;  /* 0x000000c8c704723e */ /* 0x008fcc00000000ff */
[C---:B------:R-:W-:Y:S01]  /*52f0*/  HMMA.16816.F32 R52, R96.reuse, R160, R28 ;  /* 0x000000a06034723c */ /* 0x040fe2000000181c */
[----:B------:R1:W2:Y:S07]  /*5300*/  MUFU.EX2 R197, R3 ;  /* 0x0000000300c57308 */ /* 0x0002ae0000000800 */
[C---:B------:R-:W-:Y:S08]  /*5310*/  HMMA.16816.F32 R84, R96.reuse, R168, R84 ;  /* 0x000000a86054723c */ /* 0x040ff00000001854 */
[----:B------:R-:W-:Y:S01]  /*5320*/  HMMA.16816.F32 R124, R96, R74, R124 ;  /* 0x0000004a607c723c */ /* 0x000fe2000000187c */
[----:B-1----:R-:W-:Y:S01]  /*5330*/  FFMA.FTZ R3, R15, c[0x0][0x2d0], -R0 ;  /* 0x0000b4000f037a23 */ /* 0x002fe20000010800 */
[----:B--2---:R-:W-:-:S03]  /*5340*/  F2FP.PACK_AB R6, R197, R198 ;  /* 0x000000c6c506723e */ /* 0x004fc600000000ff */
[----:B------:R1:W-:Y:S03]  /*5350*/  MUFU.EX2 R36, R3 ;  /* 0x0000000300247308 */ /* 0x0003e60000000800 */
[C---:B------:R-:W-:Y:S08]  /*5360*/  HMMA.16816.F32 R140, R96.reuse, R90, R140 ;  /* 0x0000005a608c723c */ /* 0x040ff0000000188c */
[----:B------:R-:W-:Y:S01]  /*5370*/  HMMA.16816.F32 R156, R96, R110, R156 ;  /* 0x0000006e609c723c */ /* 0x000fe2000000189c */
[----:B-1----:R-:W-:-:S07]  /*5380*/  FFMA.FTZ R3, R47, c[0x0][0x2d0], -R0 ;  /* 0x0000b4002f037a23 */ /* 0x002fce0000010800 */
[C---:B------:R-:W-:Y:S01]  /*5390*/  HMMA.16816.F32 R64, R96.reuse, R162, R64 ;  /* 0x000000a26040723c */ /* 0x040fe20000001840 */
[----:B------:R1:W2:Y:S07]  /*53a0*/  MUFU.EX2 R51, R3 ;  /* 0x0000000300337308 */ /* 0x0002ae0000000800 */
[C---:B------:R-:W-:Y:S08]  /*53b0*/  HMMA.16816.F32 R80, R96.reuse, R166, R80 ;  /* 0x000000a66050723c */ /* 0x040ff00000001850 */
[----:B------:R-:W-:Y:S01]  /*53c0*/  HMMA.16816.F32 R96, R96, R170, R8 ;  /* 0x000000aa6060723c */ /* 0x000fe20000001808 */
[----:B-1----:R-:W-:Y:S01]  /*53d0*/  FFMA.FTZ R3, R56, c[0x0][0x2d0], -R0 ;  /* 0x0000b40038037a23 */ /* 0x002fe20000010800 */
[----:B--2---:R-:W-:-:S03]  /*53e0*/  F2FP.PACK_AB R5, R51, R36 ;  /* 0x000000243305723e */ /* 0x004fc600000000ff */
[----:B------:R1:W-:Y:S02]  /*53f0*/  MUFU.EX2 R101, R3 ;  /* 0x0000000300657308 */ /* 0x0003e40000000800 */
[----:B-1----:R-:W-:-:S06]  /*5400*/  FFMA.FTZ R3, R58, c[0x0][0x2d0], -R0 ;  /* 0x0000b4003a037a23 */ /* 0x002fcc0000010800 */
[----:B------:R1:W2:Y:S02]  /*5410*/  MUFU.EX2 R50, R3 ;  /* 0x0000000300327308 */ /* 0x0002a40000000800 */
[----:B-1----:R-:W-:Y:S01]  /*5420*/  FFMA.FTZ R3, R186, c[0x0][0x2d0], -R2 ;  /* 0x0000b400ba037a23 */ /* 0x002fe20000010802 */
[----:B--2---:R-:W-:Y:S01]  /*5430*/  F2FP.PACK_AB R7, R50, R101 ;  /* 0x000000653207723e */ /* 0x004fe200000000ff */
[----:B------:R-:W-:-:S04]  /*5440*/  IMAD.MOV.U32 R186, RZ, RZ, c[0x0][0x2c4] ;  /* 0x0000b100ffba7624 */ /* 0x000fc800078e00ff */
[----:B------:R1:W-:Y:S01]  /*5450*/  MUFU.EX2 R48, R3 ;  /* 0x0000000300307308 */ /* 0x0003e20000000800 */
[----:B------:R-:W-:Y:S01]  /*5460*/  ISETP.NE.AND P6, PT, R186, 0x1, PT ;  /* 0x00000001ba00780c */ /* 0x000fe20003fc5270 */
        /* <DEDUP_REMOVED lines=8> */
[----:B------:R1:W-:Y:S07]  /*54f0*/  MUFU.EX2 R46, R3 ;  /* 0x00000003002e7308 */ /* 0x0003ee0000000800 */
[C---:B------:R-:W-:Y:S08]  /*5500*/  HMMA.16816.F32 R120, R4.reuse, R122, RZ ;  /* 0x0000007a0478723c */ /* 0x040ff000000018ff */
[----:B------:R-:W-:Y:S01]  /*5510*/  HMMA.16816.F32 R136, R4, R138, RZ ;  /* 0x0000008a0488723c */ /* 0x000fe200000018ff */
[----:B-1----:R-:W-:-:S04]  /*5520*/  FFMA.FTZ R3, R189, c[0x0][0x2d0], -R2 ;  /* 0x0000b400bd037a23 */ /* 0x002fc80000010802 */
[----:B------:R1:W3:Y:S03]  /*5530*/  MUFU.EX2 R49, R3 ;  /* 0x0000000300317308 */ /* 0x0002e60000000800 */
        /* <DEDUP_REMOVED lines=8> */
[----:B------:R1:W4:Y:S02]  /*55c0*/  MUFU.EX2 R32, R3 ;  /* 0x0000000300207308 */ /* 0x0003240000000800 */
[----:B--2---:R-:W-:Y:S02]  /*55d0*/  F2FP.PACK_AB R4, R47, R48 ;  /* 0x000000302f04723e */ /* 0x004fe400000000ff */
[----:B---3--:R-:W-:Y:S01]  /*55e0*/  F2FP.PACK_AB R6, R49, R46 ;  /* 0x0000002e3106723e */ /* 0x008fe200000000ff */
[----:B-1----:R-:W-:Y:S01]  /*55f0*/  FFMA.FTZ R3, R107, c[0x0][0x2d0], -R0 ;  /* 0x0000b4006b037a23 */ /* 0x002fe20000010800 */
[----:B----4-:R-:W-:-:S03]  /*5600*/  F2FP.PACK_AB R5, R32, R33 ;  /* 0x000000212005723e */ /* 0x010fc600000000ff */
[----:B------:R1:W-:Y:S02]  /*5610*/  MUFU.EX2 R34, R3 ;  /* 0x0000000300227308 */ /* 0x0003e40000000800 */
[----:B-1----:R-:W-:-:S06]  /*5620*/  FFMA.FTZ R3, R184, c[0x0][0x2d0], -R0 ;  /* 0x0000b400b8037a23 */ /* 0x002fcc0000010800 */
[----:B------:R1:W2:Y:S02]  /*5630*/  MUFU.EX2 R35, R3 ;  /* 0x0000000300237308 */ /* 0x0002a40000000800 */
[----:B-1----:R-:W-:Y:S01]  /*5640*/  FFMA.FTZ R3, R194, c[0x0][0x2d0], -R2 ;  /* 0x0000b400c2037a23 */ /* 0x002fe20000010802 */
[----:B--2---:R-:W-:-:S05]  /*5650*/  F2FP.PACK_AB R7, R35, R34 ;  /* 0x000000222307723e */ /* 0x004fca00000000ff */
[----:B------:R1:W-:Y:S02]  /*5660*/  MUFU.EX2 R39, R3 ;  /* 0x0000000300277308 */ /* 0x0003e40000000800 */
        /* <DEDUP_REMOVED lines=8> */
[----:B------:R-:W-:Y:S01]  /*56f0*/  FFMA.FTZ R2, R196, c[0x0][0x2d0], -R2 ;  /* 0x0000b400c4027a23 */ /* 0x000fe20000010802 */
[----:B--2---:R-:W-:Y:S01]  /*5700*/  F2FP.PACK_AB R92, R45, R39 ;  /* 0x000000272d5c723e */ /* 0x004fe200000000ff */
[----:B------:R1:W-:Y:S05]  /*5710*/  MUFU.EX2 R38, R3 ;  /* 0x0000000300267308 */ /* 0x0003ea0000000800 */
[C---:B------:R-:W-:Y:S03]  /*5720*/  HMMA.16816.F32 R24, R4.reuse, R176, R24 ;  /* 0x000000b00418723c */ /* 0x040fe60000001818 */
[----:B------:R2:W3:Y:S05]  /*5730*/  MUFU.EX2 R37, R2 ;  /* 0x0000000200257308 */ /* 0x0004ea0000000800 */
[----:B------:R-:W-:Y:S01]  /*5740*/  HMMA.16816.F32 R120, R4, R118, R120 ;  /* 0x000000760478723c */ /* 0x000fe20000001878 */
[----:B-1----:R-:W-:-:S07]  /*5750*/  @P6 IMAD.HI.U32 R3, R185, c[0x0][0x2c8], RZ ;  /* 0x0000b200b9036a27 */ /* 0x002fce00078e00ff */
[C---:B------:R-:W-:Y:S01]  /*5760*/  HMMA.16816.F32 R136, R4.reuse, R134, R136 ;  /* 0x000000860488723c */ /* 0x040fe20000001888 */
[----:B------:R-:W-:Y:S01]  /*5770*/  @P6 SHF.R.U32.HI R185, RZ, c[0x0][0x2cc], R3 ;  /* 0x0000b300ffb96a19 */ /* 0x000fe20000011603 */
[----:B--2---:R-:W-:Y:S01]  /*5780*/  FFMA.FTZ R2, R190, c[0x0][0x2d0], -R0 ;  /* 0x0000b400be027a23 */ /* 0x004fe20000010800 */
[----:B------:R-:W-:Y:S02]  /*5790*/  ISETP.GE.AND P6, PT, R252, 0x1, PT ;  /* 0x00000001fc00780c */ /* 0x000fe40003fc6270 */
[----:B---3--:R-:W-:Y:S01]  /*57a0*/  F2FP.PACK_AB R94, R37, R38 ;  /* 0x00000026255e723e */ /* 0x008fe200000000ff */
[----:B------:R1:W-:Y:S02]  /*57b0*/  MUFU.EX2 R9, R2 ;  /* 0x0000000200097308 */ /* 0x0003e40000000800 */
[----:B------:R-:W-:Y:S01]  /*57c0*/  HMMA.16816.F32 R152, R4, R150, R152 ;  /* 0x000000960498723c */ /* 0x000fe20000001898 */
[----:B------:R-:W-:-:S07]  /*57d0*/  IMAD.IADD R3, R244, 0x1, R185 ;  /* 0x00000001f4037824 */ /* 0x000fce00078e02b9 */
[----:B------:R-:W-:Y:S01]  /*57e0*/  HMMA.16816.F32 R60, R4, R174, R60 ;  /* 0x000000ae043c723c */ /* 0x000fe2000000183c */
[----:B-1----:R-:W-:-:S07]  /*57f0*/  FFMA.FTZ R2, R191, c[0x0][0x2d0], -R0 ;  /* 0x0000b400bf027a23 */ /* 0x002fce0000010800 */
[C---:B------:R-:W-:Y:S01]  /*5800*/  HMMA.16816.F32 R76, R4.reuse, R182, R76 ;  /* 0x000000b6044c723c */ /* 0x040fe2000000184c */
[----:B------:R-:W1:Y:S07]  /*5810*/  MUFU.EX2 R8, R2 ;  /* 0x0000000200087308 */ /* 0x000e6e0000000800 */
[----:B------:R-:W-:Y:S07]  /*5820*/  HMMA.16816.F32 R40, R4, R178, R40 ;  /* 0x000000b20428723c */ /* 0x000fee0000001828 */
[----:B------:R-:W-:-:S02]  /*5830*/  FADD.FTZ R5, R234, R233 ;  /* 0x000000e9ea057221 */ /* 0x000fc40000010000 */
[----:B------:R-:W-:Y:S02]  /*5840*/  FADD.FTZ R7, R226, R225 ;  /* 0x000000e1e2077221 */ /* 0x000fe40000010000 */
[----:B------:R-:W-:Y:S01]  /*5850*/  FADD.FTZ R6, R200, R199 ;  /* 0x000000c7c8067221 */ /* 0x000fe20000010000 */
[----:B-1----:R-:W-:Y:S01]  /*5860*/  F2FP.PACK_AB R93, R8, R9 ;  /* 0x00000009085d723e */ /* 0x002fe200000000ff */
[----:B------:R-:W-:Y:S02]  /*5870*/  FADD.FTZ R4, R36, R51 ;  /* 0x0000003324047221 */ /* 0x000fe40000010000 */
[----:B------:R-:W-:Y:S02]  /*5880*/  FADD.FTZ R5, R239, R5 ;  /* 0x00000005ef057221 */ /* 0x000fe40000010000 */
[----:B------:R-:W-:Y:S02]  /*5890*/  FADD.FTZ R7, R231, R7 ;  /* 0x00000007e7077221 */ /* 0x000fe40000010000 */
[----:B------:R-:W-:-:S02]  /*58a0*/  FADD.FTZ R6, R198, R6 ;  /* 0x00000006c6067221 */ /* 0x000fc40000010000 */
[----:B------:R-:W-:Y:S02]  /*58b0*/  FADD.FTZ R4, R101, R4 ;  /* 0x0000000465047221 */ /* 0x000fe40000010000 */
[----:B------:R-:W-:Y:S02]  /*58c0*/  FADD.FTZ R5, R240, R5 ;  /* 0x00000005f0057221 */ /* 0x000fe40000010000 */
        /* <DEDUP_REMOVED lines=8> */
[----:B------:R-:W-:Y:S02]  /*5950*/  FFMA.FTZ R2, R192, c[0x0][0x2d0], -R0 ;  /* 0x0000b400c0027a23 */ /* 0x000fe40000010800 */
[----:B------:R-:W-:-:S02]  /*5960*/  FADD.FTZ R5, R235, R11 ;  /* 0x0000000beb057221 */ /* 0x000fc40000010000 */
[----:B------:R-:W-:Y:S02]  /*5970*/  FADD.FTZ R4, R47, R10 ;  /* 0x0000000a2f047221 */ /* 0x000fe40000010000 */
[----:B------:R-:W-:Y:S01]  /*5980*/  FFMA.FTZ R0, R44, c[0x0][0x2d0], -R0 ;  /* 0x0000b4002c007a23 */ /* 0x000fe20000010800 */
[----:B------:R-:W-:Y:S01]  /*5990*/  MUFU.EX2 R2, R2 ;  /* 0x0000000200027308 */ /* 0x000fe20000000800 */
[----:B------:R-:W-:Y:S02]  /*59a0*/  FADD.FTZ R6, R32, R6 ;  /* 0x0000000620067221 */ /* 0x000fe40000010000 */
[----:B------:R-:W-:Y:S02]  /*59b0*/  FADD.FTZ R11, R242, R7 ;  /* 0x00000007f20b7221 */ /* 0x000fe40000010000 */
[----:B------:R-:W-:Y:S02]  /*59c0*/  FADD.FTZ R10, R237, R5 ;  /* 0x00000005ed0a7221 */ /* 0x000fe40000010000 */
[----:B------:R-:W-:Y:S01]  /*59d0*/  FADD.FTZ R7, R46, R4 ;  /* 0x000000042e077221 */ /* 0x000fe20000010000 */
[----:B------:R-:W1:Y:S01]  /*59e0*/  MUFU.EX2 R0, R0 ;  /* 0x0000000000007308 */ /* 0x000e620000000800 */
[----:B------:R-:W-:-:S02]  /*59f0*/  FADD.FTZ R4, R34, R6 ;  /* 0x0000000622047221 */ /* 0x000fc40000010000 */
[----:B------:R-:W-:Y:S02]  /*5a00*/  FADD.FTZ R5, R243, R11 ;  /* 0x0000000bf3057221 */ /* 0x000fe40000010000 */
[----:B------:R-:W-:Y:S02]  /*5a10*/  FADD.FTZ R6, R241, R10 ;  /* 0x0000000af1067221 */ /* 0x000fe40000010000 */
[----:B------:R-:W-:Y:S02]  /*5a20*/  FADD.FTZ R7, R49, R7 ;  /* 0x0000000731077221 */ /* 0x000fe40000010000 */
[----:B------:R-:W-:Y:S02]  /*5a30*/  FADD.FTZ R4, R35, R4 ;  /* 0x0000000423047221 */ /* 0x000fe40000010000 */
[----:B------:R-:W-:Y:S02]  /*5a40*/  FADD.FTZ R5, R224, R5 ;  /* 0x00000005e0057221 */ /* 0x000fe40000010000 */
[----:B------:R-:W-:-:S02]  /*5a50*/  FADD.FTZ R6, R204, R6 ;  /* 0x00000006cc067221 */ /* 0x000fc40000010000 */
[----:B------:R-:W-:Y:S01]  /*5a60*/  FADD.FTZ R7, R39, R7 ;  /* 0x0000000727077221 */ /* 0x000fe20000010000 */
[----:B-1----:R-:W-:Y:S01]  /*5a70*/  F2FP.PACK_AB R95, R0, R2 ;  /* 0x00000002005f723e */ /* 0x002fe200000000ff */
        /* <DEDUP_REMOVED lines=14> */
[----:B------:R-:W-:Y:S01]  /*5b60*/  STL [R1+0xc], R7 ;  /* 0x00000c0701007387 */ /* 0x000fe20000100800 */
[----:B------:R-:W-:Y:S01]  /*5b70*/  FADD.FTZ R0, R0, R8 ;  /* 0x0000000800007221 */ /* 0x000fe20000010000 */
[C---:B------:R-:W-:Y:S02]  /*5b80*/  HMMA.16816.F32 R132, R92.reuse, R88, R20 ;  /* 0x000000585c84723c */ /* 0x040fe40000001814 */
[----:B------:R-:W-:Y:S04]  /*5b90*/  STL [R1+0x8], R4 ;  /* 0x0000080401007387 */ /* 0x000fe80000100800 */
[----:B------:R1:W-:Y:S02]  /*5ba0*/  STL [R1+0x10], R2 ;  /* 0x0000100201007387 */ /* 0x0003e40000100800 */
[C---:B------:R-:W-:Y:S02]  /*5bb0*/  HMMA.16816.F32 R136, R92.reuse, R90, R136 ;  /* 0x0000005a5c88723c */ /* 0x040fe40000001888 */
[----:B------:R2:W-:Y:S06]  /*5bc0*/  STL [R1+0x14], R0 ;  /* 0x0000140001007387 */ /* 0x0005ec0000100800 */
[C---:B------:R-:W-:Y:S08]  /*5bd0*/  HMMA.16816.F32 R148, R92.reuse, R108, R16 ;  /* 0x0000006c5c94723c */ /* 0x040ff00000001810 */
[----:B------:R-:W-:Y:S01]  /*5be0*/  HMMA.16816.F32 R152, R92, R110, R152 ;  /* 0x0000006e5c98723c */ /* 0x000fe20000001898 */
[----:B-1----:R-:W-:-:S07]  /*5bf0*/  IADD3 R2, R3, c[0x0][0x328], RZ ;  /* 0x0000ca0003027a10 */ /* 0x002fce0007ffe0ff */
[C---:B------:R-:W-:Y:S08]  /*5c00*/  HMMA.16816.F32 R56, R92.reuse, R160, R56 ;  /* 0x000000a05c38723c */ /* 0x040ff00000001838 */
[C---:B------:R-:W-:Y:S08]  /*5c10*/  HMMA.16816.F32 R60, R92.reuse, R162, R60 ;  /* 0x000000a25c3c723c */ /* 0x040ff0000000183c */
[C---:B------:R-:W-:Y:S08]  /*5c20*/  HMMA.16816.F32 R72, R92.reuse, R164, R12 ;  /* 0x000000a45c48723c */ /* 0x040ff0000000180c */
[C---:B------:R-:W-:Y:S08]  /*5c30*/  HMMA.16816.F32 R76, R92.reuse, R166, R76 ;  /* 0x000000a65c4c723c */ /* 0x040ff0000000184c */
[C---:B------:R-:W-:Y:S08]  /*5c40*/  HMMA.16816.F32 R88, R92.reuse, R168, R24 ;  /* 0x000000a85c58723c */ /* 0x040ff00000001818 */
[----:B------:R-:W-:Y:S01]  /*5c50*/  HMMA.16816.F32 R92, R92, R170, R40 ;  /* 0x000000aa5c5c723c */ /* 0x000fe20000001828 */
[----:B------:R-:W-:Y:S07]  /*5c60*/  @!P6 BRA `(.L_x_282) ;  /* 0x000000f00000e947 */ /* 0x000fee0003800000 */
[C---:B--2---:R-:W-:Y:S01]  /*5c70*/  ISETP.GT.AND P0, PT, R3.reuse, RZ, PT ;  /* 0x000000ff0300720c */ /* 0x044fe20003f04270 */
[----:B------:R-:W-:Y:S01]  /*5c80*/  IMAD.MOV.U32 R4, RZ, RZ, c[0x0][0x32c] ;  /* 0x0000cb00ff047624 */ /* 0x000fe200078e00ff */
        /* <DEDUP_REMOVED lines=8> */
.L_x_283:
[----:B------:R-:W-:-:S13]  /*5d10*/  ISETP.NE.AND P0, PT, R4, 0x1, PT ;  /* 0x000000010400780c */ /* 0x000fda0003f05270 */
[----:B------:R-:W-:-:S05]  /*5d20*/  @P0 IMAD.HI.U32 R3, R0, c[0x0][0x330], RZ ;  /* 0x0000cc0000030a27 */ /* 0x000fca00078e00ff */
[----:B------:R-:W-:-:S05]  /*5d30*/  @P0 SHF.R.U32.HI R0, RZ, c[0x0][0x334], R3 ;  /* 0x0000cd00ff000a19 */ /* 0x000fca0000011603 */
.L_x_284:
[----:B------:R-:W-:-:S05]  /*5d40*/  IMAD R0, R0, R4, c[0x0][0x32c] ;  /* 0x0000cb0000007624 */ /* 0x000fca00078e0204 */
[----:B------:R-:W-:-:S05]  /*5d50*/  IMNMX R2, R2, R0, PT ;  /* 0x0000000002027217 */ /* 0x000fca0003800200 */
.L_x_282:
[----:B--2---:R-:W-:-:S05]  /*5d60*/  IMAD.HI R2, R2, 0x2aaaaaab, RZ ;  /* 0x2aaaaaab02027827 */ /* 0x004fca00078e02ff */
[----:B------:R-:W-:-:S04]  /*5d70*/  SHF.R.U32.HI R0, RZ, 0x1f, R2 ;  /* 0x0000001fff007819 */ /* 0x000fc80000011602 */
[----:B------:R-:W-:-:S04]  /*5d80*/  LEA.HI.SX32 R2, R2, R0, 0x1d ;  /* 0x0000000002027211 */ /* 0x000fc800078feaff */
[----:B------:R-:W-:-:S04]  /*5d90*/  IMNMX R3, R245, R2, !PT ;  /* 0x00000002f5037217 */ /* 0x000fc80007800200 */
[----:B------:R-:W-:Y:S01]  /*5da0*/  ISETP.GE.AND P0, PT, R222, R3, PT ;  /* 0x00000003de00720c */ /* 0x000fe20003f06270 */
[----:B------:R1:W-:-:S12]  /*5db0*/  STL [R1+0x18], R3 ;  /* 0x0000180301007387 */ /* 0x0003d80000100800 */
[----:B------:R-:W-:Y:S05]  /*5dc0*/  @!P0 BRA `(.L_x_285) ;  /* 0x0000454000008947 */ /* 0x000fea0003800000 */
[----:B------:R-:W2:Y:S01]  /*5dd0*/  LDL.64 R4, [R1+0x28] ;  /* 0x0000280001047983 */ /* 0x000ea20000100a00 */
[C---:B------:R-:W-:Y:S01]  /*5de0*/  IADD3 R0, P0, R250.reuse, 0x20, RZ ;  /* 0x00000020fa007810 */ /* 0x040fe20007f1e0ff */
[----:B------:R-:W-:Y:S01]  /*5df0*/  IMAD.MOV.U32 R103, RZ, RZ, R105 ;  /* 0x000000ffff677224 */ /* 0x000fe200078e0069 */
[----:B------:R-:W-:Y:S01]  /*5e00*/  MOV R108, R100 ;  /* 0x00000064006c7202 */ /* 0x000fe20000000f00 */
[----:B------:R-:W-:Y:S02]  /*5e10*/  IMAD.MOV.U32 R102, RZ, RZ, R106 ;  /* 0x000000ffff667224 */ /* 0x000fe400078e006a */
[----:B------:R3:W-:Y:S01]  /*5e20*/  STL [R1], R0 ;  /* 0x0000000001007387 */ /* 0x0007e20000100800 */
[----:B------:R-:W-:Y:S01]  /*5e30*/  IMAD.X R252, RZ, RZ, R249, P0 ;  /* 0x000000fffffc7224 */ /* 0x000fe200000e06f9 */
[----:B------:R-:W-:Y:S01]  /*5e40*/  IADD3 R251, P0, R250, 0x40, RZ ;  /* 0x00000040fafb7810 */ /* 0x000fe20007f1e0ff */
[----:B------:R-:W-:-:S04]  /*5e50*/  IMAD.MOV.U32 R107, RZ, RZ, R104 ;  /* 0x000000ffff6b7224 */ /* 0x000fc800078e0068 */
[----:B------:R-:W-:Y:S01]  /*5e60*/  IMAD.X R250, RZ, RZ, R249, P0 ;  /* 0x000000fffffa7224 */ /* 0x000fe200000e06f9 */
[----:B------:R-:W-:-:S04]  /*5e70*/  IADD3 R249, P0, R246, 0x20, RZ ;  /* 0x00000020f6f97810 */ /* 0x000fc80007f1e0ff */
[----:B--2---:R-:W-:Y:S02]  /*5e80*/  IADD3.X R248, RZ, R5, RZ, P0, !PT ;  /* 0x00000005fff87210 */ /* 0x004fe400007fe4ff */
[----:B------:R-:W-:-:S04]  /*5e90*/  IADD3 R247, P0, R246, 0x40, RZ ;  /* 0x00000040f6f77810 */ /* 0x000fc80007f1e0ff */
[----:B---3--:R-:W-:Y:S02]  /*5ea0*/  IADD3.X R246, RZ, R5, RZ, P0, !PT ;  /* 0x00000005fff67210 */ /* 0x008fe400007fe4ff */
.L_x_304:
[----:B------:R-:W2:Y:S01]  /*5eb0*/  LDL R224, [R1+0x48] ;  /* 0x0000480001e07983 */ /* 0x000ea20000100800 */
[----:B------:R-:W-:Y:S04]  /*5ec0*/  DEPBAR.LE SB0, 0x0 ;  /* 0x000080000000791a */ /* 0x000fe80000000000 */
[----:B------:R-:W-:Y:S01]  /*5ed0*/  BAR.SYNC.DEFER_BLOCKING 0x0 ;  /* 0x0000000000007b1d */ /* 0x000fe20000010000 */
[C---:B------:R-:W-:Y:S02]  /*5ee0*/  LOP3.LUT P5, RZ, R228.reuse, 0x200, RZ, 0xc0, !PT ;  /* 0x00000200e4ff7812 */ /* 0x040fe400078ac0ff */
[C---:B------:R-:W-:Y:S02]  /*5ef0*/  LOP3.LUT P4, RZ, R228.reuse, 0x80, RZ, 0xc0, !PT ;  /* 0x00000080e4ff7812 */ /* 0x040fe4000788c0ff */
[----:B------:R-:W-:Y:S01]  /*5f00*/  LOP3.LUT P3, RZ, R228, 0x100, RZ, 0xc0, !PT ;  /* 0x00000100e4ff7812 */ /* 0x000fe2000786c0ff */
[----:B------:R-:W3:Y:S04]  /*5f10*/  S2R R226, SR_TID.X ;  /* 0x0000000000e27919 */ /* 0x000ee80000002100 */
[----:B------:R4:W1:Y:S04]  /*5f20*/  LDSM.16.M88.4 R48, [R211+0x6080] ;  /* 0x00608000d330783b */ /* 0x0008680000000200 */
[----:B------:R4:W1:Y:S04]  /*5f30*/  LDSM.16.M88.4 R44, [R211+0x7080] ;  /* 0x00708000d32c783b */ /* 0x0008680000000200 */
[----:B------:R4:W1:Y:S04]  /*5f40*/  LDSM.16.M88.4 R16, [R208+0x3c80] ;  /* 0x003c8000d010783b */ /* 0x0008680000000200 */
[----:B------:R4:W1:Y:S04]  /*5f50*/  LDSM.16.M88.4 R32, [R208+0x4080] ;  /* 0x00408000d020783b */ /* 0x0008680000000200 */
[----:B------:R4:W1:Y:S04]  /*5f60*/  LDSM.16.M88.4 R160, [R208+0x4480] ;  /* 0x00448000d0a0783b */ /* 0x0008680000000200 */
[----:B------:R4:W1:Y:S04]  /*5f70*/  LDSM.16.M88.4 R164, [R212+0x6080] ;  /* 0x00608000d4a4783b */ /* 0x0008680000000200 */
[----:B------:R4:W1:Y:S04]  /*5f80*/  LDSM.16.M88.4 R172, [R212+0x7080] ;  /* 0x00708000d4ac783b */ /* 0x0008680000000200 */
[----:B------:R4:W1:Y:S04]  /*5f90*/  LDSM.16.M88.4 R168, [R213] ;  /* 0x00000000d5a8783b */ /* 0x0008680000000200 */
[----:B------:R4:W1:Y:S04]  /*5fa0*/  LDSM.16.M88.4 R176, [R221] ;  /* 0x00000000ddb0783b */ /* 0x0008680000000200 */
[----:B------:R4:W1:Y:S01]  /*5fb0*/  LDSM.16.M88.4 R180, [R220] ;  /* 0x00000000dcb4783b */ /* 0x0008620000000200 */
[----:B--2---:R-:W-:Y:S11]  /*5fc0*/  ISETP.GT.AND P0, PT, R224, R222, PT ;  /* 0x000000dee000720c */ /* 0x004ff60003f04270 */
[----:B------:R-:W-:Y:S02]  /*5fd0*/  @!UPT UIADD3 URZ, URZ, URZ, URZ ;  /* 0x0000003f3f3ff290 */ /* 0x000fe4000fffe03f */
[----:B------:R-:W-:-:S05]  /*5fe0*/  @P0 BRA `(.L_x_286) ;  /* 0x0000034000000947 */ /* 0x000fca0003800000 */
[----:B-1-34-:R-:W-:Y:S01]  /*5ff0*/  SHF.R.S32.HI R0, RZ, 0x1f, R222 ;  /* 0x0000001fff007819 */ /* 0x01afe200000114de */
[----:B------:R-:W2:Y:S01]  /*6000*/  LDL.64 R22, [R1+0x40] ;  /* 0x0000400001167983 */ /* 0x000ea20000100a00 */
[----:B------:R-:W-:Y:S01]  /*6010*/  ISETP.GT.AND P1, PT, R226, 0x3f, PT ;  /* 0x0000003fe200780c */ /* 0x000fe20003f24270 */
[----:B------:R-:W-:Y:S02]  /*6020*/  IMAD.WIDE.U32 R2, R222, c[0x0][0x208], RZ ;  /* 0x00008200de027a25 */ /* 0x000fe400078e00ff */
[----:B------:R-:W3:Y:S02]  /*6030*/  LDL.64 R20, [R1+0x38] ;  /* 0x0000380001147983 */ /* 0x000ee40000100a00 */
[----:B------:R-:W-:Y:S02]  /*6040*/  IMAD R0, R0, c[0x0][0x208], RZ ;  /* 0x0000820000007a24 */ /* 0x000fe400078e02ff */
[----:B------:R-:W4:Y:S01]  /*6050*/  LDL R14, [R1] ;  /* 0x00000000010e7983 */ /* 0x000f220000100800 */
[----:B------:R-:W-:Y:S02]  /*6060*/  IMAD.MOV.U32 R25, RZ, RZ, c[0x0][0x208] ;  /* 0x00008200ff197624 */ /* 0x000fe400078e00ff */
[----:B------:R-:W-:Y:S02]  /*6070*/  IMAD R0, R222, c[0x0][0x20c], R0 ;  /* 0x00008300de007a24 */ /* 0x000fe400078e0200 */
[----:B------:R-:W-:Y:S02]  /*6080*/  IMAD.SHL.U32 R25, R25, 0x20, RZ ;  /* 0x0000002019197824 */ /* 0x000fe400078e00ff */
[----:B------:R-:W-:Y:S02]  /*6090*/  IMAD.IADD R0, R3, 0x1, R0 ;  /* 0x0000000103007824 */ /* 0x000fe400078e0200 */
[----:B------:R-:W-:Y:S04]  /*60a0*/  IMAD.WIDE.U32 R2, R2, 0x30, RZ ;  /* 0x0000003002027825 */ /* 0x000fe800078e00ff */
[----:B------:R-:W-:Y:S02]  /*60b0*/  IMAD R0, R0, 0x30, RZ ;  /* 0x0000003000007824 */ /* 0x000fe400078e02ff */
[----:B------:R-:W-:Y:S02]  /*60c0*/  IMAD.MOV.U32 R24, RZ, RZ, 0x5 ;  /* 0x00000005ff187424 */ /* 0x000fe400078e00ff */
[----:B------:R-:W-:Y:S02]  /*60d0*/  IMAD.IADD R0, R3, 0x1, R0 ;  /* 0x0000000103007824 */ /* 0x000fe400078e0200 */
[----:B------:R-:W-:Y:S05]  /*60e0*/  IMAD.MOV.U32 R15, RZ, RZ, c[0x0][0x208] ;  /* 0x00008200ff0f7624 */ /* 0x000fea00078e00ff */
[----:B------:R-:W-:Y:S02]  /*60f0*/  SHF.L.U64.HI R15, R15, R24, c[0x0][0x20c] ;  /* 0x000083000f0f7619 */ /* 0x000fe40000010218 */
[-C--:B--2---:R-:W-:Y:S05]  /*6100*/  IADD3 R4, P0, R22, R2.reuse, RZ ;  /* 0x0000000216047210 */ /* 0x084fea0007f1e0ff */
[----:B---3--:R-:W-:Y:S01]  /*6110*/  IMAD.X R6, R0, 0x1, R21, P0 ;  /* 0x0000000100067824 */ /* 0x008fe200000e0615 */
[-C--:B----4-:R-:W-:Y:S05]  /*6120*/  IADD3 R3, P0, R14, R2.reuse, RZ ;  /* 0x000000020e037210 */ /* 0x090fea0007f1e0ff */
[C---:B------:R-:W-:Y:S01]  /*6130*/  IMAD.X R7, R0.reuse, 0x1, R252, P0 ;  /* 0x0000000100077824 */ /* 0x040fe200000e06fc */
[-C--:B------:R-:W-:Y:S05]  /*6140*/  IADD3 R5, P0, R251, R2.reuse, RZ ;  /* 0x00000002fb057210 */ /* 0x080fea0007f1e0ff */
[----:B------:R-:W-:Y:S01]  /*6150*/  IMAD.X R9, R0, 0x1, R250, P0 ;  /* 0x0000000100097824 */ /* 0x000fe200000e06fa */
[C---:B------:R-:W-:Y:S04]  /*6160*/  LEA R12, P0, R4.reuse, c[0x0][0x1f8], 0x1 ;  /* 0x00007e00040c7a11 */ /* 0x040fe800078008ff */
[----:B------:R-:W-:Y:S02]  /*6170*/  LEA.HI.X R13, R4, c[0x0][0x1fc], R6, 0x1, P0 ;  /* 0x00007f00040d7a11 */ /* 0x000fe400000f0c06 */
[C---:B------:R-:W-:Y:S03]  /*6180*/  LEA R10, P0, R3.reuse, c[0x0][0x1f8], 0x1 ;  /* 0x00007e00030a7a11 */ /* 0x040fe600078008ff */
[----:B------:R-:W-:Y:S01]  /*6190*/  @!PT LDS RZ, [RZ] ;  /* 0x00000000fffff984 */ /* 0x000fe20000000800 */
[----:B------:R-:W-:Y:S01]  /*61a0*/  @!PT LDS RZ, [RZ] ;  /* 0x00000000fffff984 */ /* 0x000fe20000000800 */
[----:B------:R-:W-:Y:S01]  /*61b0*/  @!PT LDS RZ, [RZ] ;  /* 0x00000000fffff984 */ /* 0x000fe20000000800 */
[----:B------:R1:W-:Y:S01]  /*61c0*/  LDGSTS.E.BYPASS.LTC128B.128 [R223+0x1880], [R12.64], !P5 ;  /* 0x018800000cdf7fae */ /* 0x0003e2000e901d48 */
[----:B------:R-:W-:Y:S02]  /*61d0*/  LEA.HI.X R11, R3, c[0x0][0x1fc], R7, 0x1, P0 ;  /* 0x00007f00030b7a11 */ /* 0x000fe400000f0c07 */
[C---:B------:R-:W-:Y:S03]  /*61e0*/  LEA R8, P0, R5.reuse, c[0x0][0x1f8], 0x1 ;  /* 0x00007e0005087a11 */ /* 0x040fe600078008ff */
[----:B------:R1:W-:Y:S01]  /*61f0*/  LDGSTS.E.BYPASS.LTC128B.128 [R223+0x2480], [R10.64], !P4 ;  /* 0x024800000adf7fae */ /* 0x0003e2000e101d48 */
[----:B------:R-:W-:Y:S02]  /*6200*/  LEA.HI.X R9, R5, c[0x0][0x1fc], R9, 0x1, P0 ;  /* 0x00007f0005097a11 */ /* 0x000fe400000f0c09 */
[----:B------:R-:W-:Y:S03]  /*6210*/  @!P1 IADD3 R2, P0, R25, R2, RZ ;  /* 0x0000000219029210 */ /* 0x000fe60007f1e0ff */
[----:B------:R1:W-:Y:S02]  /*6220*/  LDGSTS.E.BYPASS.LTC128B.128 [R223+0x3080], [R8.64], !P3 ;  /* 0x0308000008df7fae */ /* 0x0003e4000d901d48 */
[----:B------:R-:W-:Y:S01]  /*6230*/  @!P1 IMAD.X R0, R0, 0x1, R15, P0 ;  /* 0x0000000100009824 */ /* 0x000fe200000e060f */
[----:B------:R-:W-:Y:S05]  /*6240*/  @!P1 IADD3 R3, P0, R2, R22, RZ ;  /* 0x0000001602039210 */ /* 0x000fea0007f1e0ff */
[----:B------:R-:W-:Y:S01]  /*6250*/  @!P1 IMAD.X R4, R0, 0x1, R21, P0 ;  /* 0x0000000100049824 */ /* 0x000fe200000e0615 */
[C---:B------:R-:W-:Y:S04]  /*6260*/  @!P1 LEA R6, P0, R3.reuse, c[0x0][0x1f8], 0x1 ;  /* 0x00007e0003069a11 */ /* 0x040fe800078008ff */
[----:B------:R-:W-:Y:S02]  /*6270*/  @!P1 LEA.HI.X R7, R3, c[0x0][0x1fc], R4, 0x1, P0 ;  /* 0x00007f0003079a11 */ /* 0x000fe400000f0c04 */
[----:B------:R-:W-:Y:S03]  /*6280*/  @!P1 IADD3 R3, P0, R2, R14, RZ ;  /* 0x0000000e02039210 */ /* 0x000fe60007f1e0ff */
[----:B------:R1:W-:Y:S02]  /*6290*/  @!P1 LDGSTS.E.BYPASS.LTC128B.128 [R223+0x2080], [R6.64], !P5 ;  /* 0x0208000006df9fae */ /* 0x0003e4000e901d48 */
[----:B------:R-:W-:Y:S01]  /*62a0*/  @!P1 IMAD.X R5, R0, 0x1, R252, P0 ;  /* 0x0000000100059824 */ /* 0x000fe200000e06fc */
[C---:B------:R-:W-:Y:S04]  /*62b0*/  @!P1 LEA R4, P0, R3.reuse, c[0x0][0x1f8], 0x1 ;  /* 0x00007e0003049a11 */ /* 0x040fe800078008ff */
[----:B------:R-:W-:Y:S02]  /*62c0*/  @!P1 LEA.HI.X R5, R3, c[0x0][0x1fc], R5, 0x1, P0 ;  /* 0x00007f0003059a11 */ /* 0x000fe400000f0c05 */
[----:B------:R-:W-:Y:S03]  /*62d0*/  @!P1 IADD3 R3, P0, R2, R251, RZ ;  /* 0x000000fb02039210 */ /* 0x000fe60007f1e0ff */
[----:B------:R1:W-:Y:S02]  /*62e0*/  @!P1 LDGSTS.E.BYPASS.LTC128B.128 [R223+0x2c80], [R4.64], !P4 ;  /* 0x02c8000004df9fae */ /* 0x0003e4000e101d48 */
[----:B------:R-:W-:Y:S01]  /*62f0*/  @!P1 IMAD.X R0, R0, 0x1, R250, P0 ;  /* 0x0000000100009824 */ /* 0x000fe200000e06fa */
[C---:B------:R-:W-:Y:S04]  /*6300*/  @!P1 LEA R2, P0, R3.reuse, c[0x0][0x1f8], 0x1 ;  /* 0x00007e0003029a11 */ /* 0x040fe800078008ff */
[----:B------:R-:W-:Y:S05]  /*6310*/  @!P1 LEA.HI.X R3, R3, c[0x0][0x1fc], R0, 0x1, P0 ;  /* 0x00007f0003039a11 */ /* 0x000fea00000f0c00 */
[----:B------:R1:W-:Y:S04]  /*6320*/  @!P1 LDGSTS.E.BYPASS.LTC128B.128 [R223+0x3880], [R2.64], !P3 ;  /* 0x0388000002df9fae */ /* 0x0003e8000d901d48 */
.L_x_286:
[-C--:B-1-34-:R-:W-:Y:S01]  /*6330*/  HMMA.16816.F32 R4, R48, R16.reuse, RZ ;  /* 0x000000103004723c */ /* 0x09afe200000018ff */
[----:B------:R-:W-:Y:S02]  /*6340*/  LDSM.16.M88.4 R184, [R211+0x8080] ;  /* 0x00808000d3b8783b */ /* 0x000fe40000000200 */
[----:B------:R-:W-:Y:S05]  /*6350*/  ISETP.GT.AND P0, PT, R222, R224, PT ;  /* 0x000000e0de00720c */ /* 0x000fea0003f04270 */
[C---:B------:R-:W-:Y:S01]  /*6360*/  HMMA.16816.F32 R8, R44.reuse, R16, RZ ;  /* 0x000000102c08723c */ /* 0x040fe200000018ff */
[----:B------:R-:W0:Y:S07]  /*6370*/  LDGDEPBAR ;  /* 0x00000000000079af */ /* 0x000e2e0000000000 */
[-C--:B------:R-:W-:Y:S01]  /*6380*/  HMMA.16816.F32 R12, R44, R18.reuse, RZ ;  /* 0x000000122c0c723c */ /* 0x080fe200000018ff */
[----:B------:R-:W1:Y:S07]  /*6390*/  LDSM.16.M88.4 R188, [R208+0x4880] ;  /* 0x00488000d0bc783b */ /* 0x000e6e0000000200 */
[C---:B------:R-:W-:Y:S01]  /*63a0*/  HMMA.16816.F32 R16, R48.reuse, R18, RZ ;  /* 0x000000123010723c */ /* 0x040fe200000018ff */
[----:B------:R-:W2:Y:S07]  /*63b0*/  LDSM.16.M88.4 R192, [R211+0x9080] ;  /* 0x00908000d3c0783b */ /* 0x000eae0000000200 */
[-C--:B------:R-:W-:Y:S01]  /*63c0*/  HMMA.16816.F32 R20, R48, R32.reuse, RZ ;  /* 0x000000203014723c */ /* 0x080fe200000018ff */
[----:B------:R-:W3:Y:S07]  /*63d0*/  LDSM.16.M88.4 R196, [R208+0x4c80] ;  /* 0x004c8000d0c4783b */ /* 0x000eee0000000200 */
        /* <DEDUP_REMOVED lines=9> */
[----:B------:R-:W4:Y:S07]  /*6470*/  LDSM.16.M88.4 R160, [R208+0x5080] ;  /* 0x00508000d0a0783b */ /* 0x000f2e0000000200 */
[-C--:B------:R-:W-:Y:S08]  /*6480*/  HMMA.16816.F32 R4, R164, R168.reuse, R4 ;  /* 0x000000a8a404723c */ /* 0x080ff00000001804 */
        /* <DEDUP_REMOVED lines=14> */
[----:B------:R-:W3:Y:S08]  /*6570*/  LDSM.16.M88.4 R164, [R218] ;  /* 0x00000000daa4783b */ /* 0x000ef00000000200 */
[----:B------:R-:W4:Y:S01]  /*6580*/  LDSM.16.M88.4 R180, [R208+0x5480] ;  /* 0x00548000d0b4783b */ /* 0x000f220000000200 */
[-C--:B-1----:R-:W-:Y:S08]  /*6590*/  HMMA.16816.F32 R4, R184, R188.reuse, R4 ;  /* 0x000000bcb804723c */ /* 0x082ff00000001804 */
[C---:B--2---:R-:W-:Y:S08]  /*65a0*/  HMMA.16816.F32 R8, R192.reuse, R188, R8 ;  /* 0x000000bcc008723c */ /* 0x044ff00000001808 */
[-C--:B------:R-:W-:Y:S08]  /*65b0*/  HMMA.16816.F32 R12, R192, R190.reuse, R12 ;  /* 0x000000bec00c723c */ /* 0x080ff0000000180c */
[C---:B------:R-:W-:Y:S01]  /*65c0*/  HMMA.16816.F32 R16, R184.reuse, R190, R16 ;  /* 0x000000beb810723c */ /* 0x040fe20000001810 */
[----:B------:R-:W-:Y:S07]  /*65d0*/  LDSM.16.M88.4 R188, [R208+0x5c80] ;  /* 0x005c8000d0bc783b */ /* 0x000fee0000000200 */
[-C--:B---3--:R-:W-:Y:S08]  /*65e0*/  HMMA.16816.F32 R20, R184, R196.reuse, R20 ;  /* 0x000000c4b814723c */ /* 0x088ff00000001814 */
[C---:B------:R-:W-:Y:S08]  /*65f0*/  HMMA.16816.F32 R24, R192.reuse, R196, R24 ;  /* 0x000000c4c018723c */ /* 0x040ff00000001818 */
[-C--:B------:R-:W-:Y:S08]  /*6600*/  HMMA.16816.F32 R28, R192, R198.reuse, R28 ;  /* 0x000000c6c01c723c */ /* 0x080ff0000000181c */
[C---:B------:R-:W-:Y:S01]  /*6610*/  HMMA.16816.F32 R32, R184.reuse, R198, R32 ;  /* 0x000000c6b820723c */ /* 0x040fe20000001820 */
[----:B------:R-:W-:Y:S07]  /*6620*/  LDSM.16.M88.4 R196, [R216] ;  /* 0x00000000d8c4783b */ /* 0x000fee0000000200 */
[-C--:B----4-:R-:W-:Y:S08]  /*6630*/  HMMA.16816.F32 R36, R184, R160.reuse, R36 ;  /* 0x000000a0b824723c */ /* 0x090ff00000001824 */
[C---:B------:R-:W-:Y:S08]  /*6640*/  HMMA.16816.F32 R40, R192.reuse, R160, R40 ;  /* 0x000000a0c028723c */ /* 0x040ff00000001828 */
[-C--:B------:R-:W-:Y:S01]  /*6650*/  HMMA.16816.F32 R44, R192, R162.reuse, R44 ;  /* 0x000000a2c02c723c */ /* 0x080fe2000000182c */
[----:B------:R-:W-:Y:S07]  /*6660*/  LDSM.16.M88.4 R192, [R212+0xa080] ;  /* 0x00a08000d4c0783b */ /* 0x000fee0000000200 */
[----:B------:R-:W-:Y:S01]  /*6670*/  HMMA.16816.F32 R48, R184, R162, R48 ;  /* 0x000000a2b830723c */ /* 0x000fe20000001830 */
[----:B------:R-:W1:Y:S07]  /*6680*/  LDSM.16.M88.4 R160, [R211+0xb080] ;  /* 0x00b08000d3a0783b */ /* 0x000e6e0000000200 */
[-C--:B-----5:R-:W-:Y:S01]  /*6690*/  HMMA.16816.F32 R4, R168, R200.reuse, R4 ;  /* 0x000000c8a804723c */ /* 0x0a0fe20000001804 */
[----:B------:R-:W2:Y:S07]  /*66a0*/  LDSM.16.M88.4 R184, [R208+0x5880] ;  /* 0x00588000d0b8783b */ /* 0x000eae0000000200 */
[C---:B------:R-:W-:Y:S08]  /*66b0*/  HMMA.16816.F32 R8, R204.reuse, R200, R8 ;  /* 0x000000c8cc08723c */ /* 0x040ff00000001808 */
[-C--:B------:R-:W-:Y:S08]  /*66c0*/  HMMA.16816.F32 R12, R204, R202.reuse, R12 ;  /* 0x000000cacc0c723c */ /* 0x080ff0000000180c */
[C---:B------:R-:W-:Y:S08]  /*66d0*/  HMMA.16816.F32 R16, R168.reuse, R202, R16 ;  /* 0x000000caa810723c */ /* 0x040ff00000001810 */
[-C--:B------:R-:W-:Y:S08]  /*66e0*/  HMMA.16816.F32 R20, R168, R164.reuse, R20 ;  /* 0x000000a4a814723c */ /* 0x080ff00000001814 */
        /* <DEDUP_REMOVED lines=25> */
[----:B------:R-:W1:Y:S01]  /*6880*/  MUFU.TANH R162, R4 ;  /* 0x0000000400a27308 */ /* 0x000e620000002400 */
[----:B------:R-:W-:Y:S02]  /*6890*/  FMUL.FTZ R5, R5, c[0x0][0x320] ;  /* 0x0000c80005057a20 */ /* 0x000fe40000410000 */
[----:B------:R-:W-:Y:S02]  /*68a0*/  FMUL.FTZ R6, R6, c[0x0][0x320] ;  /* 0x0000c80006067a20 */ /* 0x000fe40000410000 */
[----:B------:R-:W-:Y:S04]  /*68b0*/  FMUL.FTZ R7, R7, c[0x0][0x320] ;  /* 0x0000c80007077a20 */ /* 0x000fe80000410000 */
[----:B------:R-:W-:Y:S01]  /*68c0*/  FMUL.FTZ R8, R8, c[0x0][0x320] ;  /* 0x0000c80008087a20 */ /* 0x000fe20000410000 */
[----:B------:R-:W2:Y:S01]  /*68d0*/  MUFU.TANH R161, R5 ;  /* 0x0000000500a17308 */ /* 0x000ea20000002400 */
[----:B------:R-:W-:Y:S02]  /*68e0*/  FMUL.FTZ R9, R9, c[0x0][0x320] ;  /* 0x0000c80009097a20 */ /* 0x000fe40000410000 */
[----:B------:R-:W-:Y:S02]  /*68f0*/  FMUL.FTZ R10, R10, c[0x0][0x320] ;  /* 0x0000c8000a0a7a20 */ /* 0x000fe40000410000 */
[----:B------:R-:W-:Y:S02]  /*6900*/  FMUL.FTZ R11, R11, c[0x0][0x320] ;  /* 0x0000c8000b0b7a20 */ /* 0x000fe40000410000 */
        /* <DEDUP_REMOVED lines=8> */
[----:B------:R4:W1:Y:S01]  /*6990*/  MUFU.TANH R169, R7 ;  /* 0x0000000700a97308 */ /* 0x0008620000002400 */
[----:B------:R-:W-:Y:S09]  /*69a0*/  FMUL.FTZ R18, R18, c[0x0][0x320] ;  /* 0x0000c80012127a20 */ /* 0x000ff20000410000 */
[----:B------:R-:W1:Y:S10]  /*69b0*/  MUFU.TANH R182, R8 ;  /* 0x0000000800b67308 */ /* 0x000e740000002400 */
[----:B------:R-:W1:Y:S01]  /*69c0*/  MUFU.TANH R176, R9 ;  /* 0x0000000900b07308 */ /* 0x000e620000002400 */
[----:B----4-:R-:W4:Y:S09]  /*69d0*/  LDSM.16.M88.4 R4, [R215] ;  /* 0x00000000d704783b */ /* 0x010f320000000200 */
[----:B------:R-:W1:Y:S10]  /*69e0*/  MUFU.TANH R186, R10 ;  /* 0x0000000a00ba7308 */ /* 0x000e740000002400 */
[----:B------:R5:W1:Y:S10]  /*69f0*/  MUFU.TANH R184, R11 ;  /* 0x0000000b00b87308 */ /* 0x000a740000002400 */
[----:B------:R-:W1:Y:S10]  /*6a00*/  MUFU.TANH R178, R14 ;  /* 0x0000000e00b27308 */ /* 0x000e740000002400 */
[----:B------:R-:W1:Y:S01]  /*6a10*/  MUFU.TANH R110, R16 ;  /* 0x00000010006e7308 */ /* 0x000e620000002400 */
[----:B-----5:R-:W5:Y:S01]  /*6a20*/  LDSM.16.M88.4 R8, [R214] ;  /* 0x00000000d608783b */ /* 0x020f620000000200 */
[----:B------:R-:W-:Y:S04]  /*6a30*/  DEPBAR.LE SB0, 0x0 ;  /* 0x000080000000791a */ /* 0x000fe80000000000 */
[-C--:B----4-:R-:W-:Y:S04]  /*6a40*/  HMMA.16816.F32 R20, R192, R4.reuse, R20 ;  /* 0x00000004c014723c */ /* 0x090fe80000001814 */
[----:B------:R4:W1:Y:S01]  /*6a50*/  MUFU.TANH R111, R19 ;  /* 0x00000013006f7308 */ /* 0x0008620000002400 */
[----:B------:R-:W-:Y:S03]  /*6a60*/  BAR.SYNC.DEFER_BLOCKING 0x0 ;  /* 0x0000000000007b1d */ /* 0x000fe60000010000 */
[C---:B------:R-:W-:Y:S06]  /*6a70*/  HMMA.16816.F32 R24, R164.reuse, R4, R24 ;  /* 0x00000004a418723c */ /* 0x040fec0000001818 */
[----:B------:R-:W1:Y:S02]  /*6a80*/  MUFU.TANH R174, R12 ;  /* 0x0000000c00ae7308 */ /* 0x000e640000002400 */
[-C--:B------:R-:W-:Y:S08]  /*6a90*/  HMMA.16816.F32 R28, R164, R6.reuse, R28 ;  /* 0x00000006a41c723c */ /* 0x080ff0000000181c */
[----:B------:R-:W1:Y:S01]  /*6aa0*/  MUFU.TANH R163, R13 ;  /* 0x0000000d00a37308 */ /* 0x000e620000002400 */
[C---:B------:R-:W-:Y:S04]  /*6ab0*/  HMMA.16816.F32 R32, R192.reuse, R6, R32 ;  /* 0x00000006c020723c */ /* 0x040fe80000001820 */
[----:B------:R-:W-:Y:S02]  /*6ac0*/  FMUL.FTZ R20, R20, c[0x0][0x320] ;  /* 0x0000c80014147a20 */ /* 0x000fe40000410000 */
[----:B------:R-:W-:Y:S03]  /*6ad0*/  FMUL.FTZ R21, R21, c[0x0][0x320] ;  /* 0x0000c80015157a20 */ /* 0x000fe60000410000 */
[----:B------:R-:W1:Y:S03]  /*6ae0*/  MUFU.TANH R177, R15 ;  /* 0x0000000f00b17308 */ /* 0x000e660000002400 */
        /* <DEDUP_REMOVED lines=11> */
[----:B------:R-:W-:Y:S02]  /*6ba0*/  FMUL.FTZ R29, R29, c[0x0][0x320] ;  /* 0x0000c8001d1d7a20 */ /* 0x000fe40000410000 */
[----:B------:R-:W-:Y:S02]  /*6bb0*/  FMUL.FTZ R30, R30, c[0x0][0x320] ;  /* 0x0000c8001e1e7a20 */ /* 0x000fe40000410000 */
[----:B------:R-:W-:Y:S01]  /*6bc0*/  FMUL.FTZ R31, R31, c[0x0][0x320] ;  /* 0x0000c8001f1f7a20 */ /* 0x000fe20000410000 */
[----:B------:R-:W-:Y:S01]  /*6bd0*/  HMMA.16816.F32 R48, R192, R10, R48 ;  /* 0x0000000ac030723c */ /* 0x000fe20000001830 */
[----:B------:R5:W1:Y:S03]  /*6be0*/  MUFU.TANH R106, R22 ;  /* 0x00000016006a7308 */ /* 0x000a660000002400 */
[----:B------:R-:W-:Y:S02]  /*6bf0*/  FMUL.FTZ R34, R34, c[0x0][0x320] ;  /* 0x0000c80022227a20 */ /* 0x000fe40000410000 */
[----:B------:R-:W-:Y:S02]  /*6c00*/  FMUL.FTZ R35, R35, c[0x0][0x320] ;  /* 0x0000c80023237a20 */ /* 0x000fe40000410000 */
[----:B----4-:R-:W-:Y:S03]  /*6c10*/  FMUL.FTZ R19, R37, c[0x0][0x320] ;  /* 0x0000c80025137a20 */ /* 0x010fe60000410000 */
[----:B------:R4:W1:Y:S01]  /*6c20*/  MUFU.TANH R168, R24 ;  /* 0x0000001800a87308 */ /* 0x0008620000002400 */
[----:B------:R-:W-:Y:S02]  /*6c30*/  FMUL.FTZ R38, R38, c[0x0][0x320] ;  /* 0x0000c80026267a20 */ /* 0x000fe40000410000 */
[----:B------:R-:W-:Y:S02]  /*6c40*/  FMUL.FTZ R42, R42, c[0x0][0x320] ;  /* 0x0000c8002a2a7a20 */ /* 0x000fe40000410000 */
[----:B------:R-:W-:Y:S02]  /*6c50*/  FMUL.FTZ R43, R43, c[0x0][0x320] ;  /* 0x0000c8002b2b7a20 */ /* 0x000fe40000410000 */
[----:B------:R-:W-:Y:S02]  /*6c60*/  FMUL.FTZ R44, R44, c[0x0][0x320] ;  /* 0x0000c8002c2c7a20 */ /* 0x000fe40000410000 */
[----:B------:R-:W-:Y:S01]  /*6c70*/  FMUL.FTZ R45, R45, c[0x0][0x320] ;  /* 0x0000c8002d2d7a20 */ /* 0x000fe20000410000 */
[----:B------:R1:W1:Y:S01]  /*6c80*/  MUFU.TANH R170, R25 ;  /* 0x0000001900aa7308 */ /* 0x0002620000002400 */
[----:B------:R-:W-:Y:S02]  /*6c90*/  FMUL.FTZ R46, R46, c[0x0][0x320] ;  /* 0x0000c8002e2e7a20 */ /* 0x000fe40000410000 */
[----:B------:R-:W-:Y:S02]  /*6ca0*/  FMUL.FTZ R16, R48, c[0x0][0x320] ;  /* 0x0000c80030107a20 */ /* 0x000fe40000410000 */
[----:B-----5:R-:W-:Y:S02]  /*6cb0*/  FMUL.FTZ R22, R36, c[0x0][0x320] ;  /* 0x0000c80024167a20 */ /* 0x020fe40000410000 */
[----:B------:R-:W-:Y:S02]  /*6cc0*/  FMUL.FTZ R14, R49, c[0x0][0x320] ;  /* 0x0000c800310e7a20 */ /* 0x000fe40000410000 */
[----:B------:R-:W-:Y:S01]  /*6cd0*/  FMUL.FTZ R21, R50, c[0x0][0x320] ;  /* 0x0000c80032157a20 */ /* 0x000fe20000410000 */
[----:B------:R5:W2:Y:S01]  /*6ce0*/  MUFU.TANH R171, R26 ;  /* 0x0000001a00ab7308 */ /* 0x000aa20000002400 */
[----:B------:R-:W-:Y:S02]  /*6cf0*/  FMUL.FTZ R20, R51, c[0x0][0x320] ;  /* 0x0000c80033147a20 */ /* 0x000fe40000410000 */
[----:B------:R-:W-:Y:S02]  /*6d00*/  FMUL.FTZ R23, R23, c[0x0][0x320] ;  /* 0x0000c80017177a20 */ /* 0x000fe40000410000 */
[----:B----4-:R-:W-:Y:S02]  /*6d10*/  FMUL.FTZ R24, R33, c[0x0][0x320] ;  /* 0x0000c80021187a20 */ /* 0x010fe40000410000 */
[----:B------:R-:W-:Y:S02]  /*6d20*/  FMUL.FTZ R40, R40, c[0x0][0x320] ;  /* 0x0000c80028287a20 */ /* 0x000fe40000410000 */
[----:B------:R-:W-:Y:S01]  /*6d30*/  FMUL.FTZ R41, R41, c[0x0][0x320] ;  /* 0x0000c80029297a20 */ /* 0x000fe20000410000 */
[----:B------:R4:W2:Y:S01]  /*6d40*/  MUFU.TANH R104, R17 ;  /* 0x0000001100687308 */ /* 0x0008a20000002400 */
[----:B------:R-:W-:Y:S02]  /*6d50*/  FMUL.FTZ R47, R47, c[0x0][0x320] ;  /* 0x0000c8002f2f7a20 */ /* 0x000fe40000410000 */
[----:B-1----:R-:W-:Y:S07]  /*6d60*/  FMUL.FTZ R25, R32, c[0x0][0x320] ;  /* 0x0000c80020197a20 */ /* 0x002fee0000410000 */
[----:B------:R4:W1:Y:S01]  /*6d70*/  MUFU.TANH R160, R18 ;  /* 0x0000001200a07308 */ /* 0x0008620000002400 */
[----:B-----5:R-:W-:Y:S09]  /*6d80*/  FMUL.FTZ R26, R39, c[0x0][0x320] ;  /* 0x0000c800271a7a20 */ /* 0x020ff20000410000 */
[----:B------:R4:W1:Y:S10]  /*6d90*/  MUFU.TANH R105, R23 ;  /* 0x0000001700697308 */ /* 0x0008740000002400 */
[----:B------:R4:W1:Y:S10]  /*6da0*/  MUFU.TANH R173, R27 ;  /* 0x0000001b00ad7308 */ /* 0x0008740000002400 */
        /* <DEDUP_REMOVED lines=13> */
[----:B------:R4:W1:Y:S10]  /*6e80*/  MUFU.TANH R27, R41 ;  /* 0x00000029001b7308 */ /* 0x0008740000002400 */
        /* <DEDUP_REMOVED lines=9> */
[----:B------:R-:W1:Y:S01]  /*6f20*/  MUFU.TANH R20, R20 ;  /* 0x0000001400147308 */ /* 0x000e620000002400 */
[----:B------:R-:W-:-:S05]  /*6f30*/  @!P0 BRA `(.L_x_287) ;  /* 0x0000035000008947 */ /* 0x000fca0003800000 */
[----:B--234-:R-:W-:Y:S01]  /*6f40*/  SHF.R.S32.HI R2, RZ, 0x1f, R226 ;  /* 0x0000001fff027819 */ /* 0x01cfe200000114e2 */
[----:B------:R-:W2:Y:S01]  /*6f50*/  LDL.64 R230, [R1+0x30] ;  /* 0x0000300001e67983 */ /* 0x000ea20000100a00 */
[----:B------:R-:W-:Y:S02]  /*6f60*/  IADD3 R0, R222, -0x1, RZ ;  /* 0xffffffffde007810 */ /* 0x000fe40007ffe0ff */
[----:B------:R-:W-:Y:S01]  /*6f70*/  LEA.HI R2, R2, R226, RZ, 0x2 ;  /* 0x000000e202027211 */ /* 0x000fe200078f10ff */
[----:B------:R-:W3:Y:S01]  /*6f80*/  LDL.64 R224, [R1+0x28] ;  /* 0x0000280001e07983 */ /* 0x000ee20000100a00 */
[----:B------:R-:W-:Y:S02]  /*6f90*/  SHF.R.S32.HI R5, RZ, 0x1f, R0 ;  /* 0x0000001fff057819 */ /* 0x000fe40000011400 */
[----:B------:R-:W-:Y:S01]  /*6fa0*/  SHF.R.S32.HI R2, RZ, 0x2, R2 ;  /* 0x00000002ff027819 */ /* 0x000fe20000011402 */
[----:B------:R-:W4:Y:S02]  /*6fb0*/  LDL.64 R232, [R1+0x50] ;  /* 0x0000500001e87983 */ /* 0x000f240000100a00 */
[----:B------:R-:W-:Y:S01]  /*6fc0*/  IMAD R5, R5, c[0x0][0x1e0], RZ ;  /* 0x0000780005057a24 */ /* 0x000fe200078e02ff */
[----:B------:R-:W-:Y:S01]  /*6fd0*/  IADD3 R4, -R2, 0x30, RZ ;  /* 0x0000003002047810 */ /* 0x000fe20007ffe1ff */
[----:B------:R-:W-:Y:S03]  /*6fe0*/  IMAD.WIDE.U32 R2, R0, c[0x0][0x1e0], RZ ;  /* 0x0000780000027a25 */ /* 0x000fe600078e00ff */
[----:B------:R-:W-:Y:S01]  /*6ff0*/  ISETP.GE.AND P1, PT, R4, 0x1, PT ;  /* 0x000000010400780c */ /* 0x000fe20003f26270 */
[----:B------:R-:W-:Y:S04]  /*7000*/  IMAD R0, R0, c[0x0][0x1e4], R5 ;  /* 0x0000790000007a24 */ /* 0x000fe800078e0205 */
[----:B------:R-:W-:Y:S02]  /*7010*/  IMAD.IADD R0, R3, 0x1, R0 ;  /* 0x0000000103007824 */ /* 0x000fe400078e0200 */
[----:B------:R-:W-:Y:S04]  /*7020*/  IMAD.WIDE.U32 R2, R2, 0x30, RZ ;  /* 0x0000003002027825 */ /* 0x000fe800078e00ff */
[----:B------:R-:W-:Y:S04]  /*7030*/  IMAD R0, R0, 0x30, RZ ;  /* 0x0000003000007824 */ /* 0x000fe800078e02ff */
[----:B------:R-:W-:Y:S01]  /*7040*/  IMAD.IADD R0, R3, 0x1, R0 ;  /* 0x0000000103007824 */ /* 0x000fe200078e0200 */
[-C--:B--2---:R-:W-:Y:S05]  /*7050*/  @P1 IADD3 R3, P0, R230, R2.reuse, RZ ;  /* 0x00000002e6031210 */ /* 0x084fea0007f1e0ff */
[C---:B---3--:R-:W-:Y:S01]  /*7060*/  @P1 IMAD.X R7, R0.reuse, 0x1, R225, P0 ;  /* 0x0000000100071824 */ /* 0x048fe200000e06e1 */
[-C--:B------:R-:W-:Y:S05]  /*7070*/  @P1 IADD3 R5, P0, R249, R2.reuse, RZ ;  /* 0x00000002f9051210 */ /* 0x080fea0007f1e0ff */
[C---:B------:R-:W-:Y:S01]  /*7080*/  @P1 IMAD.X R8, R0.reuse, 0x1, R248, P0 ;  /* 0x0000000100081824 */ /* 0x040fe200000e06f8 */
[-C--:B------:R-:W-:Y:S05]  /*7090*/  @P1 IADD3 R6, P0, R247, R2.reuse, RZ ;  /* 0x00000002f7061210 */ /* 0x080fea0007f1e0ff */
[----:B------:R-:W-:Y:S01]  /*70a0*/  @P1 IMAD.X R9, R0, 0x1, R246, P0 ;  /* 0x0000000100091824 */ /* 0x000fe200000e06f6 */
[C---:B------:R-:W-:Y:S04]  /*70b0*/  @P1 LEA R12, P0, R3.reuse, c[0x0][0x1c8], 0x1 ;  /* 0x00007200030c1a11 */ /* 0x040fe800078008ff */
[----:B------:R-:W-:Y:S02]  /*70c0*/  @P1 LEA.HI.X R13, R3, c[0x0][0x1cc], R7, 0x1, P0 ;  /* 0x00007300030d1a11 */ /* 0x000fe400000f0c07 */
[C---:B------:R-:W-:Y:S03]  /*70d0*/  @P1 LEA R10, P0, R5.reuse, c[0x0][0x1c8], 0x1 ;  /* 0x00007200050a1a11 */ /* 0x040fe600078008ff */
[----:B------:R-:W-:Y:S01]  /*70e0*/  @!PT LDS RZ, [RZ] ;  /* 0x00000000fffff984 */ /* 0x000fe20000000800 */
[----:B------:R-:W-:Y:S01]  /*70f0*/  @!PT LDS RZ, [RZ] ;  /* 0x00000000fffff984 */ /* 0x000fe20000000800 */
[----:B------:R-:W-:Y:S01]  /*7100*/  @!PT LDS RZ, [RZ] ;  /* 0x00000000fffff984 */ /* 0x000fe20000000800 */
[----:B------:R2:W-:Y:S01]  /*7110*/  @P1 LDGSTS.E.BYPASS.LTC128B.128 [R223+0x3c80], [R12.64], !P5 ;  /* 0x03c800000cdf1fae */ /* 0x0005e2000e901d48 */
[----:B------:R-:W-:Y:S02]  /*7120*/  @P1 LEA.HI.X R11, R5, c[0x0][0x1cc], R8, 0x1, P0 ;  /* 0x00007300050b1a11 */ /* 0x000fe400000f0c08 */
[C---:B------:R-:W-:Y:S03]  /*7130*/  @P1 LEA R8, P0, R6.reuse, c[0x0][0x1c8], 0x1 ;  /* 0x0000720006081a11 */ /* 0x040fe600078008ff */
[----:B------:R2:W-:Y:S01]  /*7140*/  @P1 LDGSTS.E.BYPASS.LTC128B.128 [R223+0x4880], [R10.64], !P4 ;  /* 0x048800000adf1fae */ /* 0x0005e2000e101d48 */
[----:B------:R-:W-:Y:S02]  /*7150*/  @P1 LEA.HI.X R9, R6, c[0x0][0x1cc], R9, 0x1, P0 ;  /* 0x0000730006091a11 */ /* 0x000fe400000f0c09 */
[----:B------:R-:W-:Y:S03]  /*7160*/  ISETP.GE.AND P0, PT, R4, 0x21, PT ;  /* 0x000000210400780c */ /* 0x000fe60003f06270 */
[----:B------:R2:W-:Y:S10]  /*7170*/  @P1 LDGSTS.E.BYPASS.LTC128B.128 [R223+0x5480], [R8.64], !P3 ;  /* 0x0548000008df1fae */ /* 0x0005f4000d901d48 */
[----:B----4-:R-:W-:Y:S05]  /*7180*/  @P0 IADD3 R2, P2, R232, R2, RZ ;  /* 0x00000002e8020210 */ /* 0x010fea0007f5e0ff */
[----:B------:R-:W-:Y:S01]  /*7190*/  @P0 IMAD.X R0, R233, 0x1, R0, P2 ;  /* 0x00000001e9000824 */ /* 0x000fe200010e0600 */
[----:B------:R-:W-:Y:S05]  /*71a0*/  @P0 IADD3 R3, P2, R2, R230, RZ ;  /* 0x000000e602030210 */ /* 0x000fea0007f5e0ff */
[----:B------:R-:W-:Y:S01]  /*71b0*/  @P0 IMAD.X R4, R0, 0x1, R225, P2 ;  /* 0x0000000100040824 */ /* 0x000fe200010e06e1 */
[C---:B------:R-:W-:Y:S04]  /*71c0*/  @P0 LEA R6, P2, R3.reuse, c[0x0][0x1c8], 0x1 ;  /* 0x0000720003060a11 */ /* 0x040fe800078408ff */
[----:B------:R-:W-:Y:S02]  /*71d0*/  @P0 LEA.HI.X R7, R3, c[0x0][0x1cc], R4, 0x1, P2 ;  /* 0x0000730003070a11 */ /* 0x000fe400010f0c04 */
[----:B------:R-:W-:Y:S03]  /*71e0*/  @P0 IADD3 R3, P2, R2, R249, RZ ;  /* 0x000000f902030210 */ /* 0x000fe60007f5e0ff */
        /* <DEDUP_REMOVED lines=10> */
.L_x_287:
[----:B--234-:R-:W2:Y:S01]  /*7290*/  LDL R2, [R1+0x4c] ;  /* 0x00004c0001027983 */ /* 0x01cea20000100800 */
[----:B------:R-:W-:Y:S02]  /*72a0*/  IMAD.MOV.U32 R0, RZ, RZ, c[0x0][0x2c4] ;  /* 0x0000b100ff007624 */ /* 0x000fe400078e00ff */
[----:B------:R-:W-:Y:S01]  /*72b0*/  IMAD.MOV.U32 R33, RZ, RZ, c[0x0][0x32c] ;  /* 0x0000cb00ff217624 */ /* 0x000fe200078e00ff */
[----:B------:R-:W3:Y:S02]  /*72c0*/  LDL R32, [R1+0x4] ;  /* 0x0000040001207983 */ /* 0x000ee40000100800 */
[----:B------:R-:W-:Y:S02]  /*72d0*/  ISETP.NE.AND P0, PT, R0, 0x1, PT ;  /* 0x000000010000780c */ /* 0x000fe40003f05270 */
[----:B------:R-:W0:Y:S11]  /*72e0*/  LDGDEPBAR ;  /* 0x00000000000079af */ /* 0x000e360000000000 */
[----:B--2---:R-:W-:Y:S04]  /*72f0*/  @P0 IMAD.HI.U32 R0, R2, c[0x0][0x2c8], RZ ;  /* 0x0000b20002000a27 */ /* 0x004fe800078e00ff */
[----:B------:R-:W-:Y:S01]  /*7300*/  IMAD.MOV.U32 R5, RZ, RZ, R2 ;  /* 0x000000ffff057224 */ /* 0x000fe200078e0002 */
[----:B------:R-:W-:Y:S01]  /*7310*/  @P0 SHF.R.U32.HI R5, RZ, c[0x0][0x2cc], R0 ;  /* 0x0000b300ff050a19 */ /* 0x000fe20000011600 */
[----:B------:R-:W-:Y:S01]  /*7320*/  IMAD R0, R222, -0x30, RZ ;  /* 0xffffffd0de007824 */ /* 0x000fe200078e02ff */
[----:B------:R-:W-:Y:S03]  /*7330*/  ISETP.GE.AND P0, PT, R33, 0x1, PT ;  /* 0x000000012100780c */ /* 0x000fe60003f06270 */
[----:B------:R-:W2:Y:S01]  /*7340*/  SHFL.IDX PT, R4, R5, RZ, 0x1c1f ;  /* 0x001c1fff05047589 */ /* 0x000ea200000e0000 */
[----:B---3--:R-:W-:Y:S04]  /*7350*/  IADD3 R7, -R32, 0x1, R0 ;  /* 0x0000000120077810 */ /* 0x008fe80007ffe100 */
[----:B------:R-:W-:Y:S04]  /*7360*/  IADD3 R7, -R229, R7, R227 ;  /* 0x00000007e5077210 */ /* 0x000fe80007ffe1e3 */
[C---:B------:R-:W-:Y:S02]  /*7370*/  IADD3 R6, R7.reuse, c[0x0][0x328], RZ ;  /* 0x0000ca0007067a10 */ /* 0x040fe40007ffe0ff */
[----:B------:R-:W-:Y:S03]  /*7380*/  IADD3 R7, R7, UR6, RZ ;  /* 0x0000000607077c10 */ /* 0x000fe6000fffe0ff */
[----:B--2---:R-:W-:Y:S02]  /*7390*/  IMAD.IADD R3, R6, 0x1, R4 ;  /* 0x0000000106037824 */ /* 0x004fe400078e0204 */
[----:B------:R-:W-:Y:S01]  /*73a0*/  IMAD.IADD R2, R4, 0x1, R7 ;  /* 0x0000000104027824 */ /* 0x000fe200078e0207 */
[----:B------:R-:W-:-:S05]  /*73b0*/  @!P0 BRA `(.L_x_288) ;  /* 0x0000018000008947 */ /* 0x000fca0003800000 */
[----:B------:R-:W-:Y:S01]  /*73c0*/  IADD3 R4, -R229, R227, R4 ;  /* 0x000000e3e5047210 */ /* 0x000fe20007ffe104 */
[----:B------:R-:W-:Y:S03]  /*73d0*/  BSSY B0, `(.L_x_289) ;  /* 0x0000011000007945 */ /* 0x000fe60003800000 */
        /* <DEDUP_REMOVED lines=11> */
.L_x_290:
[----:B------:R-:W-:Y:S04]  /*7490*/  MOV R8, c[0x0][0x32c] ;  /* 0x0000cb0000087a02 */ /* 0x000fe80000000f00 */
[----:B------:R-:W-:Y:S11]  /*74a0*/  ISETP.NE.AND P0, PT, R8, 0x1, PT ;  /* 0x000000010800780c */ /* 0x000ff60003f05270 */
[----:B------:R-:W-:Y:S02]  /*74b0*/  @!UPT UIADD3 URZ, URZ, URZ, URZ ;  /* 0x0000003f3f3ff290 */ /* 0x000fe4000fffe03f */
[----:B------:R-:W-:Y:S05]  /*74c0*/  @P0 IMAD.HI.U32 R8, R4, c[0x0][0x330], RZ ;  /* 0x0000cc0004080a27 */ /* 0x000fea00078e00ff */
[----:B------:R-:W-:Y:S02]  /*74d0*/  @P0 SHF.R.U32.HI R4, RZ, c[0x0][0x334], R8 ;  /* 0x0000cd00ff040a19 */ /* 0x000fe40000011608 */
.L_x_291:
[----:B------:R-:W-:Y:S05]  /*74e0*/  BSYNC B0 ;  /* 0x0000000000007941 */ /* 0x000fea0003800000 */
.L_x_289:
[----:B------:R-:W-:Y:S04]  /*74f0*/  IMAD.IADD R8, R0, 0x1, -R32 ;  /* 0x0000000100087824 */ /* 0x000fe800078e0a20 */
[----:B------:R-:W-:Y:S05]  /*7500*/  IMAD R4, R4, c[0x0][0x32c], R8 ;  /* 0x0000cb0004047a24 */ /* 0x000fea00078e0208 */
[----:B------:R-:W-:Y:S02]  /*7510*/  IADD3 R8, R4, c[0x0][0x32c], RZ ;  /* 0x0000cb0004087a10 */ /* 0x000fe40007ffe0ff */
[----:B------:R-:W-:Y:S02]  /*7520*/  IMNMX R2, R2, R4, !PT ;  /* 0x0000000402027217 */ /* 0x000fe40007800200 */
[----:B------:R-:W-:Y:S02]  /*7530*/  IMNMX R3, R3, R8, PT ;  /* 0x0000000803037217 */ /* 0x000fe40003800200 */
.L_x_288:
[C---:B------:R-:W-:Y:S01]  /*7540*/  ISETP.GE.AND P0, PT, R0.reuse, 0x1, PT ;  /* 0x000000010000780c */ /* 0x040fe20003f06270 */
[----:B------:R-:W2:Y:S01]  /*7550*/  SHFL.IDX PT, R4, R5, 0x1, 0x1c1f ;  /* 0x003c1f0005047f89 */ /* 0x000ea200000e0000 */
[----:B------:R-:W-:Y:S02]  /*7560*/  ISETP.GE.AND P1, PT, R0, 0x2, PT ;  /* 0x000000020000780c */ /* 0x000fe40003f26270 */
[----:B------:R-:W-:Y:S02]  /*7570*/  P2R R13, PR, RZ, 0x1 ;  /* 0x00000001ff0d7803 */ /* 0x000fe40000000000 */
[----:B------:R-:W-:Y:S02]  /*7580*/  ISETP.GT.AND P0, PT, R2, RZ, !P0 ;  /* 0x000000ff0200720c */ /* 0x000fe40004704270 */
[----:B------:R-:W-:Y:S02]  /*7590*/  P2R R12, PR, RZ, 0x2 ;  /* 0x00000002ff0c7803 */ /* 0x000fe40000000000 */
[C---:B------:R-:W-:Y:S02]  /*75a0*/  ISETP.LT.OR P0, PT, R3.reuse, 0x1, P0 ;  /* 0x000000010300780c */ /* 0x040fe40000701670 */
[----:B------:R-:W-:Y:S02]  /*75b0*/  ISETP.GE.AND P6, PT, R0, 0x12, PT ;  /* 0x000000120000780c */ /* 0x000fe40003fc6270 */
[----:B------:R-:W-:Y:S02]  /*75c0*/  FSEL R15, R162, -INF , !P0 ;  /* 0xff800000a20f7808 */ /* 0x000fe40004000000 */
[----:B------:R-:W-:Y:S02]  /*75d0*/  ISETP.GT.AND P0, PT, R2, 0x1, !P1 ;  /* 0x000000010200780c */ /* 0x000fe40004f04270 */
[----:B------:R-:W-:Y:S02]  /*75e0*/  ISETP.GE.AND P1, PT, R0, 0x9, PT ;  /* 0x000000090000780c */ /* 0x000fe40003f26270 */
[----:B------:R-:W-:Y:S02]  /*75f0*/  ISETP.LT.OR P0, PT, R3, 0x2, P0 ;  /* 0x000000020300780c */ /* 0x000fe40000701670 */
[----:B------:R-:W-:Y:S02]  /*7600*/  P2R R11, PR, RZ, 0x2 ;  /* 0x00000002ff0b7803 */ /* 0x000fe40000000000 */
[----:B------:R-:W-:Y:S02]  /*7610*/  FSEL R17, R161, -INF , !P0 ;  /* 0xff800000a1117808 */ /* 0x000fe40004000000 */
[----:B------:R-:W-:Y:S02]  /*7620*/  ISETP.GT.AND P0, PT, R2, 0x8, !P1 ;  /* 0x000000080200780c */ /* 0x000fe40004f04270 */
[----:B------:R-:W-:Y:S02]  /*7630*/  ISETP.GE.AND P1, PT, R0, 0xa, PT ;  /* 0x0000000a0000780c */ /* 0x000fe40003f26270 */
[C---:B------:R-:W-:Y:S02]  /*7640*/  ISETP.LT.OR P0, PT, R3.reuse, 0x9, P0 ;  /* 0x000000090300780c */ /* 0x040fe40000701670 */
[----:B------:R-:W-:Y:S02]  /*7650*/  P2R R10, PR, RZ, 0x2 ;  /* 0x00000002ff0a7803 */ /* 0x000fe40000000000 */
[----:B------:R-:W-:Y:S02]  /*7660*/  FSEL R18, R110, -INF , !P0 ;  /* 0xff8000006e127808 */ /* 0x000fe40004000000 */
[----:B------:R-:W-:Y:S02]  /*7670*/  ISETP.GT.AND P0, PT, R2, 0x9, !P1 ;  /* 0x000000090200780c */ /* 0x000fe40004f04270 */
[C---:B------:R-:W-:Y:S02]  /*7680*/  ISETP.GE.AND P1, PT, R0.reuse, 0x11, PT ;  /* 0x000000110000780c */ /* 0x040fe40003f26270 */
[C---:B------:R-:W-:Y:S02]  /*7690*/  ISETP.LT.OR P0, PT, R3.reuse, 0xa, P0 ;  /* 0x0000000a0300780c */ /* 0x040fe40000701670 */
[----:B------:R-:W-:Y:S02]  /*76a0*/  ISETP.GE.AND P5, PT, R0, 0x19, PT ;  /* 0x000000190000780c */ /* 0x000fe40003fa6270 */
[----:B------:R-:W-:Y:S02]  /*76b0*/  FSEL R23, R104, -INF , !P0 ;  /* 0xff80000068177808 */ /* 0x000fe40004000000 */
[----:B------:R-:W-:Y:S02]  /*76c0*/  ISETP.GT.AND P0, PT, R2, 0x10, !P1 ;  /* 0x000000100200780c */ /* 0x000fe40004f04270 */
[C---:B------:R-:W-:Y:S02]  /*76d0*/  ISETP.GE.AND P4, PT, R0.reuse, 0x1a, PT ;  /* 0x0000001a0000780c */ /* 0x040fe40003f86270 */
[----:B------:R-:W-:Y:S02]  /*76e0*/  ISETP.LT.OR P0, PT, R3, 0x11, P0 ;  /* 0x000000110300780c */ /* 0x000fe40000701670 */
[----:B------:R-:W-:Y:S02]  /*76f0*/  ISETP.GE.AND P3, PT, R0, 0x21, PT ;  /* 0x000000210000780c */ /* 0x000fe40003f66270 */
[----:B------:R-:W-:Y:S02]  /*7700*/  FSEL R40, R101, -INF , !P0 ;  /* 0xff80000065287808 */ /* 0x000fe40004000000 */
[----:B------:R-:W-:Y:S02]  /*7710*/  ISETP.GT.AND P0, PT, R2, 0x11, !P6 ;  /* 0x000000110200780c */ /* 0x000fe40007704270 */
[----:B------:R-:W-:Y:S02]  /*7720*/  ISETP.GE.AND P2, PT, R0, 0x22, PT ;  /* 0x000000220000780c */ /* 0x000fe40003f46270 */
[C---:B------:R-:W-:Y:S02]  /*7730*/  ISETP.LT.OR P0, PT, R3.reuse, 0x12, P0 ;  /* 0x000000120300780c */ /* 0x040fe40000701670 */
[----:B------:R-:W-:Y:S02]  /*7740*/  P2R R9, PR, RZ, 0x2 ;  /* 0x00000002ff097803 */ /* 0x000fe40000000000 */
[----:B------:R-:W-:Y:S02]  /*7750*/  FSEL R41, R100, -INF , !P0 ;  /* 0xff80000064297808 */ /* 0x000fe40004000000 */
[----:B------:R-:W-:Y:S02]  /*7760*/  ISETP.GT.AND P0, PT, R2, 0x18, !P5 ;  /* 0x000000180200780c */ /* 0x000fe40006f04270 */
[----:B------:R-:W-:Y:S02]  /*7770*/  ISETP.GE.AND P1, PT, R0, 0x29, PT ;  /* 0x000000290000780c */ /* 0x000fe40003f26270 */
[----:B------:R-:W-:Y:S04]  /*7780*/  ISETP.LT.OR P0, PT, R3, 0x19, P0 ;  /* 0x000000190300780c */ /* 0x000fe80000701670 */
[----:B-1----:R-:W-:Y:S02]  /*7790*/  FSEL R165, R25, -INF , !P0 ;  /* 0xff80000019a57808 */ /* 0x002fe40004000000 */
[----:B------:R-:W-:Y:S04]  /*77a0*/  ISETP.GT.AND P0, PT, R2, 0x19, !P4 ;  /* 0x000000190200780c */ /* 0x000fe80006704270 */
[C---:B------:R-:W-:Y:S04]  /*77b0*/  ISETP.LT.OR P0, PT, R3.reuse, 0x1a, P0 ;  /* 0x0000001a0300780c */ /* 0x040fe80000701670 */
[----:B------:R-:W-:Y:S02]  /*77c0*/  FSEL R166, R24, -INF , !P0 ;  /* 0xff80000018a67808 */ /* 0x000fe40004000000 */
[----:B------:R-:W-:Y:S04]  /*77d0*/  ISETP.GT.AND P0, PT, R2, 0x20, !P3 ;  /* 0x000000200200780c */ /* 0x000fe80005f04270 */
[C---:B------:R-:W-:Y:S04]  /*77e0*/  ISETP.LT.OR P0, PT, R3.reuse, 0x21, P0 ;  /* 0x000000210300780c */ /* 0x040fe80000701670 */
[----:B------:R-:W-:Y:S02]  /*77f0*/  FSEL R181, R22, -INF , !P0 ;  /* 0xff80000016b57808 */ /* 0x000fe40004000000 */
[C---:B------:R-:W-:Y:S04]  /*7800*/  ISETP.GT.AND P0, PT, R2.reuse, 0x21, !P2 ;  /* 0x000000210200780c */ /* 0x040fe80005704270 */
[----:B------:R-:W-:Y:S04]  /*7810*/  ISETP.LT.OR P0, PT, R3, 0x22, P0 ;  /* 0x000000220300780c */ /* 0x000fe80000701670 */
[----:B------:R-:W-:Y:S02]  /*7820*/  FSEL R183, R19, -INF , !P0 ;  /* 0xff80000013b77808 */ /* 0x000fe40004000000 */
[----:B------:R-:W-:Y:S04]  /*7830*/  ISETP.GT.AND P0, PT, R2, 0x28, !P1 ;  /* 0x000000280200780c */ /* 0x000fe80004f04270 */
[----:B------:R-:W-:Y:S04]  /*7840*/  ISETP.LT.OR P0, PT, R3, 0x29, P0 ;  /* 0x000000290300780c */ /* 0x000fe80000701670 */
[----:B------:R-:W-:Y:S02]  /*7850*/  FSEL R192, R16, -INF , !P0 ;  /* 0xff80000010c07808 */ /* 0x000fe40004000000 */
[----:B------:R-:W-:Y:S04]  /*7860*/  ISETP.GE.AND P0, PT, R0, 0x2a, PT ;  /* 0x0000002a0000780c */ /* 0x000fe80003f06270 */
[----:B------:R-:W-:Y:S02]  /*7870*/  P2R R8, PR, RZ, 0x1 ;  /* 0x00000001ff087803 */ /* 0x000fe40000000000 */
[----:B------:R-:W-:Y:S01]  /*7880*/  ISETP.GT.AND P0, PT, R2, 0x29, !P0 ;  /* 0x000000290200780c */ /* 0x000fe20004704270 */
[--C-:B--2---:R-:W-:Y:S03]  /*7890*/  IMAD.IADD R2, R7, 0x1, R4.reuse ;  /* 0x0000000107027824 */ /* 0x104fe600078e0204 */
[----:B------:R-:W-:Y:S01]  /*78a0*/  ISETP.LT.OR P0, PT, R3, 0x2a, P0 ;  /* 0x0000002a0300780c */ /* 0x000fe20000701670 */
[----:B------:R-:W-:Y:S03]  /*78b0*/  IMAD.IADD R3, R6, 0x1, R4 ;  /* 0x0000000106037824 */ /* 0x000fe600078e0204 */
[----:B------:R-:W-:Y:S02]  /*78c0*/  FSEL R193, R14, -INF , !P0 ;  /* 0xff8000000ec17808 */ /* 0x000fe40004000000 */
[----:B------:R-:W-:Y:S11]  /*78d0*/  ISETP.GE.AND P0, PT, R33, 0x1, PT ;  /* 0x000000012100780c */ /* 0x000ff60003f06270 */
[----:B------:R-:W-:Y:S02]  /*78e0*/  @!UPT UIADD3 URZ, URZ, URZ, URZ ;  /* 0x0000003f3f3ff290 */ /* 0x000fe4000fffe03f */
        /* <DEDUP_REMOVED lines=14> */
.L_x_294:
[----:B------:R-:W-:Y:S04]  /*79d0*/  MOV R14, c[0x0][0x32c] ;  /* 0x0000cb00000e7a02 */ /* 0x000fe80000000f00 */
[----:B------:R-:W-:Y:S11]  /*79e0*/  ISETP.NE.AND P0, PT, R14, 0x1, PT ;  /* 0x000000010e00780c */ /* 0x000ff60003f05270 */
[----:B------:R-:W-:Y:S02]  /*79f0*/  @!UPT UIADD3 URZ, URZ, URZ, URZ ;  /* 0x0000003f3f3ff290 */ /* 0x000fe4000fffe03f */
[----:B------:R-:W-:Y:S05]  /*7a00*/  @P0 IMAD.HI.U32 R14, R4, c[0x0][0x330], RZ ;  /* 0x0000cc00040e0a27 */ /* 0x000fea00078e00ff */
[----:B------:R-:W-:Y:S02]  /*7a10*/  @P0 SHF.R.U32.HI R4, RZ, c[0x0][0x334], R14 ;  /* 0x0000cd00ff040a19 */ /* 0x000fe4000001160e */
.L_x_295:
[----:B------:R-:W-:Y:S05]  /*7a20*/  BSYNC B0 ;  /* 0x0000000000007941 */ /* 0x000fea0003800000 */
.L_x_293:
[----:B------:R-:W-:Y:S04]  /*7a30*/  IMAD.IADD R14, R0, 0x1, -R32 ;  /* 0x00000001000e7824 */ /* 0x000fe800078e0a20 */
[----:B------:R-:W-:Y:S05]  /*7a40*/  IMAD R4, R4, c[0x0][0x32c], R14 ;  /* 0x0000cb0004047a24 */ /* 0x000fea00078e020e */
[----:B------:R-:W-:Y:S02]  /*7a50*/  IADD3 R14, R4, c[0x0][0x32c], RZ ;  /* 0x0000cb00040e7a10 */ /* 0x000fe40007ffe0ff */
[----:B------:R-:W-:Y:S02]  /*7a60*/  IMNMX R2, R2, R4, !PT ;  /* 0x0000000402027217 */ /* 0x000fe40007800200 */
[----:B------:R-:W-:Y:S02]  /*7a70*/  IMNMX R3, R3, R14, PT ;  /* 0x0000000e03037217 */ /* 0x000fe40003800200 */
.L_x_292:
[----:B------:R-:W-:Y:S01]  /*7a80*/  ISETP.NE.AND P0, PT, R12, RZ, PT ;  /* 0x000000ff0c00720c */ /* 0x000fe20003f05270 */
[----:B------:R-:W1:Y:S03]  /*7a90*/  SHFL.IDX PT, R4, R5, 0x2, 0x1c1f ;  /* 0x005c1f0005047f89 */ /* 0x000e6600000e0000 */
[C---:B------:R-:W-:Y:S04]  /*7aa0*/  ISETP.GT.AND P0, PT, R2.reuse, 0x1, !P0 ;  /* 0x000000010200780c */ /* 0x040fe80004704270 */
[----:B------:R-:W-:Y:S04]  /*7ab0*/  ISETP.LT.OR P0, PT, R3, 0x2, P0 ;  /* 0x000000020300780c */ /* 0x000fe80000701670 */
[----:B------:R-:W-:Y:S02]  /*7ac0*/  FSEL R19, R169, -INF , !P0 ;  /* 0xff800000a9137808 */ /* 0x000fe40004000000 */
[----:B------:R-:W-:Y:S04]  /*7ad0*/  ISETP.NE.AND P0, PT, R11, RZ, PT ;  /* 0x000000ff0b00720c */ /* 0x000fe80003f05270 */
[----:B------:R-:W-:Y:S04]  /*7ae0*/  ISETP.GT.AND P0, PT, R2, 0x8, !P0 ;  /* 0x000000080200780c */ /* 0x000fe80004704270 */
[C---:B------:R-:W-:Y:S04]  /*7af0*/  ISETP.LT.OR P0, PT, R3.reuse, 0x9, P0 ;  /* 0x000000090300780c */ /* 0x040fe80000701670 */
[----:B------:R-:W-:Y:S02]  /*7b00*/  FSEL R22, R160, -INF , !P0 ;  /* 0xff800000a0167808 */ /* 0x000fe40004000000 */
[----:B------:R-:W-:Y:S04]  /*7b10*/  ISETP.NE.AND P0, PT, R10, RZ, PT ;  /* 0x000000ff0a00720c */ /* 0x000fe80003f05270 */
[C---:B------:R-:W-:Y:S04]  /*7b20*/  ISETP.GT.AND P0, PT, R2.reuse, 0x9, !P0 ;  /* 0x000000090200780c */ /* 0x040fe80004704270 */
[----:B------:R-:W-:Y:S04]  /*7b30*/  ISETP.LT.OR P0, PT, R3, 0xa, P0 ;  /* 0x0000000a0300780c */ /* 0x000fe80000701670 */
[----:B------:R-:W-:Y:S02]  /*7b40*/  FSEL R25, R111, -INF , !P0 ;  /* 0xff8000006f197808 */ /* 0x000fe40004000000 */
[----:B------:R-:W-:Y:S04]  /*7b50*/  ISETP.NE.AND P0, PT, R9, RZ, PT ;  /* 0x000000ff0900720c */ /* 0x000fe80003f05270 */
[----:B------:R-:W-:Y:S04]  /*7b60*/  ISETP.GT.AND P0, PT, R2, 0x10, !P0 ;  /* 0x000000100200780c */ /* 0x000fe80004704270 */
[C---:B------:R-:W-:Y:S04]  /*7b70*/  ISETP.LT.OR P0, PT, R3.reuse, 0x11, P0 ;  /* 0x000000110300780c */ /* 0x040fe80000701670 */
[----:B------:R-:W-:Y:S02]  /*7b80*/  FSEL R47, R106, -INF , !P0 ;  /* 0xff8000006a2f7808 */ /* 0x000fe40004000000 */
[C---:B------:R-:W-:Y:S04]  /*7b90*/  ISETP.GT.AND P0, PT, R2.reuse, 0x11, !P6 ;  /* 0x000000110200780c */ /* 0x040fe80007704270 */
[----:B------:R-:W-:Y:S04]  /*7ba0*/  ISETP.LT.OR P0, PT, R3, 0x12, P0 ;  /* 0x000000120300780c */ /* 0x000fe80000701670 */
        /* <DEDUP_REMOVED lines=16> */
[----:B------:R-:W-:Y:S04]  /*7cb0*/  ISETP.NE.AND P0, PT, R13, RZ, PT ;  /* 0x000000ff0d00720c */ /* 0x000fe80003f05270 */
[----:B------:R-:W-:Y:S04]  /*7cc0*/  ISETP.GT.AND P0, PT, R2, RZ, !P0 ;  /* 0x000000ff0200720c */ /* 0x000fe80004704270 */
[----:B------:R-:W-:Y:S04]  /*7cd0*/  ISETP.LT.OR P0, PT, R3, 0x1, P0 ;  /* 0x000000010300780c */ /* 0x000fe80000701670 */
[----:B------:R-:W-:Y:S02]  /*7ce0*/  FSEL R16, R175, -INF , !P0 ;  /* 0xff800000af107808 */ /* 0x000fe40004000000 */
[----:B------:R-:W-:Y:S04]  /*7cf0*/  ISETP.NE.AND P0, PT, R8, RZ, PT ;  /* 0x000000ff0800720c */ /* 0x000fe80003f05270 */
[----:B------:R-:W-:Y:S01]  /*7d00*/  ISETP.GT.AND P0, PT, R2, 0x29, !P0 ;  /* 0x000000290200780c */ /* 0x000fe20004704270 */
[--C-:B-1----:R-:W-:Y:S03]  /*7d10*/  IMAD.IADD R2, R7, 0x1, R4.reuse ;  /* 0x0000000107027824 */ /* 0x102fe600078e0204 */
        /* <DEDUP_REMOVED lines=19> */
.L_x_298:
[----:B------:R-:W-:Y:S04]  /*7e50*/  MOV R14, c[0x0][0x32c] ;  /* 0x0000cb00000e7a02 */ /* 0x000fe80000000f00 */
[----:B------:R-:W-:Y:S11]  /*7e60*/  ISETP.NE.AND P0, PT, R14, 0x1, PT ;  /* 0x000000010e00780c */ /* 0x000ff60003f05270 */
[----:B------:R-:W-:Y:S02]  /*7e70*/  @!UPT UIADD3 URZ, URZ, URZ, URZ ;  /* 0x0000003f3f3ff290 */ /* 0x000fe4000fffe03f */
[----:B------:R-:W-:Y:S05]  /*7e80*/  @P0 IMAD.HI.U32 R14, R4, c[0x0][0x330], RZ ;  /* 0x0000cc00040e0a27 */ /* 0x000fea00078e00ff */
[----:B------:R-:W-:Y:S02]  /*7e90*/  @P0 SHF.R.U32.HI R4, RZ, c[0x0][0x334], R14 ;  /* 0x0000cd00ff040a19 */ /* 0x000fe4000001160e */
.L_x_299:
[----:B------:R-:W-:Y:S05]  /*7ea0*/  BSYNC B0 ;  /* 0x0000000000007941 */ /* 0x000fea0003800000 */
.L_x_297:
[----:B------:R-:W-:Y:S04]  /*7eb0*/  IMAD.IADD R14, R0, 0x1, -R32 ;  /* 0x00000001000e7824 */ /* 0x000fe800078e0a20 */
[----:B------:R-:W-:Y:S05]  /*7ec0*/  IMAD R4, R4, c[0x0][0x32c], R14 ;  /* 0x0000cb0004047a24 */ /* 0x000fea00078e020e */
[----:B------:R-:W-:Y:S02]  /*7ed0*/  IADD3 R14, R4, c[0x0][0x32c], RZ ;  /* 0x0000cb00040e7a10 */ /* 0x000fe40007ffe0ff */
[----:B------:R-:W-:Y:S02]  /*7ee0*/  IMNMX R2, R2, R4, !PT ;  /* 0x0000000402027217 */ /* 0x000fe40007800200 */
[----:B------:R-:W-:Y:S02]  /*7ef0*/  IMNMX R3, R3, R14, PT ;  /* 0x0000000e03037217 */ /* 0x000fe40003800200 */
.L_x_296:
[----:B------:R-:W-:Y:S01]  /*7f00*/  ISETP.NE.AND P0, PT, R12, RZ, PT ;  /* 0x000000ff0c00720c */ /* 0x000fe20003f05270 */
[----:B------:R-:W1:Y:S03]  /*7f10*/  SHFL.IDX PT, R4, R5, 0x3, 0x1c1f ;  /* 0x007c1f0005047f89 */ /* 0x000e6600000e0000 */
        /* <DEDUP_REMOVED lines=59> */
.L_x_302:
[----:B------:R-:W-:Y:S04]  /*82d0*/  MOV R5, c[0x0][0x32c] ;  /* 0x0000cb0000057a02 */ /* 0x000fe80000000f00 */
[----:B------:R-:W-:Y:S11]  /*82e0*/  ISETP.NE.AND P0, PT, R5, 0x1, PT ;  /* 0x000000010500780c */ /* 0x000ff60003f05270 */
[----:B------:R-:W-:Y:S02]  /*82f0*/  @!UPT UIADD3 URZ, URZ, URZ, URZ ;  /* 0x0000003f3f3ff290 */ /* 0x000fe4000fffe03f */
[----:B------:R-:W-:Y:S05]  /*8300*/  @P0 IMAD.HI.U32 R5, R4, c[0x0][0x330], RZ ;  /* 0x0000cc0004050a27 */ /* 0x000fea00078e00ff */
[----:B------:R-:W-:Y:S02]  /*8310*/  @P0 SHF.R.U32.HI R4, RZ, c[0x0][0x334], R5 ;  /* 0x0000cd00ff040a19 */ /* 0x000fe40000011605 */
.L_x_303:
[----:B------:R-:W-:Y:S05]  /*8320*/  BSYNC B0 ;  /* 0x0000000000007941 */ /* 0x000fea0003800000 */
.L_x_301:
[----:B------:R-:W-:Y:S04]  /*8330*/  IMAD.IADD R0, R0, 0x1, -R32 ;  /* 0x0000000100007824 */ /* 0x000fe800078e0a20 */
[----:B------:R-:W-:Y:S05]  /*8340*/  IMAD R4, R4, c[0x0][0x32c], R0 ;  /* 0x0000cb0004047a24 */ /* 0x000fea00078e0200 */
[----:B------:R-:W-:Y:S02]  /*8350*/  IADD3 R0, R4, c[0x0][0x32c], RZ ;  /* 0x0000cb0004007a10 */ /* 0x000fe40007ffe0ff */
[----:B------:R-:W-:Y:S02]  /*8360*/  IMNMX R2, R2, R4, !PT ;  /* 0x0000000402027217 */ /* 0x000fe40007800200 */
[----:B------:R-:W-:Y:S02]  /*8370*/  IMNMX R3, R3, R0, PT ;  /* 0x0000000003037217 */ /* 0x000fe40003800200 */
.L_x_300:
[----:B------:R-:W-:Y:S01]  /*8380*/  ISETP.NE.AND P0, PT, R13, RZ, PT ;  /* 0x000000ff0d00720c */ /* 0x000fe20003f05270 */
[----:B------:R-:W-:Y:S01]  /*8390*/  LDSM.16.MT88.4 R36, [R210+0x1880] ;  /* 0x00188000d224783b */ /* 0x000fe20000004200 */
[----:B------:R-:W-:Y:S02]  /*83a0*/  FMNMX.FTZ R106, R15, R102, !PT ;  /* 0x000000660f6a7209 */ /* 0x000fe40007810000 */
[----:B------:R-:W-:Y:S02]  /*83b0*/  ISETP.GT.AND P0, PT, R2, RZ, !P0 ;  /* 0x000000ff0200720c */ /* 0x000fe40004704270 */
        /* <DEDUP_REMOVED lines=25> */
[----:B------:R-:W-:Y:S01]  /*8550*/  ISETP.NE.AND P0, PT, R9, RZ, PT ;  /* 0x000000ff0900720c */ /* 0x000fe20003f05270 */
[----:B------:R-:W1:Y:S01]  /*8560*/  SHFL.BFLY PT, R5, R106, 0x2, 0x1f ;  /* 0x0c401f006a057f89 */ /* 0x000e6200000e0000 */
[----:B------:R-:W-:Y:S02]  /*8570*/  FMNMX.FTZ R0, R16, R103, !PT ;  /* 0x0000006710007209 */ /* 0x000fe40007810000 */
[----:B------:R-:W-:Y:S02]  /*8580*/  ISETP.GT.AND P0, PT, R2, 0x10, !P0 ;  /* 0x000000100200780c */ /* 0x000fe40004704270 */
[----:B------:R-:W-:Y:S02]  /*8590*/  FMNMX.FTZ R0, R19, R0, !PT ;  /* 0x0000000013007209 */ /* 0x000fe40007810000 */
[----:B------:R-:W-:Y:S02]  /*85a0*/  ISETP.LT.OR P0, PT, R3, 0x11, P0 ;  /* 0x000000110300780c */ /* 0x000fe40000701670 */
[----:B------:R-:W-:Y:S02]  /*85b0*/  FMNMX.FTZ R0, R22, R0, !PT ;  /* 0x0000000016007209 */ /* 0x000fe40007810000 */
[----:B------:R-:W-:Y:S02]  /*85c0*/  FSEL R171, R171, -INF , !P0 ;  /* 0xff800000abab7808 */ /* 0x000fe40004000000 */
[C---:B------:R-:W-:Y:S02]  /*85d0*/  ISETP.GT.AND P0, PT, R2.reuse, 0x11, !P6 ;  /* 0x000000110200780c */ /* 0x040fe40007704270 */
[----:B------:R-:W-:Y:S02]  /*85e0*/  FMNMX.FTZ R0, R25, R0, !PT ;  /* 0x0000000019007209 */ /* 0x000fe40007810000 */
[----:B------:R-:W-:Y:S02]  /*85f0*/  ISETP.LT.OR P0, PT, R3, 0x12, P0 ;  /* 0x000000120300780c */ /* 0x000fe40000701670 */
[----:B------:R-:W-:Y:S02]  /*8600*/  FMNMX.FTZ R0, R47, R0, !PT ;  /* 0x000000002f007209 */ /* 0x000fe40007810000 */
[----:B------:R-:W-:Y:S02]  /*8610*/  FSEL R173, R173, -INF , !P0 ;  /* 0xff800000adad7808 */ /* 0x000fe40004000000 */
[----:B------:R-:W-:Y:S02]  /*8620*/  ISETP.GT.AND P0, PT, R2, 0x18, !P5 ;  /* 0x000000180200780c */ /* 0x000fe40006f04270 */
[----:B------:R-:W-:Y:S02]  /*8630*/  FMNMX.FTZ R0, R48, R0, !PT ;  /* 0x0000000030007209 */ /* 0x000fe40007810000 */
[----:B------:R-:W-:Y:S02]  /*8640*/  ISETP.LT.OR P0, PT, R3, 0x19, P0 ;  /* 0x000000190300780c */ /* 0x000fe40000701670 */
[----:B-1----:R-:W-:Y:S02]  /*8650*/  FMNMX.FTZ R106, R106, R5, !PT ;  /* 0x000000056a6a7209 */ /* 0x002fe40007810000 */
[----:B------:R-:W-:Y:S02]  /*8660*/  FSEL R177, R30, -INF , !P0 ;  /* 0xff8000001eb17808 */ /* 0x000fe40004000000 */
[C---:B------:R-:W-:Y:S01]  /*8670*/  ISETP.GT.AND P0, PT, R2.reuse, 0x19, !P4 ;  /* 0x000000190200780c */ /* 0x040fe20006704270 */
[----:B------:R-:W1:Y:S01]  /*8680*/  SHFL.BFLY PT, R5, R106, 0x1, 0x1f ;  /* 0x0c201f006a057f89 */ /* 0x000e6200000e0000 */
[----:B------:R-:W-:Y:S02]  /*8690*/  FMNMX.FTZ R0, R167, R0, !PT ;  /* 0x00000000a7007209 */ /* 0x000fe40007810000 */
[----:B------:R-:W-:Y:S02]  /*86a0*/  ISETP.LT.OR P0, PT, R3, 0x1a, P0 ;  /* 0x0000001a0300780c */ /* 0x000fe40000701670 */
[----:B------:R-:W-:Y:S02]  /*86b0*/  FMNMX.FTZ R0, R169, R0, !PT ;  /* 0x00000000a9007209 */ /* 0x000fe40007810000 */
[----:B------:R-:W-:Y:S02]  /*86c0*/  FSEL R178, R31, -INF , !P0 ;  /* 0xff8000001fb27808 */ /* 0x000fe40004000000 */
[----:B------:R-:W-:Y:S02]  /*86d0*/  ISETP.GT.AND P0, PT, R2, 0x20, !P3 ;  /* 0x000000200200780c */ /* 0x000fe40005f04270 */
        /* <DEDUP_REMOVED lines=8> */
[----:B------:R-:W-:Y:S02]  /*8760*/  FMNMX.FTZ R0, R180, R0, !PT ;  /* 0x00000000b4007209 */ /* 0x000fe40007810000 */
[----:B------:R-:W-:Y:S02]  /*8770*/  FSEL R184, R43, -INF , !P0 ;  /* 0xff8000002bb87808 */ /* 0x000fe40004000000 */
[----:B------:R-:W-:Y:S02]  /*8780*/  ISETP.GT.AND P0, PT, R2, 0x28, !P1 ;  /* 0x000000280200780c */ /* 0x000fe40004f04270 */
[----:B------:R-:W-:Y:S02]  /*8790*/  FMNMX.FTZ R0, R188, R0, !PT ;  /* 0x00000000bc007209 */ /* 0x000fe40007810000 */
[----:B------:R-:W-:Y:S02]  /*87a0*/  FMNMX.FTZ R4, R24, R4, !PT ;  /* 0x0000000418047209 */ /* 0x000fe40007810000 */
[----:B------:R-:W-:Y:S02]  /*87b0*/  ISETP.NE.AND P6, PT, R8, RZ, PT ;  /* 0x000000ff0800720c */ /* 0x000fe40003fc5270 */
[----:B------:R-:W-:Y:S02]  /*87c0*/  ISETP.LT.OR P0, PT, R3, 0x29, P0 ;  /* 0x000000290300780c */ /* 0x000fe40000701670 */
[----:B------:R-:W-:Y:S02]  /*87d0*/  FMNMX.FTZ R105, R189, R0, !PT ;  /* 0x00000000bd697209 */ /* 0x000fe40007810000 */
[----:B------:R-:W-:Y:S02]  /*87e0*/  FMNMX.FTZ R0, R168, R4, !PT ;  /* 0x00000004a8007209 */ /* 0x000fe40007810000 */
[----:B------:R-:W-:Y:S01]  /*87f0*/  FSEL R186, R46, -INF , !P0 ;  /* 0xff8000002eba7808 */ /* 0x000fe20004000000 */
[----:B------:R-:W2:Y:S01]  /*8800*/  SHFL.BFLY PT, R4, R105, 0x2, 0x1f ;  /* 0x0c401f0069047f89 */ /* 0x000ea200000e0000 */
[----:B------:R-:W-:Y:S02]  /*8810*/  ISETP.GT.AND P0, PT, R2, 0x29, !P6 ;  /* 0x000000290200780c */ /* 0x000fe40007704270 */
[----:B------:R-:W-:Y:S02]  /*8820*/  FMNMX.FTZ R0, R170, R0, !PT ;  /* 0x00000000aa007209 */ /* 0x000fe40007810000 */
[----:B-1----:R-:W-:Y:S02]  /*8830*/  FMNMX.FTZ R106, R106, R5, !PT ;  /* 0x000000056a6a7209 */ /* 0x002fe40007810000 */
[----:B------:R-:W-:Y:S02]  /*8840*/  ISETP.LT.OR P0, PT, R3, 0x2a, P0 ;  /* 0x0000002a0300780c */ /* 0x000fe40000701670 */
[----:B------:R-:W-:Y:S01]  /*8850*/  FMNMX.FTZ R0, R172, R0, !PT ;  /* 0x00000000ac007209 */ /* 0x000fe20007810000 */
[C---:B------:R-:W-:Y:S01]  /*8860*/  FMUL.FTZ R110, R106.reuse, c[0x0][0x2d0] ;  /* 0x0000b4006a6e7a20 */ /* 0x040fe20000410000 */
[----:B------:R-:W-:Y:S02]  /*8870*/  FSEL R109, R109, -INF , !P0 ;  /* 0xff8000006d6d7808 */ /* 0x000fe40004000000 */
[----:B------:R-:W-:Y:S02]  /*8880*/  FSETP.NEU.FTZ.AND P0, PT, R106, -INF , PT ;  /* 0xff8000006a00780b */ /* 0x000fe40003f1d000 */
[----:B------:R-:W-:Y:S02]  /*8890*/  FMNMX.FTZ R0, R174, R0, !PT ;  /* 0x00000000ae007209 */ /* 0x000fe40007810000 */
[----:B------:R-:W-:Y:S02]  /*88a0*/  FSEL R110, R110, RZ, P0 ;  /* 0x000000ff6e6e7208 */ /* 0x000fe40000000000 */
[----:B------:R-:W-:Y:S03]  /*88b0*/  FMNMX.FTZ R0, R185, R0, !PT ;  /* 0x00000000b9007209 */ /* 0x000fe60007810000 */
[--C-:B------:R-:W-:Y:S01]  /*88c0*/  FFMA.FTZ R3, R17, c[0x0][0x2d0], -R110.reuse ;  /* 0x0000b40011037a23 */ /* 0x100fe2000001086e */
[----:B------:R-:W-:Y:S01]  /*88d0*/  FMNMX.FTZ R0, R187, R0, !PT ;  /* 0x00000000bb007209 */ /* 0x000fe20007810000 */
[--C-:B------:R-:W-:Y:S01]  /*88e0*/  FFMA.FTZ R2, R15, c[0x0][0x2d0], -R110.reuse ;  /* 0x0000b4000f027a23 */ /* 0x100fe2000001086e */
[----:B--2---:R-:W-:Y:S01]  /*88f0*/  FMNMX.FTZ R105, R105, R4, !PT ;  /* 0x0000000469697209 */ /* 0x004fe20007810000 */
[----:B------:R1:W-:Y:S01]  /*8900*/  MUFU.EX2 R244, R3 ;  /* 0x0000000300f47308 */ /* 0x0003e20000000800 */
[----:B------:R-:W-:Y:S03]  /*8910*/  FMNMX.FTZ R0, R190, R0, !PT ;  /* 0x00000000be007209 */ /* 0x000fe60007810000 */
[----:B------:R-:W2:Y:S01]  /*8920*/  SHFL.BFLY PT, R4, R105, 0x1, 0x1f ;  /* 0x0c201f0069047f89 */ /* 0x000ea200000e0000 */
[----:B------:R-:W-:Y:S05]  /*8930*/  FMNMX.FTZ R0, R191, R0, !PT ;  /* 0x00000000bf007209 */ /* 0x000fea0007810000 */
[----:B------:R3:W4:Y:S02]  /*8940*/  MUFU.EX2 R245, R2 ;  /* 0x0000000200f57308 */ /* 0x0007240000000800 */
[----:B------:R-:W5:Y:S01]  /*8950*/  SHFL.BFLY PT, R104, R0, 0x2, 0x1f ;  /* 0x0c401f0000687f89 */ /* 0x000f6200000e0000 */
[--C-:B-1----:R-:W-:Y:S07]  /*8960*/  FFMA.FTZ R3, R18, c[0x0][0x2d0], -R110.reuse ;  /* 0x0000b40012037a23 */ /* 0x102fee000001086e */
[----:B------:R1:W-:Y:S01]  /*8970*/  MUFU.EX2 R243, R3 ;  /* 0x0000000300f37308 */ /* 0x0003e20000000800 */
[----:B--2---:R-:W-:Y:S05]  /*8980*/  FMNMX.FTZ R105, R105, R4, !PT ;  /* 0x0000000469697209 */ /* 0x004fea0007810000 */
[----:B------:R-:W-:Y:S01]  /*8990*/  FMUL.FTZ R111, R105, c[0x0][0x2d0] ;  /* 0x0000b400696f7a20 */ /* 0x000fe20000410000 */
[----:B---3--:R-:W-:Y:S02]  /*89a0*/  FMNMX.FTZ R2, R7, R108, !PT ;  /* 0x0000006c07027209 */ /* 0x008fe40007810000 */
[----:B-----5:R-:W-:Y:S01]  /*89b0*/  FMNMX.FTZ R104, R0, R104, !PT ;  /* 0x0000006800687209 */ /* 0x020fe20007810000 */
[----:B------:R-:W-:Y:S01]  /*89c0*/  FFMA.FTZ R0, R23, c[0x0][0x2d0], -R110 ;  /* 0x0000b40017007a23 */ /* 0x000fe2000001086e */
[----:B------:R-:W-:Y:S02]  /*89d0*/  FMNMX.FTZ R2, R12, R2, !PT ;  /* 0x000000020c027209 */ /* 0x000fe40007810000 */
[----:B----4-:R-:W-:Y:S01]  /*89e0*/  F2FP.PACK_AB R160, R244, R245 ;  /* 0x000000f5f4a0723e */ /* 0x010fe200000000ff */
[----:B------:R-:W2:Y:S01]  /*89f0*/  MUFU.EX2 R242, R0 ;  /* 0x0000000000f27308 */ /* 0x000ea20000000800 */
[----:B------:R-:W3:Y:S01]  /*8a00*/  SHFL.BFLY PT, R4, R104, 0x1, 0x1f ;  /* 0x0c201f0068047f89 */ /* 0x000ee200000e0000 */
[----:B------:R-:W-:Y:S04]  /*8a10*/  FMNMX.FTZ R2, R11, R2, !PT ;  /* 0x000000020b027209 */ /* 0x000fe80007810000 */
[----:B------:R-:W-:Y:S02]  /*8a20*/  FMNMX.FTZ R2, R10, R2, !PT ;  /* 0x000000020a027209 */ /* 0x000fe40007810000 */
[----:B-1----:R-:W-:Y:S02]  /*8a30*/  FSEL R3, R106, RZ, P0 ;  /* 0x000000ff6a037208 */ /* 0x002fe40000000000 */
[----:B------:R-:W-:Y:S02]  /*8a40*/  FSETP.NEU.FTZ.AND P0, PT, R105, -INF , PT ;  /* 0xff8000006900780b */ /* 0x000fe40003f1d000 */
[----:B------:R-:W-:Y:S02]  /*8a50*/  FMNMX.FTZ R2, R171, R2, !PT ;  /* 0x00000002ab027209 */ /* 0x000fe40007810000 */
[----:B------:R-:W-:Y:S02]  /*8a60*/  FSEL R111, R111, RZ, P0 ;  /* 0x000000ff6f6f7208 */ /* 0x000fe40000000000 */
[----:B------:R-:W-:Y:S02]  /*8a70*/  FMNMX.FTZ R2, R173, R2, !PT ;  /* 0x00000002ad027209 */ /* 0x000fe40007810000 */
[----:B------:R-:W-:Y:S01]  /*8a80*/  FSEL R5, R105, RZ, P0 ;  /* 0x000000ff69057208 */ /* 0x000fe20000000000 */
[--C-:B------:R-:W-:Y:S01]  /*8a90*/  FFMA.FTZ R44, R47, c[0x0][0x2d0], -R111.reuse ;  /* 0x0000b4002f2c7a23 */ /* 0x100fe2000001086f */
[----:B------:R-:W-:Y:S01]  /*8aa0*/  FMNMX.FTZ R2, R177, R2, !PT ;  /* 0x00000002b1027209 */ /* 0x000fe20007810000 */
[--C-:B------:R-:W-:Y:S01]  /*8ab0*/  FFMA.FTZ R48, R48, c[0x0][0x2d0], -R111.reuse ;  /* 0x0000b40030307a23 */ /* 0x100fe2000001086f */
[----:B--2---:R-:W-:Y:S01]  /*8ac0*/  F2FP.PACK_AB R162, R242, R243 ;  /* 0x000000f3f2a2723e */ /* 0x004fe200000000ff */
[--C-:B------:R-:W-:Y:S01]  /*8ad0*/  FFMA.FTZ R0, R16, c[0x0][0x2d0], -R111.reuse ;  /* 0x0000b40010007a23 */ /* 0x100fe2000001086f */
[----:B------:R-:W-:Y:S01]  /*8ae0*/  FMNMX.FTZ R2, R178, R2, !PT ;  /* 0x00000002b2027209 */ /* 0x000fe20007810000 */
[----:B------:R-:W-:Y:S01]  /*8af0*/  MUFU.EX2 R224, R44 ;  /* 0x0000002c00e07308 */ /* 0x000fe20000000800 */
[----:B---3--:R-:W-:Y:S01]  /*8b00*/  FMNMX.FTZ R104, R104, R4, !PT ;  /* 0x0000000468687209 */ /* 0x008fe20007810000 */
[--C-:B------:R-:W-:Y:S03]  /*8b10*/  FFMA.FTZ R4, R25, c[0x0][0x2d0], -R111.reuse ;  /* 0x0000b40019047a23 */ /* 0x100fe6000001086f */
[C---:B------:R-:W-:Y:S01]  /*8b20*/  FSETP.NEU.FTZ.AND P0, PT, R104.reuse, -INF , PT ;  /* 0xff8000006800780b */ /* 0x040fe20003f1d000 */
[----:B------:R-:W-:Y:S04]  /*8b30*/  FMUL.FTZ R164, R104, c[0x0][0x2d0] ;  /* 0x0000b40068a47a20 */ /* 0x000fe80000410000 */
[----:B------:R1:W-:Y:S01]  /*8b40*/  MUFU.EX2 R241, R0 ;  /* 0x0000000000f17308 */ /* 0x0003e20000000800 */
[----:B------:R-:W-:Y:S09]  /*8b50*/  FSEL R164, R164, RZ, P0 ;  /* 0x000000ffa4a47208 */ /* 0x000ff20000000000 */
[----:B------:R2:W-:Y:S10]  /*8b60*/  MUFU.EX2 R239, R4 ;  /* 0x0000000400ef7308 */ /* 0x0005f40000000800 */
[----:B------:R-:W-:Y:S01]  /*8b70*/  MUFU.EX2 R207, R48 ;  /* 0x0000003000cf7308 */ /* 0x000fe20000000800 */
[----:B-1----:R-:W-:Y:S01]  /*8b80*/  FMNMX.FTZ R0, R182, R2, !PT ;  /* 0x00000002b6007209 */ /* 0x002fe20007810000 */
[--C-:B------:R-:W-:Y:S03]  /*8b90*/  FFMA.FTZ R2, R19, c[0x0][0x2d0], -R111.reuse ;  /* 0x0000b40013027a23 */ /* 0x100fe6000001086f */
[----:B------:R-:W-:Y:S05]  /*8ba0*/  FMNMX.FTZ R0, R184, R0, !PT ;  /* 0x00000000b8007209 */ /* 0x000fea0007810000 */
[----:B------:R1:W3:Y:S01]  /*8bb0*/  MUFU.EX2 R240, R2 ;  /* 0x0000000200f07308 */ /* 0x0002e20000000800 */
[----:B------:R-:W-:Y:S01]  /*8bc0*/  FMNMX.FTZ R0, R186, R0, !PT ;  /* 0x00000000ba007209 */ /* 0x000fe20007810000 */
[--C-:B--2---:R-:W-:Y:S03]  /*8bd0*/  FFMA.FTZ R4, R14, c[0x0][0x2d0], -R164.reuse ;  /* 0x0000b4000e047a23 */ /* 0x104fe600000108a4 */
[----:B------:R-:W-:Y:S05]  /*8be0*/  FMNMX.FTZ R0, R109, R0, !PT ;  /* 0x000000006d007209 */ /* 0x000fea0007810000 */
[----:B------:R2:W-:Y:S01]  /*8bf0*/  MUFU.EX2 R235, R4 ;  /* 0x0000000400eb7308 */ /* 0x0005e20000000800 */
[----:B-1----:R-:W-:Y:S01]  /*8c00*/  FFMA.FTZ R2, R22, c[0x0][0x2d0], -R111 ;  /* 0x0000b40016027a23 */ /* 0x002fe2000001086f */
[----:B---3--:R-:W-:Y:S08]  /*8c10*/  F2FP.PACK_AB R161, R240, R241 ;  /* 0x000000f1f0a1723e */ /* 0x008ff000000000ff */
[----:B------:R1:W3:Y:S01]  /*8c20*/  MUFU.EX2 R238, R2 ;  /* 0x0000000200ee7308 */ /* 0x0002e20000000800 */
[----:B--2---:R-:W-:Y:S09]  /*8c30*/  FFMA.FTZ R4, R20, c[0x0][0x2d0], -R164 ;  /* 0x0000b40014047a23 */ /* 0x004ff200000108a4 */
[----:B------:R2:W-:Y:S01]  /*8c40*/  MUFU.EX2 R236, R4 ;  /* 0x0000000400ec7308 */ /* 0x0005e20000000800 */
[----:B-1----:R-:W2:Y:S01]  /*8c50*/  SHFL.BFLY PT, R2, R0, 0x2, 0x1f ;  /* 0x0c401f0000027f89 */ /* 0x002ea200000e0000 */
[----:B---3--:R-:W-:Y:S02]  /*8c60*/  F2FP.PACK_AB R163, R239, R238 ;  /* 0x000000eeefa3723e */ /* 0x008fe400000000ff */
[----:B--2---:R-:W-:Y:S01]  /*8c70*/  FMNMX.FTZ R4, R0, R2, !PT ;  /* 0x0000000200047209 */ /* 0x004fe20007810000 */
[----:B------:R-:W-:Y:S02]  /*8c80*/  FADD.FTZ R2, -R5, R103 ;  /* 0x0000006705027221 */ /* 0x000fe40000010100 */
[----:B------:R-:W-:Y:S02]  /*8c90*/  FFMA.FTZ R103, R165, c[0x0][0x2d0], -R110 ;  /* 0x0000b400a5677a23 */ /* 0x000fe4000001086e */
[----:B------:R-:W-:Y:S01]  /*8ca0*/  FFMA.FTZ R0, R21, c[0x0][0x2d0], -R164 ;  /* 0x0000b40015007a23 */ /* 0x000fe200000108a4 */
[----:B------:R-:W1:Y:S01]  /*8cb0*/  SHFL.BFLY PT, R6, R4, 0x1, 0x1f ;  /* 0x0c201f0004067f89 */ /* 0x000e6200000e0000 */
[----:B------:R2:W-:Y:S01]  /*8cc0*/  MUFU.EX2 R206, R103 ;  /* 0x0000006700ce7308 */ /* 0x0005e20000000800 */
[----:B------:R-:W-:Y:S06]  /*8cd0*/  FMUL.FTZ R2, R2, c[0x0][0x2d0] ;  /* 0x0000b40002027a20 */ /* 0x000fec0000410000 */
[----:B------:R-:W3:Y:S03]  /*8ce0*/  LDSM.16.MT88.4 R20, [R209+0x1880] ;  /* 0x00188000d114783b */ /* 0x000ee60000004200 */
[----:B------:R4:W-:Y:S01]  /*8cf0*/  MUFU.EX2 R234, R0 ;  /* 0x0000000000ea7308 */ /* 0x0009e20000000800 */
[----:B-1----:R-:W-:Y:S01]  /*8d00*/  FMNMX.FTZ R101, R4, R6, !PT ;  /* 0x0000000604657209 */ /* 0x002fe20007810000 */
[----:B--2---:R-:W-:Y:S08]  /*8d10*/  FFMA.FTZ R103, R166, c[0x0][0x2d0], -R110 ;  /* 0x0000b400a6677a23 */ /* 0x004ff0000001086e */
[----:B------:R1:W-:Y:S01]  /*8d20*/  MUFU.EX2 R205, R103 ;  /* 0x0000006700cd7308 */ /* 0x0003e20000000800 */
[----:B----4-:R-:W-:Y:S09]  /*8d30*/  FFMA.FTZ R0, R24, c[0x0][0x2d0], -R164 ;  /* 0x0000b40018007a23 */ /* 0x010ff200000108a4 */
[----:B------:R2:W-:Y:S01]  /*8d40*/  MUFU.EX2 R237, R0 ;  /* 0x0000000000ed7308 */ /* 0x0005e20000000800 */
[--C-:B-1----:R-:W-:Y:S09]  /*8d50*/  FFMA.FTZ R103, R167, c[0x0][0x2d0], -R111.reuse ;  /* 0x0000b400a7677a23 */ /* 0x102ff2000001086f */
[----:B------:R1:W-:Y:S01]  /*8d60*/  MUFU.EX2 R204, R103 ;  /* 0x0000006700cc7308 */ /* 0x0003e20000000800 */
[----:B--2---:R-:W-:Y:S02]  /*8d70*/  FADD.FTZ R0, -R3, R102 ;  /* 0x0000006603007221 */ /* 0x004fe40000010100 */
[----:B------:R-:W-:Y:S02]  /*8d80*/  FMUL.FTZ R102, R101, c[0x0][0x2d0] ;  /* 0x0000b40065667a20 */ /* 0x000fe40000410000 */
[----:B------:R-:W-:Y:S05]  /*8d90*/  FMUL.FTZ R0, R0, c[0x0][0x2d0] ;  /* 0x0000b40000007a20 */ /* 0x000fea0000410000 */
[----:B------:R-:W2:Y:S10]  /*8da0*/  MUFU.EX2 R3, R2 ;  /* 0x0000000200037308 */ /* 0x000eb40000000800 */
[----:B------:R4:W5:Y:S01]  /*8db0*/  MUFU.EX2 R100, R0 ;  /* 0x0000000000647308 */ /* 0x0009620000000800 */
[----:B-1----:R-:W-:Y:S09]  /*8dc0*/  FFMA.FTZ R103, R169, c[0x0][0x2d0], -R111 ;  /* 0x0000b400a9677a23 */ /* 0x002ff2000001086f */
[----:B------:R1:W-:Y:S01]  /*8dd0*/  MUFU.EX2 R203, R103 ;  /* 0x0000006700cb7308 */ /* 0x0003e20000000800 */
[----:B--2---:R-:W-:Y:S01]  /*8de0*/  FMUL.FTZ R6, R3, R114 ;  /* 0x0000007203067220 */ /* 0x004fe20000410000 */
[----:B------:R-:W-:Y:S01]  /*8df0*/  F2FP.PACK_AB R114, R237, R234 ;  /* 0x000000eaed72723e */ /* 0x000fe200000000ff */
[C---:B------:R-:W-:Y:S02]  /*8e00*/  FMUL.FTZ R18, R3.reuse, R126 ;  /* 0x0000007e03127220 */ /* 0x040fe40000410000 */
[C---:B------:R-:W-:Y:S02]  /*8e10*/  FMUL.FTZ R19, R3.reuse, R127 ;  /* 0x0000007f03137220 */ /* 0x040fe40000410000 */
[C---:B------:R-:W-:Y:S02]  /*8e20*/  FMUL.FTZ R34, R3.reuse, R142 ;  /* 0x0000008e03227220 */ /* 0x040fe40000410000 */
[----:B------:R-:W-:Y:S01]  /*8e30*/  FMUL.FTZ R35, R3, R143 ;  /* 0x0000008f03237220 */ /* 0x000fe20000410000 */
[----:B----4-:R-:W-:Y:S01]  /*8e40*/  FSEL R0, R104, RZ, P0 ;  /* 0x000000ff68007208 */ /* 0x010fe20000000000 */
[C---:B-----5:R-:W-:Y:S01]  /*8e50*/  FMUL.FTZ R5, R100.reuse, R113 ;  /* 0x0000007164057220 */ /* 0x060fe20000410000 */
[----:B------:R-:W-:Y:S01]  /*8e60*/  FSETP.NEU.FTZ.AND P0, PT, R101, -INF , PT ;  /* 0xff8000006500780b */ /* 0x000fe20003f1d000 */
[----:B------:R-:W-:Y:S02]  /*8e70*/  FMUL.FTZ R16, R100, R124 ;  /* 0x0000007c64107220 */ /* 0x000fe40000410000 */
[----:B------:R-:W-:Y:S01]  /*8e80*/  FADD.FTZ R0, -R0, R107 ;  /* 0x0000006b00007221 */ /* 0x000fe20000010100 */
[----:B------:R-:W-:Y:S01]  /*8e90*/  FSEL R102, R102, RZ, P0 ;  /* 0x000000ff66667208 */ /* 0x000fe20000000000 */
[----:B------:R-:W-:Y:S02]  /*8ea0*/  FMUL.FTZ R17, R100, R125 ;  /* 0x0000007d64117220 */ /* 0x000fe40000410000 */
[----:B------:R-:W-:Y:S01]  /*8eb0*/  FMUL.FTZ R0, R0, c[0x0][0x2d0] ;  /* 0x0000b40000007a20 */ /* 0x000fe20000410000 */
[----:B------:R-:W-:Y:S01]  /*8ec0*/  LDSM.16.MT88.4 R124, [R210+0x1c80] ;  /* 0x001c8000d27c783b */ /* 0x000fe20000004200 */
[----:B-1----:R-:W-:Y:S02]  /*8ed0*/  FFMA.FTZ R103, R168, c[0x0][0x2d0], -R164 ;  /* 0x0000b400a8677a23 */ /* 0x002fe400000108a4 */
[----:B------:R1:W2:Y:S01]  /*8ee0*/  MUFU.EX2 R2, R0 ;  /* 0x0000000000027308 */ /* 0x0002a20000000800 */
[--C-:B------:R-:W-:Y:S02]  /*8ef0*/  FFMA.FTZ R4, R11, c[0x0][0x2d0], -R102.reuse ;  /* 0x0000b4000b047a23 */ /* 0x100fe40000010866 */
[C---:B------:R-:W-:Y:S02]  /*8f00*/  FMUL.FTZ R32, R100.reuse, R140 ;  /* 0x0000008c64207220 */ /* 0x040fe40000410000 */
[C---:B------:R-:W-:Y:S02]  /*8f10*/  FMUL.FTZ R33, R100.reuse, R141 ;  /* 0x0000008d64217220 */ /* 0x040fe40000410000 */
[C---:B------:R-:W-:Y:S01]  /*8f20*/  FMUL.FTZ R48, R100.reuse, R156 ;  /* 0x0000009c64307220 */ /* 0x040fe20000410000 */
[----:B------:R-:W-:Y:S01]  /*8f30*/  LDSM.16.MT88.4 R140, [R210+0x2080] ;  /* 0x00208000d28c783b */ /* 0x000fe20000004200 */
[C---:B------:R-:W-:Y:S01]  /*8f40*/  FMUL.FTZ R49, R100.reuse, R157 ;  /* 0x0000009d64317220 */ /* 0x040fe20000410000 */
[----:B------:R4:W-:Y:S01]  /*8f50*/  MUFU.EX2 R202, R103 ;  /* 0x0000006700ca7308 */ /* 0x0009e20000000800 */
[C---:B------:R-:W-:Y:S02]  /*8f60*/  FMUL.FTZ R50, R3.reuse, R158 ;  /* 0x0000009e03327220 */ /* 0x040fe40000410000 */
[C---:B------:R-:W-:Y:S02]  /*8f70*/  FMUL.FTZ R51, R3.reuse, R159 ;  /* 0x0000009f03337220 */ /* 0x040fe40000410000 */
[C---:B------:R-:W-:Y:S01]  /*8f80*/  FMUL.FTZ R52, R100.reuse, R52 ;  /* 0x0000003464347220 */ /* 0x040fe20000410000 */
[----:B------:R-:W-:Y:S01]  /*8f90*/  LDSM.16.MT88.4 R156, [R209+0x2c80] ;  /* 0x002c8000d19c783b */ /* 0x000fe20000004200 */
[C---:B------:R-:W-:Y:S02]  /*8fa0*/  FMUL.FTZ R53, R100.reuse, R53 ;  /* 0x0000003564357220 */ /* 0x040fe40000410000 */
[C---:B------:R-:W-:Y:S01]  /*8fb0*/  FMUL.FTZ R54, R3.reuse, R54 ;  /* 0x0000003603367220 */ /* 0x040fe20000410000 */
[----:B------:R5:W-:Y:S01]  /*8fc0*/  MUFU.EX2 R232, R4 ;  /* 0x0000000400e87308 */ /* 0x000be20000000800 */
[----:B------:R-:W-:Y:S02]  /*8fd0*/  FMUL.FTZ R55, R3, R55 ;  /* 0x0000003703377220 */ /* 0x000fe40000410000 */
[----:B------:R-:W-:Y:S02]  /*8fe0*/  FMUL.FTZ R64, R100, R64 ;  /* 0x0000004064407220 */ /* 0x000fe40000410000 */
[----:B-1----:R-:W-:Y:S02]  /*8ff0*/  FFMA.FTZ R0, R7, c[0x0][0x2d0], -R102 ;  /* 0x0000b40007007a23 */ /* 0x002fe40000010866 */
[C---:B------:R-:W-:Y:S02]  /*9000*/  FMUL.FTZ R7, R3.reuse, R115 ;  /* 0x0000007303077220 */ /* 0x040fe40000410000 */
[C---:B--2---:R-:W-:Y:S01]  /*9010*/  FMUL.FTZ R8, R2.reuse, R116 ;  /* 0x0000007402087220 */ /* 0x044fe20000410000 */
[----:B------:R1:W-:Y:S01]  /*9020*/  MUFU.EX2 R230, R0 ;  /* 0x0000000000e67308 */ /* 0x0003e20000000800 */
[C---:B------:R-:W-:Y:S02]  /*9030*/  FMUL.FTZ R9, R2.reuse, R117 ;  /* 0x0000007502097220 */ /* 0x040fe40000410000 */
[----:B------:R-:W-:Y:S02]  /*9040*/  FMUL.FTZ R13, R2, R121 ;  /* 0x00000079020d7220 */ /* 0x000fe40000410000 */
[----:B----4-:R-:W-:Y:S02]  /*9050*/  FFMA.FTZ R103, R170, c[0x0][0x2d0], -R164 ;  /* 0x0000b400aa677a23 */ /* 0x010fe400000108a4 */
[C---:B------:R-:W-:Y:S02]  /*9060*/  FMUL.FTZ R24, R2.reuse, R132 ;  /* 0x0000008402187220 */ /* 0x040fe40000410000 */
[C---:B------:R-:W-:Y:S01]  /*9070*/  FMUL.FTZ R25, R2.reuse, R133 ;  /* 0x0000008502197220 */ /* 0x040fe20000410000 */
[----:B------:R2:W-:Y:S01]  /*9080*/  MUFU.EX2 R201, R103 ;  /* 0x0000006700c97308 */ /* 0x0005e20000000800 */
[C---:B------:R-:W-:Y:S02]  /*9090*/  FMUL.FTZ R28, R2.reuse, R136 ;  /* 0x00000088021c7220 */ /* 0x040fe40000410000 */
[----:B------:R-:W-:Y:S02]  /*90a0*/  FMUL.FTZ R29, R2, R137 ;  /* 0x00000089021d7220 */ /* 0x000fe40000410000 */
[--C-:B-----5:R-:W-:Y:S02]  /*90b0*/  FFMA.FTZ R4, R10, c[0x0][0x2d0], -R102.reuse ;  /* 0x0000b4000a047a23 */ /* 0x120fe40000010866 */
[C---:B------:R-:W-:Y:S02]  /*90c0*/  FMUL.FTZ R44, R2.reuse, R152 ;  /* 0x00000098022c7220 */ /* 0x040fe40000410000 */
[C---:B------:R-:W-:Y:S01]  /*90d0*/  FMUL.FTZ R45, R2.reuse, R153 ;  /* 0x00000099022d7220 */ /* 0x040fe20000410000 */
[----:B------:R-:W4:Y:S01]  /*90e0*/  MUFU.EX2 R233, R4 ;  /* 0x0000000400e97308 */ /* 0x000f220000000800 */
[C---:B------:R-:W-:Y:S02]  /*90f0*/  FMUL.FTZ R56, R2.reuse, R56 ;  /* 0x0000003802387220 */ /* 0x040fe40000410000 */
[----:B------:R-:W-:Y:S02]  /*9100*/  FMUL.FTZ R57, R2, R57 ;  /* 0x0000003902397220 */ /* 0x000fe40000410000 */
[----:B-1----:R-:W-:Y:S02]  /*9110*/  FFMA.FTZ R0, R12, c[0x0][0x2d0], -R102 ;  /* 0x0000b4000c007a23 */ /* 0x002fe40000010866 */
[C---:B------:R-:W-:Y:S02]  /*9120*/  FMUL.FTZ R12, R2.reuse, R120 ;  /* 0x00000078020c7220 */ /* 0x040fe40000410000 */
[C---:B------:R-:W-:Y:S01]  /*9130*/  FMUL.FTZ R60, R2.reuse, R60 ;  /* 0x0000003c023c7220 */ /* 0x040fe20000410000 */
[----:B------:R1:W5:Y:S01]  /*9140*/  MUFU.EX2 R231, R0 ;  /* 0x0000000000e77308 */ /* 0x0003620000000800 */
[----:B------:R-:W-:Y:S02]  /*9150*/  FMUL.FTZ R61, R2, R61 ;  /* 0x0000003d023d7220 */ /* 0x000fe40000410000 */
[----:B------:R-:W-:Y:S02]  /*9160*/  FMUL.FTZ R65, R100, R65 ;  /* 0x0000004164417220 */ /* 0x000fe40000410000 */
[----:B--2---:R-:W-:Y:S02]  /*9170*/  FFMA.FTZ R103, R172, c[0x0][0x2d0], -R164 ;  /* 0x0000b400ac677a23 */ /* 0x004fe400000108a4 */
[C---:B------:R-:W-:Y:S02]  /*9180*/  FMUL.FTZ R66, R3.reuse, R66 ;  /* 0x0000004203427220 */ /* 0x040fe40000410000 */
[----:B------:R-:W-:Y:S01]  /*9190*/  FMUL.FTZ R67, R3, R67 ;  /* 0x0000004303437220 */ /* 0x000fe20000410000 */
[----:B------:R2:W-:Y:S01]  /*91a0*/  MUFU.EX2 R200, R103 ;  /* 0x0000006700c87308 */ /* 0x0005e20000000800 */
[C---:B------:R-:W-:Y:S02]  /*91b0*/  FMUL.FTZ R68, R100.reuse, R68 ;  /* 0x0000004464447220 */ /* 0x040fe40000410000 */
[C---:B------:R-:W-:Y:S01]  /*91c0*/  FMUL.FTZ R69, R100.reuse, R69 ;  /* 0x0000004564457220 */ /* 0x040fe20000410000 */
[----:B----4-:R-:W-:Y:S01]  /*91d0*/  F2FP.PACK_AB R115, R233, R232 ;  /* 0x000000e8e973723e */ /* 0x010fe200000000ff */
[----:B------:R-:W-:Y:S01]  /*91e0*/  FMUL.FTZ R4, R100, R112 ;  /* 0x0000007064047220 */ /* 0x000fe20000410000 */
[----:B------:R-:W-:Y:S01]  /*91f0*/  F2FP.PACK_AB R112, R236, R235 ;  /* 0x000000ebec70723e */ /* 0x000fe200000000ff */
[C---:B------:R-:W-:Y:S02]  /*9200*/  FMUL.FTZ R70, R3.reuse, R70 ;  /* 0x0000004603467220 */ /* 0x040fe40000410000 */
[----:B------:R-:W-:Y:S02]  /*9210*/  FMUL.FTZ R71, R3, R71 ;  /* 0x0000004703477220 */ /* 0x000fe40000410000 */
[C---:B------:R-:W-:Y:S01]  /*9220*/  FMUL.FTZ R72, R2.reuse, R72 ;  /* 0x0000004802487220 */ /* 0x040fe20000410000 */
[-C--:B---3--:R-:W-:Y:S01]  /*9230*/  HMMA.16816.F32 R4, R160, R20.reuse, R4 ;  /* 0x00000014a004723c */ /* 0x088fe20000001804 */
[C---:B------:R-:W-:Y:S01]  /*9240*/  FMUL.FTZ R73, R2.reuse, R73 ;  /* 0x0000004902497220 */ /* 0x040fe20000410000 */
[----:B-1----:R-:W-:Y:S01]  /*9250*/  FSEL R0, R101, RZ, P0 ;  /* 0x000000ff65007208 */ /* 0x002fe20000000000 */
[C---:B------:R-:W-:Y:S01]  /*9260*/  FMUL.FTZ R76, R2.reuse, R76 ;  /* 0x0000004c024c7220 */ /* 0x040fe20000410000 */
[----:B-----5:R-:W-:Y:S01]  /*9270*/  F2FP.PACK_AB R113, R231, R230 ;  /* 0x000000e6e771723e */ /* 0x020fe200000000ff */
[----:B------:R-:W-:Y:S02]  /*9280*/  FMUL.FTZ R77, R2, R77 ;  /* 0x0000004d024d7220 */ /* 0x000fe40000410000 */
[----:B------:R-:W-:Y:S02]  /*9290*/  FADD.FTZ R0, -R0, R108 ;  /* 0x0000006c00007221 */ /* 0x000fe40000010100 */
[----:B------:R-:W-:Y:S03]  /*92a0*/  FMUL.FTZ R80, R100, R80 ;  /* 0x0000005064507220 */ /* 0x000fe60000410000 */
[----:B--2---:R-:W-:Y:S02]  /*92b0*/  FFMA.FTZ R103, R174, c[0x0][0x2d0], -R164 ;  /* 0x0000b400ae677a23 */ /* 0x004fe400000108a4 */
[----:B------:R-:W-:Y:S02]  /*92c0*/  FMUL.FTZ R0, R0, c[0x0][0x2d0] ;  /* 0x0000b40000007a20 */ /* 0x000fe40000410000 */
[----:B------:R1:W-:Y:S01]  /*92d0*/  MUFU.EX2 R199, R103 ;  /* 0x0000006700c77308 */ /* 0x0003e20000000800 */
[C---:B------:R-:W-:Y:S02]  /*92e0*/  FMUL.FTZ R81, R100.reuse, R81 ;  /* 0x0000005164517220 */ /* 0x040fe40000410000 */
[C---:B------:R-:W-:Y:S02]  /*92f0*/  FMUL.FTZ R82, R3.reuse, R82 ;  /* 0x0000005203527220 */ /* 0x040fe40000410000 */
[C---:B------:R-:W-:Y:S02]  /*9300*/  FMUL.FTZ R83, R3.reuse, R83 ;  /* 0x0000005303537220 */ /* 0x040fe40000410000 */
[C---:B------:R-:W-:Y:S02]  /*9310*/  FMUL.FTZ R96, R100.reuse, R96 ;  /* 0x0000006064607220 */ /* 0x040fe40000410000 */
[C---:B------:R-:W-:Y:S01]  /*9320*/  FMUL.FTZ R97, R100.reuse, R97 ;  /* 0x0000006164617220 */ /* 0x040fe20000410000 */
[----:B------:R-:W2:Y:S01]  /*9330*/  MUFU.EX2 R0, R0 ;  /* 0x0000000000007308 */ /* 0x000ea20000000800 */
[C---:B------:R-:W-:Y:S02]  /*9340*/  FMUL.FTZ R98, R3.reuse, R98 ;  /* 0x0000006203627220 */ /* 0x040fe40000410000 */
[C---:B------:R-:W-:Y:S02]  /*9350*/  FMUL.FTZ R99, R3.reuse, R99 ;  /* 0x0000006303637220 */ /* 0x040fe40000410000 */
[C---:B------:R-:W-:Y:S02]  /*9360*/  FMUL.FTZ R84, R100.reuse, R84 ;  /* 0x0000005464547220 */ /* 0x040fe40000410000 */
[----:B------:R-:W-:Y:S02]  /*9370*/  FMUL.FTZ R85, R100, R85 ;  /* 0x0000005564557220 */ /* 0x000fe40000410000 */
[C---:B------:R-:W-:Y:S02]  /*9380*/  FMUL.FTZ R86, R3.reuse, R86 ;  /* 0x0000005603567220 */ /* 0x040fe40000410000 */
[----:B------:R-:W-:Y:S02]  /*9390*/  FMUL.FTZ R87, R3, R87 ;  /* 0x0000005703577220 */ /* 0x000fe40000410000 */
[C---:B------:R-:W-:Y:S02]  /*93a0*/  FMUL.FTZ R88, R2.reuse, R88 ;  /* 0x0000005802587220 */ /* 0x040fe40000410000 */
[--C-:B-1----:R-:W-:Y:S02]  /*93b0*/  FFMA.FTZ R103, R171, c[0x0][0x2d0], -R102.reuse ;  /* 0x0000b400ab677a23 */ /* 0x102fe40000010866 */
[----:B------:R-:W-:Y:S01]  /*93c0*/  LDSM.16.MT88.4 R168, [R209+0x3880] ;  /* 0x00388000d1a8783b */ /* 0x000fe20000004200 */
[C---:B------:R-:W-:Y:S01]  /*93d0*/  FMUL.FTZ R89, R2.reuse, R89 ;  /* 0x0000005902597220 */ /* 0x040fe20000410000 */
[----:B------:R1:W-:Y:S01]  /*93e0*/  MUFU.EX2 R176, R103 ;  /* 0x0000006700b07308 */ /* 0x0003e20000000800 */
[C---:B------:R-:W-:Y:S02]  /*93f0*/  FMUL.FTZ R92, R2.reuse, R92 ;  /* 0x0000005c025c7220 */ /* 0x040fe40000410000 */
[----:B------:R-:W-:Y:S02]  /*9400*/  FMUL.FTZ R93, R2, R93 ;  /* 0x0000005d025d7220 */ /* 0x000fe40000410000 */
[C---:B--2---:R-:W-:Y:S02]  /*9410*/  FMUL.FTZ R10, R0.reuse, R118 ;  /* 0x00000076000a7220 */ /* 0x044fe40000410000 */
[C---:B------:R-:W-:Y:S02]  /*9420*/  FMUL.FTZ R11, R0.reuse, R119 ;  /* 0x00000077000b7220 */ /* 0x040fe40000410000 */
[----:B------:R-:W2:Y:S01]  /*9430*/  LDSM.16.MT88.4 R116, [R209+0x2480] ;  /* 0x00248000d174783b */ /* 0x000ea20000004200 */
[C---:B------:R-:W-:Y:S02]  /*9440*/  FMUL.FTZ R14, R0.reuse, R122 ;  /* 0x0000007a000e7220 */ /* 0x040fe40000410000 */
[C---:B------:R-:W-:Y:S02]  /*9450*/  FMUL.FTZ R15, R0.reuse, R123 ;  /* 0x0000007b000f7220 */ /* 0x040fe40000410000 */
[C---:B------:R-:W-:Y:S01]  /*9460*/  HMMA.16816.F32 R8, R112.reuse, R20, R8 ;  /* 0x000000147008723c */ /* 0x040fe20000001808 */
[C---:B------:R-:W-:Y:S02]  /*9470*/  FMUL.FTZ R26, R0.reuse, R134 ;  /* 0x00000086001a7220 */ /* 0x040fe40000410000 */
[----:B------:R-:W3:Y:S01]  /*9480*/  LDSM.16.MT88.4 R120, [R210+0x2480] ;  /* 0x00248000d278783b */ /* 0x000ee20000004200 */
[C---:B------:R-:W-:Y:S02]  /*9490*/  FMUL.FTZ R27, R0.reuse, R135 ;  /* 0x00000087001b7220 */ /* 0x040fe40000410000 */
[----:B------:R-:W-:Y:S02]  /*94a0*/  FMUL.FTZ R42, R0, R150 ;  /* 0x00000096002a7220 */ /* 0x000fe40000410000 */
[-C--:B------:R-:W-:Y:S01]  /*94b0*/  HMMA.16816.F32 R12, R112, R22.reuse, R12 ;  /* 0x00000016700c723c */ /* 0x080fe2000000180c */
[C---:B------:R-:W-:Y:S02]  /*94c0*/  FMUL.FTZ R20, R100.reuse, R128 ;  /* 0x0000008064147220 */ /* 0x040fe40000410000 */
[----:B------:R-:W-:Y:S01]  /*94d0*/  LDSM.16.MT88.4 R132, [R209+0x2080] ;  /* 0x00208000d184783b */ /* 0x000fe20000004200 */
[--C-:B-1----:R-:W-:Y:S02]  /*94e0*/  FFMA.FTZ R103, R173, c[0x0][0x2d0], -R102.reuse ;  /* 0x0000b400ad677a23 */ /* 0x102fe40000010866 */
[----:B------:R-:W-:Y:S02]  /*94f0*/  FMUL.FTZ R21, R100, R129 ;  /* 0x0000008164157220 */ /* 0x000fe40000410000 */
[C---:B------:R-:W-:Y:S01]  /*9500*/  HMMA.16816.F32 R16, R160.reuse, R22, R16 ;  /* 0x00000016a010723c */ /* 0x040fe20000001810 */
[----:B------:R1:W-:Y:S03]  /*9510*/  MUFU.EX2 R175, R103 ;  /* 0x0000006700af7308 */ /* 0x0003e60000000800 */
[C---:B------:R-:W-:Y:S02]  /*9520*/  FMUL.FTZ R30, R0.reuse, R138 ;  /* 0x0000008a001e7220 */ /* 0x040fe40000410000 */
[C---:B------:R-:W-:Y:S02]  /*9530*/  FMUL.FTZ R31, R0.reuse, R139 ;  /* 0x0000008b001f7220 */ /* 0x040fe40000410000 */
[C---:B------:R-:W-:Y:S04]  /*9540*/  FMUL.FTZ R22, R3.reuse, R130 ;  /* 0x0000008203167220 */ /* 0x040fe80000410000 */
[----:B------:R-:W-:Y:S02]  /*9550*/  FMUL.FTZ R23, R3, R131 ;  /* 0x0000008303177220 */ /* 0x000fe40000410000 */
[----:B------:R-:W-:Y:S01]  /*9560*/  LDSM.16.MT88.4 R128, [R209+0x2880] ;  /* 0x00288000d180783b */ /* 0x000fe20000004200 */
[C---:B------:R-:W-:Y:S02]  /*9570*/  FMUL.FTZ R43, R0.reuse, R151 ;  /* 0x00000097002b7220 */ /* 0x040fe40000410000 */
[C---:B------:R-:W-:Y:S02]  /*9580*/  FMUL.FTZ R46, R0.reuse, R154 ;  /* 0x0000009a002e7220 */ /* 0x040fe40000410000 */
[-C--:B------:R-:W-:Y:S01]  /*9590*/  HMMA.16816.F32 R20, R160, R36.reuse, R20 ;  /* 0x00000024a014723c */ /* 0x080fe20000001814 */
[C---:B------:R-:W-:Y:S02]  /*95a0*/  FMUL.FTZ R47, R0.reuse, R155 ;  /* 0x0000009b002f7220 */ /* 0x040fe40000410000 */
[C---:B------:R-:W-:Y:S02]  /*95b0*/  FMUL.FTZ R58, R0.reuse, R58 ;  /* 0x0000003a003a7220 */ /* 0x040fe40000410000 */
[C---:B------:R-:W-:Y:S02]  /*95c0*/  FMUL.FTZ R59, R0.reuse, R59 ;  /* 0x0000003b003b7220 */ /* 0x040fe40000410000 */
[----:B-1----:R-:W-:Y:S01]  /*95d0*/  FFMA.FTZ R103, R177, c[0x0][0x2d0], -R102 ;  /* 0x0000b400b1677a23 */ /* 0x002fe20000010866 */
[C---:B------:R-:W-:Y:S01]  /*95e0*/  HMMA.16816.F32 R24, R112.reuse, R36, R24 ;  /* 0x000000247018723c */ /* 0x040fe20000001818 */
[C---:B------:R-:W-:Y:S02]  /*95f0*/  FMUL.FTZ R62, R0.reuse, R62 ;  /* 0x0000003e003e7220 */ /* 0x040fe40000410000 */
[----:B------:R1:W-:Y:S01]  /*9600*/  MUFU.EX2 R173, R103 ;  /* 0x0000006700ad7308 */ /* 0x0003e20000000800 */
[C---:B------:R-:W-:Y:S02]  /*9610*/  FMUL.FTZ R63, R0.reuse, R63 ;  /* 0x0000003f003f7220 */ /* 0x040fe40000410000 */
[----:B------:R-:W-:Y:S02]  /*9620*/  FMUL.FTZ R74, R0, R74 ;  /* 0x0000004a004a7220 */ /* 0x000fe40000410000 */
[-C--:B------:R-:W-:Y:S01]  /*9630*/  HMMA.16816.F32 R28, R112, R38.reuse, R28 ;  /* 0x00000026701c723c */ /* 0x080fe2000000181c */
[--C-:B------:R-:W-:Y:S03]  /*9640*/  FFMA.FTZ R36, R40, c[0x0][0x2d0], -R110.reuse ;  /* 0x0000b40028247a23 */ /* 0x100fe6000001086e */
[----:B------:R-:W-:Y:S01]  /*9650*/  FFMA.FTZ R40, R41, c[0x0][0x2d0], -R110 ;  /* 0x0000b40029287a23 */ /* 0x000fe2000001086e */
[----:B------:R4:W-:Y:S01]  /*9660*/  MUFU.EX2 R226, R36 ;  /* 0x0000002400e27308 */ /* 0x0009e20000000800 */
[----:B------:R-:W-:Y:S02]  /*9670*/  FMUL.FTZ R37, R100, R145 ;  /* 0x0000009164257220 */ /* 0x000fe40000410000 */
[C---:B------:R-:W-:Y:S01]  /*9680*/  HMMA.16816.F32 R32, R160.reuse, R38, R32 ;  /* 0x00000026a020723c */ /* 0x040fe20000001820 */
[----:B------:R-:W-:Y:S03]  /*9690*/  FMUL.FTZ R41, R2, R149 ;  /* 0x0000009502297220 */ /* 0x000fe60000410000 */
[C---:B------:R-:W-:Y:S02]  /*96a0*/  FMUL.FTZ R75, R0.reuse, R75 ;  /* 0x0000004b004b7220 */ /* 0x040fe40000410000 */
[----:B------:R-:W-:Y:S01]  /*96b0*/  FMUL.FTZ R78, R0, R78 ;  /* 0x0000004e004e7220 */ /* 0x000fe20000410000 */
[----:B------:R5:W-:Y:S01]  /*96c0*/  MUFU.EX2 R225, R40 ;  /* 0x0000002800e17308 */ /* 0x000be20000000800 */
[C---:B------:R-:W-:Y:S04]  /*96d0*/  FMUL.FTZ R38, R3.reuse, R146 ;  /* 0x0000009203267220 */ /* 0x040fe80000410000 */
[----:B-1----:R-:W-:Y:S02]  /*96e0*/  FFMA.FTZ R103, R178, c[0x0][0x2d0], -R102 ;  /* 0x0000b400b2677a23 */ /* 0x002fe40000010866 */
[----:B------:R-:W-:Y:S02]  /*96f0*/  FMUL.FTZ R39, R3, R147 ;  /* 0x0000009303277220 */ /* 0x000fe40000410000 */
[C---:B------:R-:W-:Y:S01]  /*9700*/  FMUL.FTZ R79, R0.reuse, R79 ;  /* 0x0000004f004f7220 */ /* 0x040fe20000410000 */
[----:B------:R1:W-:Y:S01]  /*9710*/  MUFU.EX2 R174, R103 ;  /* 0x0000006700ae7308 */ /* 0x0003e20000000800 */
[C---:B------:R-:W-:Y:S02]  /*9720*/  FMUL.FTZ R90, R0.reuse, R90 ;  /* 0x0000005a005a7220 */ /* 0x040fe40000410000 */
[----:B------:R-:W-:Y:S02]  /*9730*/  FMUL.FTZ R91, R0, R91 ;  /* 0x0000005b005b7220 */ /* 0x000fe40000410000 */
[----:B----4-:R-:W-:Y:S02]  /*9740*/  FMUL.FTZ R36, R100, R144 ;  /* 0x0000009064247220 */ /* 0x010fe40000410000 */
[C---:B------:R-:W-:Y:S02]  /*9750*/  FMUL.FTZ R94, R0.reuse, R94 ;  /* 0x0000005e005e7220 */ /* 0x040fe40000410000 */
[----:B------:R-:W-:Y:S03]  /*9760*/  FMUL.FTZ R95, R0, R95 ;  /* 0x0000005f005f7220 */ /* 0x000fe60000410000 */
[-C--:B--2---:R-:W-:Y:S01]  /*9770*/  HMMA.16816.F32 R36, R160, R116.reuse, R36 ;  /* 0x00000074a024723c */ /* 0x084fe20000001824 */
[----:B-----5:R-:W-:Y:S07]  /*9780*/  FMUL.FTZ R40, R2, R148 ;  /* 0x0000009402287220 */ /* 0x020fee0000410000 */
[C---:B------:R-:W-:Y:S01]  /*9790*/  HMMA.16816.F32 R40, R112.reuse, R116, R40 ;  /* 0x000000747028723c */ /* 0x040fe20000001828 */
[--C-:B-1----:R-:W-:Y:S04]  /*97a0*/  FFMA.FTZ R103, R181, c[0x0][0x2d0], -R110.reuse ;  /* 0x0000b400b5677a23 */ /* 0x102fe8000001086e */
[----:B------:R1:W-:Y:S03]  /*97b0*/  MUFU.EX2 R197, R103 ;  /* 0x0000006700c57308 */ /* 0x0003e60000000800 */
[-C--:B------:R-:W-:Y:S08]  /*97c0*/  HMMA.16816.F32 R44, R112, R118.reuse, R44 ;  /* 0x00000076702c723c */ /* 0x080ff0000000182c */
[C---:B------:R-:W-:Y:S01]  /*97d0*/  HMMA.16816.F32 R48, R160.reuse, R118, R48 ;  /* 0x00000076a030723c */ /* 0x040fe20000001830 */
[----:B------:R-:W2:Y:S07]  /*97e0*/  LDSM.16.MT88.4 R116, [R209+0x3080] ;  /* 0x00308000d174783b */ /* 0x000eae0000004200 */
[-C--:B---3--:R-:W-:Y:S01]  /*97f0*/  HMMA.16816.F32 R52, R160, R120.reuse, R52 ;  /* 0x00000078a034723c */ /* 0x088fe20000001834 */
[--C-:B-1----:R-:W-:Y:S07]  /*9800*/  FFMA.FTZ R103, R183, c[0x0][0x2d0], -R110.reuse ;  /* 0x0000b400b7677a23 */ /* 0x102fee000001086e */
[C---:B------:R-:W-:Y:S01]  /*9810*/  HMMA.16816.F32 R56, R112.reuse, R120, R56 ;  /* 0x000000787038723c */ /* 0x040fe20000001838 */
[----:B------:R1:W3:Y:S07]  /*9820*/  MUFU.EX2 R198, R103 ;  /* 0x0000006700c67308 */ /* 0x0002ee0000000800 */
[-C--:B------:R-:W-:Y:S08]  /*9830*/  HMMA.16816.F32 R60, R112, R122.reuse, R60 ;  /* 0x0000007a703c723c */ /* 0x080ff0000000183c */
[C---:B------:R-:W-:Y:S01]  /*9840*/  HMMA.16816.F32 R64, R160.reuse, R122, R64 ;  /* 0x0000007aa040723c */ /* 0x040fe20000001840 */
[----:B------:R-:W4:Y:S07]  /*9850*/  LDSM.16.MT88.4 R120, [R210+0x3080] ;  /* 0x00308000d278783b */ /* 0x000f2e0000004200 */
[-C--:B--2---:R-:W-:Y:S01]  /*9860*/  HMMA.16816.F32 R68, R160, R116.reuse, R68 ;  /* 0x00000074a044723c */ /* 0x084fe20000001844 */
[--C-:B-1----:R-:W-:Y:S03]  /*9870*/  FFMA.FTZ R103, R179, c[0x0][0x2d0], -R111.reuse ;  /* 0x0000b400b3677a23 */ /* 0x102fe6000001086f */
[----:B---3--:R-:W-:Y:S01]  /*9880*/  F2FP.PACK_AB R108, R198, R197 ;  /* 0x000000c5c66c723e */ /* 0x008fe200000000ff */
[----:B------:R1:W-:Y:S03]  /*9890*/  MUFU.EX2 R196, R103 ;  /* 0x0000006700c47308 */ /* 0x0003e60000000800 */
[C---:B------:R-:W-:Y:S08]  /*98a0*/  HMMA.16816.F32 R72, R112.reuse, R116, R72 ;  /* 0x000000747048723c */ /* 0x040ff00000001848 */
[-C--:B------:R-:W-:Y:S08]  /*98b0*/  HMMA.16816.F32 R76, R112, R118.reuse, R76 ;  /* 0x00000076704c723c */ /* 0x080ff0000000184c */
[C---:B------:R-:W-:Y:S01]  /*98c0*/  HMMA.16816.F32 R80, R160.reuse, R118, R80 ;  /* 0x00000076a050723c */ /* 0x040fe20000001850 */
[----:B------:R-:W2:Y:S03]  /*98d0*/  LDSM.16.MT88.4 R116, [R209+0x1c80] ;  /* 0x001c8000d174783b */ /* 0x000ea60000004200 */
[--C-:B-1----:R-:W-:Y:S04]  /*98e0*/  FFMA.FTZ R103, R180, c[0x0][0x2d0], -R111.reuse ;  /* 0x0000b400b4677a23 */ /* 0x102fe8000001086f */
[-C--:B----4-:R-:W-:Y:S01]  /*98f0*/  HMMA.16816.F32 R84, R160, R120.reuse, R84 ;  /* 0x00000078a054723c */ /* 0x090fe20000001854 */
[----:B------:R1:W-:Y:S07]  /*9900*/  MUFU.EX2 R195, R103 ;  /* 0x0000006700c37308 */ /* 0x0003ee0000000800 */
[C---:B------:R-:W-:Y:S07]  /*9910*/  HMMA.16816.F32 R88, R112.reuse, R120, R88 ;  /* 0x000000787058723c */ /* 0x040fee0000001858 */
[----:B------:R-:W-:Y:S01]  /*9920*/  F2FP.PACK_AB R120, R201, R202 ;  /* 0x000000cac978723e */ /* 0x000fe200000000ff */
[-C--:B------:R-:W-:Y:S01]  /*9930*/  HMMA.16816.F32 R92, R112, R122.reuse, R92 ;  /* 0x0000007a705c723c */ /* 0x080fe2000000185c */
[----:B------:R-:W-:Y:S06]  /*9940*/  F2FP.PACK_AB R121, R175, R176 ;  /* 0x000000b0af79723e */ /* 0x000fec00000000ff */
[----:B------:R-:W-:Y:S01]  /*9950*/  F2FP.PACK_AB R112, R225, R226 ;  /* 0x000000e2e170723e */ /* 0x000fe200000000ff */
[----:B------:R-:W-:Y:S01]  /*9960*/  HMMA.16816.F32 R96, R160, R122, R96 ;  /* 0x0000007aa060723c */ /* 0x000fe20000001860 */
[----:B------:R-:W-:Y:S03]  /*9970*/  F2FP.PACK_AB R113, R207, R224 ;  /* 0x000000e0cf71723e */ /* 0x000fe600000000ff */
[--C-:B-1----:R-:W-:Y:S01]  /*9980*/  FFMA.FTZ R103, R192, c[0x0][0x2d0], -R110.reuse ;  /* 0x0000b400c0677a23 */ /* 0x102fe2000001086e */
[----:B------:R-:W-:Y:S01]  /*9990*/  F2FP.PACK_AB R114, R205, R206 ;  /* 0x000000cecd72723e */ /* 0x000fe200000000ff */
[----:B------:R-:W-:Y:S01]  /*99a0*/  FFMA.FTZ R110, R193, c[0x0][0x2d0], -R110 ;  /* 0x0000b400c16e7a23 */ /* 0x000fe2000001086e */
[----:B------:R-:W-:Y:S01]  /*99b0*/  F2FP.PACK_AB R115, R203, R204 ;  /* 0x000000cccb73723e */ /* 0x000fe200000000ff */
[----:B------:R1:W-:Y:S01]  /*99c0*/  MUFU.EX2 R194, R103 ;  /* 0x0000006700c27308 */ /* 0x0003e20000000800 */
[----:B------:R-:W3:Y:S03]  /*99d0*/  LDL.LU R193, [R1+0x14] ;  /* 0x0000140001c17983 */ /* 0x000ee60000300800 */
[----:B------:R-:W-:Y:S02]  /*99e0*/  F2FP.PACK_AB R122, R199, R200 ;  /* 0x000000c8c77a723e */ /* 0x000fe400000000ff */
[-C--:B--2---:R-:W-:Y:S01]  /*99f0*/  HMMA.16816.F32 R4, R112, R116.reuse, R4 ;  /* 0x000000747004723c */ /* 0x084fe20000001804 */
[----:B------:R-:W-:Y:S03]  /*9a00*/  F2FP.PACK_AB R123, R174, R173 ;  /* 0x000000adae7b723e */ /* 0x000fe600000000ff */
[----:B------:R-:W2:Y:S04]  /*9a10*/  MUFU.EX2 R192, R110 ;  /* 0x0000006e00c07308 */ /* 0x000ea80000000800 */
[C---:B------:R-:W-:Y:S08]  /*9a20*/  HMMA.16816.F32 R8, R120.reuse, R116, R8 ;  /* 0x000000747808723c */ /* 0x040ff00000001808 */
[-C--:B------:R-:W-:Y:S01]  /*9a30*/  HMMA.16816.F32 R12, R120, R118.reuse, R12 ;  /* 0x00000076780c723c */ /* 0x080fe2000000180c */
[--C-:B-1----:R-:W-:Y:S02]  /*9a40*/  FFMA.FTZ R103, R188, c[0x0][0x2d0], -R111.reuse ;  /* 0x0000b400bc677a23 */ /* 0x102fe4000001086f */
[----:B------:R-:W4:Y:S01]  /*9a50*/  LDL.LU R188, [R1+0x10] ;  /* 0x0000100001bc7983 */ /* 0x000f220000300800 */
[----:B------:R-:W-:Y:S04]  /*9a60*/  FFMA.FTZ R111, R189, c[0x0][0x2d0], -R111 ;  /* 0x0000b400bd6f7a23 */ /* 0x000fe8000001086f */
[C---:B------:R-:W-:Y:S01]  /*9a70*/  HMMA.16816.F32 R16, R112.reuse, R118, R16 ;  /* 0x000000767010723c */ /* 0x040fe20000001810 */
[----:B------:R1:W-:Y:S01]  /*9a80*/  MUFU.EX2 R183, R103 ;  /* 0x0000006700b77308 */ /* 0x0003e20000000800 */
[----:B------:R-:W5:Y:S02]  /*9a90*/  LDSM.16.MT88.4 R116, [R210+0x2880] ;  /* 0x00288000d274783b */ /* 0x000f640000004200 */
[----:B--2---:R-:W-:Y:S04]  /*9aa0*/  F2FP.PACK_AB R110, R192, R194 ;  /* 0x000000c2c06e723e */ /* 0x004fe800000000ff */
[-C--:B------:R-:W-:Y:S02]  /*9ab0*/  HMMA.16816.F32 R20, R112, R124.reuse, R20 ;  /* 0x0000007c7014723c */ /* 0x080fe40000001814 */
[----:B------:R-:W2:Y:S01]  /*9ac0*/  LDL.LU R189, [R1+0x8] ;  /* 0x0000080001bd7983 */ /* 0x000ea20000300800 */
[----:B------:R-:W5:Y:S05]  /*9ad0*/  MUFU.EX2 R181, R111 ;  /* 0x0000006f00b57308 */ /* 0x000f6a0000000800 */
[C---:B------:R-:W-:Y:S08]  /*9ae0*/  HMMA.16816.F32 R24, R120.reuse, R124, R24 ;  /* 0x0000007c7818723c */ /* 0x040ff00000001818 */
[-C--:B------:R-:W-:Y:S01]  /*9af0*/  HMMA.16816.F32 R28, R120, R126.reuse, R28 ;  /* 0x0000007e781c723c */ /* 0x080fe2000000181c */
[--C-:B-1----:R-:W-:Y:S02]  /*9b00*/  FFMA.FTZ R103, R185, c[0x0][0x2d0], -R164.reuse ;  /* 0x0000b400b9677a23 */ /* 0x102fe400000108a4 */
[----:B------:R-:W3:Y:S02]  /*9b10*/  LDL.LU R185, [R1+0xc] ;  /* 0x00000c0001b97983 */ /* 0x000ee40000300800 */
[----:B------:R1:W-:Y:S03]  /*9b20*/  MUFU.EX2 R180, R103 ;  /* 0x0000006700b47308 */ /* 0x0003e60000000800 */
[C---:B------:R-:W-:Y:S01]  /*9b30*/  HMMA.16816.F32 R32, R112.reuse, R126, R32 ;  /* 0x0000007e7020723c */ /* 0x040fe20000001820 */
[----:B------:R-:W1:Y:S03]  /*9b40*/  LDSM.16.MT88.4 R124, [R209+0x3480] ;  /* 0x00348000d17c783b */ /* 0x000e660000004200 */
[----:B-----5:R-:W-:Y:S04]  /*9b50*/  F2FP.PACK_AB R111, R181, R183 ;  /* 0x000000b7b56f723e */ /* 0x020fe800000000ff */
[-C--:B------:R-:W-:Y:S08]  /*9b60*/  HMMA.16816.F32 R36, R112, R128.reuse, R36 ;  /* 0x000000807024723c */ /* 0x080ff00000001824 */
[C---:B------:R-:W-:Y:S01]  /*9b70*/  HMMA.16816.F32 R40, R120.reuse, R128, R40 ;  /* 0x000000807828723c */ /* 0x040fe20000001828 */
[--C-:B-1----:R-:W-:Y:S07]  /*9b80*/  FFMA.FTZ R103, R187, c[0x0][0x2d0], -R164.reuse ;  /* 0x0000b400bb677a23 */ /* 0x102fee00000108a4 */
[-C--:B------:R-:W-:Y:S01]  /*9b90*/  HMMA.16816.F32 R44, R120, R130.reuse, R44 ;  /* 0x00000082782c723c */ /* 0x080fe2000000182c */
[----:B------:R1:W5:Y:S07]  /*9ba0*/  MUFU.EX2 R178, R103 ;  /* 0x0000006700b27308 */ /* 0x00036e0000000800 */
[C---:B------:R-:W-:Y:S01]  /*9bb0*/  HMMA.16816.F32 R48, R112.reuse, R130, R48 ;  /* 0x000000827030723c */ /* 0x040fe20000001830 */
[----:B------:R-:W5:Y:S07]  /*9bc0*/  LDSM.16.MT88.4 R128, [R210+0x3480] ;  /* 0x00348000d280783b */ /* 0x000f6e0000004200 */
[-C--:B------:R-:W-:Y:S08]  /*9bd0*/  HMMA.16816.F32 R52, R112, R116.reuse, R52 ;  /* 0x000000747034723c */ /* 0x080ff00000001834 */
[C---:B------:R-:W-:Y:S01]  /*9be0*/  HMMA.16816.F32 R56, R120.reuse, R116, R56 ;  /* 0x000000747838723c */ /* 0x040fe20000001838 */
[--C-:B-1----:R-:W-:Y:S03]  /*9bf0*/  FFMA.FTZ R103, R190, c[0x0][0x2d0], -R164.reuse ;  /* 0x0000b400be677a23 */ /* 0x102fe600000108a4 */
[----:B------:R-:W-:Y:S01]  /*9c00*/  FFMA.FTZ R164, R191, c[0x0][0x2d0], -R164 ;  /* 0x0000b400bfa47a23 */ /* 0x000fe200000108a4 */
[----:B------:R1:W-:Y:S01]  /*9c10*/  MUFU.EX2 R179, R103 ;  /* 0x0000006700b37308 */ /* 0x0003e20000000800 */
[----:B-----5:R-:W-:Y:S02]  /*9c20*/  F2FP.PACK_AB R160, R178, R180 ;  /* 0x000000b4b2a0723e */ /* 0x020fe400000000ff */
[-C--:B------:R-:W-:Y:S07]  /*9c30*/  HMMA.16816.F32 R60, R120, R118.reuse, R60 ;  /* 0x00000076783c723c */ /* 0x080fee000000183c */
[----:B------:R5:W5:Y:S01]  /*9c40*/  MUFU.EX2 R177, R164 ;  /* 0x000000a400b17308 */ /* 0x000b620000000800 */
[C---:B------:R-:W-:Y:S08]  /*9c50*/  HMMA.16816.F32 R64, R112.reuse, R118, R64 ;  /* 0x000000767040723c */ /* 0x040ff00000001840 */
[-C--:B------:R-:W-:Y:S01]  /*9c60*/  HMMA.16816.F32 R68, R112, R124.reuse, R68 ;  /* 0x0000007c7044723c */ /* 0x080fe20000001844 */
[--C-:B-1----:R-:W-:Y:S07]  /*9c70*/  FFMA.FTZ R103, R182, c[0x0][0x2d0], -R102.reuse ;  /* 0x0000b400b6677a23 */ /* 0x102fee0000010866 */
[C---:B------:R-:W-:Y:S01]  /*9c80*/  HMMA.16816.F32 R72, R120.reuse, R124, R72 ;  /* 0x0000007c7848723c */ /* 0x040fe20000001848 */
[----:B------:R1:W-:Y:S01]  /*9c90*/  MUFU.EX2 R172, R103 ;  /* 0x0000006700ac7308 */ /* 0x0003e20000000800 */
[----:B-----5:R-:W5:Y:S06]  /*9ca0*/  LDSM.16.MT88.4 R164, [R210+0x2c80] ;  /* 0x002c8000d2a4783b */ /* 0x020f6c0000004200 */
[-C--:B------:R-:W-:Y:S01]  /*9cb0*/  HMMA.16816.F32 R76, R120, R126.reuse, R76 ;  /* 0x0000007e784c723c */ /* 0x080fe2000000184c */
[----:B------:R-:W-:Y:S07]  /*9cc0*/  F2FP.PACK_AB R162, R177, R179 ;  /* 0x000000b3b1a2723e */ /* 0x000fee00000000ff */
[C---:B------:R-:W-:Y:S08]  /*9cd0*/  HMMA.16816.F32 R80, R112.reuse, R126, R80 ;  /* 0x0000007e7050723c */ /* 0x040ff00000001850 */
[-C--:B------:R-:W-:Y:S01]  /*9ce0*/  HMMA.16816.F32 R84, R112, R128.reuse, R84 ;  /* 0x000000807054723c */ /* 0x080fe20000001854 */
[--C-:B-1----:R-:W-:Y:S04]  /*9cf0*/  FFMA.FTZ R103, R184, c[0x0][0x2d0], -R102.reuse ;  /* 0x0000b400b8677a23 */ /* 0x102fe80000010866 */
[----:B------:R1:W1:Y:S03]  /*9d00*/  MUFU.EX2 R107, R103 ;  /* 0x00000067006b7308 */ /* 0x0002660000000800 */
[C---:B------:R-:W-:Y:S08]  /*9d10*/  HMMA.16816.F32 R88, R120.reuse, R128, R88 ;  /* 0x000000807858723c */ /* 0x040ff00000001858 */
[-C--:B------:R-:W-:Y:S08]  /*9d20*/  HMMA.16816.F32 R92, R120, R130.reuse, R92 ;  /* 0x00000082785c723c */ /* 0x080ff0000000185c */
[----:B------:R-:W-:Y:S01]  /*9d30*/  HMMA.16816.F32 R96, R112, R130, R96 ;  /* 0x000000827060723c */ /* 0x000fe20000001860 */
[--C-:B-1----:R-:W-:Y:S03]  /*9d40*/  FFMA.FTZ R103, R186, c[0x0][0x2d0], -R102.reuse ;  /* 0x0000b400ba677a23 */ /* 0x102fe60000010866 */
[----:B------:R-:W-:Y:S01]  /*9d50*/  F2FP.PACK_AB R161, R107, R172 ;  /* 0x000000ac6ba1723e */ /* 0x000fe200000000ff */
[----:B------:R-:W-:Y:S01]  /*9d60*/  FFMA.FTZ R102, R109, c[0x0][0x2d0], -R102 ;  /* 0x0000b4006d667a23 */ /* 0x000fe20000010866 */
[----:B------:R-:W-:Y:S01]  /*9d70*/  F2FP.PACK_AB R109, R195, R196 ;  /* 0x000000c4c36d723e */ /* 0x000fe200000000ff */
[----:B------:R-:W-:Y:S06]  /*9d80*/  MUFU.EX2 R103, R103 ;  /* 0x0000006700677308 */ /* 0x000fec0000000800 */
[-C--:B------:R-:W-:Y:S01]  /*9d90*/  HMMA.16816.F32 R112, R108, R132.reuse, R4 ;  /* 0x000000846c70723c */ /* 0x080fe20000001804 */
[----:B------:R-:W1:Y:S03]  /*9da0*/  LDSM.16.MT88.4 R4, [R210+0x3880] ;  /* 0x00388000d204783b */ /* 0x000e660000004200 */
[----:B------:R-:W5:Y:S02]  /*9db0*/  MUFU.EX2 R102, R102 ;  /* 0x0000006600667308 */ /* 0x000f640000000800 */
[----:B-----5:R-:W-:Y:S07]  /*9dc0*/  F2FP.PACK_AB R163, R102, R103 ;  /* 0x0000006766a3723e */ /* 0x020fee00000000ff */
[C---:B------:R-:W-:Y:S01]  /*9dd0*/  HMMA.16816.F32 R116, R160.reuse, R132, R8 ;  /* 0x00000084a074723c */ /* 0x040fe20000001808 */
[----:B------:R-:W5:Y:S07]  /*9de0*/  LDL R11, [R1+0x18] ;  /* 0x00001800010b7983 */ /* 0x000f6e0000100800 */
        /* <DEDUP_REMOVED lines=9> */
[C---:B------:R-:W-:Y:S01]  /*9e80*/  HMMA.16816.F32 R156, R108.reuse, R158, R48 ;  /* 0x0000009e6c9c723c */ /* 0x040fe20000001830 */
[----:B----4-:R-:W-:Y:S07]  /*9e90*/  FFMA.FTZ R9, R2, R188, R235 ;  /* 0x000000bc02097223 */ /* 0x010fee00000100eb */
[-C--:B------:R-:W-:Y:S08]  /*9ea0*/  HMMA.16816.F32 R52, R108, R164.reuse, R52 ;  /* 0x000000a46c34723c */ /* 0x080ff00000001834 */
[C---:B------:R-:W-:Y:S01]  /*9eb0*/  HMMA.16816.F32 R56, R160.reuse, R164, R56 ;  /* 0x000000a4a038723c */ /* 0x040fe20000001838 */
[----:B--2---:R-:W-:Y:S04]  /*9ec0*/  FFMA.FTZ R3, R3, R189, R241 ;  /* 0x000000bd03037223 */ /* 0x004fe800000100f1 */
[----:B------:R-:W-:Y:S03]  /*9ed0*/  FADD.FTZ R8, R240, R3 ;  /* 0x00000003f0087221 */ /* 0x000fe60000010000 */
[-C--:B------:R-:W-:Y:S01]  /*9ee0*/  HMMA.16816.F32 R60, R160, R166.reuse, R60 ;  /* 0x000000a6a03c723c */ /* 0x080fe2000000183c */
[----:B------:R-:W-:Y:S03]  /*9ef0*/  FADD.FTZ R3, R236, R9 ;  /* 0x00000009ec037221 */ /* 0x000fe60000010000 */
[----:B------:R-:W-:Y:S02]  /*9f00*/  FADD.FTZ R8, R238, R8 ;  /* 0x00000008ee087221 */ /* 0x000fe40000010000 */
[----:B------:R-:W-:Y:S02]  /*9f10*/  FADD.FTZ R10, R234, R3 ;  /* 0x00000003ea0a7221 */ /* 0x000fe40000010000 */
[C---:B------:R-:W-:Y:S01]  /*9f20*/  HMMA.16816.F32 R64, R108.reuse, R166, R64 ;  /* 0x000000a66c40723c */ /* 0x040fe20000001840 */
[----:B---3--:R-:W-:Y:S03]  /*9f30*/  FFMA.FTZ R3, R0, R193, R230 ;  /* 0x000000c100037223 */ /* 0x008fe600000100e6 */
[----:B------:R-:W-:Y:S02]  /*9f40*/  FFMA.FTZ R100, R100, R185, R245 ;  /* 0x000000b964647223 */ /* 0x000fe400000100f5 */
[----:B------:R-:W-:Y:S02]  /*9f50*/  FADD.FTZ R3, R231, R3 ;  /* 0x00000003e7037221 */ /* 0x000fe40000010000 */
[----:B------:R-:W-:Y:S01]  /*9f60*/  FADD.FTZ R2, R244, R100 ;  /* 0x00000064f4027221 */ /* 0x000fe20000010000 */
[-C--:B------:R-:W-:Y:S03]  /*9f70*/  HMMA.16816.F32 R68, R108, R168.reuse, R68 ;  /* 0x000000a86c44723c */ /* 0x080fe60000001844 */
[----:B------:R-:W-:Y:S01]  /*9f80*/  FADD.FTZ R2, R243, R2 ;  /* 0x00000002f3027221 */ /* 0x000fe20000010000 */
[-C--:B------:R-:W-:Y:S01]  /*9f90*/  MOV R100, R101.reuse ;  /* 0x0000006500647202 */ /* 0x080fe20000000f00 */
[----:B------:R-:W-:Y:S02]  /*9fa0*/  FADD.FTZ R0, R237, R10 ;  /* 0x0000000aed007221 */ /* 0x000fe40000010000 */
[----:B------:R-:W-:Y:S01]  /*9fb0*/  FADD.FTZ R9, R242, R2 ;  /* 0x00000002f2097221 */ /* 0x000fe20000010000 */
[C---:B------:R-:W-:Y:S01]  /*9fc0*/  HMMA.16816.F32 R72, R160.reuse, R168, R72 ;  /* 0x000000a8a048723c */ /* 0x040fe20000001848 */
[----:B------:R-:W-:Y:S03]  /*9fd0*/  FADD.FTZ R2, R239, R8 ;  /* 0x00000008ef027221 */ /* 0x000fe60000010000 */
[----:B------:R-:W-:Y:S02]  /*9fe0*/  FADD.FTZ R9, R226, R9 ;  /* 0x00000009e2097221 */ /* 0x000fe40000010000 */
[----:B------:R-:W-:Y:S02]  /*9ff0*/  FADD.FTZ R3, R232, R3 ;  /* 0x00000003e8037221 */ /* 0x000fe40000010000 */
[----:B------:R-:W-:Y:S01]  /*a000*/  FADD.FTZ R10, R224, R2 ;  /* 0x00000002e00a7221 */ /* 0x000fe20000010000 */
[-C--:B------:R-:W-:Y:S03]  /*a010*/  HMMA.16816.F32 R76, R160, R170.reuse, R76 ;  /* 0x000000aaa04c723c */ /* 0x080fe6000000184c */
[----:B------:R-:W-:Y:S02]  /*a020*/  FADD.FTZ R8, R202, R0 ;  /* 0x00000000ca087221 */ /* 0x000fe40000010000 */
[----:B------:R-:W-:Y:S02]  /*a030*/  FADD.FTZ R2, R225, R9 ;  /* 0x00000009e1027221 */ /* 0x000fe40000010000 */
[----:B------:R-:W-:Y:S01]  /*a040*/  FADD.FTZ R3, R233, R3 ;  /* 0x00000003e9037221 */ /* 0x000fe20000010000 */
[C---:B------:R-:W-:Y:S01]  /*a050*/  HMMA.16816.F32 R80, R108.reuse, R170, R80 ;  /* 0x000000aa6c50723c */ /* 0x040fe20000001850 */
[----:B------:R-:W-:Y:S03]  /*a060*/  FADD.FTZ R0, R207, R10 ;  /* 0x0000000acf007221 */ /* 0x000fe60000010000 */
[----:B------:R-:W-:Y:S02]  /*a070*/  FADD.FTZ R9, R201, R8 ;  /* 0x00000008c9097221 */ /* 0x000fe40000010000 */
[----:B------:R-:W-:Y:S02]  /*a080*/  FADD.FTZ R10, R206, R2 ;  /* 0x00000002ce0a7221 */ /* 0x000fe40000010000 */
[----:B------:R-:W-:Y:S01]  /*a090*/  FADD.FTZ R3, R176, R3 ;  /* 0x00000003b0037221 */ /* 0x000fe20000010000 */
[-C--:B-1----:R-:W-:Y:S03]  /*a0a0*/  HMMA.16816.F32 R84, R108, R4.reuse, R84 ;  /* 0x000000046c54723c */ /* 0x082fe60000001854 */
[----:B------:R-:W-:Y:S02]  /*a0b0*/  FADD.FTZ R8, R204, R0 ;  /* 0x00000000cc087221 */ /* 0x000fe40000010000 */
[----:B------:R-:W-:Y:S02]  /*a0c0*/  FADD.FTZ R2, R200, R9 ;  /* 0x00000009c8027221 */ /* 0x000fe40000010000 */
[----:B------:R-:W-:Y:S01]  /*a0d0*/  FADD.FTZ R3, R175, R3 ;  /* 0x00000003af037221 */ /* 0x000fe20000010000 */
[C---:B------:R-:W-:Y:S01]  /*a0e0*/  HMMA.16816.F32 R88, R160.reuse, R4, R88 ;  /* 0x00000004a058723c */ /* 0x040fe20000001858 */
[----:B------:R-:W-:Y:S03]  /*a0f0*/  FADD.FTZ R0, R205, R10 ;  /* 0x0000000acd007221 */ /* 0x000fe60000010000 */
[----:B------:R-:W-:Y:S03]  /*a100*/  FADD.FTZ R3, R173, R3 ;  /* 0x00000003ad037221 */ /* 0x000fe60000010000 */
[----:B------:R-:W-:Y:S01]  /*a110*/  FADD.FTZ R5, R203, R8 ;  /* 0x00000008cb057221 */ /* 0x000fe20000010000 */
[-C--:B------:R-:W-:Y:S01]  /*a120*/  HMMA.16816.F32 R92, R160, R6.reuse, R92 ;  /* 0x00000006a05c723c */ /* 0x080fe2000000185c */
[----:B------:R-:W-:Y:S03]  /*a130*/  FADD.FTZ R8, R199, R2 ;  /* 0x00000002c7087221 */ /* 0x000fe60000010000 */
[----:B------:R-:W-:Y:S02]  /*a140*/  FADD.FTZ R4, R197, R0 ;  /* 0x00000000c5047221 */ /* 0x000fe40000010000 */
[----:B------:R-:W-:Y:S02]  /*a150*/  FADD.FTZ R2, R196, R5 ;  /* 0x00000005c4027221 */ /* 0x000fe40000010000 */
[----:B------:R-:W-:Y:S01]  /*a160*/  FADD.FTZ R3, R174, R3 ;  /* 0x00000003ae037221 */ /* 0x000fe20000010000 */
[----:B------:R-:W-:Y:S03]  /*a170*/  HMMA.16816.F32 R96, R108, R6, R96 ;  /* 0x000000066c60723c */ /* 0x000fe60000001860 */
[----:B------:R-:W-:Y:S02]  /*a180*/  FADD.FTZ R0, R180, R8 ;  /* 0x00000008b4007221 */ /* 0x000fe40000010000 */
[----:B------:R-:W-:Y:S02]  /*a190*/  FADD.FTZ R4, R198, R4 ;  /* 0x00000004c6047221 */ /* 0x000fe40000010000 */
[----:B------:R-:W-:Y:S01]  /*a1a0*/  FADD.FTZ R5, R195, R2 ;  /* 0x00000002c3057221 */ /* 0x000fe20000010000 */
[----:B------:R-:W-:Y:S01]  /*a1b0*/  MOV R108, R101 ;  /* 0x00000065006c7202 */ /* 0x000fe20000000f00 */
[----:B------:R-:W-:Y:S03]  /*a1c0*/  FADD.FTZ R2, R172, R3 ;  /* 0x00000003ac027221 */ /* 0x000fe60000010000 */
[----:B------:R-:W-:Y:S02]  /*a1d0*/  FADD.FTZ R3, R178, R0 ;  /* 0x00000000b2037221 */ /* 0x000fe40000010000 */
[----:B------:R-:W-:Y:S02]  /*a1e0*/  FADD.FTZ R0, R194, R4 ;  /* 0x00000004c2007221 */ /* 0x000fe40000010000 */
[----:B------:R-:W-:Y:S02]  /*a1f0*/  FADD.FTZ R4, R183, R5 ;  /* 0x00000005b7047221 */ /* 0x000fe40000010000 */
[----:B------:R-:W-:Y:S02]  /*a200*/  FADD.FTZ R5, R192, R0 ;  /* 0x00000000c0057221 */ /* 0x000fe40000010000 */
[----:B------:R-:W-:Y:S02]  /*a210*/  FADD.FTZ R4, R181, R4 ;  /* 0x00000004b5047221 */ /* 0x000fe40000010000 */
[----:B------:R-:W-:Y:S01]  /*a220*/  FADD.FTZ R2, R107, R2 ;  /* 0x000000026b027221 */ /* 0x000fe20000010000 */
[----:B------:R1:W-:Y:S01]  /*a230*/  STL [R1+0xc], R5 ;  /* 0x00000c0501007387 */ /* 0x0003e20000100800 */
[----:B------:R-:W-:Y:S01]  /*a240*/  FADD.FTZ R3, R179, R3 ;  /* 0x00000003b3037221 */ /* 0x000fe20000010000 */
[----:B------:R-:W-:Y:S01]  /*a250*/  MOV R107, R104 ;  /* 0x00000068006b7202 */ /* 0x000fe20000000f00 */
[----:B------:R-:W-:Y:S01]  /*a260*/  FADD.FTZ R0, R103, R2 ;  /* 0x0000000267007221 */ /* 0x000fe20000010000 */
[----:B------:R1:W-:Y:S01]  /*a270*/  STL [R1+0x8], R4 ;  /* 0x0000080401007387 */ /* 0x0003e20000100800 */
[----:B------:R-:W-:Y:S01]  /*a280*/  FADD.FTZ R2, R177, R3 ;  /* 0x00000003b1027221 */ /* 0x000fe20000010000 */
[----:B------:R-:W-:Y:S01]  /*a290*/  MOV R103, R105 ;  /* 0x0000006900677202 */ /* 0x000fe20000000f00 */
[----:B------:R-:W-:Y:S01]  /*a2a0*/  FADD.FTZ R0, R102, R0 ;  /* 0x0000000066007221 */ /* 0x000fe20000010000 */
[----:B------:R-:W-:Y:S02]  /*a2b0*/  MOV R102, R106 ;  /* 0x0000006a00667202 */ /* 0x000fe40000000f00 */
[----:B------:R1:W-:Y:S04]  /*a2c0*/  STL [R1+0x10], R2 ;  /* 0x0000100201007387 */ /* 0x0003e80000100800 */
[----:B------:R1:W-:Y:S01]  /*a2d0*/  STL [R1+0x14], R0 ;  /* 0x0000140001007387 */ /* 0x0003e20000100800 */
[C---:B-----5:R-:W-:Y:S02]  /*a2e0*/  ISETP.GT.AND P0, PT, R222.reuse, R11, PT ;  /* 0x0000000bde00720c */ /* 0x060fe40003f04270 */
[----:B------:R-:W-:Y:S11]  /*a2f0*/  IADD3 R222, R222, -0x1, RZ ;  /* 0xffffffffdede7810 */ /* 0x000ff60007ffe0ff */
[----:B-1----:R-:W-:-:S05]  /*a300*/  @P0 BRA `(.L_x_304) ;  /* 0xffffbba000000947 */ /* 0x002fca000383ffff */
.L_x_285:
[----:B------:R-:W-:Y:S01]  /*a310*/  IMAD.MOV.U32 R0, RZ, RZ, c[0x0][0x2c4] ;  /* 0x0000b100ff007624 */ /* 0x000fe200078e00ff */
[----:B------:R-:W-:Y:S01]  /*a320*/  IADD3 R2, R227, 0x1, -R229 ;  /* 0x00000001e3027810 */ /* 0x000fe20007ffe8e5 */
[----:B------:R-:W-:-:S03]  /*a330*/  IMAD.MOV.U32 R4, RZ, RZ, c[0x0][0x32c] ;  /* 0x0000cb00ff047624 */ /* 0x000fc600078e00ff */
[----:B------:R-:W-:Y:S02]  /*a340*/  ISETP.NE.AND P1, PT, R0, 0x1, PT ;  /* 0x000000010000780c */ /* 0x000fe40003f25270 */
[----:B------:R-:W2:Y:S01]  /*a350*/  S2R R0, SR_CTAID.X ;  /* 0x0000000000007919 */ /* 0x000ea20000002500 */
[----:B------:R-:W-:Y:S02]  /*a360*/  ISETP.GE.AND P0, PT, R4, 0x1, PT ;  /* 0x000000010400780c */ /* 0x000fe40003f06270 */
[----:B--2---:R-:W-:-:S08]  /*a370*/  LEA R0, R0, 0x7f, 0x7 ;  /* 0x0000007f00007811 */ /* 0x004fd000078e38ff */
[----:B-1----:R-:W-:-:S05]  /*a380*/  @P1 IMAD.HI.U32 R3, R0, c[0x0][0x2c8], RZ ;  /* 0x0000b20000031a27 */ /* 0x002fca00078e00ff */
[----:B------:R-:W-:-:S05]  /*a390*/  @P1 SHF.R.U32.HI R0, RZ, c[0x0][0x2cc], R3 ;  /* 0x0000b300ff001a19 */ /* 0x000fca0000011603 */
[----:B------:R-:W-:-:S05]  /*a3a0*/  IMAD.IADD R0, R2, 0x1, R0 ;  /* 0x0000000102007824 */ /* 0x000fca00078e0200 */
[----:B------:R-:W-:Y:S01]  /*a3b0*/  IADD3 R2, R0, -c[0x0][0x324], RZ ;  /* 0x8000c90000027a10 */ /* 0x000fe20007ffe0ff */
[----:B------:R-:W-:Y:S05]  /*a3c0*/  @!P0 BRA `(.L_x_305) ;  /* 0x000000f000008947 */ /* 0x000fea0003800000 */
        /* <DEDUP_REMOVED lines=9> */
.L_x_306:
[----:B------:R-:W-:-:S04]  /*a460*/  MOV R3, c[0x0][0x32c] ;  /* 0x0000cb0000037a02 */ /* 0x000fc80000000f00 */
[----:B------:R-:W-:-:S13]  /*a470*/  ISETP.NE.AND P0, PT, R3, 0x1, PT ;  /* 0x000000010300780c */ /* 0x000fda0003f05270 */
[----:B------:R-:W-:-:S05]  /*a480*/  @P0 IMAD.HI.U32 R3, R0, c[0x0][0x330], RZ ;  /* 0x0000cc0000030a27 */ /* 0x000fca00078e00ff */
[----:B------:R-:W-:-:S05]  /*a490*/  @P0 SHF.R.U32.HI R0, RZ, c[0x0][0x334], R3 ;  /* 0x0000cd00ff000a19 */ /* 0x000fca0000011603 */
.L_x_307:
[----:B------:R-:W-:-:S05]  /*a4a0*/  IMAD R0, R0, c[0x0][0x32c], RZ ;  /* 0x0000cb0000007a24 */ /* 0x000fca00078e02ff */
[----:B------:R-:W-:-:S03]  /*a4b0*/  IMNMX R2, R2, R0, !PT ;  /* 0x0000000002027217 */ /* 0x000fc60007800200 */
.L_x_305:
[----:B------:R-:W2:Y:S01]  /*a4c0*/  LDL R3, [R1+0x48] ;  /* 0x0000480001037983 */ /* 0x000ea20000100800 */
[----:B------:R-:W-:-:S05]  /*a4d0*/  IADD3 R2, R2, 0x2f, RZ ;  /* 0x0000002f02027810 */ /* 0x000fca0007ffe0ff */
[----:B------:R-:W-:-:S05]  /*a4e0*/  IMAD.HI R2, R2, 0x2aaaaaab, RZ ;  /* 0x2aaaaaab02027827 */ /* 0x000fca00078e02ff */
[----:B------:R-:W-:-:S04]  /*a4f0*/  SHF.R.U32.HI R0, RZ, 0x1f, R2 ;  /* 0x0000001fff007819 */ /* 0x000fc80000011602 */
[----:B------:R-:W-:-:S04]  /*a500*/  LEA.HI.SX32 R0, R2, R0, 0x1d ;  /* 0x0000000002007211 */ /* 0x000fc800078feaff */
[----:B--2---:R-:W-:-:S04]  /*a510*/  IMNMX R3, R3, R0, !PT ;  /* 0x0000000003037217 */ /* 0x004fc80007800200 */
[----:B------:R-:W-:Y:S01]  /*a520*/  ISETP.GE.AND P0, PT, R222, R3, PT ;  /* 0x00000003de00720c */ /* 0x000fe20003f06270 */
[----:B------:R1:W-:-:S12]  /*a530*/  STL [R1+0x58], R3 ;  /* 0x0000580301007387 */ /* 0x0003d80000100800 */
[----:B------:R-:W-:Y:S05]  /*a540*/  @!P0 BRA `(.L_x_308) ;  /* 0x0000325000008947 */ /* 0x000fea0003800000 */
[----:B------:R-:W2:Y:S04]  /*a550*/  LDL.64 R10, [R1+0x40] ;  /* 0x00004000010a7983 */ /* 0x000ea80000100a00 */
[----:B------:R-:W3:Y:S04]  /*a560*/  LDL.64 R8, [R1+0x38] ;  /* 0x0000380001087983 */ /* 0x000ee80000100a00 */
[----:B------:R-:W4:Y:S04]  /*a570*/  LDL.64 R6, [R1+0x30] ;  /* 0x0000300001067983 */ /* 0x000f280000100a00 */
[----:B------:R-:W5:Y:S01]  /*a580*/  LDL.64 R4, [R1+0x28] ;  /* 0x0000280001047983 */ /* 0x000f620000100a00 */
[----:B--2---:R-:W-:-:S05]  /*a590*/  IADD3 R2, P0, R10, 0x20, RZ ;  /* 0x000000200a027810 */ /* 0x004fca0007f1e0ff */
[--C-:B---3--:R-:W-:Y:S01]  /*a5a0*/  IMAD.X R0, RZ, RZ, R9.reuse, P0 ;  /* 0x000000ffff007224 */ /* 0x108fe200000e0609 */
[----:B-1----:R-:W-:Y:S01]  /*a5b0*/  IADD3 R3, P0, R10, 0x40, RZ ;  /* 0x000000400a037810 */ /* 0x002fe20007f1e0ff */
[----:B------:R1:W-:Y:S04]  /*a5c0*/  STL [R1+0x24], R2 ;  /* 0x0000240201007387 */ /* 0x0003e80000100800 */
[----:B------:R4:W-:Y:S04]  /*a5d0*/  STL [R1+0x20], R0 ;  /* 0x0000200001007387 */ /* 0x0009e80000100800 */
[----:B------:R5:W-:Y:S01]  /*a5e0*/  STL [R1+0x1c], R3 ;  /* 0x00001c0301007387 */ /* 0x000be20000100800 */
[----:B-1----:R-:W-:Y:S01]  /*a5f0*/  IMAD.X R2, RZ, RZ, R9, P0 ;  /* 0x000000ffff027224 */ /* 0x002fe200000e0609 */
[----:B----4-:R-:W-:-:S04]  /*a600*/  IADD3 R0, P0, R6, 0x20, RZ ;  /* 0x0000002006007810 */ /* 0x010fc80007f1e0ff */
[----:B------:R1:W-:Y:S01]  /*a610*/  STL [R1+0x18], R2 ;  /* 0x0000180201007387 */ /* 0x0003e20000100800 */
[----:B-----5:R-:W-:-:S03]  /*a620*/  IMAD.X R3, RZ, RZ, R5, P0 ;  /* 0x000000ffff037224 */ /* 0x020fc600000e0605 */
[----:B------:R2:W-:Y:S04]  /*a630*/  STL [R1+0x68], R0 ;  /* 0x0000680001007387 */ /* 0x0005e80000100800 */
[----:B------:R3:W-:Y:S01]  /*a640*/  STL [R1+0x64], R3 ;  /* 0x0000640301007387 */ /* 0x0007e20000100800 */
[----:B-1----:R-:W-:-:S05]  /*a650*/  IADD3 R2, P0, R6, 0x40, RZ ;  /* 0x0000004006027810 */ /* 0x002fca0007f1e0ff */
[----:B--2---:R-:W-:-:S05]  /*a660*/  IMAD.X R0, RZ, RZ, R5, P0 ;  /* 0x000000ffff007224 */ /* 0x004fca00000e0605 */
[----:B------:R3:W-:Y:S04]  /*a670*/  STL [R1+0x5c], R0 ;  /* 0x00005c0001007387 */ /* 0x0007e80000100800 */
[----:B------:R3:W-:Y:S02]  /*a680*/  STL [R1+0x60], R2 ;  /* 0x0000600201007387 */ /* 0x0007e40000100800 */
.L_x_311:
[----:B------:R-:W2:Y:S01]  /*a690*/  LDL R103, [R1+0x48] ;  /* 0x0000480001677983 */ /* 0x000ea20000100800 */
[----:B------:R-:W-:Y:S04]  /*a6a0*/  DEPBAR.LE SB0, 0x0 ;  /* 0x000080000000791a */ /* 0x000fe80000000000 */
[----:B------:R-:W-:Y:S01]  /*a6b0*/  BAR.SYNC.DEFER_BLOCKING 0x0 ;  /* 0x0000000000007b1d */ /* 0x000fe20000010000 */
[C---:B------:R-:W-:Y:S01]  /*a6c0*/  LOP3.LUT P5, RZ, R228.reuse, 0x200, RZ, 0xc0, !PT ;  /* 0x00000200e4ff7812 */ /* 0x040fe200078ac0ff */
[----:B---3--:R-:W-:Y:S01]  /*a6d0*/  IMAD.MOV.U32 R2, RZ, RZ, R106 ;  /* 0x000000ffff027224 */ /* 0x008fe200078e006a */
[C---:B------:R-:W-:Y:S01]  /*a6e0*/  LOP3.LUT P4, RZ, R228.reuse, 0x80, RZ, 0xc0, !PT ;  /* 0x00000080e4ff7812 */ /* 0x040fe2000788c0ff */
[----:B------:R-:W-:Y:S01]  /*a6f0*/  IMAD.MOV.U32 R3, RZ, RZ, R105 ;  /* 0x000000ffff037224 */ /* 0x000fe200078e0069 */
[----:B------:R-:W-:Y:S01]  /*a700*/  LOP3.LUT P3, RZ, R228, 0x100, RZ, 0xc0, !PT ;  /* 0x00000100e4ff7812 */ /* 0x000fe2000786c0ff */
[----:B------:R-:W1:Y:S01]  /*a710*/  S2R R102, SR_TID.X ;  /* 0x0000000000667919 */ /* 0x000e620000002100 */
[----:B------:R-:W-:Y:S03]  /*a720*/  IMAD.MOV.U32 R101, RZ, RZ, R104 ;  /* 0x000000ffff657224 */ /* 0x000fe600078e0068 */
[----:B------:R3:W4:Y:S04]  /*a730*/  LDSM.16.M88.4 R48, [R211+0x6080] ;  /* 0x00608000d330783b */ /* 0x0007280000000200 */
        /* <DEDUP_REMOVED lines=12> */
[----:B-1-34-:R-:W2:Y:S01]  /*a800*/  LDL.64 R26, [R1+0x40] ;  /* 0x00004000011a7983 */ /* 0x01aea20000100a00 */
[----:B------:R-:W-:Y:S01]  /*a810*/  ISETP.GT.AND P1, PT, R102, 0x3f, PT ;  /* 0x0000003f6600780c */ /* 0x000fe20003f24270 */
[----:B------:R-:W-:Y:S01]  /*a820*/  IMAD.WIDE.U32 R4, R222, c[0x0][0x208], RZ ;  /* 0x00008200de047a25 */ /* 0x000fe200078e00ff */
[----:B------:R-:W-:Y:S01]  /*a830*/  SHF.R.S32.HI R0, RZ, 0x1f, R222 ;  /* 0x0000001fff007819 */ /* 0x000fe200000114de */
[----:B------:R-:W3:Y:S02]  /*a840*/  LDL.64 R24, [R1+0x38] ;  /* 0x0000380001187983 */ /* 0x000ee40000100a00 */
[----:B------:R-:W-:Y:S02]  /*a850*/  IMAD.MOV.U32 R30, RZ, RZ, c[0x0][0x208] ;  /* 0x00008200ff1e7624 */ /* 0x000fe400078e00ff */
[----:B------:R-:W4:Y:S01]  /*a860*/  LDL R23, [R1+0x24] ;  /* 0x0000240001177983 */ /* 0x000f220000100800 */
[----:B------:R-:W-:Y:S02]  /*a870*/  IMAD R0, R0, c[0x0][0x208], RZ ;  /* 0x0000820000007a24 */ /* 0x000fe400078e02ff */
[----:B------:R-:W-:Y:S01]  /*a880*/  IMAD.SHL.U32 R30, R30, 0x20, RZ ;  /* 0x000000201e1e7824 */ /* 0x000fe200078e00ff */
[----:B------:R-:W5:Y:S01]  /*a890*/  LDL R22, [R1+0x20] ;  /* 0x0000200001167983 */ /* 0x000f620000100800 */
[----:B------:R-:W-:Y:S02]  /*a8a0*/  IMAD R0, R222, c[0x0][0x20c], R0 ;  /* 0x00008300de007a24 */ /* 0x000fe400078e0200 */
[----:B------:R-:W-:Y:S01]  /*a8b0*/  IMAD.MOV.U32 R29, RZ, RZ, 0x5 ;  /* 0x00000005ff1d7424 */ /* 0x000fe200078e00ff */
[----:B------:R-:W5:Y:S01]  /*a8c0*/  LDL R21, [R1+0x1c] ;  /* 0x00001c0001157983 */ /* 0x000f620000100800 */
[----:B------:R-:W-:Y:S02]  /*a8d0*/  IMAD.IADD R0, R5, 0x1, R0 ;  /* 0x0000000105007824 */ /* 0x000fe400078e0200 */
[----:B------:R-:W-:Y:S01]  /*a8e0*/  IMAD.WIDE.U32 R4, R4, 0x30, RZ ;  /* 0x0000003004047825 */ /* 0x000fe200078e00ff */
[----:B------:R-:W5:Y:S03]  /*a8f0*/  LDL R20, [R1+0x18] ;  /* 0x0000180001147983 */ /* 0x000f660000100800 */
[----:B------:R-:W-:Y:S02]  /*a900*/  IMAD R0, R0, 0x30, RZ ;  /* 0x0000003000007824 */ /* 0x000fe400078e02ff */
[----:B------:R-:W-:Y:S02]  /*a910*/  IMAD.MOV.U32 R28, RZ, RZ, c[0x0][0x208] ;  /* 0x00008200ff1c7624 */ /* 0x000fe400078e00ff */
[----:B------:R-:W-:Y:S03]  /*a920*/  IMAD.IADD R0, R5, 0x1, R0 ;  /* 0x0000000105007824 */ /* 0x000fe600078e0200 */
[----:B------:R-:W-:Y:S02]  /*a930*/  SHF.L.U64.HI R28, R28, R29, c[0x0][0x20c] ;  /* 0x000083001c1c7619 */ /* 0x000fe4000001021d */
[-C--:B--2---:R-:W-:Y:S05]  /*a940*/  IADD3 R6, P0, R26, R4.reuse, RZ ;  /* 0x000000041a067210 */ /* 0x084fea0007f1e0ff */
[C---:B---3--:R-:W-:Y:S01]  /*a950*/  IMAD.X R8, R0.reuse, 0x1, R25, P0 ;  /* 0x0000000100087824 */ /* 0x048fe200000e0619 */
[-C--:B----4-:R-:W-:Y:S05]  /*a960*/  IADD3 R5, P0, R23, R4.reuse, RZ ;  /* 0x0000000417057210 */ /* 0x090fea0007f1e0ff */
[C---:B-----5:R-:W-:Y:S01]  /*a970*/  IMAD.X R9, R0.reuse, 0x1, R22, P0 ;  /* 0x0000000100097824 */ /* 0x060fe200000e0616 */
        /* <DEDUP_REMOVED lines=31> */
.L_x_309:
        /* <DEDUP_REMOVED lines=109> */
[----:B------:R1:W1:Y:S10]  /*b240*/  MUFU.TANH R164, R12 ;  /* 0x0000000c00a47308 */ /* 0x0002740000002400 */
[----:B------:R1:W1:Y:S01]  /*b250*/  MUFU.TANH R111, R13 ;  /* 0x0000000d006f7308 */ /* 0x0002620000002400 */
[----:B-----5:R-:W5:Y:S01]  /*b260*/  LDSM.16.M88.4 R8, [R214] ;  /* 0x00000000d608783b */ /* 0x020f620000000200 */
[----:B------:R-:W-:Y:S04]  /*b270*/  DEPBAR.LE SB0, 0x0 ;  /* 0x000080000000791a */ /* 0x000fe80000000000 */
[-C--:B----4-:R-:W-:Y:S04]  /*b280*/  HMMA.16816.F32 R20, R188, R4.reuse, R20 ;  /* 0x00000004bc14723c */ /* 0x090fe80000001814 */
[----:B------:R4:W1:Y:S01]  /*b290*/  MUFU.TANH R171, R14 ;  /* 0x0000000e00ab7308 */ /* 0x0008620000002400 */
[----:B------:R-:W-:Y:S03]  /*b2a0*/  BAR.SYNC.DEFER_BLOCKING 0x0 ;  /* 0x0000000000007b1d */ /* 0x000fe60000010000 */
[C---:B------:R-:W-:Y:S06]  /*b2b0*/  HMMA.16816.F32 R24, R160.reuse, R4, R24 ;  /* 0x00000004a018723c */ /* 0x040fec0000001818 */
[----:B------:R4:W1:Y:S02]  /*b2c0*/  MUFU.TANH R170, R15 ;  /* 0x0000000f00aa7308 */ /* 0x0008640000002400 */
[-C--:B------:R-:W-:Y:S08]  /*b2d0*/  HMMA.16816.F32 R28, R160, R6.reuse, R28 ;  /* 0x00000006a01c723c */ /* 0x080ff0000000181c */
[----:B------:R4:W1:Y:S01]  /*b2e0*/  MUFU.TANH R110, R16 ;  /* 0x00000010006e7308 */ /* 0x0008620000002400 */
[C---:B------:R-:W-:Y:S04]  /*b2f0*/  HMMA.16816.F32 R32, R188.reuse, R6, R32 ;  /* 0x00000006bc20723c */ /* 0x040fe80000001820 */
[----:B------:R-:W-:Y:S02]  /*b300*/  FMUL.FTZ R20, R20, c[0x0][0x320] ;  /* 0x0000c80014147a20 */ /* 0x000fe40000410000 */
[----:B------:R-:W-:Y:S03]  /*b310*/  FMUL.FTZ R21, R21, c[0x0][0x320] ;  /* 0x0000c80015157a20 */ /* 0x000fe60000410000 */
[----:B------:R4:W1:Y:S03]  /*b320*/  MUFU.TANH R109, R17 ;  /* 0x00000011006d7308 */ /* 0x0008660000002400 */
        /* <DEDUP_REMOVED lines=18> */
[----:B------:R-:W-:Y:S03]  /*b450*/  FMUL.FTZ R33, R33, c[0x0][0x320] ;  /* 0x0000c80021217a20 */ /* 0x000fe60000410000 */
        /* <DEDUP_REMOVED lines=21> */
[----:B------:R-:W-:Y:S05]  /*b5b0*/  FMUL.FTZ R51, R51, c[0x0][0x320] ;  /* 0x0000c80033337a20 */ /* 0x000fea0000410000 */
[----:B------:R4:W1:Y:S10]  /*b5c0*/  MUFU.TANH R183, R25 ;  /* 0x0000001900b77308 */ /* 0x0008740000002400 */
        /* <DEDUP_REMOVED lines=25> */
[----:B------:R4:W1:Y:S01]  /*b760*/  MUFU.TANH R189, R51 ;  /* 0x0000003300bd7308 */ /* 0x0008620000002400 */
[----:B------:R-:W-:-:S05]  /*b770*/  @!P0 BRA `(.L_x_310) ;  /* 0x0000041000008947 */ /* 0x000fca0003800000 */
[----:B--23--:R-:W-:Y:S01]  /*b780*/  SHF.R.S32.HI R206, RZ, 0x1f, R102 ;  /* 0x0000001fffce7819 */ /* 0x00cfe20000011466 */
[----:B------:R-:W2:Y:S03]  /*b790*/  LDL.64 R204, [R1+0x30] ;  /* 0x0000300001cc7983 */ /* 0x000ea60000100a00 */
[----:B------:R-:W-:Y:S01]  /*b7a0*/  LEA.HI R206, R206, R102, RZ, 0x2 ;  /* 0x00000066cece7211 */ /* 0x000fe200078f10ff */
[----:B-1----:R-:W3:Y:S03]  /*b7b0*/  LDL.64 R12, [R1+0x50] ;  /* 0x00005000010c7983 */ /* 0x002ee60000100a00 */
[----:B------:R-:W-:Y:S01]  /*b7c0*/  SHF.R.S32.HI R206, RZ, 0x2, R206 ;  /* 0x00000002ffce7819 */ /* 0x000fe200000114ce */
[----:B------:R-:W5:Y:S03]  /*b7d0*/  LDL.64 R102, [R1+0x28] ;  /* 0x0000280001667983 */ /* 0x000f660000100a00 */
[----:B----4-:R-:W-:Y:S01]  /*b7e0*/  IADD3 R0, -R206, 0x30, RZ ;  /* 0x00000030ce007810 */ /* 0x010fe20007ffe1ff */
[----:B------:R-:W4:Y:S03]  /*b7f0*/  LDL R11, [R1+0x68] ;  /* 0x00006800010b7983 */ /* 0x000f260000100800 */
[----:B------:R-:W-:Y:S01]  /*b800*/  ISETP.GE.AND P1, PT, R0, 0x1, PT ;  /* 0x000000010000780c */ /* 0x000fe20003f26270 */
[----:B------:R-:W3:Y:S04]  /*b810*/  LDL R10, [R1+0x64] ;  /* 0x00006400010a7983 */ /* 0x000ee80000100800 */
[----:B------:R-:W3:Y:S04]  /*b820*/  LDL R20, [R1+0x60] ;  /* 0x0000600001147983 */ /* 0x000ee80000100800 */
[----:B------:R-:W3:Y:S04]  /*b830*/  LDL R9, [R1+0x5c] ;  /* 0x00005c0001097983 */ /* 0x000ee80000100800 */
[----:B------:R-:W-:Y:S04]  /*b840*/  @P1 IADD3 R4, R222, -0x1, RZ ;  /* 0xffffffffde041810 */ /* 0x000fe80007ffe0ff */
[----:B------:R-:W-:Y:S01]  /*b850*/  @P1 SHF.R.S32.HI R5, RZ, 0x1f, R4 ;  /* 0x0000001fff051819 */ /* 0x000fe20000011404 */
[C---:B------:R-:W-:Y:S04]  /*b860*/  @P1 IMAD.WIDE.U32 R6, R4.reuse, c[0x0][0x1e0], RZ ;  /* 0x0000780004061a25 */ /* 0x040fe800078e00ff */
[----:B------:R-:W-:Y:S04]  /*b870*/  @P1 IMAD R5, R5, c[0x0][0x1e0], RZ ;  /* 0x0000780005051a24 */ /* 0x000fe800078e02ff */
[----:B------:R-:W-:Y:S04]  /*b880*/  @P1 IMAD R4, R4, c[0x0][0x1e4], R5 ;  /* 0x0000790004041a24 */ /* 0x000fe800078e0205 */
[----:B------:R-:W-:Y:S02]  /*b890*/  @P1 IMAD.IADD R7, R7, 0x1, R4 ;  /* 0x0000000107071824 */ /* 0x000fe400078e0204 */
[----:B--2---:R-:W-:Y:S02]  /*b8a0*/  @P1 IMAD.MOV.U32 R4, RZ, RZ, R204 ;  /* 0x000000ffff041224 */ /* 0x004fe400078e00cc */
[----:B-----5:R-:W-:Y:S04]  /*b8b0*/  @P1 IMAD.MOV.U32 R5, RZ, RZ, R103 ;  /* 0x000000ffff051224 */ /* 0x020fe800078e0067 */
[----:B------:R-:W-:Y:S04]  /*b8c0*/  @P1 IMAD.WIDE.U32 R4, R6, 0x30, R4 ;  /* 0x0000003006041825 */ /* 0x000fe800078e0004 */
[----:B------:R-:W-:Y:S02]  /*b8d0*/  @P1 IMAD R6, R7, 0x30, RZ ;  /* 0x0000003007061824 */ /* 0x000fe400078e02ff */
[C---:B------:R-:W-:Y:S02]  /*b8e0*/  @P1 IMAD.SHL.U32 R7, R4.reuse, 0x2, RZ ;  /* 0x0000000204071824 */ /* 0x040fe400078e00ff */
[----:B------:R-:W-:Y:S03]  /*b8f0*/  @P1 IMAD.IADD R6, R5, 0x1, R6 ;  /* 0x0000000105061824 */ /* 0x000fe600078e0206 */
[C---:B------:R-:W-:Y:S02]  /*b900*/  @P1 IADD3 R16, P2, R7.reuse, 0x40, RZ ;  /* 0x0000004007101810 */ /* 0x040fe40007f5e0ff */
[----:B------:R-:W-:Y:S02]  /*b910*/  @P1 SHF.L.U64.HI R6, R4, 0x1, R6 ;  /* 0x0000000104061819 */ /* 0x000fe40000010206 */
[----:B------:R-:W-:Y:S04]  /*b920*/  @P1 IADD3 R16, P0, R16, c[0x0][0x1c8], RZ ;  /* 0x0000720010101a10 */ /* 0x000fe80007f1e0ff */
[--C-:B------:R-:W-:Y:S02]  /*b930*/  @P1 IADD3.X R17, RZ, c[0x0][0x1cc], R6.reuse, P0, P2 ;  /* 0x00007300ff111a10 */ /* 0x100fe400007e4406 */
[----:B------:R-:W-:Y:S04]  /*b940*/  @P1 IADD3 R14, P2, R7, 0x80, RZ ;  /* 0x00000080070e1810 */ /* 0x000fe80007f5e0ff */
[----:B------:R-:W-:Y:S04]  /*b950*/  @P1 IADD3 R14, P0, R14, c[0x0][0x1c8], RZ ;  /* 0x000072000e0e1a10 */ /* 0x000fe80007f1e0ff */
[----:B------:R-:W-:Y:S02]  /*b960*/  @P1 IADD3.X R15, RZ, c[0x0][0x1cc], R6, P0, P2 ;  /* 0x00007300ff0f1a10 */ /* 0x000fe400007e4406 */
[----:B------:R-:W-:Y:S11]  /*b970*/  ISETP.GE.AND P0, PT, R0, 0x21, PT ;  /* 0x000000210000780c */ /* 0x000ff60003f06270 */
[----:B------:R-:W-:Y:S02]  /*b980*/  @!UPT UIADD3 URZ, URZ, URZ, URZ ;  /* 0x0000003f3f3ff290 */ /* 0x000fe4000fffe03f */
[----:B------:R-:W-:Y:S04]  /*b990*/  @P0 IADD3 R0, R222, -0x1, RZ ;  /* 0xffffffffde000810 */ /* 0x000fe80007ffe0ff */
[----:B------:R-:W-:Y:S05]  /*b9a0*/  @P0 SHF.R.S32.HI R4, RZ, 0x1f, R0 ;  /* 0x0000001fff040819 */ /* 0x000fea0000011400 */
[----:B------:R-:W-:Y:S04]  /*b9b0*/  @P0 IMAD R4, R4, c[0x0][0x1e0], RZ ;  /* 0x0000780004040a24 */ /* 0x000fe800078e02ff */
[C---:B------:R-:W-:Y:S02]  /*b9c0*/  @P0 IMAD R8, R0.reuse, c[0x0][0x1e4], R4 ;  /* 0x0000790000080a24 */ /* 0x040fe400078e0204 */
[----:B------:R-:W-:Y:S04]  /*b9d0*/  @P0 IMAD.WIDE.U32 R4, R0, c[0x0][0x1e0], RZ ;  /* 0x0000780000040a25 */ /* 0x000fe800078e00ff */
[----:B------:R-:W-:Y:S02]  /*b9e0*/  @P0 IMAD.IADD R0, R5, 0x1, R8 ;  /* 0x0000000105000824 */ /* 0x000fe400078e0208 */
[----:B---3--:R-:W-:Y:S04]  /*b9f0*/  @P0 IMAD.WIDE.U32 R4, R4, 0x30, R12 ;  /* 0x0000003004040825 */ /* 0x008fe800078e000c */
[----:B------:R-:W-:Y:S04]  /*ba00*/  @P0 IMAD R0, R0, 0x30, RZ ;  /* 0x0000003000000824 */ /* 0x000fe800078e02ff */
[----:B------:R-:W-:Y:S01]  /*ba10*/  @P0 IMAD.IADD R0, R0, 0x1, R5 ;  /* 0x0000000100000824 */ /* 0x000fe200078e0205 */
[-C--:B------:R-:W-:Y:S05]  /*ba20*/  @P0 IADD3 R5, P2, R204, R4.reuse, RZ ;  /* 0x00000004cc050210 */ /* 0x080fea0007f5e0ff */
[C---:B------:R-:W-:Y:S01]  /*ba30*/  @P0 IMAD.X R8, R0.reuse, 0x1, R103, P2 ;  /* 0x0000000100080824 */ /* 0x040fe200010e0667 */
[C---:B------:R-:W-:Y:S04]  /*ba40*/  @P0 LEA R12, P2, R5.reuse, c[0x0][0x1c8], 0x1 ;  /* 0x00007200050c0a11 */ /* 0x040fe800078408ff */
[----:B------:R-:W-:Y:S02]  /*ba50*/  @P0 LEA.HI.X R13, R5, c[0x0][0x1cc], R8, 0x1, P2 ;  /* 0x00007300050d0a11 */ /* 0x000fe400010f0c08 */
[-C--:B----4-:R-:W-:Y:S05]  /*ba60*/  @P0 IADD3 R5, P2, R11, R4.reuse, RZ ;  /* 0x000000040b050210 */ /* 0x090fea0007f5e0ff */
        /* <DEDUP_REMOVED lines=12> */
[----:B------:R-:W-:Y:S03]  /*bb30*/  @P0 LEA.HI.X R5, R5, c[0x0][0x1cc], R0, 0x1, P2 ;  /* 0x0000730005050a11 */ /* 0x000fe600010f0c00 */
[----:B------:R1:W-:Y:S04]  /*bb40*/  @P1 LDGSTS.E.BYPASS.LTC128B.128 [R223+0x4880], [R16.64], !P4 ;  /* 0x0488000010df1fae */ /* 0x0003e8000e101d48 */
[----:B------:R1:W-:Y:S04]  /*bb50*/  @P1 LDGSTS.E.BYPASS.LTC128B.128 [R223+0x5480], [R14.64], !P3 ;  /* 0x054800000edf1fae */ /* 0x0003e8000d901d48 */
[----:B------:R1:W-:Y:S04]  /*bb60*/  @P0 LDGSTS.E.BYPASS.LTC128B.128 [R223+0x4480], [R12.64], !P5 ;  /* 0x044800000cdf0fae */ /* 0x0003e8000e901d48 */
[----:B------:R1:W-:Y:S04]  /*bb70*/  @P0 LDGSTS.E.BYPASS.LTC128B.128 [R223+0x5080], [R10.64], !P4 ;  /* 0x050800000adf0fae */ /* 0x0003e8000e101d48 */
[----:B------:R1:W-:Y:S02]  /*bb80*/  @P0 LDGSTS.E.BYPASS.LTC128B.128 [R223+0x5c80], [R4.64], !P3 ;  /* 0x05c8000004df0fae */ /* 0x0003e4000d901d48 */
.L_x_310:
[----:B-1234-:R-:W-:Y:S01]  /*bb90*/  FMNMX.FTZ R0, R166, R106, !PT ;  /* 0x0000006aa6007209 */ /* 0x01efe20007810000 */
[----:B------:R-:W-:Y:S01]  /*bba0*/  LDSM.16.MT88.4 R20, [R209+0x1880] ;  /* 0x00188000d114783b */ /* 0x000fe20000004200 */
[----:B------:R-:W-:Y:S02]  /*bbb0*/  FMNMX.FTZ R4, R173, R104, !PT ;  /* 0x00000068ad047209 */ /* 0x000fe40007810000 */
[----:B------:R-:W-:Y:S02]  /*bbc0*/  FMNMX.FTZ R106, R165, R0, !PT ;  /* 0x00000000a56a7209 */ /* 0x000fe40007810000 */
[----:B------:R-:W-:Y:S02]  /*bbd0*/  FMNMX.FTZ R0, R167, R105, !PT ;  /* 0x00000069a7007209 */ /* 0x000fe40007810000 */
[----:B------:R-:W-:Y:S01]  /*bbe0*/  FMNMX.FTZ R106, R110, R106, !PT ;  /* 0x0000006a6e6a7209 */ /* 0x000fe20007810000 */
        /* <DEDUP_REMOVED lines=22> */
[----:B------:R-:W1:Y:S01]  /*bd50*/  SHFL.BFLY PT, R5, R106, 0x2, 0x1f ;  /* 0x0c401f006a057f89 */ /* 0x000e6200000e0000 */
[----:B------:R-:W-:Y:S02]  /*bd60*/  FMNMX.FTZ R0, R189, R0, !PT ;  /* 0x00000000bd007209 */ /* 0x000fe40007810000 */
[----:B------:R-:W-:Y:S04]  /*bd70*/  FMNMX.FTZ R4, R164, R4, !PT ;  /* 0x00000004a4047209 */ /* 0x000fe80007810000 */
[----:B------:R-:W-:Y:S01]  /*bd80*/  FMNMX.FTZ R4, R111, R4, !PT ;  /* 0x000000046f047209 */ /* 0x000fe20007810000 */
[----:B------:R-:W2:Y:S03]  /*bd90*/  SHFL.BFLY PT, R105, R0, 0x2, 0x1f ;  /* 0x0c401f0000697f89 */ /* 0x000ea600000e0000 */
[----:B------:R-:W-:Y:S04]  /*bda0*/  FMNMX.FTZ R4, R184, R4, !PT ;  /* 0x00000004b8047209 */ /* 0x000fe80007810000 */
[----:B------:R-:W-:Y:S04]  /*bdb0*/  FMNMX.FTZ R4, R183, R4, !PT ;  /* 0x00000004b7047209 */ /* 0x000fe80007810000 */
[----:B------:R-:W-:Y:S04]  /*bdc0*/  FMNMX.FTZ R4, R192, R4, !PT ;  /* 0x00000004c0047209 */ /* 0x000fe80007810000 */
[----:B------:R-:W-:Y:S04]  /*bdd0*/  FMNMX.FTZ R4, R187, R4, !PT ;  /* 0x00000004bb047209 */ /* 0x000fe80007810000 */
[----:B------:R-:W-:Y:S04]  /*bde0*/  FMNMX.FTZ R4, R199, R4, !PT ;  /* 0x00000004c7047209 */ /* 0x000fe80007810000 */
[----:B------:R-:W-:Y:S02]  /*bdf0*/  FMNMX.FTZ R4, R200, R4, !PT ;  /* 0x00000004c8047209 */ /* 0x000fe40007810000 */
[----:B-1----:R-:W-:Y:S02]  /*be00*/  FMNMX.FTZ R106, R106, R5, !PT ;  /* 0x000000056a6a7209 */ /* 0x002fe40007810000 */
[----:B------:R-:W-:Y:S02]  /*be10*/  FMNMX.FTZ R5, R168, R100, !PT ;  /* 0x00000064a8057209 */ /* 0x000fe40007810000 */
[----:B--2---:R-:W-:Y:S01]  /*be20*/  FMNMX.FTZ R105, R0, R105, !PT ;  /* 0x0000006900697209 */ /* 0x004fe20007810000 */
[----:B------:R-:W1:Y:S01]  /*be30*/  SHFL.BFLY PT, R7, R106, 0x1, 0x1f ;  /* 0x0c201f006a077f89 */ /* 0x000e6200000e0000 */
[----:B------:R-:W-:Y:S02]  /*be40*/  FMNMX.FTZ R0, R174, R5, !PT ;  /* 0x00000005ae007209 */ /* 0x000fe40007810000 */
[----:B------:R-:W-:Y:S02]  /*be50*/  FMNMX.FTZ R4, R203, R4, !PT ;  /* 0x00000004cb047209 */ /* 0x000fe40007810000 */
[----:B------:R-:W-:Y:S02]  /*be60*/  FMNMX.FTZ R0, R171, R0, !PT ;  /* 0x00000000ab007209 */ /* 0x000fe40007810000 */
[----:B------:R-:W-:Y:S01]  /*be70*/  FMNMX.FTZ R4, R190, R4, !PT ;  /* 0x00000004be047209 */ /* 0x000fe20007810000 */
[----:B------:R-:W2:Y:S01]  /*be80*/  SHFL.BFLY PT, R8, R105, 0x1, 0x1f ;  /* 0x0c201f0069087f89 */ /* 0x000ea200000e0000 */
[----:B------:R-:W-:Y:S04]  /*be90*/  FMNMX.FTZ R0, R170, R0, !PT ;  /* 0x00000000aa007209 */ /* 0x000fe80007810000 */
[----:B------:R-:W-:Y:S03]  /*bea0*/  FMNMX.FTZ R0, R185, R0, !PT ;  /* 0x00000000b9007209 */ /* 0x000fe60007810000 */
[----:B------:R-:W3:Y:S01]  /*beb0*/  SHFL.BFLY PT, R6, R4, 0x2, 0x1f ;  /* 0x0c401f0004067f89 */ /* 0x000ee200000e0000 */
[----:B------:R-:W-:Y:S04]  /*bec0*/  FMNMX.FTZ R0, R186, R0, !PT ;  /* 0x00000000ba007209 */ /* 0x000fe80007810000 */
[----:B------:R-:W-:Y:S02]  /*bed0*/  FMNMX.FTZ R0, R193, R0, !PT ;  /* 0x00000000c1007209 */ /* 0x000fe40007810000 */
        /* <DEDUP_REMOVED lines=8> */
[--C-:B------:R-:W-:Y:S02]  /*bf60*/  FFMA.FTZ R40, R176, c[0x0][0x2d0], -R160.reuse ;  /* 0x0000b400b0287a23 */ /* 0x100fe400000108a0 */
[----:B------:R1:W2:Y:S01]  /*bf70*/  MUFU.EX2 R103, R2 ;  /* 0x0000000200677308 */ /* 0x0002a20000000800 */
[----:B------:R-:W-:Y:S01]  /*bf80*/  FMNMX.FTZ R0, R107, R0, !PT ;  /* 0x000000006b007209 */ /* 0x000fe20007810000 */
[----:B------:R-:W-:Y:S01]  /*bf90*/  FMUL.FTZ R161, R105, c[0x0][0x2d0] ;  /* 0x0000b40069a17a20 */ /* 0x000fe20000410000 */
[----:B---3--:R-:W-:Y:S02]  /*bfa0*/  FMNMX.FTZ R4, R4, R6, !PT ;  /* 0x0000000604047209 */ /* 0x008fe40007810000 */
[----:B------:R-:W-:Y:S01]  /*bfb0*/  FMNMX.FTZ R0, R108, R0, !PT ;  /* 0x000000006c007209 */ /* 0x000fe20007810000 */
[--C-:B------:R-:W-:Y:S02]  /*bfc0*/  FFMA.FTZ R48, R181, c[0x0][0x2d0], -R161.reuse ;  /* 0x0000b400b5307a23 */ /* 0x100fe400000108a1 */
[----:B------:R-:W3:Y:S01]  /*bfd0*/  SHFL.BFLY PT, R104, R4, 0x1, 0x1f ;  /* 0x0c201f0004687f89 */ /* 0x000ee200000e0000 */
[----:B------:R-:W-:Y:S01]  /*bfe0*/  FFMA.FTZ R44, R179, c[0x0][0x2d0], -R161 ;  /* 0x0000b400b32c7a23 */ /* 0x000fe200000108a1 */
[----:B------:R4:W-:Y:S10]  /*bff0*/  MUFU.EX2 R234, R48 ;  /* 0x0000003000ea7308 */ /* 0x0009f40000000800 */
[----:B------:R-:W-:Y:S01]  /*c000*/  MUFU.EX2 R236, R40 ;  /* 0x0000002800ec7308 */ /* 0x000fe20000000800 */
[----:B-1----:R-:W-:Y:S02]  /*c010*/  FADD.FTZ R2, -R105, R3 ;  /* 0x0000000369027221 */ /* 0x002fe40000010100 */
[----:B------:R-:W1:Y:S01]  /*c020*/  SHFL.BFLY PT, R3, R0, 0x2, 0x1f ;  /* 0x0c401f0000037f89 */ /* 0x000e6200000e0000 */
[C---:B--2---:R-:W-:Y:S02]  /*c030*/  FMUL.FTZ R5, R103.reuse, R113 ;  /* 0x0000007167057220 */ /* 0x044fe40000410000 */
[----:B------:R-:W-:Y:S04]  /*c040*/  FMUL.FTZ R2, R2, c[0x0][0x2d0] ;  /* 0x0000b40002027a20 */ /* 0x000fe80000410000 */
[----:B------:R-:W-:Y:S01]  /*c050*/  MUFU.EX2 R235, R44 ;  /* 0x0000002c00eb7308 */ /* 0x000fe20000000800 */
[C---:B------:R-:W-:Y:S01]  /*c060*/  FMUL.FTZ R16, R103.reuse, R124 ;  /* 0x0000007c67107220 */ /* 0x040fe20000410000 */
[----:B---3--:R-:W-:Y:S01]  /*c070*/  FMNMX.FTZ R104, R4, R104, !PT ;  /* 0x0000006804687209 */ /* 0x008fe20007810000 */
[--C-:B------:R-:W-:Y:S02]  /*c080*/  FFMA.FTZ R4, R166, c[0x0][0x2d0], -R160.reuse ;  /* 0x0000b400a6047a23 */ /* 0x100fe400000108a0 */
[C---:B------:R-:W-:Y:S02]  /*c090*/  FMUL.FTZ R17, R103.reuse, R125 ;  /* 0x0000007d67117220 */ /* 0x040fe40000410000 */
[C---:B------:R-:W-:Y:S02]  /*c0a0*/  FMUL.FTZ R32, R103.reuse, R140 ;  /* 0x0000008c67207220 */ /* 0x040fe40000410000 */
[C---:B------:R-:W-:Y:S01]  /*c0b0*/  FMUL.FTZ R33, R103.reuse, R141 ;  /* 0x0000008d67217220 */ /* 0x040fe20000410000 */
[----:B------:R2:W3:Y:S01]  /*c0c0*/  MUFU.EX2 R102, R2 ;  /* 0x0000000200667308 */ /* 0x0004e20000000800 */
[C---:B----4-:R-:W-:Y:S02]  /*c0d0*/  FMUL.FTZ R48, R103.reuse, R156 ;  /* 0x0000009c67307220 */ /* 0x050fe40000410000 */
[C---:B------:R-:W-:Y:S02]  /*c0e0*/  FMUL.FTZ R49, R103.reuse, R157 ;  /* 0x0000009d67317220 */ /* 0x040fe40000410000 */
[C---:B------:R-:W-:Y:S02]  /*c0f0*/  FMUL.FTZ R52, R103.reuse, R52 ;  /* 0x0000003467347220 */ /* 0x040fe40000410000 */
[C---:B------:R-:W-:Y:S02]  /*c100*/  FMUL.FTZ R53, R103.reuse, R53 ;  /* 0x0000003567357220 */ /* 0x040fe40000410000 */
[----:B------:R-:W-:Y:S01]  /*c110*/  FMUL.FTZ R64, R103, R64 ;  /* 0x0000004067407220 */ /* 0x000fe20000410000 */
[----:B-1----:R-:W-:Y:S01]  /*c120*/  FMNMX.FTZ R0, R0, R3, !PT ;  /* 0x0000000300007209 */ /* 0x002fe20007810000 */
[----:B------:R-:W-:Y:S01]  /*c130*/  FFMA.FTZ R3, R169, c[0x0][0x2d0], -R161 ;  /* 0x0000b400a9037a23 */ /* 0x000fe200000108a1 */
[----:B------:R-:W-:Y:S01]  /*c140*/  MUFU.EX2 R252, R4 ;  /* 0x0000000400fc7308 */ /* 0x000fe20000000800 */
[C---:B------:R-:W-:Y:S02]  /*c150*/  FMUL.FTZ R65, R103.reuse, R65 ;  /* 0x0000004167417220 */ /* 0x040fe40000410000 */
[C---:B------:R-:W-:Y:S02]  /*c160*/  FMUL.FTZ R68, R103.reuse, R68 ;  /* 0x0000004467447220 */ /* 0x040fe40000410000 */
[C---:B------:R-:W-:Y:S02]  /*c170*/  FMUL.FTZ R69, R103.reuse, R69 ;  /* 0x0000004567457220 */ /* 0x040fe40000410000 */
[C---:B------:R-:W-:Y:S02]  /*c180*/  FMUL.FTZ R80, R103.reuse, R80 ;  /* 0x0000005067507220 */ /* 0x040fe40000410000 */
[C---:B------:R-:W-:Y:S01]  /*c190*/  FMUL.FTZ R81, R103.reuse, R81 ;  /* 0x0000005167517220 */ /* 0x040fe20000410000 */
[----:B------:R1:W-:Y:S01]  /*c1a0*/  MUFU.EX2 R249, R3 ;  /* 0x0000000300f97308 */ /* 0x0003e20000000800 */
[----:B------:R-:W-:Y:S02]  /*c1b0*/  FMUL.FTZ R84, R103, R84 ;  /* 0x0000005467547220 */ /* 0x000fe40000410000 */
[----:B--2---:R-:W-:Y:S02]  /*c1c0*/  FADD.FTZ R2, -R104, R101 ;  /* 0x0000006568027221 */ /* 0x004fe40000010100 */
[----:B---3--:R-:W-:Y:S02]  /*c1d0*/  FMUL.FTZ R6, R102, R114 ;  /* 0x0000007266067220 */ /* 0x008fe40000410000 */
[----:B------:R-:W-:Y:S02]  /*c1e0*/  FMUL.FTZ R2, R2, c[0x0][0x2d0] ;  /* 0x0000b40002027a20 */ /* 0x000fe40000410000 */
[C---:B------:R-:W-:Y:S02]  /*c1f0*/  FMUL.FTZ R7, R102.reuse, R115 ;  /* 0x0000007366077220 */ /* 0x040fe40000410000 */
[----:B------:R2:W3:Y:S01]  /*c200*/  MUFU.EX2 R101, R2 ;  /* 0x0000000200657308 */ /* 0x0004e20000000800 */
[C---:B------:R-:W-:Y:S02]  /*c210*/  FMUL.FTZ R34, R102.reuse, R142 ;  /* 0x0000008e66227220 */ /* 0x040fe40000410000 */
[C---:B------:R-:W-:Y:S02]  /*c220*/  FMUL.FTZ R35, R102.reuse, R143 ;  /* 0x0000008f66237220 */ /* 0x040fe40000410000 */
[----:B------:R-:W-:Y:S01]  /*c230*/  LDSM.16.MT88.4 R140, [R210+0x2080] ;  /* 0x00208000d28c783b */ /* 0x000fe20000004200 */
[C---:B------:R-:W-:Y:S02]  /*c240*/  FMUL.FTZ R50, R102.reuse, R158 ;  /* 0x0000009e66327220 */ /* 0x040fe40000410000 */
[C---:B------:R-:W-:Y:S02]  /*c250*/  FMUL.FTZ R51, R102.reuse, R159 ;  /* 0x0000009f66337220 */ /* 0x040fe40000410000 */
[C---:B------:R-:W-:Y:S02]  /*c260*/  FMUL.FTZ R54, R102.reuse, R54 ;  /* 0x0000003666367220 */ /* 0x040fe40000410000 */
[----:B------:R-:W-:Y:S01]  /*c270*/  FMUL.FTZ R55, R102, R55 ;  /* 0x0000003766377220 */ /* 0x000fe20000410000 */
[----:B------:R-:W-:Y:S01]  /*c280*/  LDSM.16.MT88.4 R156, [R209+0x2c80] ;  /* 0x002c8000d19c783b */ /* 0x000fe20000004200 */
[--C-:B-1----:R-:W-:Y:S02]  /*c290*/  FFMA.FTZ R3, R110, c[0x0][0x2d0], -R160.reuse ;  /* 0x0000b4006e037a23 */ /* 0x102fe400000108a0 */
[----:B------:R-:W-:Y:S02]  /*c2a0*/  FMUL.FTZ R110, R104, c[0x0][0x2d0] ;  /* 0x0000b400686e7a20 */ /* 0x000fe40000410000 */
[----:B------:R1:W-:Y:S01]  /*c2b0*/  MUFU.EX2 R250, R3 ;  /* 0x0000000300fa7308 */ /* 0x0003e20000000800 */
[C---:B------:R-:W-:Y:S02]  /*c2c0*/  FMUL.FTZ R66, R102.reuse, R66 ;  /* 0x0000004266427220 */ /* 0x040fe40000410000 */
[C---:B------:R-:W-:Y:S02]  /*c2d0*/  FMUL.FTZ R67, R102.reuse, R67 ;  /* 0x0000004366437220 */ /* 0x040fe40000410000 */
[C---:B------:R-:W-:Y:S02]  /*c2e0*/  FMUL.FTZ R70, R102.reuse, R70 ;  /* 0x0000004666467220 */ /* 0x040fe40000410000 */
[--C-:B--2---:R-:W-:Y:S02]  /*c2f0*/  FFMA.FTZ R2, R165, c[0x0][0x2d0], -R160.reuse ;  /* 0x0000b400a5027a23 */ /* 0x104fe400000108a0 */
[C---:B---3--:R-:W-:Y:S02]  /*c300*/  FMUL.FTZ R8, R101.reuse, R116 ;  /* 0x0000007465087220 */ /* 0x048fe40000410000 */
[----:B------:R2:W-:Y:S01]  /*c310*/  MUFU.EX2 R191, R2 ;  /* 0x0000000200bf7308 */ /* 0x0005e20000000800 */
[C---:B------:R-:W-:Y:S02]  /*c320*/  FMUL.FTZ R9, R101.reuse, R117 ;  /* 0x0000007565097220 */ /* 0x040fe40000410000 */
[C---:B------:R-:W-:Y:S02]  /*c330*/  FMUL.FTZ R12, R101.reuse, R120 ;  /* 0x00000078650c7220 */ /* 0x040fe40000410000 */
[C---:B------:R-:W-:Y:S02]  /*c340*/  FMUL.FTZ R13, R101.reuse, R121 ;  /* 0x00000079650d7220 */ /* 0x040fe40000410000 */
[C---:B------:R-:W-:Y:S02]  /*c350*/  FMUL.FTZ R24, R101.reuse, R132 ;  /* 0x0000008465187220 */ /* 0x040fe40000410000 */
[C---:B------:R-:W-:Y:S02]  /*c360*/  FMUL.FTZ R25, R101.reuse, R133 ;  /* 0x0000008565197220 */ /* 0x040fe40000410000 */
[----:B------:R-:W-:Y:S02]  /*c370*/  FMUL.FTZ R40, R101, R148 ;  /* 0x0000009465287220 */ /* 0x000fe40000410000 */
[----:B-1----:R-:W-:Y:S02]  /*c380*/  FFMA.FTZ R3, R109, c[0x0][0x2d0], -R160 ;  /* 0x0000b4006d037a23 */ /* 0x002fe400000108a0 */
[C---:B------:R-:W-:Y:S02]  /*c390*/  FMUL.FTZ R41, R101.reuse, R149 ;  /* 0x0000009565297220 */ /* 0x040fe40000410000 */
[----:B------:R1:W3:Y:S01]  /*c3a0*/  MUFU.EX2 R251, R3 ;  /* 0x0000000300fb7308 */ /* 0x0002e20000000800 */
[C---:B------:R-:W-:Y:S02]  /*c3b0*/  FMUL.FTZ R44, R101.reuse, R152 ;  /* 0x00000098652c7220 */ /* 0x040fe40000410000 */
[C---:B------:R-:W-:Y:S02]  /*c3c0*/  FMUL.FTZ R45, R101.reuse, R153 ;  /* 0x00000099652d7220 */ /* 0x040fe40000410000 */
[----:B------:R-:W-:Y:S02]  /*c3d0*/  FMUL.FTZ R56, R101, R56 ;  /* 0x0000003865387220 */ /* 0x000fe40000410000 */
[--C-:B--2---:R-:W-:Y:S02]  /*c3e0*/  FFMA.FTZ R2, R167, c[0x0][0x2d0], -R161.reuse ;  /* 0x0000b400a7027a23 */ /* 0x104fe400000108a1 */
[C---:B------:R-:W-:Y:S02]  /*c3f0*/  FMUL.FTZ R57, R101.reuse, R57 ;  /* 0x0000003965397220 */ /* 0x040fe40000410000 */
[----:B------:R2:W4:Y:S01]  /*c400*/  MUFU.EX2 R248, R2 ;  /* 0x0000000200f87308 */ /* 0x0005220000000800 */
[C---:B------:R-:W-:Y:S02]  /*c410*/  FMUL.FTZ R60, R101.reuse, R60 ;  /* 0x0000003c653c7220 */ /* 0x040fe40000410000 */
[C---:B------:R-:W-:Y:S02]  /*c420*/  FMUL.FTZ R61, R101.reuse, R61 ;  /* 0x0000003d653d7220 */ /* 0x040fe40000410000 */
[----:B------:R-:W-:Y:S02]  /*c430*/  FMUL.FTZ R71, R102, R71 ;  /* 0x0000004766477220 */ /* 0x000fe40000410000 */
[C---:B------:R-:W-:Y:S02]  /*c440*/  FMUL.FTZ R72, R101.reuse, R72 ;  /* 0x0000004865487220 */ /* 0x040fe40000410000 */
[C---:B------:R-:W-:Y:S02]  /*c450*/  FMUL.FTZ R73, R101.reuse, R73 ;  /* 0x0000004965497220 */ /* 0x040fe40000410000 */
[----:B------:R-:W-:Y:S02]  /*c460*/  FMUL.FTZ R76, R101, R76 ;  /* 0x0000004c654c7220 */ /* 0x000fe40000410000 */
[--C-:B-1----:R-:W-:Y:S01]  /*c470*/  FFMA.FTZ R3, R18, c[0x0][0x2d0], -R161.reuse ;  /* 0x0000b40012037a23 */ /* 0x102fe200000108a1 */
[----:B---3--:R-:W-:Y:S01]  /*c480*/  F2FP.PACK_AB R114, R251, R250 ;  /* 0x000000fafb72723e */ /* 0x008fe200000000ff */
[C---:B------:R-:W-:Y:S02]  /*c490*/  FMUL.FTZ R18, R102.reuse, R126 ;  /* 0x0000007e66127220 */ /* 0x040fe40000410000 */
[----:B------:R1:W-:Y:S01]  /*c4a0*/  MUFU.EX2 R247, R3 ;  /* 0x0000000300f77308 */ /* 0x0003e20000000800 */
[----:B------:R-:W-:Y:S02]  /*c4b0*/  FMUL.FTZ R77, R101, R77 ;  /* 0x0000004d654d7220 */ /* 0x000fe40000410000 */
[C---:B------:R-:W-:Y:S02]  /*c4c0*/  FMUL.FTZ R82, R102.reuse, R82 ;  /* 0x0000005266527220 */ /* 0x040fe40000410000 */
[C---:B------:R-:W-:Y:S01]  /*c4d0*/  FMUL.FTZ R83, R102.reuse, R83 ;  /* 0x0000005366537220 */ /* 0x040fe20000410000 */
[----:B--2---:R-:W2:Y:S01]  /*c4e0*/  SHFL.BFLY PT, R2, R0, 0x1, 0x1f ;  /* 0x0c201f0000027f89 */ /* 0x004ea200000e0000 */
[----:B----4-:R-:W-:Y:S01]  /*c4f0*/  F2FP.PACK_AB R113, R249, R248 ;  /* 0x000000f8f971723e */ /* 0x010fe200000000ff */
[----:B------:R-:W-:Y:S02]  /*c500*/  FMUL.FTZ R85, R103, R85 ;  /* 0x0000005567557220 */ /* 0x000fe40000410000 */
[C---:B------:R-:W-:Y:S02]  /*c510*/  FMUL.FTZ R86, R102.reuse, R86 ;  /* 0x0000005666567220 */ /* 0x040fe40000410000 */
[C---:B------:R-:W-:Y:S02]  /*c520*/  FMUL.FTZ R87, R102.reuse, R87 ;  /* 0x0000005766577220 */ /* 0x040fe40000410000 */
[C---:B------:R-:W-:Y:S02]  /*c530*/  FMUL.FTZ R88, R101.reuse, R88 ;  /* 0x0000005865587220 */ /* 0x040fe40000410000 */
[C---:B------:R-:W-:Y:S02]  /*c540*/  FMUL.FTZ R89, R101.reuse, R89 ;  /* 0x0000005965597220 */ /* 0x040fe40000410000 */
[C---:B------:R-:W-:Y:S02]  /*c550*/  FMUL.FTZ R92, R101.reuse, R92 ;  /* 0x0000005c655c7220 */ /* 0x040fe40000410000 */
[----:B------:R-:W-:Y:S02]  /*c560*/  FMUL.FTZ R93, R101, R93 ;  /* 0x0000005d655d7220 */ /* 0x000fe40000410000 */
[----:B------:R-:W-:Y:S02]  /*c570*/  FMUL.FTZ R96, R103, R96 ;  /* 0x0000006067607220 */ /* 0x000fe40000410000 */
[--C-:B-1----:R-:W-:Y:S02]  /*c580*/  FFMA.FTZ R3, R173, c[0x0][0x2d0], -R110.reuse ;  /* 0x0000b400ad037a23 */ /* 0x102fe4000001086e */
[----:B------:R-:W-:Y:S02]  /*c590*/  FMUL.FTZ R97, R103, R97 ;  /* 0x0000006167617220 */ /* 0x000fe40000410000 */
[----:B------:R1:W-:Y:S01]  /*c5a0*/  MUFU.EX2 R242, R3 ;  /* 0x0000000300f27308 */ /* 0x0003e20000000800 */
[----:B------:R-:W-:Y:S01]  /*c5b0*/  FMUL.FTZ R98, R102, R98 ;  /* 0x0000006266627220 */ /* 0x000fe20000410000 */
[----:B--2---:R-:W-:Y:S01]  /*c5c0*/  FMNMX.FTZ R2, R0, R2, !PT ;  /* 0x0000000200027209 */ /* 0x004fe20007810000 */
[--C-:B------:R-:W-:Y:S02]  /*c5d0*/  FFMA.FTZ R0, R19, c[0x0][0x2d0], -R161.reuse ;  /* 0x0000b40013007a23 */ /* 0x100fe400000108a1 */
[C---:B------:R-:W-:Y:S02]  /*c5e0*/  FMUL.FTZ R19, R102.reuse, R127 ;  /* 0x0000007f66137220 */ /* 0x040fe40000410000 */
[----:B------:R-:W-:Y:S01]  /*c5f0*/  LDSM.16.MT88.4 R124, [R210+0x2480] ;  /* 0x00248000d27c783b */ /* 0x000fe20000004200 */
[----:B------:R-:W-:Y:S02]  /*c600*/  FMUL.FTZ R99, R102, R99 ;  /* 0x0000006366637220 */ /* 0x000fe40000410000 */
[----:B------:R2:W3:Y:S01]  /*c610*/  MUFU.EX2 R246, R0 ;  /* 0x0000000000f67308 */ /* 0x0004e20000000800 */
[C---:B------:R-:W-:Y:S02]  /*c620*/  FMUL.FTZ R28, R101.reuse, R136 ;  /* 0x00000088651c7220 */ /* 0x040fe40000410000 */
[----:B------:R-:W-:Y:S02]  /*c630*/  FMUL.FTZ R29, R101, R137 ;  /* 0x00000089651d7220 */ /* 0x000fe40000410000 */
[--C-:B------:R-:W-:Y:S05]  /*c640*/  FFMA.FTZ R109, R199, c[0x0][0x2d0], -R110.reuse ;  /* 0x0000b400c76d7a23 */ /* 0x100fea000001086e */
[----:B------:R-:W-:Y:S01]  /*c650*/  MUFU.EX2 R181, R109 ;  /* 0x0000006d00b57308 */ /* 0x000fe20000000800 */
[----:B-1----:R-:W-:Y:S09]  /*c660*/  FFMA.FTZ R3, R172, c[0x0][0x2d0], -R110 ;  /* 0x0000b400ac037a23 */ /* 0x002ff2000001086e */
[----:B------:R1:W4:Y:S01]  /*c670*/  MUFU.EX2 R243, R3 ;  /* 0x0000000300f37308 */ /* 0x0003220000000800 */
[----:B--2---:R-:W-:Y:S01]  /*c680*/  FADD.FTZ R0, -R2, R100 ;  /* 0x0000006402007221 */ /* 0x004fe20000010100 */
[----:B---3--:R-:W-:Y:S01]  /*c690*/  F2FP.PACK_AB R115, R246, R247 ;  /* 0x000000f7f673723e */ /* 0x008fe200000000ff */
[----:B------:R-:W-:Y:S02]  /*c6a0*/  FFMA.FTZ R100, R177, c[0x0][0x2d0], -R160 ;  /* 0x0000b400b1647a23 */ /* 0x000fe400000108a0 */
[----:B------:R-:W-:Y:S05]  /*c6b0*/  FMUL.FTZ R0, R0, c[0x0][0x2d0] ;  /* 0x0000b40000007a20 */ /* 0x000fea0000410000 */
[----:B------:R2:W-:Y:S10]  /*c6c0*/  MUFU.EX2 R233, R100 ;  /* 0x0000006400e97308 */ /* 0x0005f40000000800 */
[----:B------:R-:W3:Y:S01]  /*c6d0*/  MUFU.EX2 R0, R0 ;  /* 0x0000000000007308 */ /* 0x000ee20000000800 */
[----:B-1----:R-:W-:Y:S01]  /*c6e0*/  FFMA.FTZ R3, R164, c[0x0][0x2d0], -R110 ;  /* 0x0000b400a4037a23 */ /* 0x002fe2000001086e */
[----:B----4-:R-:W-:Y:S01]  /*c6f0*/  F2FP.PACK_AB R116, R243, R242 ;  /* 0x000000f2f374723e */ /* 0x010fe200000000ff */
[----:B------:R-:W-:Y:S07]  /*c700*/  LDSM.16.MT88.4 R164, [R210+0x2c80] ;  /* 0x002c8000d2a4783b */ /* 0x000fee0000004200 */
[----:B------:R1:W-:Y:S01]  /*c710*/  MUFU.EX2 R244, R3 ;  /* 0x0000000300f47308 */ /* 0x0003e20000000800 */
[----:B--2---:R-:W-:Y:S09]  /*c720*/  FFMA.FTZ R100, R178, c[0x0][0x2d0], -R160 ;  /* 0x0000b400b2647a23 */ /* 0x004ff200000108a0 */
[----:B------:R2:W-:Y:S01]  /*c730*/  MUFU.EX2 R232, R100 ;  /* 0x0000006400e87308 */ /* 0x0005e20000000800 */
[C---:B---3--:R-:W-:Y:S02]  /*c740*/  FMUL.FTZ R10, R0.reuse, R118 ;  /* 0x00000076000a7220 */ /* 0x048fe40000410000 */
[C---:B------:R-:W-:Y:S02]  /*c750*/  FMUL.FTZ R11, R0.reuse, R119 ;  /* 0x00000077000b7220 */ /* 0x040fe40000410000 */
[C---:B------:R-:W-:Y:S02]  /*c760*/  FMUL.FTZ R14, R0.reuse, R122 ;  /* 0x0000007a000e7220 */ /* 0x040fe40000410000 */
[C---:B------:R-:W-:Y:S02]  /*c770*/  FMUL.FTZ R15, R0.reuse, R123 ;  /* 0x0000007b000f7220 */ /* 0x040fe40000410000 */
[C---:B------:R-:W-:Y:S01]  /*c780*/  FMUL.FTZ R26, R0.reuse, R134 ;  /* 0x00000086001a7220 */ /* 0x040fe20000410000 */
[----:B------:R-:W3:Y:S01]  /*c790*/  LDSM.16.MT88.4 R120, [R209+0x2480] ;  /* 0x00248000d178783b */ /* 0x000ee20000004200 */
[--C-:B-1----:R-:W-:Y:S02]  /*c7a0*/  FFMA.FTZ R3, R111, c[0x0][0x2d0], -R110.reuse ;  /* 0x0000b4006f037a23 */ /* 0x102fe4000001086e */
[C---:B------:R-:W-:Y:S02]  /*c7b0*/  FMUL.FTZ R27, R0.reuse, R135 ;  /* 0x00000087001b7220 */ /* 0x040fe40000410000 */
[----:B------:R-:W1:Y:S01]  /*c7c0*/  MUFU.EX2 R245, R3 ;  /* 0x0000000300f57308 */ /* 0x000e620000000800 */
[C---:B------:R-:W-:Y:S02]  /*c7d0*/  FMUL.FTZ R42, R0.reuse, R150 ;  /* 0x00000096002a7220 */ /* 0x040fe40000410000 */
[----:B------:R-:W-:Y:S01]  /*c7e0*/  LDSM.16.MT88.4 R132, [R209+0x2080] ;  /* 0x00208000d184783b */ /* 0x000fe20000004200 */
[----:B------:R-:W-:Y:S02]  /*c7f0*/  FMUL.FTZ R43, R0, R151 ;  /* 0x00000097002b7220 */ /* 0x000fe40000410000 */
[----:B--2---:R-:W-:Y:S02]  /*c800*/  FFMA.FTZ R100, R180, c[0x0][0x2d0], -R161 ;  /* 0x0000b400b4647a23 */ /* 0x004fe400000108a1 */
[C---:B------:R-:W-:Y:S02]  /*c810*/  FMUL.FTZ R46, R0.reuse, R154 ;  /* 0x0000009a002e7220 */ /* 0x040fe40000410000 */
[----:B------:R2:W-:Y:S01]  /*c820*/  MUFU.EX2 R231, R100 ;  /* 0x0000006400e77308 */ /* 0x0005e20000000800 */
[C---:B------:R-:W-:Y:S02]  /*c830*/  FMUL.FTZ R47, R0.reuse, R155 ;  /* 0x0000009b002f7220 */ /* 0x040fe40000410000 */
[C---:B------:R-:W-:Y:S02]  /*c840*/  FMUL.FTZ R58, R0.reuse, R58 ;  /* 0x0000003a003a7220 */ /* 0x040fe40000410000 */
[C---:B------:R-:W-:Y:S02]  /*c850*/  FMUL.FTZ R59, R0.reuse, R59 ;  /* 0x0000003b003b7220 */ /* 0x040fe40000410000 */
[C---:B------:R-:W-:Y:S02]  /*c860*/  FMUL.FTZ R62, R0.reuse, R62 ;  /* 0x0000003e003e7220 */ /* 0x040fe40000410000 */
[C---:B------:R-:W-:Y:S02]  /*c870*/  FMUL.FTZ R63, R0.reuse, R63 ;  /* 0x0000003f003f7220 */ /* 0x040fe40000410000 */
[C---:B------:R-:W-:Y:S02]  /*c880*/  FMUL.FTZ R74, R0.reuse, R74 ;  /* 0x0000004a004a7220 */ /* 0x040fe40000410000 */
[----:B------:R-:W-:Y:S01]  /*c890*/  FMUL.FTZ R75, R0, R75 ;  /* 0x0000004b004b7220 */ /* 0x000fe20000410000 */
[----:B-1----:R-:W-:Y:S01]  /*c8a0*/  F2FP.PACK_AB R118, R245, R244 ;  /* 0x000000f4f576723e */ /* 0x002fe200000000ff */
[----:B------:R-:W-:Y:S02]  /*c8b0*/  FMUL.FTZ R3, R2, c[0x0][0x2d0] ;  /* 0x0000b40002037a20 */ /* 0x000fe40000410000 */
[----:B------:R-:W-:Y:S02]  /*c8c0*/  FMUL.FTZ R78, R0, R78 ;  /* 0x0000004e004e7220 */ /* 0x000fe40000410000 */
[----:B------:R-:W-:Y:S02]  /*c8d0*/  FFMA.FTZ R4, R168, c[0x0][0x2d0], -R3 ;  /* 0x0000b400a8047a23 */ /* 0x000fe40000010803 */
[----:B------:R-:W-:Y:S02]  /*c8e0*/  FMUL.FTZ R79, R0, R79 ;  /* 0x0000004f004f7220 */ /* 0x000fe40000410000 */
[----:B------:R1:W-:Y:S01]  /*c8f0*/  MUFU.EX2 R238, R4 ;  /* 0x0000000400ee7308 */ /* 0x0003e20000000800 */
[----:B--2---:R-:W-:Y:S02]  /*c900*/  FFMA.FTZ R100, R182, c[0x0][0x2d0], -R161 ;  /* 0x0000b400b6647a23 */ /* 0x004fe400000108a1 */
[C---:B------:R-:W-:Y:S02]  /*c910*/  FMUL.FTZ R90, R0.reuse, R90 ;  /* 0x0000005a005a7220 */ /* 0x040fe40000410000 */
[C---:B------:R-:W-:Y:S02]  /*c920*/  FMUL.FTZ R91, R0.reuse, R91 ;  /* 0x0000005b005b7220 */ /* 0x040fe40000410000 */
[C---:B------:R-:W-:Y:S02]  /*c930*/  FMUL.FTZ R94, R0.reuse, R94 ;  /* 0x0000005e005e7220 */ /* 0x040fe40000410000 */
[C---:B------:R-:W-:Y:S01]  /*c940*/  FMUL.FTZ R95, R0.reuse, R95 ;  /* 0x0000005f005f7220 */ /* 0x040fe20000410000 */
[----:B------:R2:W-:Y:S01]  /*c950*/  MUFU.EX2 R230, R100 ;  /* 0x0000006400e67308 */ /* 0x0005e20000000800 */
[C---:B------:R-:W-:Y:S02]  /*c960*/  FMUL.FTZ R30, R0.reuse, R138 ;  /* 0x0000008a001e7220 */ /* 0x040fe40000410000 */
[----:B------:R-:W-:Y:S02]  /*c970*/  FMUL.FTZ R31, R0, R139 ;  /* 0x0000008b001f7220 */ /* 0x000fe40000410000 */
[--C-:B------:R-:W-:Y:S06]  /*c980*/  FFMA.FTZ R107, R107, c[0x0][0x2d0], -R3.reuse ;  /* 0x0000b4006b6b7a23 */ /* 0x100fec0000010803 */
[----:B------:R-:W-:Y:S01]  /*c990*/  MUFU.EX2 R107, R107 ;  /* 0x0000006b006b7308 */ /* 0x000fe20000000800 */
[--C-:B-1----:R-:W-:Y:S09]  /*c9a0*/  FFMA.FTZ R4, R174, c[0x0][0x2d0], -R3.reuse ;  /* 0x0000b400ae047a23 */ /* 0x102ff20000010803 */
[----:B------:R1:W4:Y:S01]  /*c9b0*/  MUFU.EX2 R239, R4 ;  /* 0x0000000400ef7308 */ /* 0x0003220000000800 */
[--C-:B--2---:R-:W-:Y:S09]  /*c9c0*/  FFMA.FTZ R100, R184, c[0x0][0x2d0], -R110.reuse ;  /* 0x0000b400b8647a23 */ /* 0x104ff2000001086e */
[----:B------:R2:W-:Y:S01]  /*c9d0*/  MUFU.EX2 R226, R100 ;  /* 0x0000006400e27308 */ /* 0x0005e20000000800 */
[--C-:B-1----:R-:W-:Y:S01]  /*c9e0*/  FFMA.FTZ R4, R171, c[0x0][0x2d0], -R3.reuse ;  /* 0x0000b400ab047a23 */ /* 0x102fe20000010803 */
[----:B----4-:R-:W-:Y:S08]  /*c9f0*/  F2FP.PACK_AB R117, R239, R238 ;  /* 0x000000eeef75723e */ /* 0x010ff000000000ff */
[----:B------:R1:W-:Y:S01]  /*ca00*/  MUFU.EX2 R240, R4 ;  /* 0x0000000400f07308 */ /* 0x0003e20000000800 */
[--C-:B--2---:R-:W-:Y:S09]  /*ca10*/  FFMA.FTZ R100, R183, c[0x0][0x2d0], -R110.reuse ;  /* 0x0000b400b7647a23 */ /* 0x104ff2000001086e */
[----:B------:R2:W-:Y:S01]  /*ca20*/  MUFU.EX2 R225, R100 ;  /* 0x0000006400e17308 */ /* 0x0005e20000000800 */
[--C-:B-1----:R-:W-:Y:S02]  /*ca30*/  FFMA.FTZ R4, R170, c[0x0][0x2d0], -R3.reuse ;  /* 0x0000b400aa047a23 */ /* 0x102fe40000010803 */
[----:B------:R-:W-:Y:S07]  /*ca40*/  LDSM.16.MT88.4 R168, [R209+0x3880] ;  /* 0x00388000d1a8783b */ /* 0x000fee0000004200 */
[----:B------:R1:W4:Y:S01]  /*ca50*/  MUFU.EX2 R241, R4 ;  /* 0x0000000400f17308 */ /* 0x0003220000000800 */
[--C-:B--2---:R-:W-:Y:S09]  /*ca60*/  FFMA.FTZ R100, R185, c[0x0][0x2d0], -R3.reuse ;  /* 0x0000b400b9647a23 */ /* 0x104ff20000010803 */
[----:B------:R2:W-:Y:S01]  /*ca70*/  MUFU.EX2 R224, R100 ;  /* 0x0000006400e07308 */ /* 0x0005e20000000800 */
[----:B-1----:R-:W-:Y:S01]  /*ca80*/  FMUL.FTZ R4, R103, R112 ;  /* 0x0000007067047220 */ /* 0x002fe20000410000 */
[----:B------:R-:W-:Y:S02]  /*ca90*/  F2FP.PACK_AB R112, R191, R252 ;  /* 0x000000fcbf70723e */ /* 0x000fe400000000ff */
[----:B----4-:R-:W-:Y:S05]  /*caa0*/  F2FP.PACK_AB R119, R241, R240 ;  /* 0x000000f0f177723e */ /* 0x010fea00000000ff */
[-C--:B------:R-:W-:Y:S05]  /*cab0*/  HMMA.16816.F32 R4, R112, R20.reuse, R4 ;  /* 0x000000147004723c */ /* 0x080fea0000001804 */
[--C-:B--2---:R-:W-:Y:S03]  /*cac0*/  FFMA.FTZ R100, R186, c[0x0][0x2d0], -R3.reuse ;  /* 0x0000b400ba647a23 */ /* 0x104fe60000010803 */
[C---:B------:R-:W-:Y:S01]  /*cad0*/  HMMA.16816.F32 R8, R116.reuse, R20, R8 ;  /* 0x000000147408723c */ /* 0x040fe20000001808 */
[----:B------:R1:W2:Y:S06]  /*cae0*/  MUFU.EX2 R207, R100 ;  /* 0x0000006400cf7308 */ /* 0x0002ac0000000800 */
[C---:B------:R-:W-:Y:S01]  /*caf0*/  FMUL.FTZ R20, R103.reuse, R128 ;  /* 0x0000008067147220 */ /* 0x040fe20000410000 */
[-C--:B------:R-:W-:Y:S04]  /*cb00*/  HMMA.16816.F32 R12, R116, R22.reuse, R12 ;  /* 0x00000016740c723c */ /* 0x080fe8000000180c */
[----:B------:R-:W-:Y:S04]  /*cb10*/  FMUL.FTZ R21, R103, R129 ;  /* 0x0000008167157220 */ /* 0x000fe80000410000 */
[C---:B------:R-:W-:Y:S07]  /*cb20*/  HMMA.16816.F32 R16, R112.reuse, R22, R16 ;  /* 0x000000167010723c */ /* 0x040fee0000001810 */
[----:B------:R-:W-:Y:S02]  /*cb30*/  FMUL.FTZ R22, R102, R130 ;  /* 0x0000008266167220 */ /* 0x000fe40000410000 */
[----:B-1----:R-:W-:Y:S03]  /*cb40*/  FFMA.FTZ R100, R192, c[0x0][0x2d0], -R110 ;  /* 0x0000b400c0647a23 */ /* 0x002fe6000001086e */
[C---:B------:R-:W-:Y:S01]  /*cb50*/  FMUL.FTZ R23, R102.reuse, R131 ;  /* 0x0000008366177220 */ /* 0x040fe20000410000 */
[----:B------:R1:W-:Y:S01]  /*cb60*/  MUFU.EX2 R206, R100 ;  /* 0x0000006400ce7308 */ /* 0x0003e20000000800 */
[----:B------:R-:W-:Y:S05]  /*cb70*/  LDSM.16.MT88.4 R128, [R210+0x1c80] ;  /* 0x001c8000d280783b */ /* 0x000fea0000004200 */
[-C--:B------:R-:W-:Y:S08]  /*cb80*/  HMMA.16816.F32 R20, R112, R36.reuse, R20 ;  /* 0x000000247014723c */ /* 0x080ff00000001814 */
[C---:B------:R-:W-:Y:S07]  /*cb90*/  HMMA.16816.F32 R24, R116.reuse, R36, R24 ;  /* 0x000000247418723c */ /* 0x040fee0000001818 */
[----:B------:R-:W-:Y:S01]  /*cba0*/  FFMA.FTZ R36, R175, c[0x0][0x2d0], -R160 ;  /* 0x0000b400af247a23 */ /* 0x000fe200000108a0 */
[-C--:B------:R-:W-:Y:S01]  /*cbb0*/  HMMA.16816.F32 R28, R116, R38.reuse, R28 ;  /* 0x00000026741c723c */ /* 0x080fe2000000181c */
[----:B------:R-:W-:Y:S02]  /*cbc0*/  LDSM.16.MT88.4 R172, [R210+0x3880] ;  /* 0x00388000d2ac783b */ /* 0x000fe40000004200 */
[----:B------:R4:W-:Y:S01]  /*cbd0*/  MUFU.EX2 R237, R36 ;  /* 0x0000002400ed7308 */ /* 0x0009e20000000800 */
[----:B-1----:R-:W-:Y:S02]  /*cbe0*/  FFMA.FTZ R100, R187, c[0x0][0x2d0], -R110 ;  /* 0x0000b400bb647a23 */ /* 0x002fe4000001086e */
[C---:B------:R-:W-:Y:S02]  /*cbf0*/  FMUL.FTZ R37, R103.reuse, R145 ;  /* 0x0000009167257220 */ /* 0x040fe40000410000 */
[C---:B------:R-:W-:Y:S05]  /*cc00*/  HMMA.16816.F32 R32, R112.reuse, R38, R32 ;  /* 0x000000267020723c */ /* 0x040fea0000001820 */
[----:B------:R1:W5:Y:S02]  /*cc10*/  MUFU.EX2 R205, R100 ;  /* 0x0000006400cd7308 */ /* 0x0003640000000800 */
[C---:B------:R-:W-:Y:S02]  /*cc20*/  FMUL.FTZ R38, R102.reuse, R146 ;  /* 0x0000009266267220 */ /* 0x040fe40000410000 */
[----:B------:R-:W-:Y:S03]  /*cc30*/  FMUL.FTZ R39, R102, R147 ;  /* 0x0000009366277220 */ /* 0x000fe60000410000 */
[----:B----4-:R-:W-:Y:S07]  /*cc40*/  FMUL.FTZ R36, R103, R144 ;  /* 0x0000009067247220 */ /* 0x010fee0000410000 */
[-C--:B---3--:R-:W-:Y:S03]  /*cc50*/  HMMA.16816.F32 R36, R112, R120.reuse, R36 ;  /* 0x000000787024723c */ /* 0x088fe60000001824 */
[--C-:B-1----:R-:W-:Y:S04]  /*cc60*/  FFMA.FTZ R100, R193, c[0x0][0x2d0], -R3.reuse ;  /* 0x0000b400c1647a23 */ /* 0x102fe80000010803 */
[----:B------:R1:W-:Y:S01]  /*cc70*/  MUFU.EX2 R204, R100 ;  /* 0x0000006400cc7308 */ /* 0x0003e20000000800 */
[C---:B------:R-:W-:Y:S08]  /*cc80*/  HMMA.16816.F32 R40, R116.reuse, R120, R40 ;  /* 0x000000787428723c */ /* 0x040ff00000001828 */
[-C--:B------:R-:W-:Y:S08]  /*cc90*/  HMMA.16816.F32 R44, R116, R122.reuse, R44 ;  /* 0x0000007a742c723c */ /* 0x080ff0000000182c */
[C---:B------:R-:W-:Y:S01]  /*cca0*/  HMMA.16816.F32 R48, R112.reuse, R122, R48 ;  /* 0x0000007a7030723c */ /* 0x040fe20000001830 */
[----:B------:R-:W3:Y:S03]  /*ccb0*/  LDSM.16.MT88.4 R120, [R209+0x3080] ;  /* 0x00308000d178783b */ /* 0x000ee60000004200 */
[----:B-1----:R-:W-:Y:S04]  /*ccc0*/  FFMA.FTZ R100, R194, c[0x0][0x2d0], -R3 ;  /* 0x0000b400c2647a23 */ /* 0x002fe80000010803 */
[-C--:B------:R-:W-:Y:S01]  /*ccd0*/  HMMA.16816.F32 R52, R112, R124.reuse, R52 ;  /* 0x0000007c7034723c */ /* 0x080fe20000001834 */
[----:B------:R1:W4:Y:S03]  /*cce0*/  MUFU.EX2 R193, R100 ;  /* 0x0000006400c17308 */ /* 0x0003260000000800 */
[----:B------:R-:W-:Y:S04]  /*ccf0*/  MOV R194, R191 ;  /* 0x000000bf00c27202 */ /* 0x000fe80000000f00 */
[C---:B------:R-:W-:Y:S08]  /*cd00*/  HMMA.16816.F32 R56, R116.reuse, R124, R56 ;  /* 0x0000007c7438723c */ /* 0x040ff00000001838 */
[-C--:B------:R-:W-:Y:S08]  /*cd10*/  HMMA.16816.F32 R60, R116, R126.reuse, R60 ;  /* 0x0000007e743c723c */ /* 0x080ff0000000183c */
[C---:B------:R-:W-:Y:S01]  /*cd20*/  HMMA.16816.F32 R64, R112.reuse, R126, R64 ;  /* 0x0000007e7040723c */ /* 0x040fe20000001840 */
[----:B------:R-:W2:Y:S03]  /*cd30*/  LDSM.16.MT88.4 R124, [R210+0x3080] ;  /* 0x00308000d27c783b */ /* 0x000ea60000004200 */
[--C-:B-1----:R-:W-:Y:S04]  /*cd40*/  FFMA.FTZ R100, R195, c[0x0][0x2d0], -R160.reuse ;  /* 0x0000b400c3647a23 */ /* 0x102fe800000108a0 */
[----:B------:R1:W-:Y:S01]  /*cd50*/  MUFU.EX2 R191, R100 ;  /* 0x0000006400bf7308 */ /* 0x0003e20000000800 */
[-C--:B---3--:R-:W-:Y:S01]  /*cd60*/  HMMA.16816.F32 R68, R112, R120.reuse, R68 ;  /* 0x000000787044723c */ /* 0x088fe20000001844 */
[----:B------:R-:W3:Y:S07]  /*cd70*/  LDL.LU R195, [R1+0x14] ;  /* 0x0000140001c37983 */ /* 0x000eee0000300800 */
[C---:B------:R-:W-:Y:S08]  /*cd80*/  HMMA.16816.F32 R72, R116.reuse, R120, R72 ;  /* 0x000000787448723c */ /* 0x040ff00000001848 */
[-C--:B------:R-:W-:Y:S04]  /*cd90*/  HMMA.16816.F32 R76, R116, R122.reuse, R76 ;  /* 0x0000007a744c723c */ /* 0x080fe8000000184c */
[--C-:B-1----:R-:W-:Y:S04]  /*cda0*/  FFMA.FTZ R100, R196, c[0x0][0x2d0], -R160.reuse ;  /* 0x0000b400c4647a23 */ /* 0x102fe800000108a0 */
[C---:B------:R-:W-:Y:S01]  /*cdb0*/  HMMA.16816.F32 R80, R112.reuse, R122, R80 ;  /* 0x0000007a7050723c */ /* 0x040fe20000001850 */
[----:B------:R-:W1:Y:S01]  /*cdc0*/  LDSM.16.MT88.4 R120, [R209+0x1c80] ;  /* 0x001c8000d178783b */ /* 0x000e620000004200 */
[----:B------:R4:W-:Y:S06]  /*cdd0*/  MUFU.EX2 R192, R100 ;  /* 0x0000006400c07308 */ /* 0x0009ec0000000800 */
[-C--:B--2---:R-:W-:Y:S01]  /*cde0*/  HMMA.16816.F32 R84, R112, R124.reuse, R84 ;  /* 0x0000007c7054723c */ /* 0x084fe20000001854 */
[----:B------:R-:W2:Y:S07]  /*cdf0*/  LDL.LU R196, [R1+0x10] ;  /* 0x0000100001c47983 */ /* 0x000eae0000300800 */
[C---:B------:R-:W-:Y:S08]  /*ce00*/  HMMA.16816.F32 R88, R116.reuse, R124, R88 ;  /* 0x0000007c7458723c */ /* 0x040ff00000001858 */
[-C--:B------:R-:W-:Y:S04]  /*ce10*/  HMMA.16816.F32 R92, R116, R126.reuse, R92 ;  /* 0x0000007e745c723c */ /* 0x080fe8000000185c */
[--C-:B----4-:R-:W-:Y:S02]  /*ce20*/  FFMA.FTZ R100, R197, c[0x0][0x2d0], -R161.reuse ;  /* 0x0000b400c5647a23 */ /* 0x110fe400000108a1 */
[----:B------:R-:W4:Y:S01]  /*ce30*/  LDL.LU R197, [R1+0x8] ;  /* 0x0000080001c57983 */ /* 0x000f220000300800 */
[----:B------:R-:W-:Y:S01]  /*ce40*/  F2FP.PACK_AB R116, R225, R226 ;  /* 0x000000e2e174723e */ /* 0x000fe200000000ff */
[----:B------:R-:W-:Y:S01]  /*ce50*/  HMMA.16816.F32 R96, R112, R126, R96 ;  /* 0x0000007e7060723c */ /* 0x000fe20000001860 */
[----:B------:R1:W-:Y:S01]  /*ce60*/  MUFU.EX2 R187, R100 ;  /* 0x0000006400bb7308 */ /* 0x0003e20000000800 */
[----:B------:R-:W1:Y:S02]  /*ce70*/  LDSM.16.MT88.4 R124, [R209+0x2880] ;  /* 0x00288000d17c783b */ /* 0x000e640000004200 */
[----:B------:R-:W-:Y:S02]  /*ce80*/  F2FP.PACK_AB R117, R207, R224 ;  /* 0x000000e0cf75723e */ /* 0x000fe400000000ff */
[----:B-----5:R-:W-:Y:S02]  /*ce90*/  F2FP.PACK_AB R118, R205, R206 ;  /* 0x000000cecd76723e */ /* 0x020fe400000000ff */
[----:B------:R-:W-:Y:S04]  /*cea0*/  F2FP.PACK_AB R112, R236, R237 ;  /* 0x000000edec70723e */ /* 0x000fe800000000ff */
[----:B------:R-:W-:Y:S02]  /*ceb0*/  F2FP.PACK_AB R113, R234, R235 ;  /* 0x000000ebea71723e */ /* 0x000fe400000000ff */
[----:B------:R-:W-:Y:S02]  /*cec0*/  F2FP.PACK_AB R114, R232, R233 ;  /* 0x000000e9e872723e */ /* 0x000fe400000000ff */
[----:B------:R-:W-:Y:S02]  /*ced0*/  F2FP.PACK_AB R115, R230, R231 ;  /* 0x000000e7e673723e */ /* 0x000fe400000000ff */
[----:B------:R-:W-:Y:S05]  /*cee0*/  F2FP.PACK_AB R119, R193, R204 ;  /* 0x000000ccc177723e */ /* 0x000fea00000000ff */
[-C--:B-1----:R-:W-:Y:S03]  /*cef0*/  HMMA.16816.F32 R4, R112, R120.reuse, R4 ;  /* 0x000000787004723c */ /* 0x082fe60000001804 */
[--C-:B------:R-:W-:Y:S02]  /*cf00*/  FFMA.FTZ R100, R198, c[0x0][0x2d0], -R161.reuse ;  /* 0x0000b400c6647a23 */ /* 0x100fe400000108a1 */
[----:B------:R-:W5:Y:S02]  /*cf10*/  LDL.LU R198, [R1+0xc] ;  /* 0x00000c0001c67983 */ /* 0x000f640000300800 */
[----:B------:R1:W1:Y:S01]  /*cf20*/  MUFU.EX2 R186, R100 ;  /* 0x0000006400ba7308 */ /* 0x0002620000000800 */
[C---:B------:R-:W-:Y:S08]  /*cf30*/  HMMA.16816.F32 R8, R116.reuse, R120, R8 ;  /* 0x000000787408723c */ /* 0x040ff00000001808 */
[-C--:B------:R-:W-:Y:S08]  /*cf40*/  HMMA.16816.F32 R12, R116, R122.reuse, R12 ;  /* 0x0000007a740c723c */ /* 0x080ff0000000180c */
[C---:B------:R-:W-:Y:S01]  /*cf50*/  HMMA.16816.F32 R16, R112.reuse, R122, R16 ;  /* 0x0000007a7010723c */ /* 0x040fe20000001810 */
[----:B------:R-:W1:Y:S03]  /*cf60*/  LDSM.16.MT88.4 R120, [R210+0x2880] ;  /* 0x00288000d278783b */ /* 0x000e660000004200 */
[--C-:B-1----:R-:W-:Y:S04]  /*cf70*/  FFMA.FTZ R100, R162, c[0x0][0x2d0], -R160.reuse ;  /* 0x0000b400a2647a23 */ /* 0x102fe800000108a0 */
[-C--:B------:R-:W-:Y:S01]  /*cf80*/  HMMA.16816.F32 R20, R112, R128.reuse, R20 ;  /* 0x000000807014723c */ /* 0x080fe20000001814 */
[----:B------:R1:W-:Y:S03]  /*cf90*/  MUFU.EX2 R185, R100 ;  /* 0x0000006400b97308 */ /* 0x0003e60000000800 */
[----:B------:R-:W-:Y:S04]  /*cfa0*/  F2FP.PACK_AB R109, R186, R187 ;  /* 0x000000bbba6d723e */ /* 0x000fe800000000ff */
[C---:B------:R-:W-:Y:S08]  /*cfb0*/  HMMA.16816.F32 R24, R116.reuse, R128, R24 ;  /* 0x000000807418723c */ /* 0x040ff00000001818 */
[-C--:B------:R-:W-:Y:S08]  /*cfc0*/  HMMA.16816.F32 R28, R116, R130.reuse, R28 ;  /* 0x00000082741c723c */ /* 0x080ff0000000181c */
[C---:B------:R-:W-:Y:S01]  /*cfd0*/  HMMA.16816.F32 R32, R112.reuse, R130, R32 ;  /* 0x000000827020723c */ /* 0x040fe20000001820 */
[----:B------:R-:W1:Y:S03]  /*cfe0*/  LDSM.16.MT88.4 R128, [R209+0x3480] ;  /* 0x00348000d180783b */ /* 0x000e660000004200 */
[----:B-1----:R-:W-:Y:S04]  /*cff0*/  FFMA.FTZ R100, R163, c[0x0][0x2d0], -R160 ;  /* 0x0000b400a3647a23 */ /* 0x002fe800000108a0 */
[-C--:B------:R-:W-:Y:S01]  /*d000*/  HMMA.16816.F32 R36, R112, R124.reuse, R36 ;  /* 0x0000007c7024723c */ /* 0x080fe20000001824 */
[----:B------:R1:W-:Y:S07]  /*d010*/  MUFU.EX2 R184, R100 ;  /* 0x0000006400b87308 */ /* 0x0003ee0000000800 */
[C---:B------:R-:W-:Y:S08]  /*d020*/  HMMA.16816.F32 R40, R116.reuse, R124, R40 ;  /* 0x0000007c7428723c */ /* 0x040ff00000001828 */
[-C--:B------:R-:W-:Y:S08]  /*d030*/  HMMA.16816.F32 R44, R116, R126.reuse, R44 ;  /* 0x0000007e742c723c */ /* 0x080ff0000000182c */
[C---:B------:R-:W-:Y:S01]  /*d040*/  HMMA.16816.F32 R48, R112.reuse, R126, R48 ;  /* 0x0000007e7030723c */ /* 0x040fe20000001830 */
[----:B------:R-:W1:Y:S03]  /*d050*/  LDSM.16.MT88.4 R124, [R210+0x3480] ;  /* 0x00348000d27c783b */ /* 0x000e660000004200 */
[--C-:B-1----:R-:W-:Y:S04]  /*d060*/  FFMA.FTZ R100, R188, c[0x0][0x2d0], -R161.reuse ;  /* 0x0000b400bc647a23 */ /* 0x102fe800000108a1 */
[-C--:B------:R-:W-:Y:S01]  /*d070*/  HMMA.16816.F32 R52, R112, R120.reuse, R52 ;  /* 0x000000787034723c */ /* 0x080fe20000001834 */
[----:B------:R1:W-:Y:S01]  /*d080*/  MUFU.EX2 R183, R100 ;  /* 0x0000006400b77308 */ /* 0x0003e20000000800 */
[----:B------:R-:W5:Y:S06]  /*d090*/  LDL R188, [R1+0x58] ;  /* 0x0000580001bc7983 */ /* 0x000f6c0000100800 */
[C---:B------:R-:W-:Y:S08]  /*d0a0*/  HMMA.16816.F32 R56, R116.reuse, R120, R56 ;  /* 0x000000787438723c */ /* 0x040ff00000001838 */
[-C--:B------:R-:W-:Y:S08]  /*d0b0*/  HMMA.16816.F32 R60, R116, R122.reuse, R60 ;  /* 0x0000007a743c723c */ /* 0x080ff0000000183c */
[C---:B------:R-:W-:Y:S04]  /*d0c0*/  HMMA.16816.F32 R64, R112.reuse, R122, R64 ;  /* 0x0000007a7040723c */ /* 0x040fe80000001840 */
[----:B-1----:R-:W-:Y:S04]  /*d0d0*/  FFMA.FTZ R100, R189, c[0x0][0x2d0], -R161 ;  /* 0x0000b400bd647a23 */ /* 0x002fe800000108a1 */
[-C--:B------:R-:W-:Y:S01]  /*d0e0*/  HMMA.16816.F32 R68, R112, R128.reuse, R68 ;  /* 0x000000807044723c */ /* 0x080fe20000001844 */
[----:B------:R1:W1:Y:S07]  /*d0f0*/  MUFU.EX2 R182, R100 ;  /* 0x0000006400b67308 */ /* 0x00026e0000000800 */
[C---:B------:R-:W-:Y:S08]  /*d100*/  HMMA.16816.F32 R72, R116.reuse, R128, R72 ;  /* 0x000000807448723c */ /* 0x040ff00000001848 */
[-C--:B------:R-:W-:Y:S08]  /*d110*/  HMMA.16816.F32 R76, R116, R130.reuse, R76 ;  /* 0x00000082744c723c */ /* 0x080ff0000000184c */
[C---:B------:R-:W-:Y:S04]  /*d120*/  HMMA.16816.F32 R80, R112.reuse, R130, R80 ;  /* 0x000000827050723c */ /* 0x040fe80000001850 */
[----:B-1----:R-:W-:Y:S01]  /*d130*/  FFMA.FTZ R100, R200, c[0x0][0x2d0], -R110 ;  /* 0x0000b400c8647a23 */ /* 0x002fe2000001086e */
[----:B------:R-:W-:Y:S03]  /*d140*/  F2FP.PACK_AB R111, R182, R183 ;  /* 0x000000b7b66f723e */ /* 0x000fe600000000ff */
[-C--:B------:R-:W-:Y:S01]  /*d150*/  HMMA.16816.F32 R84, R112, R124.reuse, R84 ;  /* 0x0000007c7054723c */ /* 0x080fe20000001854 */
[----:B------:R1:W1:Y:S07]  /*d160*/  MUFU.EX2 R180, R100 ;  /* 0x0000006400b47308 */ /* 0x00026e0000000800 */
[C---:B------:R-:W-:Y:S08]  /*d170*/  HMMA.16816.F32 R88, R116.reuse, R124, R88 ;  /* 0x0000007c7458723c */ /* 0x040ff00000001858 */
[-C--:B------:R-:W-:Y:S08]  /*d180*/  HMMA.16816.F32 R92, R116, R126.reuse, R92 ;  /* 0x0000007e745c723c */ /* 0x080ff0000000185c */
[----:B------:R-:W-:Y:S04]  /*d190*/  HMMA.16816.F32 R96, R112, R126, R96 ;  /* 0x0000007e7060723c */ /* 0x000fe80000001860 */
[--C-:B-1----:R-:W-:Y:S01]  /*d1a0*/  FFMA.FTZ R100, R201, c[0x0][0x2d0], -R3.reuse ;  /* 0x0000b400c9647a23 */ /* 0x102fe20000010803 */
[----:B------:R-:W-:Y:S03]  /*d1b0*/  F2FP.PACK_AB R160, R180, R181 ;  /* 0x000000b5b4a0723e */ /* 0x000fe600000000ff */
[----:B------:R1:W-:Y:S04]  /*d1c0*/  MUFU.EX2 R179, R100 ;  /* 0x0000006400b37308 */ /* 0x0003e80000000800 */
[--C-:B-1----:R-:W-:Y:S02]  /*d1d0*/  FFMA.FTZ R100, R202, c[0x0][0x2d0], -R3.reuse ;  /* 0x0000b400ca647a23 */ /* 0x102fe40000010803 */
[----:B------:R-:W-:Y:S01]  /*d1e0*/  FFMA.FTZ R3, R108, c[0x0][0x2d0], -R3 ;  /* 0x0000b4006c037a23 */ /* 0x000fe20000010803 */
[----:B------:R-:W-:Y:S03]  /*d1f0*/  F2FP.PACK_AB R108, R192, R191 ;  /* 0x000000bfc06c723e */ /* 0x000fe600000000ff */
[----:B------:R1:W1:Y:S01]  /*d200*/  MUFU.EX2 R178, R100 ;  /* 0x0000006400b27308 */ /* 0x0002620000000800 */
[----:B---3--:R-:W-:Y:S04]  /*d210*/  FFMA.FTZ R0, R0, R195, R238 ;  /* 0x000000c300007223 */ /* 0x008fe800000100ee */
[----:B------:R-:W-:Y:S04]  /*d220*/  FADD.FTZ R0, R239, R0 ;  /* 0x00000000ef007221 */ /* 0x000fe80000010000 */
[----:B------:R-:W-:Y:S02]  /*d230*/  FADD.FTZ R0, R240, R0 ;  /* 0x00000000f0007221 */ /* 0x000fe40000010000 */
[----:B-1----:R-:W-:Y:S01]  /*d240*/  FFMA.FTZ R100, R203, c[0x0][0x2d0], -R110 ;  /* 0x0000b400cb647a23 */ /* 0x002fe2000001086e */
[----:B------:R-:W-:Y:S03]  /*d250*/  F2FP.PACK_AB R161, R178, R179 ;  /* 0x000000b3b2a1723e */ /* 0x000fe600000000ff */
[----:B------:R1:W-:Y:S01]  /*d260*/  MUFU.EX2 R177, R100 ;  /* 0x0000006400b17308 */ /* 0x0003e20000000800 */
[----:B--2---:R-:W-:Y:S02]  /*d270*/  FFMA.FTZ R101, R101, R196, R242 ;  /* 0x000000c465657223 */ /* 0x004fe400000100f2 */
[----:B-1----:R-:W-:Y:S01]  /*d280*/  FFMA.FTZ R100, R190, c[0x0][0x2d0], -R110 ;  /* 0x0000b400be647a23 */ /* 0x002fe2000001086e */
[----:B------:R-:W-:Y:S01]  /*d290*/  F2FP.PACK_AB R110, R184, R185 ;  /* 0x000000b9b86e723e */ /* 0x000fe200000000ff */
[----:B----4-:R-:W-:Y:S05]  /*d2a0*/  FFMA.FTZ R102, R102, R197, R248 ;  /* 0x000000c566667223 */ /* 0x010fea00000100f8 */
[----:B------:R-:W1:Y:S01]  /*d2b0*/  MUFU.EX2 R176, R100 ;  /* 0x0000006400b07308 */ /* 0x000e620000000800 */
[-C--:B------:R-:W-:Y:S09]  /*d2c0*/  HMMA.16816.F32 R112, R108, R132.reuse, R4 ;  /* 0x000000846c70723c */ /* 0x080ff20000001804 */
[----:B------:R-:W2:Y:S03]  /*d2d0*/  MUFU.EX2 R100, R3 ;  /* 0x0000000300647308 */ /* 0x000ea60000000800 */
[----:B------:R-:W-:Y:S02]  /*d2e0*/  FADD.FTZ R4, R241, R0 ;  /* 0x00000000f1047221 */ /* 0x000fe40000010000 */
[----:B------:R-:W-:Y:S02]  /*d2f0*/  FADD.FTZ R5, R249, R102 ;  /* 0x00000066f9057221 */ /* 0x000fe40000010000 */
[----:B------:R-:W-:Y:S02]  /*d300*/  FADD.FTZ R4, R224, R4 ;  /* 0x00000004e0047221 */ /* 0x000fe40000010000 */
[----:B------:R-:W-:Y:S02]  /*d310*/  FADD.FTZ R5, R247, R5 ;  /* 0x00000005f7057221 */ /* 0x000fe40000010000 */
[----:B------:R-:W-:Y:S02]  /*d320*/  FADD.FTZ R7, R207, R4 ;  /* 0x00000004cf077221 */ /* 0x000fe40000010000 */
[----:B------:R-:W-:Y:S01]  /*d330*/  FADD.FTZ R5, R246, R5 ;  /* 0x00000005f6057221 */ /* 0x000fe20000010000 */
[----:B-1----:R-:W-:Y:S03]  /*d340*/  F2FP.PACK_AB R162, R176, R177 ;  /* 0x000000b1b0a2723e */ /* 0x002fe600000000ff */
[----:B------:R-:W-:Y:S02]  /*d350*/  FADD.FTZ R0, R235, R5 ;  /* 0x00000005eb007221 */ /* 0x000fe40000010000 */
[----:B-----5:R-:W-:Y:S02]  /*d360*/  FFMA.FTZ R103, R103, R198, R252 ;  /* 0x000000c667677223 */ /* 0x020fe400000100fc */
[----:B------:R-:W-:Y:S01]  /*d370*/  FADD.FTZ R0, R234, R0 ;  /* 0x00000000ea007221 */ /* 0x000fe20000010000 */
[----:B--2---:R-:W-:Y:S03]  /*d380*/  F2FP.PACK_AB R163, R100, R107 ;  /* 0x0000006b64a3723e */ /* 0x004fe600000000ff */
[----:B------:R-:W-:Y:S02]  /*d390*/  FADD.FTZ R5, R231, R0 ;  /* 0x00000000e7057221 */ /* 0x000fe40000010000 */
[----:B------:R-:W-:Y:S02]  /*d3a0*/  FADD.FTZ R3, R194, R103 ;  /* 0x00000067c2037221 */ /* 0x000fe40000010000 */
[----:B------:R-:W-:Y:S01]  /*d3b0*/  FADD.FTZ R5, R230, R5 ;  /* 0x00000005e6057221 */ /* 0x000fe20000010000 */
[C---:B------:R-:W-:Y:S04]  /*d3c0*/  HMMA.16816.F32 R116, R160.reuse, R132, R8 ;  /* 0x00000084a074723c */ /* 0x040fe80000001808 */
[----:B------:R-:W-:Y:S03]  /*d3d0*/  FADD.FTZ R3, R250, R3 ;  /* 0x00000003fa037221 */ /* 0x000fe60000010000 */
        /* <DEDUP_REMOVED lines=29> */
[----:B------:R-:W-:Y:S01]  /*d5b0*/  FADD.FTZ R4, R206, R8 ;  /* 0x00000008ce047221 */ /* 0x000fe20000010000 */
[C---:B------:R-:W-:Y:S02]  /*d5c0*/  ISETP.GT.AND P0, PT, R222.reuse, R188, PT ;  /* 0x000000bcde00720c */ /* 0x040fe40003f04270 */
[----:B------:R-:W-:Y:S01]  /*d5d0*/  IADD3 R222, R222, -0x1, RZ ;  /* 0xffffffffdede7810 */ /* 0x000fe20007ffe0ff */
[-C--:B------:R-:W-:Y:S04]  /*d5e0*/  HMMA.16816.F32 R52, R108, R164.reuse, R52 ;  /* 0x000000a46c34723c */ /* 0x080fe80000001834 */
[----:B------:R-:W-:Y:S04]  /*d5f0*/  FADD.FTZ R4, R205, R4 ;  /* 0x00000004cd047221 */ /* 0x000fe80000010000 */
[C---:B------:R-:W-:Y:S04]  /*d600*/  HMMA.16816.F32 R56, R160.reuse, R164, R56 ;  /* 0x000000a4a038723c */ /* 0x040fe80000001838 */
[----:B------:R-:W-:Y:S04]  /*d610*/  FADD.FTZ R4, R181, R4 ;  /* 0x00000004b5047221 */ /* 0x000fe80000010000 */
        /* <DEDUP_REMOVED lines=11> */
[----:B------:R-:W-:Y:S01]  /*d6d0*/  FADD.FTZ R0, R100, R0 ;  /* 0x0000000064007221 */ /* 0x000fe20000010000 */
[----:B------:R-:W-:Y:S01]  /*d6e0*/  MOV R100, R2 ;  /* 0x0000000200647202 */ /* 0x000fe20000000f00 */
[-C--:B------:R-:W-:Y:S01]  /*d6f0*/  HMMA.16816.F32 R76, R160, R170.reuse, R76 ;  /* 0x000000aaa04c723c */ /* 0x080fe2000000184c */
[----:B------:R1:W-:Y:S04]  /*d700*/  STL [R1+0xc], R5 ;  /* 0x00000c0501007387 */ /* 0x0003e80000100800 */
[----:B------:R1:W-:Y:S03]  /*d710*/  STL [R1+0x8], R4 ;  /* 0x0000080401007387 */ /* 0x0003e60000100800 */
[C---:B------:R-:W-:Y:S01]  /*d720*/  HMMA.16816.F32 R80, R108.reuse, R170, R80 ;  /* 0x000000aa6c50723c */ /* 0x040fe20000001850 */
[----:B------:R1:W-:Y:S04]  /*d730*/  STL [R1+0x10], R3 ;  /* 0x0000100301007387 */ /* 0x0003e80000100800 */
[----:B------:R1:W-:Y:S03]  /*d740*/  STL [R1+0x14], R0 ;  /* 0x0000140001007387 */ /* 0x0003e60000100800 */
[-C--:B------:R-:W-:Y:S08]  /*d750*/  HMMA.16816.F32 R84, R108, R172.reuse, R84 ;  /* 0x000000ac6c54723c */ /* 0x080ff00000001854 */
[C---:B------:R-:W-:Y:S08]  /*d760*/  HMMA.16816.F32 R88, R160.reuse, R172, R88 ;  /* 0x000000aca058723c */ /* 0x040ff00000001858 */
[-C--:B------:R-:W-:Y:S08]  /*d770*/  HMMA.16816.F32 R92, R160, R174.reuse, R92 ;  /* 0x000000aea05c723c */ /* 0x080ff0000000185c */
[----:B------:R-:W-:Y:S01]  /*d780*/  HMMA.16816.F32 R96, R108, R174, R96 ;  /* 0x000000ae6c60723c */ /* 0x000fe20000001860 */
[----:B-1----:R-:W-:-:S07]  /*d790*/  @P0 BRA `(.L_x_311) ;  /* 0xffffcef000000947 */ /* 0x002fce000383ffff */
.L_x_308:
[----:B------:R-:W2:Y:S02]  /*d7a0*/  LDL R0, [R1+0x48] ;  /* 0x0000480001007983 */ /* 0x000ea40000100800 */
[----:B--2---:R-:W-:-:S13]  /*d7b0*/  ISETP.GE.AND P0, PT, R222, R0, PT ;  /* 0x00000000de00720c */ /* 0x004fda0003f06270 */
[----:B------:R-:W-:Y:S05]  /*d7c0*/  @!P0 BRA `(.L_x_312) ;  /* 0x0000454000008947 */ /* 0x000fea0003800000 */
[----:B------:R-:W2:Y:S01]  /*d7d0*/  LDL.64 R10, [R1+0x40] ;  /* 0x00004000010a7983 */ /* 0x000ea20000100a00 */
[----:B------:R-:W-:-:S03]  /*d7e0*/  ULDC.64 UR4, c[0x0][0x208] ;  /* 0x0000820000047ab9 */ /* 0x000fc60000000a00 */
[----:B------:R-:W3:Y:S04]  /*d7f0*/  LDL.64 R8, [R1+0x38] ;  /* 0x0000380001087983 */ /* 0x000ee80000100a00 */
[----:B------:R-:W4:Y:S04]  /*d800*/  LDL.64 R4, [R1+0x30] ;  /* 0x0000300001047983 */ /* 0x000f280000100a00 */
[----:B-1----:R-:W5:Y:S01]  /*d810*/  LDL.64 R2, [R1+0x28] ;  /* 0x0000280001027983 */ /* 0x002f620000100a00 */
[----:B------:R-:W-:Y:S01]  /*d820*/  UIMAD.WIDE.U32 UR10, UR4, 0x30, URZ ;  /* 0x00000030040a78a5 */ /* 0x000fe2000f8e003f */
[----:B------:R-:W-:Y:S01]  /*d830*/  IMAD.MOV.U32 R103, RZ, RZ, R105 ;  /* 0x000000ffff677224 */ /* 0x000fe200078e0069 */
[----:B------:R-:W-:Y:S01]  /*d840*/  UIMAD UR5, UR5, 0x30, URZ ;  /* 0x00000030050578a4 */ /* 0x000fe2000f8e023f */
[----:B------:R-:W1:Y:S01]  /*d850*/  S2R R6, SR_TID.X ;  /* 0x0000000000067919 */ /* 0x000e620000002100 */
[----:B------:R-:W-:-:S02]  /*d860*/  IMAD.MOV.U32 R102, RZ, RZ, R106 ;  /* 0x000000ffff667224 */ /* 0x000fc400078e006a */
[----:B------:R-:W-:Y:S01]  /*d870*/  IMAD.MOV.U32 R108, RZ, RZ, R100 ;  /* 0x000000ffff6c7224 */ /* 0x000fe200078e0064 */
[----:B------:R-:W-:Y:S01]  /*d880*/  UIADD3 UR5, UR11, UR5, URZ ;  /* 0x000000050b057290 */ /* 0x000fe2000fffe03f */
[----:B------:R-:W-:Y:S01]  /*d890*/  IMAD.MOV.U32 R107, RZ, RZ, R104 ;  /* 0x000000ffff6b7224 */ /* 0x000fe200078e0068 */
[----:B--2---:R-:W-:-:S05]  /*d8a0*/  IADD3 R0, P0, R10, 0x20, RZ ;  /* 0x000000200a007810 */ /* 0x004fca0007f1e0ff */
[--C-:B---3--:R-:W-:Y:S01]  /*d8b0*/  IMAD.X R252, RZ, RZ, R9.reuse, P0 ;  /* 0x000000fffffc7224 */ /* 0x108fe200000e0609 */
[----:B------:R-:W-:Y:S01]  /*d8c0*/  IADD3 R251, P0, R10, 0x40, RZ ;  /* 0x000000400afb7810 */ /* 0x000fe20007f1e0ff */
[----:B------:R1:W-:Y:S04]  /*d8d0*/  STL [R1], R0 ;  /* 0x0000000001007387 */ /* 0x0003e80000100800 */
[----:B------:R-:W-:Y:S01]  /*d8e0*/  IMAD.X R250, RZ, RZ, R9, P0 ;  /* 0x000000fffffa7224 */ /* 0x000fe200000e0609 */
[----:B----4-:R-:W-:-:S05]  /*d8f0*/  IADD3 R249, P0, R4, 0x20, RZ ;  /* 0x0000002004f97810 */ /* 0x010fca0007f1e0ff */
[----:B-----5:R-:W-:Y:S01]  /*d900*/  IMAD.X R248, RZ, RZ, R3, P0 ;  /* 0x000000fffff87224 */ /* 0x020fe200000e0603 */
[----:B------:R-:W-:-:S05]  /*d910*/  IADD3 R247, P0, R4, 0x40, RZ ;  /* 0x0000004004f77810 */ /* 0x000fca0007f1e0ff */
[----:B------:R-:W-:Y:S01]  /*d920*/  IMAD.X R246, RZ, RZ, R3, P0 ;  /* 0x000000fffff67224 */ /* 0x000fe200000e0603 */
[----:B-1----:R-:W-:-:S04]  /*d930*/  SHF.R.S32.HI R0, RZ, 0x1f, R6 ;  /* 0x0000001fff007819 */ /* 0x002fc80000011406 */
[----:B------:R-:W-:-:S04]  /*d940*/  LEA.HI R0, R0, R6, RZ, 0x2 ;  /* 0x0000000600007211 */ /* 0x000fc800078f10ff */
[----:B------:R-:W-:-:S04]  /*d950*/  SHF.R.S32.HI R0, RZ, 0x2, R0 ;  /* 0x00000002ff007819 */ /* 0x000fc80000011400 */
[----:B------:R-:W-:Y:S02]  /*d960*/  IADD3 R224, -R0, 0x30, RZ ;  /* 0x0000003000e07810 */ /* 0x000fe40007ffe1ff */
.L_x_330:
[----:B--2---:R-:W2:Y:S01]  /*d970*/  LDL.64 R8, [R1+0x40] ;  /* 0x0000400001087983 */ /* 0x004ea20000100a00 */
[----:B------:R-:W-:Y:S04]  /*d980*/  DEPBAR.LE SB0, 0x0 ;  /* 0x000080000000791a */ /* 0x000fe80000000000 */
[----:B------:R-:W-:Y:S01]  /*d990*/  SHF.R.S32.HI R2, RZ, 0x1f, R222 ;  /* 0x0000001fff027819 */ /* 0x000fe200000114de */
[----:B------:R-:W3:Y:S01]  /*d9a0*/  LDL.64 R12, [R1+0x38] ;  /* 0x00003800010c7983 */ /* 0x000ee20000100a00 */
[----:B------:R-:W-:Y:S01]  /*d9b0*/  IMAD R0, R222, UR5, RZ ;  /* 0x00000005de007c24 */ /* 0x000fe2000f8e02ff */
[----:B------:R-:W-:Y:S01]  /*d9c0*/  LOP3.LUT P5, RZ, R228, 0x200, RZ, 0xc0, !PT ;  /* 0x00000200e4ff7812 */ /* 0x000fe200078ac0ff */
[----:B------:R-:W-:Y:S01]  /*d9d0*/  IMAD.WIDE.U32 R4, R222, UR10, RZ ;  /* 0x0000000ade047c25 */ /* 0x000fe2000f8e00ff */
[----:B------:R-:W-:Y:S02]  /*d9e0*/  LOP3.LUT P4, RZ, R228, 0x80, RZ, 0xc0, !PT ;  /* 0x00000080e4ff7812 */ /* 0x000fe4000788c0ff */
[----:B------:R-:W3:Y:S01]  /*d9f0*/  LDL R20, [R1] ;  /* 0x0000000001147983 */ /* 0x000ee20000100800 */
[----:B------:R-:W-:Y:S01]  /*da00*/  IMAD R0, R2, UR10, R0 ;  /* 0x0000000a02007c24 */ /* 0x000fe2000f8e0200 */
[----:B------:R-:W-:Y:S02]  /*da10*/  MOV R11, 0x5 ;  /* 0x00000005000b7802 */ /* 0x000fe40000000f00 */
[----:B------:R-:W-:Y:S01]  /*da20*/  BAR.SYNC.DEFER_BLOCKING 0x0 ;  /* 0x0000000000007b1d */ /* 0x000fe20000010000 */
[----:B------:R-:W-:Y:S02]  /*da30*/  MOV R10, c[0x0][0x208] ;  /* 0x00008200000a7a02 */ /* 0x000fe40000000f00 */
[----:B------:R-:W-:Y:S02]  /*da40*/  IADD3 R0, R5, R0, RZ ;  /* 0x0000000005007210 */ /* 0x000fe40007ffe0ff */
[----:B------:R-:W-:Y:S02]  /*da50*/  SHF.L.U64.HI R10, R10, R11, c[0x0][0x20c] ;  /* 0x000083000a0a7619 */ /* 0x000fe4000001020b */
[----:B------:R-:W-:Y:S01]  /*da60*/  LOP3.LUT P3, RZ, R228, 0x100, RZ, 0xc0, !PT ;  /* 0x00000100e4ff7812 */ /* 0x000fe2000786c0ff */
[----:B------:R-:W-:Y:S08]  /*da70*/  LDSM.16.M88.4 R48, [R211+0x6080] ;  /* 0x00608000d330783b */ /* 0x000ff00000000200 */
[----:B------:R-:W1:Y:S08]  /*da80*/  LDSM.16.M88.4 R16, [R208+0x3c80] ;  /* 0x003c8000d010783b */ /* 0x000e700000000200 */
[----:B------:R-:W5:Y:S08]  /*da90*/  S2R R6, SR_TID.X ;  /* 0x0000000000067919 */ /* 0x000f700000002100 */
[----:B------:R-:W1:Y:S08]  /*daa0*/  LDSM.16.M88.4 R44, [R211+0x7080] ;  /* 0x00708000d32c783b */ /* 0x000e700000000200 */
[----:B------:R-:W1:Y:S08]  /*dab0*/  LDSM.16.M88.4 R32, [R208+0x4080] ;  /* 0x00408000d020783b */ /* 0x000e700000000200 */
[----:B------:R-:W1:Y:S08]  /*dac0*/  LDSM.16.M88.4 R160, [R208+0x4480] ;  /* 0x00448000d0a0783b */ /* 0x000e700000000200 */
[----:B------:R-:W-:Y:S08]  /*dad0*/  LDSM.16.M88.4 R164, [R212+0x6080] ;  /* 0x00608000d4a4783b */ /* 0x000ff00000000200 */
[----:B------:R-:W1:Y:S08]  /*dae0*/  LDSM.16.M88.4 R168, [R213] ;  /* 0x00000000d5a8783b */ /* 0x000e700000000200 */
[----:B------:R-:W1:Y:S08]  /*daf0*/  LDSM.16.M88.4 R172, [R212+0x7080] ;  /* 0x00708000d4ac783b */ /* 0x000e700000000200 */
[----:B------:R-:W1:Y:S08]  /*db00*/  LDSM.16.M88.4 R176, [R221] ;  /* 0x00000000ddb0783b */ /* 0x000e700000000200 */
[----:B------:R-:W1:Y:S08]  /*db10*/  LDSM.16.M88.4 R180, [R220] ;  /* 0x00000000dcb4783b */ /* 0x000e700000000200 */
[----:B------:R-:W4:Y:S01]  /*db20*/  LDL R225, [R1+0x48] ;  /* 0x0000480001e17983 */ /* 0x000f220000100800 */
[----:B-----5:R-:W-:Y:S02]  /*db30*/  ISETP.GT.AND P1, PT, R6, 0x3f, PT ;  /* 0x0000003f0600780c */ /* 0x020fe40003f24270 */
[----:B------:R-:W-:Y:S04]  /*db40*/  MOV R6, c[0x0][0x208] ;  /* 0x0000820000067a02 */ /* 0x000fe80000000f00 */
[----:B------:R-:W-:Y:S02]  /*db50*/  SHF.L.U32 R6, R6, 0x5, RZ ;  /* 0x0000000506067819 */ /* 0x000fe400000006ff */
[-C--:B--2---:R-:W-:Y:S04]  /*db60*/  IADD3 R2, P0, R8, R4.reuse, RZ ;  /* 0x0000000408027210 */ /* 0x084fe80007f1e0ff */
[-C--:B---3--:R-:W-:Y:S02]  /*db70*/  IADD3.X R3, R0, R13.reuse, RZ, P0, !PT ;  /* 0x0000000d00037210 */ /* 0x088fe400007fe4ff */
[C---:B------:R-:W-:Y:S04]  /*db80*/  LEA R28, P0, R2.reuse, c[0x0][0x1f8], 0x1 ;  /* 0x00007e00021c7a11 */ /* 0x040fe800078008ff */
[----:B------:R-:W-:Y:S02]  /*db90*/  LEA.HI.X R29, R2, c[0x0][0x1fc], R3, 0x1, P0 ;  /* 0x00007f00021d7a11 */ /* 0x000fe400000f0c03 */
[----:B------:R-:W-:Y:S03]  /*dba0*/  IADD3 R2, P0, R20, R4, RZ ;  /* 0x0000000414027210 */ /* 0x000fe60007f1e0ff */
[----:B------:R-:W-:Y:S01]  /*dbb0*/  @!PT LDS RZ, [RZ] ;  /* 0x00000000fffff984 */ /* 0x000fe20000000800 */
[----:B------:R-:W-:Y:S01]  /*dbc0*/  @!PT LDS RZ, [RZ] ;  /* 0x00000000fffff984 */ /* 0x000fe20000000800 */
[----:B------:R-:W-:Y:S01]  /*dbd0*/  @!PT LDS RZ, [RZ] ;  /* 0x00000000fffff984 */ /* 0x000fe20000000800 */
[----:B------:R2:W-:Y:S01]  /*dbe0*/  LDGSTS.E.BYPASS.LTC128B.128 [R223+0x1880], [R28.64], !P5 ;  /* 0x018800001cdf7fae */ /* 0x0005e2000e901d48 */
[----:B------:R-:W-:Y:S02]  /*dbf0*/  IADD3.X R3, R0, R252, RZ, P0, !PT ;  /* 0x000000fc00037210 */ /* 0x000fe400007fe4ff */
[C---:B------:R-:W-:Y:S04]  /*dc00*/  LEA R100, P0, R2.reuse, c[0x0][0x1f8], 0x1 ;  /* 0x00007e0002647a11 */ /* 0x040fe800078008ff */
[----:B------:R-:W-:Y:S02]  /*dc10*/  LEA.HI.X R101, R2, c[0x0][0x1fc], R3, 0x1, P0 ;  /* 0x00007f0002657a11 */ /* 0x000fe400000f0c03 */
[----:B------:R-:W-:Y:S03]  /*dc20*/  IADD3 R2, P0, R251, R4, RZ ;  /* 0x00000004fb027210 */ /* 0x000fe60007f1e0ff */
[----:B------:R3:W-:Y:S01]  /*dc30*/  LDGSTS.E.BYPASS.LTC128B.128 [R223+0x2480], [R100.64], !P4 ;  /* 0x0248000064df7fae */ /* 0x0007e2000e101d48 */
[----:B------:R-:W-:Y:S02]  /*dc40*/  IADD3.X R3, R0, R250, RZ, P0, !PT ;  /* 0x000000fa00037210 */ /* 0x000fe400007fe4ff */
[C---:B------:R-:W-:Y:S04]  /*dc50*/  LEA R42, P0, R2.reuse, c[0x0][0x1f8], 0x1 ;  /* 0x00007e00022a7a11 */ /* 0x040fe800078008ff */
[----:B------:R-:W-:Y:S02]  /*dc60*/  LEA.HI.X R43, R2, c[0x0][0x1fc], R3, 0x1, P0 ;  /* 0x00007f00022b7a11 */ /* 0x000fe400000f0c03 */
[----:B------:R-:W-:Y:S02]  /*dc70*/  @!P1 IADD3 R2, P0, R6, R4, RZ ;  /* 0x0000000406029210 */ /* 0x000fe40007f1e0ff */
[-C--:B-1----:R-:W-:Y:S01]  /*dc80*/  HMMA.16816.F32 R4, R48, R16.reuse, RZ ;  /* 0x000000103004723c */ /* 0x082fe200000018ff */
[----:B------:R1:W-:Y:S02]  /*dc90*/  LDGSTS.E.BYPASS.LTC128B.128 [R223+0x3080], [R42.64], !P3 ;  /* 0x030800002adf7fae */ /* 0x0003e4000d901d48 */
[----:B------:R-:W-:Y:S02]  /*dca0*/  @!P1 IADD3.X R0, R0, R10, RZ, P0, !PT ;  /* 0x0000000a00009210 */ /* 0x000fe400007fe4ff */
[----:B------:R-:W-:Y:S03]  /*dcb0*/  @!P1 IADD3 R3, P0, R2, R8, RZ ;  /* 0x0000000802039210 */ /* 0x000fe60007f1e0ff */
[C---:B------:R-:W-:Y:S07]  /*dcc0*/  HMMA.16816.F32 R8, R44.reuse, R16, RZ ;  /* 0x000000102c08723c */ /* 0x040fee00000018ff */
[----:B------:R-:W-:Y:S02]  /*dcd0*/  @!P1 IADD3.X R16, R0, R13, RZ, P0, !PT ;  /* 0x0000000d00109210 */ /* 0x000fe400007fe4ff */
[-C--:B------:R-:W-:Y:S03]  /*dce0*/  HMMA.16816.F32 R12, R44, R18.reuse, RZ ;  /* 0x000000122c0c723c */ /* 0x080fe600000018ff */
[C---:B------:R-:W-:Y:S04]  /*dcf0*/  @!P1 LEA R38, P0, R3.reuse, c[0x0][0x1f8], 0x1 ;  /* 0x00007e0003269a11 */ /* 0x040fe800078008ff */
[----:B------:R-:W-:Y:S02]  /*dd00*/  @!P1 LEA.HI.X R39, R3, c[0x0][0x1fc], R16, 0x1, P0 ;  /* 0x00007f0003279a11 */ /* 0x000fe400000f0c10 */
[C---:B------:R-:W-:Y:S03]  /*dd10*/  HMMA.16816.F32 R16, R48.reuse, R18, RZ ;  /* 0x000000123010723c */ /* 0x040fe600000018ff */
[----:B------:R-:W-:Y:S01]  /*dd20*/  @!P1 IADD3 R3, P0, R2, R20, RZ ;  /* 0x0000001402039210 */ /* 0x000fe20007f1e0ff */
[----:B------:R5:W-:Y:S03]  /*dd30*/  @!P1 LDGSTS.E.BYPASS.LTC128B.128 [R223+0x2080], [R38.64], !P5 ;  /* 0x0208000026df9fae */ /* 0x000be6000e901d48 */
[----:B------:R-:W-:Y:S02]  /*dd40*/  @!P1 IADD3.X R20, R0, R252, RZ, P0, !PT ;  /* 0x000000fc00149210 */ /* 0x000fe400007fe4ff */
[C---:B------:R-:W-:Y:S04]  /*dd50*/  @!P1 LEA R40, P0, R3.reuse, c[0x0][0x1f8], 0x1 ;  /* 0x00007e0003289a11 */ /* 0x040fe800078008ff */
[----:B------:R-:W-:Y:S02]  /*dd60*/  @!P1 LEA.HI.X R41, R3, c[0x0][0x1fc], R20, 0x1, P0 ;  /* 0x00007f0003299a11 */ /* 0x000fe400000f0c14 */
[-C--:B------:R-:W-:Y:S01]  /*dd70*/  HMMA.16816.F32 R20, R48, R32.reuse, RZ ;  /* 0x000000203014723c */ /* 0x080fe200000018ff */
[----:B------:R-:W-:Y:S02]  /*dd80*/  @!P1 IADD3 R2, P0, R2, R251, RZ ;  /* 0x000000fb02029210 */ /* 0x000fe40007f1e0ff */
[----:B------:R1:W-:Y:S02]  /*dd90*/  @!P1 LDGSTS.E.BYPASS.LTC128B.128 [R223+0x2c80], [R40.64], !P4 ;  /* 0x02c8000028df9fae */ /* 0x0003e4000e101d48 */
[----:B------:R-:W-:Y:S02]  /*dda0*/  @!P1 IADD3.X R0, R0, R250, RZ, P0, !PT ;  /* 0x000000fa00009210 */ /* 0x000fe400007fe4ff */
[C---:B------:R-:W-:Y:S01]  /*ddb0*/  @!P1 LEA R36, P0, R2.reuse, c[0x0][0x1f8], 0x1 ;  /* 0x00007e0002249a11 */ /* 0x040fe200078008ff */
[C---:B------:R-:W-:Y:S04]  /*ddc0*/  HMMA.16816.F32 R24, R44.reuse, R32, RZ ;  /* 0x000000202c18723c */ /* 0x040fe800000018ff */
[----:B------:R-:W-:Y:S04]  /*ddd0*/  @!P1 LEA.HI.X R37, R2, c[0x0][0x1fc], R0, 0x1, P0 ;  /* 0x00007f0002259a11 */ /* 0x000fe800000f0c00 */
[-C--:B--2---:R-:W-:Y:S01]  /*dde0*/  HMMA.16816.F32 R28, R44, R34.reuse, RZ ;  /* 0x000000222c1c723c */ /* 0x084fe200000018ff */
[----:B------:R5:W-:Y:S07]  /*ddf0*/  @!P1 LDGSTS.E.BYPASS.LTC128B.128 [R223+0x3880], [R36.64], !P3 ;  /* 0x0388000024df9fae */ /* 0x000bee000d901d48 */
[C---:B------:R-:W-:Y:S01]  /*de00*/  HMMA.16816.F32 R32, R48.reuse, R34, RZ ;  /* 0x000000223020723c */ /* 0x040fe200000018ff */
[----:B------:R-:W-:Y:S08]  /*de10*/  LDSM.16.M88.4 R184, [R211+0x8080] ;  /* 0x00808000d3b8783b */ /* 0x000ff00000000200 */
[----:B------:R-:W0:Y:S08]  /*de20*/  LDGDEPBAR ;  /* 0x00000000000079af */ /* 0x000e300000000000 */
[----:B------:R-:W2:Y:S01]  /*de30*/  LDSM.16.M88.4 R188, [R208+0x4880] ;  /* 0x00488000d0bc783b */ /* 0x000ea20000000200 */
[-C--:B-----5:R-:W-:Y:S01]  /*de40*/  HMMA.16816.F32 R36, R48, R160.reuse, RZ ;  /* 0x000000a03024723c */ /* 0x0a0fe200000018ff */
[----:B----4-:R-:W-:Y:S06]  /*de50*/  ISETP.GT.AND P0, PT, R222, R225, PT ;  /* 0x000000e1de00720c */ /* 0x010fec0003f04270 */
[----:B------:R-:W4:Y:S01]  /*de60*/  LDSM.16.M88.4 R192, [R211+0x9080] ;  /* 0x00908000d3c0783b */ /* 0x000f220000000200 */
[C---:B-1----:R-:W-:Y:S07]  /*de70*/  HMMA.16816.F32 R40, R44.reuse, R160, RZ ;  /* 0x000000a02c28723c */ /* 0x042fee00000018ff */
[----:B------:R-:W1:Y:S01]  /*de80*/  LDSM.16.M88.4 R196, [R208+0x4c80] ;  /* 0x004c8000d0c4783b */ /* 0x000e620000000200 */
[-C--:B------:R-:W-:Y:S07]  /*de90*/  HMMA.16816.F32 R44, R44, R162.reuse, RZ ;  /* 0x000000a22c2c723c */ /* 0x080fee00000018ff */
[----:B------:R-:W-:Y:S01]  /*dea0*/  LDSM.16.M88.4 R200, [R219] ;  /* 0x00000000dbc8783b */ /* 0x000fe20000000200 */
[----:B------:R-:W-:Y:S07]  /*deb0*/  HMMA.16816.F32 R48, R48, R162, RZ ;  /* 0x000000a23030723c */ /* 0x000fee00000018ff */
[----:B------:R-:W5:Y:S01]  /*dec0*/  LDSM.16.M88.4 R160, [R208+0x5080] ;  /* 0x00508000d0a0783b */ /* 0x000f620000000200 */
[-C--:B------:R-:W-:Y:S07]  /*ded0*/  HMMA.16816.F32 R4, R164, R168.reuse, R4 ;  /* 0x000000a8a404723c */ /* 0x080fee0000001804 */
[----:B------:R-:W-:Y:S01]  /*dee0*/  LDSM.16.M88.4 R204, [R212+0x9080] ;  /* 0x00908000d4cc783b */ /* 0x000fe20000000200 */
[C---:B------:R-:W-:Y:S08]  /*def0*/  HMMA.16816.F32 R8, R172.reuse, R168, R8 ;  /* 0x000000a8ac08723c */ /* 0x040ff00000001808 */
[-C--:B------:R-:W-:Y:S08]  /*df00*/  HMMA.16816.F32 R12, R172, R170.reuse, R12 ;  /* 0x000000aaac0c723c */ /* 0x080ff0000000180c */
[C---:B------:R-:W-:Y:S01]  /*df10*/  HMMA.16816.F32 R16, R164.reuse, R170, R16 ;  /* 0x000000aaa410723c */ /* 0x040fe20000001810 */
[----:B------:R-:W1:Y:S07]  /*df20*/  LDSM.16.M88.4 R168, [R212+0x8080] ;  /* 0x00808000d4a8783b */ /* 0x000e6e0000000200 */
        /* <DEDUP_REMOVED lines=10> */
[----:B------:R-:W3:Y:S07]  /*dfd0*/  LDSM.16.M88.4 R164, [R218] ;  /* 0x00000000daa4783b */ /* 0x000eee0000000200 */
[-C--:B--2---:R-:W-:Y:S01]  /*dfe0*/  HMMA.16816.F32 R4, R184, R188.reuse, R4 ;  /* 0x000000bcb804723c */ /* 0x084fe20000001804 */
[----:B------:R-:W2:Y:S07]  /*dff0*/  LDSM.16.M88.4 R180, [R208+0x5480] ;  /* 0x00548000d0b4783b */ /* 0x000eae0000000200 */
        /* <DEDUP_REMOVED lines=9> */
[-C--:B-----5:R-:W-:Y:S08]  /*e090*/  HMMA.16816.F32 R36, R184, R160.reuse, R36 ;  /* 0x000000a0b824723c */ /* 0x0a0ff00000001824 */
[C---:B------:R-:W-:Y:S08]  /*e0a0*/  HMMA.16816.F32 R40, R192.reuse, R160, R40 ;  /* 0x000000a0c028723c */ /* 0x040ff00000001828 */
[-C--:B------:R-:W-:Y:S01]  /*e0b0*/  HMMA.16816.F32 R44, R192, R162.reuse, R44 ;  /* 0x000000a2c02c723c */ /* 0x080fe2000000182c */
[----:B------:R-:W-:Y:S07]  /*e0c0*/  LDSM.16.M88.4 R192, [R212+0xa080] ;  /* 0x00a08000d4c0783b */ /* 0x000fee0000000200 */
[----:B------:R-:W-:Y:S01]  /*e0d0*/  HMMA.16816.F32 R48, R184, R162, R48 ;  /* 0x000000a2b830723c */ /* 0x000fe20000001830 */
[----:B------:R-:W1:Y:S07]  /*e0e0*/  LDSM.16.M88.4 R160, [R211+0xb080] ;  /* 0x00b08000d3a0783b */ /* 0x000e6e0000000200 */
[-C--:B------:R-:W-:Y:S01]  /*e0f0*/  HMMA.16816.F32 R4, R168, R200.reuse, R4 ;  /* 0x000000c8a804723c */ /* 0x080fe20000001804 */
[----:B------:R-:W4:Y:S07]  /*e100*/  LDSM.16.M88.4 R184, [R208+0x5880] ;  /* 0x00588000d0b8783b */ /* 0x000f2e0000000200 */
[C---:B------:R-:W-:Y:S08]  /*e110*/  HMMA.16816.F32 R8, R204.reuse, R200, R8 ;  /* 0x000000c8cc08723c */ /* 0x040ff00000001808 */
[-C--:B------:R-:W-:Y:S08]  /*e120*/  HMMA.16816.F32 R12, R204, R202.reuse, R12 ;  /* 0x000000cacc0c723c */ /* 0x080ff0000000180c */
[C---:B------:R-:W-:Y:S08]  /*e130*/  HMMA.16816.F32 R16, R168.reuse, R202, R16 ;  /* 0x000000caa810723c */ /* 0x040ff00000001810 */
[-C--:B---3--:R-:W-:Y:S08]  /*e140*/  HMMA.16816.F32 R20, R168, R164.reuse, R20 ;  /* 0x000000a4a814723c */ /* 0x088ff00000001814 */
        /* <DEDUP_REMOVED lines=54> */
[----:B------:R-:W4:Y:S01]  /*e4b0*/  MUFU.TANH R106, R16 ;  /* 0x00000010006a7308 */ /* 0x000f220000002400 */
[----:B------:R-:W-:Y:S03]  /*e4c0*/  BAR.SYNC.DEFER_BLOCKING 0x0 ;  /* 0x0000000000007b1d */ /* 0x000fe60000010000 */
[C---:B------:R-:W-:Y:S06]  /*e4d0*/  HMMA.16816.F32 R24, R164.reuse, R4, R24 ;  /* 0x00000004a418723c */ /* 0x040fec0000001818 */
[----:B------:R1:W1:Y:S02]  /*e4e0*/  MUFU.TANH R111, R19 ;  /* 0x00000013006f7308 */ /* 0x0002640000002400 */
        /* <DEDUP_REMOVED lines=15> */
[----:B------:R5:W2:Y:S01]  /*e5e0*/  MUFU.TANH R100, R21 ;  /* 0x0000001500647308 */ /* 0x000aa20000002400 */
[-C--:B------:R-:W-:Y:S03]  /*e5f0*/  HMMA.16816.F32 R44, R164, R10.reuse, R44 ;  /* 0x0000000aa42c723c */ /* 0x080fe6000000182c */
[----:B------:R-:W-:Y:S02]  /*e600*/  FMUL.FTZ R30, R30, c[0x0][0x320] ;  /* 0x0000c8001e1e7a20 */ /* 0x000fe40000410000 */
[----:B------:R-:W-:Y:S02]  /*e610*/  FMUL.FTZ R31, R31, c[0x0][0x320] ;  /* 0x0000c8001f1f7a20 */ /* 0x000fe40000410000 */
[----:B------:R-:W-:Y:S01]  /*e620*/  FMUL.FTZ R34, R34, c[0x0][0x320] ;  /* 0x0000c80022227a20 */ /* 0x000fe20000410000 */
[----:B------:R-:W-:Y:S01]  /*e630*/  HMMA.16816.F32 R48, R192, R10, R48 ;  /* 0x0000000ac030723c */ /* 0x000fe20000001830 */
[----:B------:R2:W2:Y:S03]  /*e640*/  MUFU.TANH R105, R23 ;  /* 0x0000001700697308 */ /* 0x0004a60000002400 */
[----:B------:R-:W-:Y:S02]  /*e650*/  FMUL.FTZ R35, R35, c[0x0][0x320] ;  /* 0x0000c80023237a20 */ /* 0x000fe40000410000 */
[----:B-1----:R-:W-:Y:S02]  /*e660*/  FMUL.FTZ R19, R36, c[0x0][0x320] ;  /* 0x0000c80024137a20 */ /* 0x002fe40000410000 */
[----:B------:R-:W-:Y:S03]  /*e670*/  FMUL.FTZ R15, R37, c[0x0][0x320] ;  /* 0x0000c800250f7a20 */ /* 0x000fe60000410000 */
[----:B------:R1:W1:Y:S01]  /*e680*/  MUFU.TANH R168, R24 ;  /* 0x0000001800a87308 */ /* 0x0002620000002400 */
[----:B------:R-:W-:Y:S02]  /*e690*/  FMUL.FTZ R41, R41, c[0x0][0x320] ;  /* 0x0000c80029297a20 */ /* 0x000fe40000410000 */
[----:B------:R-:W-:Y:S02]  /*e6a0*/  FMUL.FTZ R43, R43, c[0x0][0x320] ;  /* 0x0000c8002b2b7a20 */ /* 0x000fe40000410000 */
[----:B-----5:R-:W-:Y:S02]  /*e6b0*/  FMUL.FTZ R21, R33, c[0x0][0x320] ;  /* 0x0000c80021157a20 */ /* 0x020fe40000410000 */
[----:B------:R-:W-:Y:S02]  /*e6c0*/  FMUL.FTZ R44, R44, c[0x0][0x320] ;  /* 0x0000c8002c2c7a20 */ /* 0x000fe40000410000 */
[----:B------:R-:W-:Y:S01]  /*e6d0*/  FMUL.FTZ R45, R45, c[0x0][0x320] ;  /* 0x0000c8002d2d7a20 */ /* 0x000fe20000410000 */
[----:B------:R5:W3:Y:S01]  /*e6e0*/  MUFU.TANH R171, R26 ;  /* 0x0000001a00ab7308 */ /* 0x000ae20000002400 */
[----:B------:R-:W-:Y:S02]  /*e6f0*/  FMUL.FTZ R46, R46, c[0x0][0x320] ;  /* 0x0000c8002e2e7a20 */ /* 0x000fe40000410000 */
[----:B------:R-:W-:Y:S02]  /*e700*/  FMUL.FTZ R14, R48, c[0x0][0x320] ;  /* 0x0000c800300e7a20 */ /* 0x000fe40000410000 */
[----:B------:R-:W-:Y:S02]  /*e710*/  FMUL.FTZ R16, R49, c[0x0][0x320] ;  /* 0x0000c80031107a20 */ /* 0x000fe40000410000 */
[----:B--2---:R-:W-:Y:S02]  /*e720*/  FMUL.FTZ R23, R50, c[0x0][0x320] ;  /* 0x0000c80032177a20 */ /* 0x004fe40000410000 */
[----:B------:R-:W-:Y:S01]  /*e730*/  FMUL.FTZ R20, R51, c[0x0][0x320] ;  /* 0x0000c80033147a20 */ /* 0x000fe20000410000 */
[----:B------:R2:W2:Y:S01]  /*e740*/  MUFU.TANH R174, R27 ;  /* 0x0000001b00ae7308 */ /* 0x0004a20000002400 */
[----:B------:R-:W-:Y:S02]  /*e750*/  FMUL.FTZ R22, R22, c[0x0][0x320] ;  /* 0x0000c80016167a20 */ /* 0x000fe40000410000 */
[----:B------:R-:W-:Y:S02]  /*e760*/  FMUL.FTZ R25, R25, c[0x0][0x320] ;  /* 0x0000c80019197a20 */ /* 0x000fe40000410000 */
[----:B-1----:R-:W-:Y:S02]  /*e770*/  FMUL.FTZ R24, R32, c[0x0][0x320] ;  /* 0x0000c80020187a20 */ /* 0x002fe40000410000 */
[----:B------:R-:W-:Y:S02]  /*e780*/  FMUL.FTZ R40, R40, c[0x0][0x320] ;  /* 0x0000c80028287a20 */ /* 0x000fe40000410000 */
[----:B------:R-:W-:Y:S01]  /*e790*/  FMUL.FTZ R42, R42, c[0x0][0x320] ;  /* 0x0000c8002a2a7a20 */ /* 0x000fe20000410000 */
[----:B------:R1:W1:Y:S01]  /*e7a0*/  MUFU.TANH R104, R17 ;  /* 0x0000001100687308 */ /* 0x0002620000002400 */
[----:B------:R-:W-:Y:S02]  /*e7b0*/  FMUL.FTZ R47, R47, c[0x0][0x320] ;  /* 0x0000c8002f2f7a20 */ /* 0x000fe40000410000 */
[----:B-----5:R-:W-:Y:S07]  /*e7c0*/  FMUL.FTZ R26, R39, c[0x0][0x320] ;  /* 0x0000c800271a7a20 */ /* 0x020fee0000410000 */
[----:B------:R1:W1:Y:S01]  /*e7d0*/  MUFU.TANH R160, R18 ;  /* 0x0000001200a07308 */ /* 0x0002620000002400 */
[----:B--2---:R-:W-:Y:S09]  /*e7e0*/  FMUL.FTZ R27, R38, c[0x0][0x320] ;  /* 0x0000c800261b7a20 */ /* 0x004ff20000410000 */
[----:B------:R2:W1:Y:S10]  /*e7f0*/  MUFU.TANH R110, R22 ;  /* 0x00000016006e7308 */ /* 0x0004740000002400 */
        /* <DEDUP_REMOVED lines=15> */
[----:B------:R2:W1:Y:S10]  /*e8f0*/  MUFU.TANH R29, R42 ;  /* 0x0000002a001d7308 */ /* 0x0004740000002400 */
        /* <DEDUP_REMOVED lines=10> */
[----:B--234-:R-:W-:Y:S01]  /*e9a0*/  IADD3 R0, R222, -0x1, RZ ;  /* 0xffffffffde007810 */ /* 0x01cfe20007ffe0ff */
[----:B------:R-:W2:Y:S01]  /*e9b0*/  LDL.64 R232, [R1+0x30] ;  /* 0x0000300001e87983 */ /* 0x000ea20000100a00 */
[----:B------:R-:W-:Y:S02]  /*e9c0*/  ISETP.GE.AND P1, PT, R224, 0x1, PT ;  /* 0x00000001e000780c */ /* 0x000fe40003f26270 */
[----:B------:R-:W-:Y:S01]  /*e9d0*/  SHF.R.S32.HI R4, RZ, 0x1f, R0 ;  /* 0x0000001fff047819 */ /* 0x000fe20000011400 */
[----:B------:R-:W3:Y:S01]  /*e9e0*/  LDL.64 R230, [R1+0x28] ;  /* 0x0000280001e67983 */ /* 0x000ee20000100a00 */
[----:B------:R-:W-:Y:S03]  /*e9f0*/  IMAD.WIDE.U32 R2, R0, c[0x0][0x1e0], RZ ;  /* 0x0000780000027a25 */ /* 0x000fe600078e00ff */
[----:B------:R-:W4:Y:S01]  /*ea00*/  LDL.64 R234, [R1+0x50] ;  /* 0x0000500001ea7983 */ /* 0x000f220000100a00 */
[----:B------:R-:W-:Y:S04]  /*ea10*/  IMAD R4, R4, c[0x0][0x1e0], RZ ;  /* 0x0000780004047a24 */ /* 0x000fe800078e02ff */
        /* <DEDUP_REMOVED lines=41> */
.L_x_313:
        /* <DEDUP_REMOVED lines=12> */
[C---:B---3--:R-:W-:Y:S02]  /*ed70*/  IADD3 R7, -R3.reuse, 0x1, R2 ;  /* 0x0000000103077810 */ /* 0x048fe40007ffe102 */
[----:B------:R-:W-:Y:S02]  /*ed80*/  IADD3 R8, -R3, R2, RZ ;  /* 0x0000000203087210 */ /* 0x000fe40007ffe1ff */
[----:B------:R-:W-:Y:S04]  /*ed90*/  IADD3 R7, -R229, R7, R227 ;  /* 0x00000007e5077210 */ /* 0x000fe80007ffe1e3 */
[C---:B------:R-:W-:Y:S02]  /*eda0*/  IADD3 R6, R7.reuse, c[0x0][0x328], RZ ;  /* 0x0000ca0007067a10 */ /* 0x040fe40007ffe0ff */
[----:B------:R-:W-:Y:S04]  /*edb0*/  IADD3 R7, R7, UR6, RZ ;  /* 0x0000000607077c10 */ /* 0x000fe8000fffe0ff */
[----:B--2---:R-:W-:Y:S01]  /*edc0*/  IADD3 R0, R7, R4, RZ ;  /* 0x0000000407007210 */ /* 0x004fe20007ffe0ff */
        /* <DEDUP_REMOVED lines=15> */
.L_x_316:
[----:B------:R-:W-:Y:S04]  /*eec0*/  MOV R9, c[0x0][0x32c] ;  /* 0x0000cb0000097a02 */ /* 0x000fe80000000f00 */
[----:B------:R-:W-:Y:S11]  /*eed0*/  ISETP.NE.AND P0, PT, R9, 0x1, PT ;  /* 0x000000010900780c */ /* 0x000ff60003f05270 */
[----:B------:R-:W-:Y:S02]  /*eee0*/  @!UPT UIADD3 URZ, URZ, URZ, URZ ;  /* 0x0000003f3f3ff290 */ /* 0x000fe4000fffe03f */
[----:B------:R-:W-:Y:S05]  /*eef0*/  @P0 IMAD.HI.U32 R9, R4, c[0x0][0x330], RZ ;  /* 0x0000cc0004090a27 */ /* 0x000fea00078e00ff */
[----:B------:R-:W-:Y:S02]  /*ef00*/  @P0 SHF.R.U32.HI R4, RZ, c[0x0][0x334], R9 ;  /* 0x0000cd00ff040a19 */ /* 0x000fe40000011609 */
.L_x_317:
[----:B------:R-:W-:Y:S05]  /*ef10*/  BSYNC B0 ;  /* 0x0000000000007941 */ /* 0x000fea0003800000 */
.L_x_315:
[----:B------:R-:W-:Y:S05]  /*ef20*/  IMAD R4, R4, c[0x0][0x32c], R8 ;  /* 0x0000cb0004047a24 */ /* 0x000fea00078e0208 */
[----:B------:R-:W-:Y:S02]  /*ef30*/  IADD3 R9, R4, c[0x0][0x32c], RZ ;  /* 0x0000cb0004097a10 */ /* 0x000fe40007ffe0ff */
[----:B------:R-:W-:Y:S02]  /*ef40*/  IMNMX R0, R0, R4, !PT ;  /* 0x0000000400007217 */ /* 0x000fe40007800200 */
[----:B------:R-:W-:Y:S02]  /*ef50*/  IMNMX R3, R3, R9, PT ;  /* 0x0000000903037217 */ /* 0x000fe40003800200 */
.L_x_314:
[C---:B------:R-:W-:Y:S02]  /*ef60*/  ISETP.GE.AND P0, PT, R2.reuse, 0x2, PT ;  /* 0x000000020200780c */ /* 0x040fe40003f06270 */
[----:B------:R-:W-:Y:S02]  /*ef70*/  ISETP.GE.AND P1, PT, R2, 0x9, PT ;  /* 0x000000090200780c */ /* 0x000fe40003f26270 */
[----:B------:R-:W-:Y:S02]  /*ef80*/  P2R R13, PR, RZ, 0x1 ;  /* 0x00000001ff0d7803 */ /* 0x000fe40000000000 */
[----:B------:R-:W-:Y:S02]  /*ef90*/  ISETP.GT.AND P0, PT, R0, 0x1, !P0 ;  /* 0x000000010000780c */ /* 0x000fe40004704270 */
[----:B------:R-:W-:Y:S02]  /*efa0*/  P2R R12, PR, RZ, 0x2 ;  /* 0x00000002ff0c7803 */ /* 0x000fe40000000000 */
[----:B------:R-:W-:Y:S02]  /*efb0*/  ISETP.LT.OR P0, PT, R3, 0x2, P0 ;  /* 0x000000020300780c */ /* 0x000fe40000701670 */
[----:B------:R-:W-:Y:S02]  /*efc0*/  ISETP.GE.AND P6, PT, R2, 0x19, PT ;  /* 0x000000190200780c */ /* 0x000fe40003fc6270 */
[----:B-1----:R-:W-:Y:S02]  /*efd0*/  FSEL R17, R161, -INF , !P0 ;  /* 0xff800000a1117808 */ /* 0x002fe40004000000 */
[----:B------:R-:W-:Y:S02]  /*efe0*/  ISETP.GT.AND P0, PT, R0, 0x8, !P1 ;  /* 0x000000080000780c */ /* 0x000fe40004f04270 */
[----:B------:R-:W-:Y:S02]  /*eff0*/  ISETP.GE.AND P1, PT, R2, 0xa, PT ;  /* 0x0000000a0200780c */ /* 0x000fe40003f26270 */
[C---:B------:R-:W-:Y:S02]  /*f000*/  ISETP.LT.OR P0, PT, R3.reuse, 0x9, P0 ;  /* 0x000000090300780c */ /* 0x040fe40000701670 */
        /* <DEDUP_REMOVED lines=9> */
[----:B------:R-:W-:Y:S02]  /*f0a0*/  ISETP.LT.OR P0, PT, R3, 0x11, P0 ;  /* 0x000000110300780c */ /* 0x000fe40000701670 */
[----:B------:R-:W-:Y:S02]  /*f0b0*/  ISETP.GE.AND P5, PT, R2, 0x1a, PT ;  /* 0x0000001a0200780c */ /* 0x000fe40003fa6270 */
[----:B------:R-:W-:Y:S02]  /*f0c0*/  FSEL R40, R101, -INF , !P0 ;  /* 0xff80000065287808 */ /* 0x000fe40004000000 */
[----:B------:R-:W-:Y:S02]  /*f0d0*/  ISETP.GT.AND P0, PT, R0, 0x11, !P1 ;  /* 0x000000110000780c */ /* 0x000fe40004f04270 */
[C---:B------:R-:W-:Y:S02]  /*f0e0*/  ISETP.GE.AND P4, PT, R2.reuse, 0x21, PT ;  /* 0x000000210200780c */ /* 0x040fe40003f86270 */
[C---:B------:R-:W-:Y:S02]  /*f0f0*/  ISETP.LT.OR P0, PT, R3.reuse, 0x12, P0 ;  /* 0x000000120300780c */ /* 0x040fe40000701670 */
        /* <DEDUP_REMOVED lines=10> */
[----:B------:R-:W-:Y:S02]  /*f1a0*/  FSEL R166, R21, -INF , !P0 ;  /* 0xff80000015a67808 */ /* 0x000fe40004000000 */
[C---:B------:R-:W-:Y:S04]  /*f1b0*/  ISETP.GT.AND P0, PT, R0.reuse, 0x20, !P4 ;  /* 0x000000200000780c */ /* 0x040fe80006704270 */
[----:B------:R-:W-:Y:S04]  /*f1c0*/  ISETP.LT.OR P0, PT, R3, 0x21, P0 ;  /* 0x000000210300780c */ /* 0x000fe80000701670 */
[----:B------:R-:W-:Y:S02]  /*f1d0*/  FSEL R182, R19, -INF , !P0 ;  /* 0xff80000013b67808 */ /* 0x000fe40004000000 */
[C---:B------:R-:W-:Y:S04]  /*f1e0*/  ISETP.GT.AND P0, PT, R0.reuse, 0x21, !P3 ;  /* 0x000000210000780c */ /* 0x040fe80005f04270 */
[----:B------:R-:W-:Y:S04]  /*f1f0*/  ISETP.LT.OR P0, PT, R3, 0x22, P0 ;  /* 0x000000220300780c */ /* 0x000fe80000701670 */
[----:B------:R-:W-:Y:S02]  /*f200*/  FSEL R185, R15, -INF , !P0 ;  /* 0xff8000000fb97808 */ /* 0x000fe40004000000 */
[----:B------:R-:W-:Y:S04]  /*f210*/  ISETP.GT.AND P0, PT, R0, 0x28, !P2 ;  /* 0x000000280000780c */ /* 0x000fe80005704270 */
[C---:B------:R-:W-:Y:S04]  /*f220*/  ISETP.LT.OR P0, PT, R3.reuse, 0x29, P0 ;  /* 0x000000290300780c */ /* 0x040fe80000701670 */
[----:B------:R-:W-:Y:S02]  /*f230*/  FSEL R194, R14, -INF , !P0 ;  /* 0xff8000000ec27808 */ /* 0x000fe40004000000 */
[----:B------:R-:W-:Y:S04]  /*f240*/  ISETP.GT.AND P0, PT, R0, RZ, !P1 ;  /* 0x000000ff0000720c */ /* 0x000fe80004f04270 */
[C---:B------:R-:W-:Y:S04]  /*f250*/  ISETP.LT.OR P0, PT, R3.reuse, 0x1, P0 ;  /* 0x000000010300780c */ /* 0x040fe80000701670 */
[----:B------:R-:W-:Y:S02]  /*f260*/  FSEL R15, R162, -INF , !P0 ;  /* 0xff800000a20f7808 */ /* 0x000fe40004000000 */
[----:B------:R-:W-:Y:S04]  /*f270*/  ISETP.GE.AND P0, PT, R2, 0x2a, PT ;  /* 0x0000002a0200780c */ /* 0x000fe80003f06270 */
[----:B------:R-:W-:Y:S02]  /*f280*/  P2R R4, PR, RZ, 0x1 ;  /* 0x00000001ff047803 */ /* 0x000fe40000000000 */
[----:B------:R-:W-:Y:S04]  /*f290*/  ISETP.GT.AND P0, PT, R0, 0x29, !P0 ;  /* 0x000000290000780c */ /* 0x000fe80004704270 */
[----:B------:R-:W-:Y:S02]  /*f2a0*/  ISETP.LT.OR P0, PT, R3, 0x2a, P0 ;  /* 0x0000002a0300780c */ /* 0x000fe40000701670 */
[----:B------:R-:W1:Y:S02]  /*f2b0*/  SHFL.IDX PT, R3, R5, 0x1, 0x1c1f ;  /* 0x003c1f0005037f89 */ /* 0x000e6400000e0000 */
[----:B------:R-:W-:Y:S02]  /*f2c0*/  FSEL R193, R16, -INF , !P0 ;  /* 0xff80000010c17808 */ /* 0x000fe40004000000 */
[----:B------:R-:W-:Y:S01]  /*f2d0*/  ISETP.GE.AND P0, PT, R32, 0x1, PT ;  /* 0x000000012000780c */ /* 0x000fe20003f06270 */
[--C-:B-1----:R-:W-:Y:S02]  /*f2e0*/  IMAD.IADD R2, R6, 0x1, R3.reuse ;  /* 0x0000000106027824 */ /* 0x102fe400078e0203 */
[----:B------:R-:W-:Y:S10]  /*f2f0*/  IMAD.IADD R0, R7, 0x1, R3 ;  /* 0x0000000107007824 */ /* 0x000ff400078e0203 */
        /* <DEDUP_REMOVED lines=14> */
.L_x_320:
[----:B------:R-:W-:Y:S04]  /*f3e0*/  MOV R14, c[0x0][0x32c] ;  /* 0x0000cb00000e7a02 */ /* 0x000fe80000000f00 */
[----:B------:R-:W-:Y:S11]  /*f3f0*/  ISETP.NE.AND P0, PT, R14, 0x1, PT ;  /* 0x000000010e00780c */ /* 0x000ff60003f05270 */
[----:B------:R-:W-:Y:S02]  /*f400*/  @!UPT UIADD3 URZ, URZ, URZ, URZ ;  /* 0x0000003f3f3ff290 */ /* 0x000fe4000fffe03f */
[----:B------:R-:W-:Y:S05]  /*f410*/  @P0 IMAD.HI.U32 R14, R3, c[0x0][0x330], RZ ;  /* 0x0000cc00030e0a27 */ /* 0x000fea00078e00ff */
[----:B------:R-:W-:Y:S02]  /*f420*/  @P0 SHF.R.U32.HI R3, RZ, c[0x0][0x334], R14 ;  /* 0x0000cd00ff030a19 */ /* 0x000fe4000001160e */
.L_x_321:
[----:B------:R-:W-:Y:S05]  /*f430*/  BSYNC B0 ;  /* 0x0000000000007941 */ /* 0x000fea0003800000 */
.L_x_319:
[----:B------:R-:W-:Y:S05]  /*f440*/  IMAD R3, R3, c[0x0][0x32c], R8 ;  /* 0x0000cb0003037a24 */ /* 0x000fea00078e0208 */
[----:B------:R-:W-:Y:S02]  /*f450*/  IADD3 R14, R3, c[0x0][0x32c], RZ ;  /* 0x0000cb00030e7a10 */ /* 0x000fe40007ffe0ff */
[----:B------:R-:W-:Y:S02]  /*f460*/  IMNMX R0, R0, R3, !PT ;  /* 0x0000000300007217 */ /* 0x000fe40007800200 */
[----:B------:R-:W-:Y:S02]  /*f470*/  IMNMX R2, R2, R14, PT ;  /* 0x0000000e02027217 */ /* 0x000fe40003800200 */
.L_x_318:
[----:B------:R-:W-:Y:S01]  /*f480*/  ISETP.NE.AND P0, PT, R13, RZ, PT ;  /* 0x000000ff0d00720c */ /* 0x000fe20003f05270 */
[----:B------:R-:W1:Y:S03]  /*f490*/  SHFL.IDX PT, R3, R5, 0x2, 0x1c1f ;  /* 0x005c1f0005037f89 */ /* 0x000e6600000e0000 */
        /* <DEDUP_REMOVED lines=59> */
.L_x_324:
[----:B------:R-:W-:Y:S04]  /*f850*/  MOV R14, c[0x0][0x32c] ;  /* 0x0000cb00000e7a02 */ /* 0x000fe80000000f00 */
[----:B------:R-:W-:Y:S11]  /*f860*/  ISETP.NE.AND P0, PT, R14, 0x1, PT ;  /* 0x000000010e00780c */ /* 0x000ff60003f05270 */
[----:B------:R-:W-:Y:S02]  /*f870*/  @!UPT UIADD3 URZ, URZ, URZ, URZ ;  /* 0x0000003f3f3ff290 */ /* 0x000fe4000fffe03f */
[----:B------:R-:W-:Y:S05]  /*f880*/  @P0 IMAD.HI.U32 R14, R3, c[0x0][0x330], RZ ;  /* 0x0000cc00030e0a27 */ /* 0x000fea00078e00ff */
[----:B------:R-:W-:Y:S02]  /*f890*/  @P0 SHF.R.U32.HI R3, RZ, c[0x0][0x334], R14 ;  /* 0x0000cd00ff030a19 */ /* 0x000fe4000001160e */
.L_x_325:
[----:B------:R-:W-:Y:S05]  /*f8a0*/  BSYNC B0 ;  /* 0x0000000000007941 */ /* 0x000fea0003800000 */
.L_x_323:
[----:B------:R-:W-:Y:S05]  /*f8b0*/  IMAD R3, R3, c[0x0][0x32c], R8 ;  /* 0x0000cb0003037a24 */ /* 0x000fea00078e0208 */
[----:B------:R-:W-:Y:S02]  /*f8c0*/  IADD3 R14, R3, c[0x0][0x32c], RZ ;  /* 0x0000cb00030e7a10 */ /* 0x000fe40007ffe0ff */
[----:B------:R-:W-:Y:S02]  /*f8d0*/  IMNMX R0, R0, R3, !PT ;  /* 0x0000000300007217 */ /* 0x000fe40007800200 */
[----:B------:R-:W-:Y:S02]  /*f8e0*/  IMNMX R2, R2, R14, PT ;  /* 0x0000000e02027217 */ /* 0x000fe40003800200 */
.L_x_322:
        /* <DEDUP_REMOVED lines=61> */
.L_x_328:
[----:B------:R-:W-:Y:S04]  /*fcc0*/  MOV R5, c[0x0][0x32c] ;  /* 0x0000cb0000057a02 */ /* 0x000fe80000000f00 */
[----:B------:R-:W-:Y:S11]  /*fcd0*/  ISETP.NE.AND P0, PT, R5, 0x1, PT ;  /* 0x000000010500780c */ /* 0x000ff60003f05270 */
[----:B------:R-:W-:Y:S02]  /*fce0*/  @!UPT UIADD3 URZ, URZ, URZ, URZ ;  /* 0x0000003f3f3ff290 */ /* 0x000fe4000fffe03f */
[----:B------:R-:W-:Y:S05]  /*fcf0*/  @P0 IMAD.HI.U32 R5, R3, c[0x0][0x330], RZ ;  /* 0x0000cc0003050a27 */ /* 0x000fea00078e00ff */
[----:B------:R-:W-:Y:S02]  /*fd00*/  @P0 SHF.R.U32.HI R3, RZ, c[0x0][0x334], R5 ;  /* 0x0000cd00ff030a19 */ /* 0x000fe40000011605 */
.L_x_329:
[----:B------:R-:W-:Y:S05]  /*fd10*/  BSYNC B0 ;  /* 0x0000000000007941 */ /* 0x000fea0003800000 */
.L_x_327:
[----:B------:R-:W-:Y:S05]  /*fd20*/  IMAD R8, R3, c[0x0][0x32c], R8 ;  /* 0x0000cb0003087a24 */ /* 0x000fea00078e0208 */
[----:B------:R-:W-:Y:S02]  /*fd30*/  IADD3 R3, R8, c[0x0][0x32c], RZ ;  /* 0x0000cb0008037a10 */ /* 0x000fe40007ffe0ff */
[----:B------:R-:W-:Y:S02]  /*fd40*/  IMNMX R0, R0, R8, !PT ;  /* 0x0000000800007217 */ /* 0x000fe40007800200 */
[----:B------:R-:W-:Y:S02]  /*fd50*/  IMNMX R2, R2, R3, PT ;  /* 0x0000000302027217 */ /* 0x000fe40003800200 */
.L_x_326:
[----:B------:R-:W-:Y:S01]  /*fd60*/  ISETP.GT.AND P0, PT, R0, RZ, !P1 ;  /* 0x000000ff0000720c */ /* 0x000fe20004f04270 */
[----:B------:R-:W-:Y:S01]  /*fd70*/  LDSM.16.MT88.4 R36, [R210+0x1880] ;  /* 0x00188000d224783b */ /* 0x000fe20000004200 */
        /* <DEDUP_REMOVED lines=17> */
[----:B------:R-:W-:Y:S02]  /*fe90*/  ISETP.NE.AND P1, PT, R9, RZ, PT ;  /* 0x000000ff0900720c */ /* 0x000fe40003f25270 */
        /* <DEDUP_REMOVED lines=11> */
[----:B------:R-:W-:Y:S01]  /*ff50*/  FMNMX.FTZ R3, R16, R103, !PT ;  /* 0x0000006710037209 */ /* 0x000fe20007810000 */
[----:B------:R-:W1:Y:S01]  /*ff60*/  SHFL.BFLY PT, R5, R106, 0x2, 0x1f ;  /* 0x0c401f006a057f89 */ /* 0x000e6200000e0000 */
        /* <DEDUP_REMOVED lines=14> */
[----:B-1----:R-:W-:Y:S02]  /*10050*/  FMNMX.FTZ R106, R106, R5, !PT ;  /* 0x000000056a6a7209 */ /* 0x002fe40007810000 */
[----:B------:R-:W-:Y:S02]  /*10060*/  ISETP.LT.OR P0, PT, R2, 0x1a, P0 ;  /* 0x0000001a0200780c */ /* 0x000fe40000701670 */
[----:B------:R-:W-:Y:S01]  /*10070*/  FMNMX.FTZ R3, R167, R3, !PT ;  /* 0x00000003a7037209 */ /* 0x000fe20007810000 */
[----:B------:R-:W1:Y:S01]  /*10080*/  SHFL.BFLY PT, R5, R106, 0x1, 0x1f ;  /* 0x0c201f006a057f89 */ /* 0x000e6200000e0000 */
[----:B------:R-:W-:Y:S02]  /*10090*/  FSEL R178, R31, -INF , !P0 ;  /* 0xff8000001fb27808 */ /* 0x000fe40004000000 */
[----:B------:R-:W-:Y:S02]  /*100a0*/  ISETP.GT.AND P0, PT, R0, 0x20, !P4 ;  /* 0x000000200000780c */ /* 0x000fe40006704270 */
[----:B------:R-:W-:Y:S02]  /*100b0*/  FMNMX.FTZ R3, R169, R3, !PT ;  /* 0x00000003a9037209 */ /* 0x000fe40007810000 */
[----:B------:R-:W-:Y:S02]  /*100c0*/  ISETP.LT.OR P0, PT, R2, 0x21, P0 ;  /* 0x000000210200780c */ /* 0x000fe40000701670 */
[----:B------:R-:W-:Y:S02]  /*100d0*/  ISETP.NE.AND P1, PT, R4, RZ, PT ;  /* 0x000000ff0400720c */ /* 0x000fe40003f25270 */
[----:B------:R-:W-:Y:S02]  /*100e0*/  FMNMX.FTZ R4, R14, R107, !PT ;  /* 0x0000006b0e047209 */ /* 0x000fe40007810000 */
[----:B------:R-:W-:Y:S02]  /*100f0*/  FSEL R183, R29, -INF , !P0 ;  /* 0xff8000001db77808 */ /* 0x000fe40004000000 */
[----:B------:R-:W-:Y:S02]  /*10100*/  ISETP.GT.AND P0, PT, R0, 0x21, !P3 ;  /* 0x000000210000780c */ /* 0x000fe40005f04270 */
[----:B------:R-:W-:Y:S02]  /*10110*/  FMNMX.FTZ R4, R20, R4, !PT ;  /* 0x0000000414047209 */ /* 0x000fe40007810000 */
        /* <DEDUP_REMOVED lines=34> */
[----:B-1----:R-:W-:Y:S02]  /*10340*/  FMNMX.FTZ R2, R7, R108, !PT ;  /* 0x0000006c07027209 */ /* 0x002fe40007810000 */
[----:B--2---:R-:W-:Y:S02]  /*10350*/  FMNMX.FTZ R105, R105, R4, !PT ;  /* 0x0000000469697209 */ /* 0x004fe40007810000 */
[----:B------:R-:W-:Y:S03]  /*10360*/  FMNMX.FTZ R2, R8, R2, !PT ;  /* 0x0000000208027209 */ /* 0x000fe60007810000 */
[----:B------:R-:W-:Y:S01]  /*10370*/  FMUL.FTZ R111, R105, c[0x0][0x2d0] ;  /* 0x0000b400696f7a20 */ /* 0x000fe20000410000 */
[----:B------:R-:W-:Y:S01]  /*10380*/  FMNMX.FTZ R2, R9, R2, !PT ;  /* 0x0000000209027209 */ /* 0x000fe20007810000 */
[--C-:B---3--:R-:W-:Y:S01]  /*10390*/  FFMA.FTZ R3, R18, c[0x0][0x2d0], -R110.reuse ;  /* 0x0000b40012037a23 */ /* 0x108fe2000001086e */
[----:B-----5:R-:W-:Y:S01]  /*103a0*/  FMNMX.FTZ R104, R0, R104, !PT ;  /* 0x0000006800687209 */ /* 0x020fe20007810000 */
[----:B------:R-:W-:Y:S01]  /*103b0*/  FFMA.FTZ R0, R22, c[0x0][0x2d0], -R110 ;  /* 0x0000b40016007a23 */ /* 0x000fe2000001086e */
[----:B------:R-:W-:Y:S01]  /*103c0*/  FMNMX.FTZ R2, R11, R2, !PT ;  /* 0x000000020b027209 */ /* 0x000fe20007810000 */
[----:B------:R1:W-:Y:S01]  /*103d0*/  MUFU.EX2 R243, R3 ;  /* 0x0000000300f37308 */ /* 0x0003e20000000800 */
[----:B----4-:R-:W-:Y:S01]  /*103e0*/  F2FP.PACK_AB R160, R244, R245 ;  /* 0x000000f5f4a0723e */ /* 0x010fe200000000ff */
[----:B------:R-:W2:Y:S01]  /*103f0*/  SHFL.BFLY PT, R4, R104, 0x1, 0x1f ;  /* 0x0c201f0068047f89 */ /* 0x000ea200000e0000 */
[----:B------:R-:W-:Y:S04]  /*10400*/  FMNMX.FTZ R2, R171, R2, !PT ;  /* 0x00000002ab027209 */ /* 0x000fe80007810000 */
[----:B------:R-:W-:Y:S03]  /*10410*/  FMNMX.FTZ R2, R174, R2, !PT ;  /* 0x00000002ae027209 */ /* 0x000fe60007810000 */
[----:B------:R3:W4:Y:S01]  /*10420*/  MUFU.EX2 R242, R0 ;  /* 0x0000000000f27308 */ /* 0x0007220000000800 */
[----:B------:R-:W-:Y:S04]  /*10430*/  FMNMX.FTZ R2, R177, R2, !PT ;  /* 0x00000002b1027209 */ /* 0x000fe80007810000 */
[----:B------:R-:W-:Y:S02]  /*10440*/  FMNMX.FTZ R2, R178, R2, !PT ;  /* 0x00000002b2027209 */ /* 0x000fe40007810000 */
[----:B-1----:R-:W-:Y:S02]  /*10450*/  FSEL R3, R106, RZ, P0 ;  /* 0x000000ff6a037208 */ /* 0x002fe40000000000 */
[----:B------:R-:W-:Y:S02]  /*10460*/  FSETP.NEU.FTZ.AND P0, PT, R105, -INF , PT ;  /* 0xff8000006900780b */ /* 0x000fe40003f1d000 */
[----:B--2---:R-:W-:Y:S02]  /*10470*/  FMNMX.FTZ R104, R104, R4, !PT ;  /* 0x0000000468687209 */ /* 0x004fe40007810000 */
[----:B------:R-:W-:Y:S02]  /*10480*/  FSEL R111, R111, RZ, P0 ;  /* 0x000000ff6f6f7208 */ /* 0x000fe40000000000 */
[----:B------:R-:W-:Y:S01]  /*10490*/  FSEL R5, R105, RZ, P0 ;  /* 0x000000ff69057208 */ /* 0x000fe20000000000 */
[C---:B------:R-:W-:Y:S01]  /*104a0*/  FMUL.FTZ R164, R104.reuse, c[0x0][0x2d0] ;  /* 0x0000b40068a47a20 */ /* 0x040fe20000410000 */
[----:B------:R-:W-:Y:S01]  /*104b0*/  FSETP.NEU.FTZ.AND P0, PT, R104, -INF , PT ;  /* 0xff8000006800780b */ /* 0x000fe20003f1d000 */
[--C-:B---3--:R-:W-:Y:S01]  /*104c0*/  FFMA.FTZ R0, R16, c[0x0][0x2d0], -R111.reuse ;  /* 0x0000b40010007a23 */ /* 0x108fe2000001086f */
[----:B----4-:R-:W-:Y:S01]  /*104d0*/  F2FP.PACK_AB R162, R242, R243 ;  /* 0x000000f3f2a2723e */ /* 0x010fe200000000ff */
[--C-:B------:R-:W-:Y:S01]  /*104e0*/  FFMA.FTZ R4, R25, c[0x0][0x2d0], -R111.reuse ;  /* 0x0000b40019047a23 */ /* 0x100fe2000001086f */
[----:B------:R-:W-:Y:S01]  /*104f0*/  FSEL R164, R164, RZ, P0 ;  /* 0x000000ffa4a47208 */ /* 0x000fe20000000000 */
[----:B------:R1:W-:Y:S01]  /*10500*/  MUFU.EX2 R241, R0 ;  /* 0x0000000000f17308 */ /* 0x0003e20000000800 */
[--C-:B------:R-:W-:Y:S02]  /*10510*/  FFMA.FTZ R44, R47, c[0x0][0x2d0], -R111.reuse ;  /* 0x0000b4002f2c7a23 */ /* 0x100fe4000001086f */
[--C-:B------:R-:W-:Y:S07]  /*10520*/  FFMA.FTZ R48, R48, c[0x0][0x2d0], -R111.reuse ;  /* 0x0000b40030307a23 */ /* 0x100fee000001086f */
        /* <DEDUP_REMOVED lines=52> */
[----:B------:R-:W-:Y:S01]  /*10870*/  FMUL.FTZ R17, R100, R125 ;  /* 0x0000007d64117220 */ /* 0x000fe20000410000 */
[----:B------:R-:W-:Y:S01]  /*10880*/  MOV R107, R225 ;  /* 0x000000e1006b7202 */ /* 0x000fe20000000f00 */
[----:B------:R-:W-:Y:S01]  /*10890*/  FMUL.FTZ R0, R0, c[0x0][0x2d0] ;  /* 0x0000b40000007a20 */ /* 0x000fe20000410000 */
[----:B------:R-:W-:Y:S01]  /*108a0*/  LDSM.16.MT88.4 R124, [R210+0x1c80] ;  /* 0x001c8000d27c783b */ /* 0x000fe20000004200 */
[----:B-1----:R-:W-:Y:S01]  /*108b0*/  FFMA.FTZ R103, R168, c[0x0][0x2d0], -R164 ;  /* 0x0000b400a8677a23 */ /* 0x002fe200000108a4 */
[----:B------:R-:W-:Y:S01]  /*108c0*/  MUFU.EX2 R225, R44 ;  /* 0x0000002c00e17308 */ /* 0x000fe20000000800 */
[----:B------:R-:W-:Y:S02]  /*108d0*/  FFMA.FTZ R4, R9, c[0x0][0x2d0], -R102 ;  /* 0x0000b40009047a23 */ /* 0x000fe40000010866 */
[C---:B------:R-:W-:Y:S02]  /*108e0*/  FMUL.FTZ R32, R100.reuse, R140 ;  /* 0x0000008c64207220 */ /* 0x040fe40000410000 */
[C---:B------:R-:W-:Y:S02]  /*108f0*/  FMUL.FTZ R33, R100.reuse, R141 ;  /* 0x0000008d64217220 */ /* 0x040fe40000410000 */
[----:B------:R-:W-:Y:S01]  /*10900*/  LDSM.16.MT88.4 R140, [R210+0x2080] ;  /* 0x00208000d28c783b */ /* 0x000fe20000004200 */
[C---:B------:R-:W-:Y:S02]  /*10910*/  FMUL.FTZ R48, R100.reuse, R156 ;  /* 0x0000009c64307220 */ /* 0x040fe40000410000 */
[----:B------:R1:W-:Y:S01]  /*10920*/  MUFU.EX2 R202, R103 ;  /* 0x0000006700ca7308 */ /* 0x0003e20000000800 */
[C---:B------:R-:W-:Y:S02]  /*10930*/  FMUL.FTZ R49, R100.reuse, R157 ;  /* 0x0000009d64317220 */ /* 0x040fe40000410000 */
[C---:B------:R-:W-:Y:S02]  /*10940*/  FMUL.FTZ R50, R3.reuse, R158 ;  /* 0x0000009e03327220 */ /* 0x040fe40000410000 */
[C---:B------:R-:W-:Y:S02]  /*10950*/  FMUL.FTZ R51, R3.reuse, R159 ;  /* 0x0000009f03337220 */ /* 0x040fe40000410000 */
[----:B------:R-:W-:Y:S01]  /*10960*/  LDSM.16.MT88.4 R156, [R209+0x2c80] ;  /* 0x002c8000d19c783b */ /* 0x000fe20000004200 */
[C---:B------:R-:W-:Y:S02]  /*10970*/  FMUL.FTZ R52, R100.reuse, R52 ;  /* 0x0000003464347220 */ /* 0x040fe40000410000 */
[----:B------:R2:W4:Y:S01]  /*10980*/  MUFU.EX2 R2, R0 ;  /* 0x0000000000027308 */ /* 0x0005220000000800 */
[C---:B------:R-:W-:Y:S02]  /*10990*/  FMUL.FTZ R53, R100.reuse, R53 ;  /* 0x0000003564357220 */ /* 0x040fe40000410000 */
[C---:B------:R-:W-:Y:S02]  /*109a0*/  FMUL.FTZ R54, R3.reuse, R54 ;  /* 0x0000003603367220 */ /* 0x040fe40000410000 */
[C---:B------:R-:W-:Y:S02]  /*109b0*/  FMUL.FTZ R55, R3.reuse, R55 ;  /* 0x0000003703377220 */ /* 0x040fe40000410000 */
[C---:B------:R-:W-:Y:S02]  /*109c0*/  FMUL.FTZ R64, R100.reuse, R64 ;  /* 0x0000004064407220 */ /* 0x040fe40000410000 */
[----:B------:R-:W-:Y:S01]  /*109d0*/  FMUL.FTZ R65, R100, R65 ;  /* 0x0000004164417220 */ /* 0x000fe20000410000 */
[----:B------:R5:W-:Y:S01]  /*109e0*/  MUFU.EX2 R232, R4 ;  /* 0x0000000400e87308 */ /* 0x000be20000000800 */
[C---:B------:R-:W-:Y:S02]  /*109f0*/  FMUL.FTZ R66, R3.reuse, R66 ;  /* 0x0000004203427220 */ /* 0x040fe40000410000 */
[C---:B------:R-:W-:Y:S02]  /*10a00*/  FMUL.FTZ R67, R3.reuse, R67 ;  /* 0x0000004303437220 */ /* 0x040fe40000410000 */
[----:B-1----:R-:W-:Y:S02]  /*10a10*/  FFMA.FTZ R103, R170, c[0x0][0x2d0], -R164 ;  /* 0x0000b400aa677a23 */ /* 0x002fe400000108a4 */
[C---:B------:R-:W-:Y:S02]  /*10a20*/  FMUL.FTZ R68, R100.reuse, R68 ;  /* 0x0000004464447220 */ /* 0x040fe40000410000 */
[----:B------:R-:W-:Y:S01]  /*10a30*/  FMUL.FTZ R69, R100, R69 ;  /* 0x0000004564457220 */ /* 0x000fe20000410000 */
[----:B------:R1:W-:Y:S01]  /*10a40*/  MUFU.EX2 R201, R103 ;  /* 0x0000006700c97308 */ /* 0x0003e20000000800 */
[C---:B------:R-:W-:Y:S02]  /*10a50*/  FMUL.FTZ R70, R3.reuse, R70 ;  /* 0x0000004603467220 */ /* 0x040fe40000410000 */
[----:B------:R-:W-:Y:S02]  /*10a60*/  FMUL.FTZ R71, R3, R71 ;  /* 0x0000004703477220 */ /* 0x000fe40000410000 */
[--C-:B--2---:R-:W-:Y:S02]  /*10a70*/  FFMA.FTZ R0, R7, c[0x0][0x2d0], -R102.reuse ;  /* 0x0000b40007007a23 */ /* 0x104fe40000010866 */
[----:B------:R-:W-:Y:S02]  /*10a80*/  FMUL.FTZ R7, R3, R115 ;  /* 0x0000007303077220 */ /* 0x000fe40000410000 */
[C---:B----4-:R-:W-:Y:S01]  /*10a90*/  FMUL.FTZ R9, R2.reuse, R117 ;  /* 0x0000007502097220 */ /* 0x050fe20000410000 */
[----:B------:R2:W-:Y:S01]  /*10aa0*/  MUFU.EX2 R179, R0 ;  /* 0x0000000000b37308 */ /* 0x0005e20000000800 */
[C---:B------:R-:W-:Y:S02]  /*10ab0*/  FMUL.FTZ R12, R2.reuse, R120 ;  /* 0x00000078020c7220 */ /* 0x040fe40000410000 */
[C---:B------:R-:W-:Y:S02]  /*10ac0*/  FMUL.FTZ R13, R2.reuse, R121 ;  /* 0x00000079020d7220 */ /* 0x040fe40000410000 */
[----:B-----5:R-:W-:Y:S02]  /*10ad0*/  FFMA.FTZ R4, R11, c[0x0][0x2d0], -R102 ;  /* 0x0000b4000b047a23 */ /* 0x020fe40000010866 */
        /* <DEDUP_REMOVED lines=8> */
[----:B------:R1:W-:Y:S01]  /*10b60*/  MUFU.EX2 R200, R103 ;  /* 0x0000006700c87308 */ /* 0x0003e20000000800 */
[C---:B------:R-:W-:Y:S02]  /*10b70*/  FMUL.FTZ R45, R2.reuse, R153 ;  /* 0x00000099022d7220 */ /* 0x040fe40000410000 */
[----:B------:R-:W-:Y:S02]  /*10b80*/  FMUL.FTZ R56, R2, R56 ;  /* 0x0000003802387220 */ /* 0x000fe40000410000 */
[----:B--2---:R-:W-:Y:S02]  /*10b90*/  FFMA.FTZ R0, R8, c[0x0][0x2d0], -R102 ;  /* 0x0000b40008007a23 */ /* 0x004fe40000010866 */
[C---:B------:R-:W-:Y:S02]  /*10ba0*/  FMUL.FTZ R8, R2.reuse, R116 ;  /* 0x0000007402087220 */ /* 0x040fe40000410000 */
[C---:B------:R-:W-:Y:S01]  /*10bb0*/  FMUL.FTZ R57, R2.reuse, R57 ;  /* 0x0000003902397220 */ /* 0x040fe20000410000 */
[----:B------:R2:W5:Y:S01]  /*10bc0*/  MUFU.EX2 R231, R0 ;  /* 0x0000000000e77308 */ /* 0x0005620000000800 */
[C---:B------:R-:W-:Y:S02]  /*10bd0*/  FMUL.FTZ R60, R2.reuse, R60 ;  /* 0x0000003c023c7220 */ /* 0x040fe40000410000 */
[----:B------:R-:W-:Y:S01]  /*10be0*/  FMUL.FTZ R61, R2, R61 ;  /* 0x0000003d023d7220 */ /* 0x000fe20000410000 */
[----:B----4-:R-:W-:Y:S01]  /*10bf0*/  F2FP.PACK_AB R115, R233, R232 ;  /* 0x000000e8e973723e */ /* 0x010fe200000000ff */
[----:B------:R-:W-:Y:S01]  /*10c00*/  FMUL.FTZ R4, R100, R112 ;  /* 0x0000007064047220 */ /* 0x000fe20000410000 */
[----:B------:R-:W-:Y:S01]  /*10c10*/  F2FP.PACK_AB R112, R236, R235 ;  /* 0x000000ebec70723e */ /* 0x000fe200000000ff */
[C---:B------:R-:W-:Y:S02]  /*10c20*/  FMUL.FTZ R72, R2.reuse, R72 ;  /* 0x0000004802487220 */ /* 0x040fe40000410000 */
[C---:B------:R-:W-:Y:S02]  /*10c30*/  FMUL.FTZ R73, R2.reuse, R73 ;  /* 0x0000004902497220 */ /* 0x040fe40000410000 */
[C---:B------:R-:W-:Y:S01]  /*10c40*/  FMUL.FTZ R76, R2.reuse, R76 ;  /* 0x0000004c024c7220 */ /* 0x040fe20000410000 */
[-C--:B---3--:R-:W-:Y:S01]  /*10c50*/  HMMA.16816.F32 R4, R160, R20.reuse, R4 ;  /* 0x00000014a004723c */ /* 0x088fe20000001804 */
[----:B------:R-:W-:Y:S02]  /*10c60*/  FMUL.FTZ R77, R2, R77 ;  /* 0x0000004d024d7220 */ /* 0x000fe40000410000 */
[----:B-1----:R-:W-:Y:S02]  /*10c70*/  FFMA.FTZ R103, R173, c[0x0][0x2d0], -R164 ;  /* 0x0000b400ad677a23 */ /* 0x002fe400000108a4 */
[C---:B------:R-:W-:Y:S02]  /*10c80*/  FMUL.FTZ R80, R100.reuse, R80 ;  /* 0x0000005064507220 */ /* 0x040fe40000410000 */
[----:B------:R1:W-:Y:S01]  /*10c90*/  MUFU.EX2 R199, R103 ;  /* 0x0000006700c77308 */ /* 0x0003e20000000800 */
[----:B------:R-:W-:Y:S01]  /*10ca0*/  FMUL.FTZ R81, R100, R81 ;  /* 0x0000005164517220 */ /* 0x000fe20000410000 */
[----:B--2---:R-:W-:Y:S03]  /*10cb0*/  FSEL R0, R101, RZ, P0 ;  /* 0x000000ff65007208 */ /* 0x004fe60000000000 */
[----:B------:R-:W-:Y:S01]  /*10cc0*/  FMUL.FTZ R82, R3, R82 ;  /* 0x0000005203527220 */ /* 0x000fe20000410000 */
[----:B-----5:R-:W-:Y:S01]  /*10cd0*/  F2FP.PACK_AB R113, R231, R179 ;  /* 0x000000b3e771723e */ /* 0x020fe200000000ff */
[C---:B------:R-:W-:Y:S02]  /*10ce0*/  FMUL.FTZ R83, R3.reuse, R83 ;  /* 0x0000005303537220 */ /* 0x040fe40000410000 */
[----:B------:R-:W-:Y:S02]  /*10cf0*/  FADD.FTZ R0, -R0, R108 ;  /* 0x0000006c00007221 */ /* 0x000fe40000010100 */
[----:B------:R-:W-:Y:S02]  /*10d00*/  FMUL.FTZ R96, R100, R96 ;  /* 0x0000006064607220 */ /* 0x000fe40000410000 */
[----:B------:R-:W-:Y:S02]  /*10d10*/  FMUL.FTZ R0, R0, c[0x0][0x2d0] ;  /* 0x0000b40000007a20 */ /* 0x000fe40000410000 */
[C---:B------:R-:W-:Y:S02]  /*10d20*/  FMUL.FTZ R97, R100.reuse, R97 ;  /* 0x0000006164617220 */ /* 0x040fe40000410000 */
[C---:B------:R-:W-:Y:S02]  /*10d30*/  FMUL.FTZ R98, R3.reuse, R98 ;  /* 0x0000006203627220 */ /* 0x040fe40000410000 */
[----:B------:R-:W2:Y:S01]  /*10d40*/  MUFU.EX2 R0, R0 ;  /* 0x0000000000007308 */ /* 0x000ea20000000800 */
[----:B------:R-:W-:Y:S02]  /*10d50*/  FMUL.FTZ R99, R3, R99 ;  /* 0x0000006303637220 */ /* 0x000fe40000410000 */
[C---:B------:R-:W-:Y:S02]  /*10d60*/  FMUL.FTZ R84, R100.reuse, R84 ;  /* 0x0000005464547220 */ /* 0x040fe40000410000 */
[--C-:B-1----:R-:W-:Y:S02]  /*10d70*/  FFMA.FTZ R103, R171, c[0x0][0x2d0], -R102.reuse ;  /* 0x0000b400ab677a23 */ /* 0x102fe40000010866 */
[----:B------:R-:W-:Y:S01]  /*10d80*/  LDSM.16.MT88.4 R168, [R209+0x3880] ;  /* 0x00388000d1a8783b */ /* 0x000fe20000004200 */
[----:B------:R-:W-:Y:S02]  /*10d90*/  FMUL.FTZ R85, R100, R85 ;  /* 0x0000005564557220 */ /* 0x000fe40000410000 */
[----:B------:R1:W-:Y:S01]  /*10da0*/  MUFU.EX2 R176, R103 ;  /* 0x0000006700b07308 */ /* 0x0003e20000000800 */
[C---:B------:R-:W-:Y:S02]  /*10db0*/  FMUL.FTZ R86, R3.reuse, R86 ;  /* 0x0000005603567220 */ /* 0x040fe40000410000 */
[C---:B------:R-:W-:Y:S02]  /*10dc0*/  FMUL.FTZ R87, R3.reuse, R87 ;  /* 0x0000005703577220 */ /* 0x040fe40000410000 */
[C---:B------:R-:W-:Y:S02]  /*10dd0*/  FMUL.FTZ R88, R2.reuse, R88 ;  /* 0x0000005802587220 */ /* 0x040fe40000410000 */
[C---:B------:R-:W-:Y:S02]  /*10de0*/  FMUL.FTZ R89, R2.reuse, R89 ;  /* 0x0000005902597220 */ /* 0x040fe40000410000 */
[C---:B------:R-:W-:Y:S02]  /*10df0*/  FMUL.FTZ R92, R2.reuse, R92 ;  /* 0x0000005c025c7220 */ /* 0x040fe40000410000 */
[----:B------:R-:W-:Y:S02]  /*10e00*/  FMUL.FTZ R93, R2, R93 ;  /* 0x0000005d025d7220 */ /* 0x000fe40000410000 */
[C---:B--2---:R-:W-:Y:S02]  /*10e10*/  FMUL.FTZ R10, R0.reuse, R118 ;  /* 0x00000076000a7220 */ /* 0x044fe40000410000 */
[C---:B------:R-:W-:Y:S02]  /*10e20*/  FMUL.FTZ R11, R0.reuse, R119 ;  /* 0x00000077000b7220 */ /* 0x040fe40000410000 */
[----:B------:R-:W2:Y:S01]  /*10e30*/  LDSM.16.MT88.4 R116, [R209+0x2480] ;  /* 0x00248000d174783b */ /* 0x000ea20000004200 */
[C---:B------:R-:W-:Y:S02]  /*10e40*/  FMUL.FTZ R14, R0.reuse, R122 ;  /* 0x0000007a000e7220 */ /* 0x040fe40000410000 */
[----:B------:R-:W-:Y:S02]  /*10e50*/  FMUL.FTZ R15, R0, R123 ;  /* 0x0000007b000f7220 */ /* 0x000fe40000410000 */
[C---:B------:R-:W-:Y:S01]  /*10e60*/  HMMA.16816.F32 R8, R112.reuse, R20, R8 ;  /* 0x000000147008723c */ /* 0x040fe20000001808 */
[--C-:B-1----:R-:W-:Y:S02]  /*10e70*/  FFMA.FTZ R103, R174, c[0x0][0x2d0], -R102.reuse ;  /* 0x0000b400ae677a23 */ /* 0x102fe40000010866 */
[----:B------:R-:W1:Y:S01]  /*10e80*/  LDSM.16.MT88.4 R120, [R210+0x2480] ;  /* 0x00248000d278783b */ /* 0x000e620000004200 */
[C---:B------:R-:W-:Y:S01]  /*10e90*/  FMUL.FTZ R26, R0.reuse, R134 ;  /* 0x00000086001a7220 */ /* 0x040fe20000410000 */
[----:B------:R3:W-:Y:S01]  /*10ea0*/  MUFU.EX2 R175, R103 ;  /* 0x0000006700af7308 */ /* 0x0007e20000000800 */
[----:B------:R-:W-:Y:S02]  /*10eb0*/  FMUL.FTZ R27, R0, R135 ;  /* 0x00000087001b7220 */ /* 0x000fe40000410000 */
[-C--:B------:R-:W-:Y:S01]  /*10ec0*/  HMMA.16816.F32 R12, R112, R22.reuse, R12 ;  /* 0x00000016700c723c */ /* 0x080fe2000000180c */
[C---:B------:R-:W-:Y:S02]  /*10ed0*/  FMUL.FTZ R20, R100.reuse, R128 ;  /* 0x0000008064147220 */ /* 0x040fe40000410000 */
[----:B------:R-:W-:Y:S01]  /*10ee0*/  LDSM.16.MT88.4 R132, [R209+0x2080] ;  /* 0x00208000d184783b */ /* 0x000fe20000004200 */
[----:B------:R-:W-:Y:S02]  /*10ef0*/  FMUL.FTZ R21, R100, R129 ;  /* 0x0000008164157220 */ /* 0x000fe40000410000 */
[C---:B------:R-:W-:Y:S02]  /*10f00*/  FMUL.FTZ R43, R0.reuse, R151 ;  /* 0x00000097002b7220 */ /* 0x040fe40000410000 */
[C---:B------:R-:W-:Y:S01]  /*10f10*/  HMMA.16816.F32 R16, R160.reuse, R22, R16 ;  /* 0x00000016a010723c */ /* 0x040fe20000001810 */
[C---:B------:R-:W-:Y:S03]  /*10f20*/  FMUL.FTZ R30, R0.reuse, R138 ;  /* 0x0000008a001e7220 */ /* 0x040fe60000410000 */
[C---:B------:R-:W-:Y:S02]  /*10f30*/  FMUL.FTZ R31, R0.reuse, R139 ;  /* 0x0000008b001f7220 */ /* 0x040fe40000410000 */
[C---:B------:R-:W-:Y:S02]  /*10f40*/  FMUL.FTZ R46, R0.reuse, R154 ;  /* 0x0000009a002e7220 */ /* 0x040fe40000410000 */
[C---:B------:R-:W-:Y:S04]  /*10f50*/  FMUL.FTZ R22, R3.reuse, R130 ;  /* 0x0000008203167220 */ /* 0x040fe80000410000 */
[----:B------:R-:W-:Y:S02]  /*10f60*/  FMUL.FTZ R23, R3, R131 ;  /* 0x0000008303177220 */ /* 0x000fe40000410000 */
[----:B---3--:R-:W-:Y:S01]  /*10f70*/  FFMA.FTZ R103, R177, c[0x0][0x2d0], -R102 ;  /* 0x0000b400b1677a23 */ /* 0x008fe20000010866 */
[----:B------:R-:W-:Y:S01]  /*10f80*/  LDSM.16.MT88.4 R128, [R209+0x2880] ;  /* 0x00288000d180783b */ /* 0x000fe20000004200 */
[C---:B------:R-:W-:Y:S02]  /*10f90*/  FMUL.FTZ R47, R0.reuse, R155 ;  /* 0x0000009b002f7220 */ /* 0x040fe40000410000 */
[----:B------:R3:W-:Y:S01]  /*10fa0*/  MUFU.EX2 R173, R103 ;  /* 0x0000006700ad7308 */ /* 0x0007e20000000800 */
[-C--:B------:R-:W-:Y:S01]  /*10fb0*/  HMMA.16816.F32 R20, R160, R36.reuse, R20 ;  /* 0x00000024a014723c */ /* 0x080fe20000001814 */
[C---:B------:R-:W-:Y:S02]  /*10fc0*/  FMUL.FTZ R58, R0.reuse, R58 ;  /* 0x0000003a003a7220 */ /* 0x040fe40000410000 */
[C---:B------:R-:W-:Y:S02]  /*10fd0*/  FMUL.FTZ R59, R0.reuse, R59 ;  /* 0x0000003b003b7220 */ /* 0x040fe40000410000 */
[C---:B------:R-:W-:Y:S02]  /*10fe0*/  FMUL.FTZ R62, R0.reuse, R62 ;  /* 0x0000003e003e7220 */ /* 0x040fe40000410000 */
[C---:B------:R-:W-:Y:S01]  /*10ff0*/  FMUL.FTZ R63, R0.reuse, R63 ;  /* 0x0000003f003f7220 */ /* 0x040fe20000410000 */
[C---:B------:R-:W-:Y:S01]  /*11000*/  HMMA.16816.F32 R24, R112.reuse, R36, R24 ;  /* 0x000000247018723c */ /* 0x040fe20000001818 */
[C---:B------:R-:W-:Y:S03]  /*11010*/  FMUL.FTZ R74, R0.reuse, R74 ;  /* 0x0000004a004a7220 */ /* 0x040fe60000410000 */
        /* <DEDUP_REMOVED lines=8> */
[----:B---3--:R-:W-:Y:S03]  /*110a0*/  FFMA.FTZ R103, R178, c[0x0][0x2d0], -R102 ;  /* 0x0000b400b2677a23 */ /* 0x008fe60000010866 */
[C---:B------:R-:W-:Y:S02]  /*110b0*/  FMUL.FTZ R42, R0.reuse, R150 ;  /* 0x00000096002a7220 */ /* 0x040fe40000410000 */
[C---:B------:R-:W-:Y:S01]  /*110c0*/  FMUL.FTZ R79, R0.reuse, R79 ;  /* 0x0000004f004f7220 */ /* 0x040fe20000410000 */
[----:B------:R3:W-:Y:S01]  /*110d0*/  MUFU.EX2 R174, R103 ;  /* 0x0000006700ae7308 */ /* 0x0007e20000000800 */
[C---:B------:R-:W-:Y:S04]  /*110e0*/  FMUL.FTZ R38, R3.reuse, R146 ;  /* 0x0000009203267220 */ /* 0x040fe80000410000 */
[----:B------:R-:W-:Y:S02]  /*110f0*/  FMUL.FTZ R39, R3, R147 ;  /* 0x0000009303277220 */ /* 0x000fe40000410000 */
[C---:B------:R-:W-:Y:S02]  /*11100*/  FMUL.FTZ R90, R0.reuse, R90 ;  /* 0x0000005a005a7220 */ /* 0x040fe40000410000 */
[C---:B------:R-:W-:Y:S01]  /*11110*/  FMUL.FTZ R91, R0.reuse, R91 ;  /* 0x0000005b005b7220 */ /* 0x040fe20000410000 */
[----:B------:R5:W-:Y:S01]  /*11120*/  MUFU.EX2 R226, R40 ;  /* 0x0000002800e27308 */ /* 0x000be20000000800 */
[C---:B------:R-:W-:Y:S02]  /*11130*/  FMUL.FTZ R94, R0.reuse, R94 ;  /* 0x0000005e005e7220 */ /* 0x040fe40000410000 */
[----:B------:R-:W-:Y:S02]  /*11140*/  FMUL.FTZ R95, R0, R95 ;  /* 0x0000005f005f7220 */ /* 0x000fe40000410000 */
[----:B----4-:R-:W-:Y:S07]  /*11150*/  FMUL.FTZ R36, R100, R144 ;  /* 0x0000009064247220 */ /* 0x010fee0000410000 */
[-C--:B--2---:R-:W-:Y:S01]  /*11160*/  HMMA.16816.F32 R36, R160, R116.reuse, R36 ;  /* 0x00000074a024723c */ /* 0x084fe20000001824 */
[--C-:B---3--:R-:W-:Y:S04]  /*11170*/  FFMA.FTZ R103, R182, c[0x0][0x2d0], -R110.reuse ;  /* 0x0000b400b6677a23 */ /* 0x108fe8000001086e */
[----:B------:R2:W-:Y:S01]  /*11180*/  MUFU.EX2 R197, R103 ;  /* 0x0000006700c57308 */ /* 0x0005e20000000800 */
[----:B-----5:R-:W-:Y:S07]  /*11190*/  FMUL.FTZ R40, R2, R148 ;  /* 0x0000009402287220 */ /* 0x020fee0000410000 */
[C---:B------:R-:W-:Y:S08]  /*111a0*/  HMMA.16816.F32 R40, R112.reuse, R116, R40 ;  /* 0x000000747028723c */ /* 0x040ff00000001828 */
[-C--:B------:R-:W-:Y:S01]  /*111b0*/  HMMA.16816.F32 R44, R112, R118.reuse, R44 ;  /* 0x00000076702c723c */ /* 0x080fe2000000182c */
[--C-:B--2---:R-:W-:Y:S07]  /*111c0*/  FFMA.FTZ R103, R185, c[0x0][0x2d0], -R110.reuse ;  /* 0x0000b400b9677a23 */ /* 0x104fee000001086e */
[C---:B------:R-:W-:Y:S01]  /*111d0*/  HMMA.16816.F32 R48, R160.reuse, R118, R48 ;  /* 0x00000076a030723c */ /* 0x040fe20000001830 */
[----:B------:R2:W3:Y:S01]  /*111e0*/  MUFU.EX2 R198, R103 ;  /* 0x0000006700c67308 */ /* 0x0004e20000000800 */
[----:B------:R-:W4:Y:S06]  /*111f0*/  LDSM.16.MT88.4 R116, [R209+0x3080] ;  /* 0x00308000d174783b */ /* 0x000f2c0000004200 */
[-C--:B-1----:R-:W-:Y:S08]  /*11200*/  HMMA.16816.F32 R52, R160, R120.reuse, R52 ;  /* 0x00000078a034723c */ /* 0x082ff00000001834 */
[C---:B------:R-:W-:Y:S08]  /*11210*/  HMMA.16816.F32 R56, R112.reuse, R120, R56 ;  /* 0x000000787038723c */ /* 0x040ff00000001838 */
[-C--:B------:R-:W-:Y:S01]  /*11220*/  HMMA.16816.F32 R60, R112, R122.reuse, R60 ;  /* 0x0000007a703c723c */ /* 0x080fe2000000183c */
[--C-:B--2---:R-:W-:Y:S03]  /*11230*/  FFMA.FTZ R103, R180, c[0x0][0x2d0], -R111.reuse ;  /* 0x0000b400b4677a23 */ /* 0x104fe6000001086f */
[----:B---3--:R-:W-:Y:S01]  /*11240*/  F2FP.PACK_AB R108, R198, R197 ;  /* 0x000000c5c66c723e */ /* 0x008fe200000000ff */
[----:B------:R1:W-:Y:S03]  /*11250*/  MUFU.EX2 R196, R103 ;  /* 0x0000006700c47308 */ /* 0x0003e60000000800 */
[C---:B------:R-:W-:Y:S01]  /*11260*/  HMMA.16816.F32 R64, R160.reuse, R122, R64 ;  /* 0x0000007aa040723c */ /* 0x040fe20000001840 */
[----:B------:R-:W2:Y:S07]  /*11270*/  LDSM.16.MT88.4 R120, [R210+0x3080] ;  /* 0x00308000d278783b */ /* 0x000eae0000004200 */
[-C--:B----4-:R-:W-:Y:S08]  /*11280*/  HMMA.16816.F32 R68, R160, R116.reuse, R68 ;  /* 0x00000074a044723c */ /* 0x090ff00000001844 */
[C---:B------:R-:W-:Y:S01]  /*11290*/  HMMA.16816.F32 R72, R112.reuse, R116, R72 ;  /* 0x000000747048723c */ /* 0x040fe20000001848 */
[--C-:B-1----:R-:W-:Y:S07]  /*112a0*/  FFMA.FTZ R103, R181, c[0x0][0x2d0], -R111.reuse ;  /* 0x0000b400b5677a23 */ /* 0x102fee000001086f */
[-C--:B------:R-:W-:Y:S01]  /*112b0*/  HMMA.16816.F32 R76, R112, R118.reuse, R76 ;  /* 0x00000076704c723c */ /* 0x080fe2000000184c */
[----:B------:R1:W-:Y:S07]  /*112c0*/  MUFU.EX2 R195, R103 ;  /* 0x0000006700c37308 */ /* 0x0003ee0000000800 */
[C---:B------:R-:W-:Y:S01]  /*112d0*/  HMMA.16816.F32 R80, R160.reuse, R118, R80 ;  /* 0x00000076a050723c */ /* 0x040fe20000001850 */
[----:B------:R-:W3:Y:S07]  /*112e0*/  LDSM.16.MT88.4 R116, [R209+0x1c80] ;  /* 0x001c8000d174783b */ /* 0x000eee0000004200 */
[-C--:B--2---:R-:W-:Y:S08]  /*112f0*/  HMMA.16816.F32 R84, R160, R120.reuse, R84 ;  /* 0x00000078a054723c */ /* 0x084ff00000001854 */
[C---:B------:R-:W-:Y:S01]  /*11300*/  HMMA.16816.F32 R88, R112.reuse, R120, R88 ;  /* 0x000000787058723c */ /* 0x040fe20000001858 */
[--C-:B-1----:R-:W-:Y:S03]  /*11310*/  FFMA.FTZ R103, R194, c[0x0][0x2d0], -R110.reuse ;  /* 0x0000b400c2677a23 */ /* 0x102fe6000001086e */
[----:B------:R-:W-:Y:S01]  /*11320*/  FFMA.FTZ R110, R193, c[0x0][0x2d0], -R110 ;  /* 0x0000b400c16e7a23 */ /* 0x000fe2000001086e */
[----:B------:R1:W-:Y:S02]  /*11330*/  MUFU.EX2 R194, R103 ;  /* 0x0000006700c27308 */ /* 0x0003e40000000800 */
[----:B------:R-:W-:Y:S01]  /*11340*/  F2FP.PACK_AB R120, R201, R202 ;  /* 0x000000cac978723e */ /* 0x000fe200000000ff */
[-C--:B------:R-:W-:Y:S01]  /*11350*/  HMMA.16816.F32 R92, R112, R122.reuse, R92 ;  /* 0x0000007a705c723c */ /* 0x080fe2000000185c */
[----:B------:R-:W-:Y:S06]  /*11360*/  F2FP.PACK_AB R121, R175, R176 ;  /* 0x000000b0af79723e */ /* 0x000fec00000000ff */
[----:B------:R-:W-:Y:S01]  /*11370*/  F2FP.PACK_AB R112, R226, R230 ;  /* 0x000000e6e270723e */ /* 0x000fe200000000ff */
[----:B------:R-:W-:Y:S01]  /*11380*/  HMMA.16816.F32 R96, R160, R122, R96 ;  /* 0x0000007aa060723c */ /* 0x000fe20000001860 */
[----:B------:R-:W-:Y:S01]  /*11390*/  F2FP.PACK_AB R113, R207, R225 ;  /* 0x000000e1cf71723e */ /* 0x000fe200000000ff */
[----:B------:R-:W2:Y:S02]  /*113a0*/  MUFU.EX2 R193, R110 ;  /* 0x0000006e00c17308 */ /* 0x000ea40000000800 */
[----:B------:R-:W-:Y:S02]  /*113b0*/  F2FP.PACK_AB R114, R205, R206 ;  /* 0x000000cecd72723e */ /* 0x000fe400000000ff */
[----:B------:R-:W-:Y:S02]  /*113c0*/  F2FP.PACK_AB R115, R203, R204 ;  /* 0x000000cccb73723e */ /* 0x000fe400000000ff */
[----:B------:R-:W-:Y:S04]  /*113d0*/  F2FP.PACK_AB R122, R199, R200 ;  /* 0x000000c8c77a723e */ /* 0x000fe800000000ff */
[----:B------:R-:W-:Y:S01]  /*113e0*/  F2FP.PACK_AB R123, R174, R173 ;  /* 0x000000adae7b723e */ /* 0x000fe200000000ff */
[-C--:B---3--:R-:W-:Y:S01]  /*113f0*/  HMMA.16816.F32 R4, R112, R116.reuse, R4 ;  /* 0x000000747004723c */ /* 0x088fe20000001804 */
[--C-:B-1----:R-:W-:Y:S01]  /*11400*/  FFMA.FTZ R103, R189, c[0x0][0x2d0], -R111.reuse ;  /* 0x0000b400bd677a23 */ /* 0x102fe2000001086f */
[----:B------:R-:W-:Y:S01]  /*11410*/  MOV R189, R107 ;  /* 0x0000006b00bd7202 */ /* 0x000fe20000000f00 */
[----:B------:R-:W-:Y:S02]  /*11420*/  FFMA.FTZ R111, R190, c[0x0][0x2d0], -R111 ;  /* 0x0000b400be6f7a23 */ /* 0x000fe4000001086f */
[----:B------:R1:W-:Y:S01]  /*11430*/  MUFU.EX2 R185, R103 ;  /* 0x0000006700b97308 */ /* 0x0003e20000000800 */
[----:B------:R-:W3:Y:S01]  /*11440*/  LDL.LU R190, [R1+0x14] ;  /* 0x0000140001be7983 */ /* 0x000ee20000300800 */
[----:B------:R-:W-:Y:S01]  /*11450*/  ISETP.GT.AND P0, PT, R222, R189, PT ;  /* 0x000000bdde00720c */ /* 0x000fe20003f04270 */
[C---:B------:R-:W-:Y:S01]  /*11460*/  HMMA.16816.F32 R8, R120.reuse, R116, R8 ;  /* 0x000000747808723c */ /* 0x040fe20000001808 */
[----:B--2---:R-:W-:Y:S06]  /*11470*/  F2FP.PACK_AB R110, R193, R194 ;  /* 0x000000c2c16e723e */ /* 0x004fec00000000ff */
[----:B------:R-:W2:Y:S01]  /*11480*/  MUFU.EX2 R182, R111 ;  /* 0x0000006f00b67308 */ /* 0x000ea20000000800 */
[-C--:B------:R-:W-:Y:S08]  /*11490*/  HMMA.16816.F32 R12, R120, R118.reuse, R12 ;  /* 0x00000076780c723c */ /* 0x080ff0000000180c */
[C---:B------:R-:W-:Y:S01]  /*114a0*/  HMMA.16816.F32 R16, R112.reuse, R118, R16 ;  /* 0x000000767010723c */ /* 0x040fe20000001810 */
[----:B------:R-:W4:Y:S03]  /*114b0*/  LDSM.16.MT88.4 R116, [R210+0x2880] ;  /* 0x00288000d274783b */ /* 0x000f260000004200 */
[--C-:B-1----:R-:W-:Y:S04]  /*114c0*/  FFMA.FTZ R103, R187, c[0x0][0x2d0], -R164.reuse ;  /* 0x0000b400bb677a23 */ /* 0x102fe800000108a4 */
[-C--:B------:R-:W-:Y:S01]  /*114d0*/  HMMA.16816.F32 R20, R112, R124.reuse, R20 ;  /* 0x0000007c7014723c */ /* 0x080fe20000001814 */
[----:B------:R1:W-:Y:S01]  /*114e0*/  MUFU.EX2 R181, R103 ;  /* 0x0000006700b57308 */ /* 0x0003e20000000800 */
[----:B------:R-:W5:Y:S02]  /*114f0*/  LDL.LU R187, [R1+0x10] ;  /* 0x0000100001bb7983 */ /* 0x000f640000300800 */
[----:B--2---:R-:W-:Y:S04]  /*11500*/  F2FP.PACK_AB R111, R182, R185 ;  /* 0x000000b9b66f723e */ /* 0x004fe800000000ff */
[C---:B------:R-:W-:Y:S08]  /*11510*/  HMMA.16816.F32 R24, R120.reuse, R124, R24 ;  /* 0x0000007c7818723c */ /* 0x040ff00000001818 */
[-C--:B------:R-:W-:Y:S08]  /*11520*/  HMMA.16816.F32 R28, R120, R126.reuse, R28 ;  /* 0x0000007e781c723c */ /* 0x080ff0000000181c */
[C---:B------:R-:W-:Y:S01]  /*11530*/  HMMA.16816.F32 R32, R112.reuse, R126, R32 ;  /* 0x0000007e7020723c */ /* 0x040fe20000001820 */
[--C-:B-1----:R-:W-:Y:S01]  /*11540*/  FFMA.FTZ R103, R188, c[0x0][0x2d0], -R164.reuse ;  /* 0x0000b400bc677a23 */ /* 0x102fe200000108a4 */
[----:B------:R-:W1:Y:S03]  /*11550*/  LDSM.16.MT88.4 R124, [R209+0x3480] ;  /* 0x00348000d17c783b */ /* 0x000e660000004200 */
[----:B------:R2:W2:Y:S03]  /*11560*/  MUFU.EX2 R178, R103 ;  /* 0x0000006700b27308 */ /* 0x0004a60000000800 */
[-C--:B------:R-:W-:Y:S02]  /*11570*/  HMMA.16816.F32 R36, R112, R128.reuse, R36 ;  /* 0x000000807024723c */ /* 0x080fe40000001824 */
[----:B------:R-:W3:Y:S06]  /*11580*/  LDL.LU R188, [R1+0x8] ;  /* 0x0000080001bc7983 */ /* 0x000eec0000300800 */
[C---:B------:R-:W-:Y:S08]  /*11590*/  HMMA.16816.F32 R40, R120.reuse, R128, R40 ;  /* 0x000000807828723c */ /* 0x040ff00000001828 */
[-C--:B------:R-:W-:Y:S01]  /*115a0*/  HMMA.16816.F32 R44, R120, R130.reuse, R44 ;  /* 0x00000082782c723c */ /* 0x080fe2000000182c */
[--C-:B--2---:R-:W-:Y:S03]  /*115b0*/  FFMA.FTZ R103, R191, c[0x0][0x2d0], -R164.reuse ;  /* 0x0000b400bf677a23 */ /* 0x104fe600000108a4 */
[----:B------:R-:W-:Y:S01]  /*115c0*/  F2FP.PACK_AB R160, R178, R181 ;  /* 0x000000b5b2a0723e */ /* 0x000fe200000000ff */
[----:B------:R-:W2:Y:S03]  /*115d0*/  LDL.LU R191, [R1+0xc] ;  /* 0x00000c0001bf7983 */ /* 0x000ea60000300800 */
[C---:B------:R-:W-:Y:S01]  /*115e0*/  HMMA.16816.F32 R48, R112.reuse, R130, R48 ;  /* 0x000000827030723c */ /* 0x040fe20000001830 */
[----:B------:R1:W-:Y:S01]  /*115f0*/  MUFU.EX2 R180, R103 ;  /* 0x0000006700b47308 */ /* 0x0003e20000000800 */
[----:B------:R-:W1:Y:S02]  /*11600*/  LDSM.16.MT88.4 R128, [R210+0x3480] ;  /* 0x00348000d280783b */ /* 0x000e640000004200 */
[----:B------:R-:W-:Y:S04]  /*11610*/  FFMA.FTZ R164, R192, c[0x0][0x2d0], -R164 ;  /* 0x0000b400c0a47a23 */ /* 0x000fe800000108a4 */
[-C--:B----4-:R-:W-:Y:S03]  /*11620*/  HMMA.16816.F32 R52, R112, R116.reuse, R52 ;  /* 0x000000747034723c */ /* 0x090fe60000001834 */
[----:B------:R4:W1:Y:S05]  /*11630*/  MUFU.EX2 R177, R164 ;  /* 0x000000a400b17308 */ /* 0x00086a0000000800 */
[C---:B------:R-:W-:Y:S08]  /*11640*/  HMMA.16816.F32 R56, R120.reuse, R116, R56 ;  /* 0x000000747838723c */ /* 0x040ff00000001838 */
[-C--:B------:R-:W-:Y:S01]  /*11650*/  HMMA.16816.F32 R60, R120, R118.reuse, R60 ;  /* 0x00000076783c723c */ /* 0x080fe2000000183c */
[--C-:B-1----:R-:W-:Y:S04]  /*11660*/  FFMA.FTZ R103, R183, c[0x0][0x2d0], -R102.reuse ;  /* 0x0000b400b7677a23 */ /* 0x102fe80000010866 */
[----:B------:R1:W-:Y:S03]  /*11670*/  MUFU.EX2 R172, R103 ;  /* 0x0000006700ac7308 */ /* 0x0003e60000000800 */
[C---:B------:R-:W-:Y:S01]  /*11680*/  HMMA.16816.F32 R64, R112.reuse, R118, R64 ;  /* 0x000000767040723c */ /* 0x040fe20000001840 */
[----:B----4-:R-:W4:Y:S03]  /*11690*/  LDSM.16.MT88.4 R164, [R210+0x2c80] ;  /* 0x002c8000d2a4783b */ /* 0x010f260000004200 */
[----:B------:R-:W-:Y:S04]  /*116a0*/  F2FP.PACK_AB R162, R177, R180 ;  /* 0x000000b4b1a2723e */ /* 0x000fe800000000ff */
[-C--:B------:R-:W-:Y:S08]  /*116b0*/  HMMA.16816.F32 R68, R112, R124.reuse, R68 ;  /* 0x0000007c7044723c */ /* 0x080ff00000001844 */
[C---:B------:R-:W-:Y:S01]  /*116c0*/  HMMA.16816.F32 R72, R120.reuse, R124, R72 ;  /* 0x0000007c7848723c */ /* 0x040fe20000001848 */
[--C-:B-1----:R-:W-:Y:S07]  /*116d0*/  FFMA.FTZ R103, R184, c[0x0][0x2d0], -R102.reuse ;  /* 0x0000b400b8677a23 */ /* 0x102fee0000010866 */
[-C--:B------:R-:W-:Y:S01]  /*116e0*/  HMMA.16816.F32 R76, R120, R126.reuse, R76 ;  /* 0x0000007e784c723c */ /* 0x080fe2000000184c */
[----:B------:R1:W1:Y:S07]  /*116f0*/  MUFU.EX2 R107, R103 ;  /* 0x00000067006b7308 */ /* 0x00026e0000000800 */
[C---:B------:R-:W-:Y:S08]  /*11700*/  HMMA.16816.F32 R80, R112.reuse, R126, R80 ;  /* 0x0000007e7050723c */ /* 0x040ff00000001850 */
[-C--:B------:R-:W-:Y:S08]  /*11710*/  HMMA.16816.F32 R84, R112, R128.reuse, R84 ;  /* 0x000000807054723c */ /* 0x080ff00000001854 */
[C---:B------:R-:W-:Y:S01]  /*11720*/  HMMA.16816.F32 R88, R120.reuse, R128, R88 ;  /* 0x000000807858723c */ /* 0x040fe20000001858 */
[--C-:B-1----:R-:W-:Y:S03]  /*11730*/  FFMA.FTZ R103, R186, c[0x0][0x2d0], -R102.reuse ;  /* 0x0000b400ba677a23 */ /* 0x102fe60000010866 */
[----:B------:R-:W-:Y:S01]  /*11740*/  FFMA.FTZ R102, R109, c[0x0][0x2d0], -R102 ;  /* 0x0000b4006d667a23 */ /* 0x000fe20000010866 */
[----:B------:R-:W-:Y:S02]  /*11750*/  F2FP.PACK_AB R109, R195, R196 ;  /* 0x000000c4c36d723e */ /* 0x000fe400000000ff */
[----:B------:R-:W-:Y:S01]  /*11760*/  MUFU.EX2 R103, R103 ;  /* 0x0000006700677308 */ /* 0x000fe20000000800 */
[-C--:B------:R-:W-:Y:S01]  /*11770*/  HMMA.16816.F32 R92, R120, R130.reuse, R92 ;  /* 0x00000082785c723c */ /* 0x080fe2000000185c */
[----:B------:R-:W-:Y:S07]  /*11780*/  F2FP.PACK_AB R161, R107, R172 ;  /* 0x000000ac6ba1723e */ /* 0x000fee00000000ff */
[----:B------:R-:W-:Y:S01]  /*11790*/  HMMA.16816.F32 R96, R112, R130, R96 ;  /* 0x000000827060723c */ /* 0x000fe20000001860 */
[----:B------:R-:W1:Y:S07]  /*117a0*/  MUFU.EX2 R102, R102 ;  /* 0x0000006600667308 */ /* 0x000e6e0000000800 */
[-C--:B------:R-:W-:Y:S01]  /*117b0*/  HMMA.16816.F32 R112, R108, R132.reuse, R4 ;  /* 0x000000846c70723c */ /* 0x080fe20000001804 */
[----:B------:R-:W3:Y:S03]  /*117c0*/  LDSM.16.MT88.4 R4, [R210+0x3880] ;  /* 0x00388000d204783b */ /* 0x000ee60000004200 */
[----:B-1----:R-:W-:Y:S07]  /*117d0*/  F2FP.PACK_AB R163, R102, R103 ;  /* 0x0000006766a3723e */ /* 0x002fee00000000ff */
        /* <DEDUP_REMOVED lines=11> */
[-C--:B----4-:R-:W-:Y:S08]  /*11890*/  HMMA.16816.F32 R52, R108, R164.reuse, R52 ;  /* 0x000000a46c34723c */ /* 0x090ff00000001834 */
[C---:B------:R-:W-:Y:S08]  /*118a0*/  HMMA.16816.F32 R56, R160.reuse, R164, R56 ;  /* 0x000000a4a038723c */ /* 0x040ff00000001838 */
[-C--:B------:R-:W-:Y:S08]  /*118b0*/  HMMA.16816.F32 R60, R160, R166.reuse, R60 ;  /* 0x000000a6a03c723c */ /* 0x080ff0000000183c */
[C---:B------:R-:W-:Y:S01]  /*118c0*/  HMMA.16816.F32 R64, R108.reuse, R166, R64 ;  /* 0x000000a66c40723c */ /* 0x040fe20000001840 */
[----:B-----5:R-:W-:Y:S07]  /*118d0*/  FFMA.FTZ R9, R2, R187, R235 ;  /* 0x000000bb02097223 */ /* 0x020fee00000100eb */
[-C--:B------:R-:W-:Y:S08]  /*118e0*/  HMMA.16816.F32 R68, R108, R168.reuse, R68 ;  /* 0x000000a86c44723c */ /* 0x080ff00000001844 */
[C---:B------:R-:W-:Y:S08]  /*118f0*/  HMMA.16816.F32 R72, R160.reuse, R168, R72 ;  /* 0x000000a8a048723c */ /* 0x040ff00000001848 */
[-C--:B------:R-:W-:Y:S08]  /*11900*/  HMMA.16816.F32 R76, R160, R170.reuse, R76 ;  /* 0x000000aaa04c723c */ /* 0x080ff0000000184c */
[C---:B------:R-:W-:Y:S01]  /*11910*/  HMMA.16816.F32 R80, R108.reuse, R170, R80 ;  /* 0x000000aa6c50723c */ /* 0x040fe20000001850 */
[----:B---3--:R-:W-:Y:S07]  /*11920*/  FFMA.FTZ R3, R3, R188, R241 ;  /* 0x000000bc03037223 */ /* 0x008fee00000100f1 */
[-C--:B------:R-:W-:Y:S01]  /*11930*/  HMMA.16816.F32 R84, R108, R4.reuse, R84 ;  /* 0x000000046c54723c */ /* 0x080fe20000001854 */
[----:B------:R-:W-:Y:S03]  /*11940*/  FADD.FTZ R8, R240, R3 ;  /* 0x00000003f0087221 */ /* 0x000fe60000010000 */
[----:B------:R-:W-:Y:S02]  /*11950*/  FADD.FTZ R3, R236, R9 ;  /* 0x00000009ec037221 */ /* 0x000fe40000010000 */
[----:B------:R-:W-:Y:S02]  /*11960*/  FADD.FTZ R8, R238, R8 ;  /* 0x00000008ee087221 */ /* 0x000fe40000010000 */
[C---:B------:R-:W-:Y:S01]  /*11970*/  HMMA.16816.F32 R88, R160.reuse, R4, R88 ;  /* 0x00000004a058723c */ /* 0x040fe20000001858 */
[----:B------:R-:W-:Y:S03]  /*11980*/  FADD.FTZ R10, R234, R3 ;  /* 0x00000003ea0a7221 */ /* 0x000fe60000010000 */
[----:B------:R-:W-:Y:S02]  /*11990*/  FFMA.FTZ R3, R0, R190, R179 ;  /* 0x000000be00037223 */ /* 0x000fe400000100b3 */
[----:B------:R-:W-:Y:S02]  /*119a0*/  FADD.FTZ R0, R237, R10 ;  /* 0x0000000aed007221 */ /* 0x000fe40000010000 */
[-C--:B------:R-:W-:Y:S01]  /*119b0*/  HMMA.16816.F32 R92, R160, R6.reuse, R92 ;  /* 0x00000006a05c723c */ /* 0x080fe2000000185c */
[----:B------:R-:W-:Y:S03]  /*119c0*/  FADD.FTZ R3, R231, R3 ;  /* 0x00000003e7037221 */ /* 0x000fe60000010000 */
[----:B--2---:R-:W-:Y:S02]  /*119d0*/  FFMA.FTZ R100, R100, R191, R245 ;  /* 0x000000bf64647223 */ /* 0x004fe400000100f5 */
[----:B------:R-:W-:Y:S02]  /*119e0*/  FADD.FTZ R3, R232, R3 ;  /* 0x00000003e8037221 */ /* 0x000fe40000010000 */
[----:B------:R-:W-:Y:S01]  /*119f0*/  FADD.FTZ R2, R244, R100 ;  /* 0x00000064f4027221 */ /* 0x000fe20000010000 */
[----:B------:R-:W-:Y:S03]  /*11a00*/  HMMA.16816.F32 R96, R108, R6, R96 ;  /* 0x000000066c60723c */ /* 0x000fe60000001860 */
[----:B------:R-:W-:Y:S01]  /*11a10*/  FADD.FTZ R2, R243, R2 ;  /* 0x00000002f3027221 */ /* 0x000fe20000010000 */
[-C--:B------:R-:W-:Y:S01]  /*11a20*/  MOV R100, R101.reuse ;  /* 0x0000006500647202 */ /* 0x080fe20000000f00 */
        /* <DEDUP_REMOVED lines=38> */
[----:B------:R-:W-:Y:S02]  /*11c90*/  MOV R103, R105 ;  /* 0x0000006900677202 */ /* 0x000fe40000000f00 */
[----:B------:R2:W-:Y:S01]  /*11ca0*/  STL [R1+0x10], R3 ;  /* 0x0000100301007387 */ /* 0x0005e20000100800 */
[----:B------:R-:W-:Y:S01]  /*11cb0*/  FADD.FTZ R2, R102, R2 ;  /* 0x0000000266027221 */ /* 0x000fe20000010000 */
[----:B------:R-:W-:Y:S04]  /*11cc0*/  MOV R102, R106 ;  /* 0x0000006a00667202 */ /* 0x000fe80000000f00 */
[----:B------:R2:W-:Y:S01]  /*11cd0*/  STL [R1+0x14], R2 ;  /* 0x0000140201007387 */ /* 0x0005e20000100800 */
[----:B-1----:R-:W-:Y:S04]  /*11ce0*/  IADD3 R0, R222, -0x1, RZ ;  /* 0xffffffffde007810 */ /* 0x002fe80007ffe0ff */
[----:B------:R-:W-:Y:S01]  /*11cf0*/  MOV R222, R0 ;  /* 0x0000000000de7202 */ /* 0x000fe20000000f00 */
[----:B------:R-:W-:-:S05]  /*11d00*/  @P0 BRA `(.L_x_330) ;  /* 0xffffbc6000000947 */ /* 0x000fca000383ffff */
.L_x_312:
[----:B------:R-:W3:Y:S04]  /*11d10*/  LDL.LU R0, [R1+0xc] ;  /* 0x00000c0001007983 */ /* 0x000ee80000300800 */
[----:B-12---:R-:W2:Y:S04]  /*11d20*/  LDL.LU R3, [R1+0x8] ;  /* 0x0000080001037983 */ /* 0x006ea80000300800 */
[----:B------:R-:W4:Y:S04]  /*11d30*/  LDL.LU R4, [R1+0x10] ;  /* 0x0000100001047983 */ /* 0x000f280000300800 */
[----:B------:R-:W5:Y:S01]  /*11d40*/  LDL.LU R2, [R1+0x14] ;  /* 0x0000140001027983 */ /* 0x000f620000300800 */
[----:B------:R-:W-:-:S02]  /*11d50*/  MOV R50, 0xff800000 ;  /* 0xff80000000327802 */ /* 0x000fc40000000f00 */
[----:B------:R-:W-:Y:S02]  /*11d60*/  MOV R51, 0xff800000 ;  /* 0xff80000000337802 */ /* 0x000fe40000000f00 */
[----:B------:R-:W-:Y:S01]  /*11d70*/  PLOP3.LUT P4, PT, PT, PT, PT, 0x8, 0x0 ;  /* 0x000000000000781c */ /* 0x000fe20003f8e170 */
[----:B---3--:R-:W1:Y:S04]  /*11d80*/  SHFL.BFLY PT, R10, R0, 0x2, 0x1f ;  /* 0x0c401f00000a7f89 */ /* 0x008e6800000e0000 */
[----:B--2---:R-:W2:Y:S04]  /*11d90*/  SHFL.BFLY PT, R8, R3, 0x2, 0x1f ;  /* 0x0c401f0003087f89 */ /* 0x004ea800000e0000 */
        /* <DEDUP_REMOVED lines=19> */
[----:B------:R-:W-:-:S05]  /*11ed0*/  FSETP.NE.FTZ.AND P1, PT, R6, RZ, PT ;  /* 0x000000ff0600720b */ /* 0x000fca0003f35000 */
[----:B------:R-:W1:Y:S01]  /*11ee0*/  @P3 MUFU.RCP R0, R10 ;  /* 0x0000000a00003308 */ /* 0x000e620000001000 */
[----:B------:R-:W-:-:S07]  /*11ef0*/  FSETP.NE.FTZ.AND P0, PT, R5, RZ, PT ;  /* 0x000000ff0500720b */ /* 0x000fce0003f15000 */
[----:B------:R-:W-:Y:S06]  /*11f00*/  @P2 MUFU.RCP R3, R8 ;  /* 0x0000000800032308 */ /* 0x000fec0000001000 */
[----:B------:R-:W-:Y:S01]  /*11f10*/  @P0 MOV R7, 0x3f317218 ;  /* 0x3f31721800070802 */ /* 0x000fe20000000f00 */
[C---:B-1----:R-:W-:Y:S01]  /*11f20*/  FMUL.FTZ R112, R0.reuse, R112 ;  /* 0x0000007000707220 */ /* 0x042fe20000410000 */
[----:B------:R-:W1:Y:S01]  /*11f30*/  @P1 MUFU.RCP R2, R6 ;  /* 0x0000000600021308 */ /* 0x000e620000001000 */
        /* <DEDUP_REMOVED lines=13> */
[C---:B------:R-:W-:Y:S01]  /*12010*/  FMUL.FTZ R17, R0.reuse, R52 ;  /* 0x0000003400117220 */ /* 0x040fe20000410000 */
[----:B------:R-:W-:Y:S01]  /*12020*/  @P1 MUFU.LG2 R6, R6 ;  /* 0x0000000600061308 */ /* 0x000fe20000000c00 */
[C---:B------:R-:W-:Y:S01]  /*12030*/  FMUL.FTZ R28, R0.reuse, R53 ;  /* 0x00000035001c7220 */ /* 0x040fe20000410000 */
[----:B------:R-:W-:Y:S01]  /*12040*/  MOV R53, 0xff800000 ;  /* 0xff80000000357802 */ /* 0x000fe20000000f00 */
        /* <DEDUP_REMOVED lines=10> */
[----:B------:R-:W-:Y:S01]  /*120f0*/  MOV R0, RZ ;  /* 0x000000ff00007202 */ /* 0x000fe20000000f00 */
[C---:B-1----:R-:W-:Y:S02]  /*12100*/  FMUL.FTZ R47, R2.reuse, R116 ;  /* 0x00000074022f7220 */ /* 0x042fe40000410000 */
[C---:B------:R-:W-:Y:S02]  /*12110*/  FMUL.FTZ R117, R2.reuse, R117 ;  /* 0x0000007502757220 */ /* 0x040fe40000410000 */
[C---:B------:R-:W-:Y:S01]  /*12120*/  FMUL.FTZ R120, R2.reuse, R120 ;  /* 0x0000007802787220 */ /* 0x040fe20000410000 */
[----:B------:R-:W1:Y:S01]  /*12130*/  @P0 MUFU.RCP R0, R5 ;  /* 0x0000000500000308 */ /* 0x000e620000001000 */
[----:B------:R-:W-:-:S02]  /*12140*/  FMUL.FTZ R46, R2, R121 ;  /* 0x00000079022e7220 */ /* 0x000fc40000410000 */
[C---:B------:R-:W-:Y:S02]  /*12150*/  FMUL.FTZ R132, R2.reuse, R132 ;  /* 0x0000008402847220 */ /* 0x040fe40000410000 */
[C---:B------:R-:W-:Y:S02]  /*12160*/  FMUL.FTZ R39, R2.reuse, R133 ;  /* 0x0000008502277220 */ /* 0x040fe40000410000 */
[C---:B------:R-:W-:Y:S01]  /*12170*/  FMUL.FTZ R136, R2.reuse, R136 ;  /* 0x0000008802887220 */ /* 0x040fe20000410000 */
[----:B------:R-:W2:Y:S01]  /*12180*/  @P0 MUFU.LG2 R5, R5 ;  /* 0x0000000500050308 */ /* 0x000ea20000000c00 */
        /* <DEDUP_REMOVED lines=17> */
[----:B------:R-:W-:Y:S01]  /*122a0*/  @P2 MOV R2, 0x3f317218 ;  /* 0x3f31721800022802 */ /* 0x000fe20000000f00 */
        /* <DEDUP_REMOVED lines=26> */
[C---:B-1----:R-:W-:Y:S02]  /*12450*/  FMUL.FTZ R118, R0.reuse, R118 ;  /* 0x0000007600767220 */ /* 0x042fe40000410000 */
        /* <DEDUP_REMOVED lines=24> */
[----:B------:R-:W-:Y:S02]  /*125e0*/  @P2 FMUL.FTZ R4, R2, c[0x0][0x2d0] ;  /* 0x0000b40002042a20 */ /* 0x000fe40000410000 */
[----:B------:R-:W-:Y:S02]  /*125f0*/  @P3 FMUL.FTZ R9, R3, c[0x0][0x2d0] ;  /* 0x0000b40003093a20 */ /* 0x000fe40000410000 */
[----:B------:R-:W-:Y:S02]  /*12600*/  @P1 FMUL.FTZ R2, R0, c[0x0][0x2d0] ;  /* 0x0000b40000021a20 */ /* 0x000fe40000410000 */
[----:B------:R-:W-:-:S02]  /*12610*/  @P3 FMUL.FTZ R10, R10, 0.69314718246459960938 ;  /* 0x3f3172180a0a3820 */ /* 0x000fc40000410000 */
[----:B------:R-:W-:Y:S02]  /*12620*/  @P2 FMUL.FTZ R8, R8, 0.69314718246459960938 ;  /* 0x3f31721808082820 */ /* 0x000fe40000410000 */
[----:B------:R-:W-:Y:S02]  /*12630*/  @P1 FMUL.FTZ R6, R6, 0.69314718246459960938 ;  /* 0x3f31721806061820 */ /* 0x000fe40000410000 */
[----:B--2---:R-:W-:Y:S02]  /*12640*/  @P0 FMUL.FTZ R3, R5, 0.69314718246459960938 ;  /* 0x3f31721805030820 */ /* 0x004fe40000410000 */
[----:B------:R-:W-:Y:S02]  /*12650*/  @P0 FMUL.FTZ R0, R7, c[0x0][0x2d0] ;  /* 0x0000b40007000a20 */ /* 0x000fe40000410000 */
[----:B------:R-:W-:Y:S02]  /*12660*/  @P3 FFMA.FTZ R50, R9, R106, R10 ;  /* 0x0000006a09323223 */ /* 0x000fe4000001000a */
[----:B------:R-:W-:-:S02]  /*12670*/  @P2 FFMA.FTZ R51, R4, R105, R8 ;  /* 0x0000006904332223 */ /* 0x000fc40000010008 */
[----:B------:R-:W-:Y:S02]  /*12680*/  @P1 FFMA.FTZ R53, R2, R104, R6 ;  /* 0x0000006802351223 */ /* 0x000fe40000010006 */
[----:B------:R-:W-:Y:S02]  /*12690*/  @P0 FFMA.FTZ R55, R0, R100, R3 ;  /* 0x0000006400370223 */ /* 0x000fe40000010003 */
.L_x_258:
[----:B-1----:R-:W-:Y:S05]  /*126a0*/  @P4 BRA `(.L_x_331) ;  /* 0x0000176000004947 */ /* 0x002fea0003800000 */
[----:B------:R-:W2:Y:S01]  /*126b0*/  LDL R63, [R1+0x6c] ;  /* 0x00006c00013f7983 */ /* 0x000ea20000100800 */
[----:B------:R-:W-:Y:S02]  /*126c0*/  F2FP.PACK_AB R45, R45, R112 ;  /* 0x000000702d2d723e */ /* 0x000fe400000000ff */
[----:B------:R-:W-:Y:S01]  /*126d0*/  F2FP.PACK_AB R44, R44, R114 ;  /* 0x000000722c2c723e */ /* 0x000fe200000000ff */
[----:B------:R-:W1:Y:S01]  /*126e0*/  S2R R57, SR_TID.X ;  /* 0x0000000000397919 */ /* 0x000e620000002100 */
        /* <DEDUP_REMOVED lines=12> */
[----:B-1----:R-:W-:Y:S02]  /*127b0*/  SHF.R.S32.HI R61, RZ, 0x1f, R57 ;  /* 0x0000001fff3d7819 */ /* 0x002fe40000011439 */
[----:B------:R-:W-:Y:S02]  /*127c0*/  F2FP.PACK_AB R36, R36, R136 ;  /* 0x000000882424723e */ /* 0x000fe400000000ff */
[----:B------:R-:W-:-:S02]  /*127d0*/  LEA.HI R3, R61, R57, RZ, 0x2 ;  /* 0x000000393d037211 */ /* 0x000fc400078f10ff */
[----:B------:R-:W-:Y:S02]  /*127e0*/  LEA.HI R48, R61, R57, RZ, 0x5 ;  /* 0x000000393d307211 */ /* 0x000fe400078f28ff */
[--C-:B------:R-:W-:Y:S02]  /*127f0*/  SHF.R.S32.HI R52, RZ, 0x2, R3.reuse ;  /* 0x00000002ff347819 */ /* 0x100fe40000011403 */
[----:B------:R-:W-:Y:S02]  /*12800*/  SHF.R.S32.HI R0, RZ, 0x1f, R3 ;  /* 0x0000001fff007819 */ /* 0x000fe40000011403 */
[----:B------:R-:W-:Y:S02]  /*12810*/  LOP3.LUT R3, R3, 0xfffffffc, RZ, 0xc0, !PT ;  /* 0xfffffffc03037812 */ /* 0x000fe400078ec0ff */
[----:B------:R-:W-:Y:S02]  /*12820*/  LEA.HI R0, R0, R52, RZ, 0x3 ;  /* 0x0000003400007211 */ /* 0x000fe400078f18ff */
[----:B------:R-:W-:Y:S01]  /*12830*/  SHF.R.S32.HI R49, RZ, 0x5, R48 ;  /* 0x00000005ff317819 */ /* 0x000fe20000011430 */
[----:B------:R-:W-:Y:S01]  /*12840*/  IMAD.IADD R29, R57, 0x1, -R3 ;  /* 0x00000001391d7824 */ /* 0x000fe200078e0a03 */
[----:B------:R-:W-:-:S02]  /*12850*/  LOP3.LUT R0, R0, 0xfffffff8, RZ, 0xc0, !PT ;  /* 0xfffffff800007812 */ /* 0x000fc400078ec0ff */
[----:B------:R-:W-:Y:S02]  /*12860*/  F2FP.PACK_AB R138, R139, R138 ;  /* 0x0000008a8b8a723e */ /* 0x000fe400000000ff */
[----:B------:R-:W-:Y:S01]  /*12870*/  F2FP.PACK_AB R35, R35, R144 ;  /* 0x000000902323723e */ /* 0x000fe200000000ff */
[----:B------:R-:W-:Y:S01]  /*12880*/  IMAD.IADD R2, R52, 0x1, -R0 ;  /* 0x0000000134027824 */ /* 0x000fe200078e0a00 */
[----:B------:R-:W-:Y:S02]  /*12890*/  F2FP.PACK_AB R34, R34, R146 ;  /* 0x000000922222723e */ /* 0x000fe400000000ff */
[----:B------:R-:W-:Y:S02]  /*128a0*/  F2FP.PACK_AB R32, R32, R156 ;  /* 0x0000009c2020723e */ /* 0x000fe400000000ff */
[----:B------:R-:W-:Y:S02]  /*128b0*/  LEA.HI R0, R2, R2, RZ, 0x1 ;  /* 0x0000000202007211 */ /* 0x000fe400078f08ff */
[----:B------:R-:W-:-:S02]  /*128c0*/  F2FP.PACK_AB R31, R31, R158 ;  /* 0x0000009e1f1f723e */ /* 0x000fc400000000ff */
        /* <DEDUP_REMOVED lines=116> */
.L_x_332:
[----:B-1----:R-:W-:Y:S01]  /*13010*/  LOP3.LUT R0, R48, 0xffffffe0, RZ, 0xc0, !PT ;  /* 0xffffffe030007812 */ /* 0x002fe200078ec0ff */
[----:B------:R-:W1:Y:S01]  /*13020*/  S2R R21, SR_CTAID.X ;  /* 0x0000000000157919 */ /* 0x000e620000002500 */
[----:B------:R-:W-:Y:S01]  /*13030*/  SHF.R.S32.HI R7, RZ, 0x1f, R49 ;  /* 0x0000001fff077819 */ /* 0x000fe20000011431 */
[----:B------:R-:W-:Y:S01]  /*13040*/  IMAD.MOV.U32 R13, RZ, RZ, c[0x0][0x4e8] ;  /* 0x00013a00ff0d7624 */ /* 0x000fe200078e00ff */
[----:B------:R-:W-:Y:S01]  /*13050*/  LEA.HI R6, R29, R29, RZ, 0x1 ;  /* 0x0000001d1d067211 */ /* 0x000fe200078f08ff */
[----:B------:R-:W-:Y:S01]  /*13060*/  IMAD.IADD R0, R57, 0x1, -R0 ;  /* 0x0000000139007824 */ /* 0x000fe200078e0a00 */
[----:B------:R-:W-:Y:S01]  /*13070*/  LEA.HI R7, R7, R49, RZ, 0x2 ;  /* 0x0000003107077211 */ /* 0x000fe200078f10ff */
[----:B------:R-:W2:Y:S01]  /*13080*/  S2R R14, SR_CTAID.Y ;  /* 0x00000000000e7919 */ /* 0x000ea20000002600 */
[C---:B------:R-:W-:Y:S01]  /*13090*/  LOP3.LUT R8, R6.reuse, 0x1ffffffe, RZ, 0xc0, !PT ;  /* 0x1ffffffe06087812 */ /* 0x040fe200078ec0ff */
[----:B------:R-:W-:Y:S01]  /*130a0*/  IMAD.SHL.U32 R6, R6, 0x20, RZ ;  /* 0x0000002006067824 */ /* 0x000fe200078e00ff */
[----:B------:R-:W-:Y:S01]  /*130b0*/  SHF.R.S32.HI R9, RZ, 0x1f, R0 ;  /* 0x0000001fff097819 */ /* 0x000fe20000011400 */
[----:B------:R-:W-:Y:S01]  /*130c0*/  IMAD R11, R3, c[0x0][0x3a0], RZ ;  /* 0x0000e800030b7a24 */ /* 0x000fe200078e02ff */
[----:B------:R-:W-:Y:S01]  /*130d0*/  LOP3.LUT R7, R7, 0xffffffc, RZ, 0xc0, !PT ;  /* 0x0ffffffc07077812 */ /* 0x000fe200078ec0ff */
[----:B------:R-:W-:Y:S01]  /*130e0*/  IMAD.WIDE.U32 R4, R2, c[0x0][0x3a0], RZ ;  /* 0x0000e80002047a25 */ /* 0x000fe200078e00ff */
[----:B------:R-:W-:Y:S01]  /*130f0*/  LEA.HI R9, R9, R0, RZ, 0x2 ;  /* 0x0000000009097211 */ /* 0x000fe200078f10ff */
[----:B------:R-:W-:Y:S01]  /*13100*/  BSSY B0, `(.L_x_333) ;  /* 0x0000088000007945 */ /* 0x000fe20003800000 */
[----:B------:R-:W-:Y:S01]  /*13110*/  IADD3 R10, R29, -R8, RZ ;  /* 0x800000081d0a7210 */ /* 0x000fe20007ffe0ff */
[----:B-----5:R-:W-:Y:S01]  /*13120*/  IMAD R24, R24, c[0x0][0x4e8], RZ ;  /* 0x00013a0018187a24 */ /* 0x020fe200078e02ff */
[----:B------:R-:W-:Y:S01]  /*13130*/  LOP3.LUT R8, R6, 0xffffffc0, RZ, 0xc0, !PT ;  /* 0xffffffc006087812 */ /* 0x000fe200078ec0ff */
[----:B------:R-:W-:Y:S01]  /*13140*/  IMAD.IADD R6, R49, 0x1, -R7 ;  /* 0x0000000131067824 */ /* 0x000fe200078e0a07 */
[----:B------:R-:W-:Y:S01]  /*13150*/  SHF.R.S32.HI R7, RZ, 0x2, R9 ;  /* 0x00000002ff077819 */ /* 0x000fe20000011409 */
[----:B------:R-:W-:Y:S01]  /*13160*/  IMAD R9, R2, c[0x0][0x3a4], R11 ;  /* 0x0000e90002097a24 */ /* 0x000fe200078e020b */
[----:B------:R-:W-:Y:S01]  /*13170*/  LEA.HI R12, R52, R52, RZ, 0x1 ;  /* 0x00000034340c7211 */ /* 0x000fe200078f08ff */
[----:B------:R-:W-:Y:S01]  /*13180*/  IMAD R8, R10, 0x8, R8 ;  /* 0x000000080a087824 */ /* 0x000fe200078e0208 */
[----:B------:R-:W-:Y:S01]  /*13190*/  LEA R16, R6, R7, 0x4 ;  /* 0x0000000706107211 */ /* 0x000fe200078e20ff */
[----:B------:R-:W-:Y:S01]  /*131a0*/  IMAD.IADD R5, R5, 0x1, R9 ;  /* 0x0000000105057824 */ /* 0x000fe200078e0209 */
[----:B------:R-:W-:-:S02]  /*131b0*/  LOP3.LUT R6, R12, 0x3fffffe, RZ, 0xc0, !PT ;  /* 0x03fffffe0c067812 */ /* 0x000fc400078ec0ff */
[----:B------:R-:W-:Y:S02]  /*131c0*/  ISETP.NE.AND P2, PT, R13, 0x1, PT ;  /* 0x000000010d00780c */ /* 0x000fe40003f45270 */
[----:B------:R-:W-:Y:S01]  /*131d0*/  LOP3.LUT P0, RZ, R0, 0x3, RZ, 0xc0, !PT ;  /* 0x0000000300ff7812 */ /* 0x000fe2000780c0ff */
[----:B------:R-:W-:Y:S01]  /*131e0*/  IMAD.IADD R0, R52, 0x1, -R6 ;  /* 0x0000000134007824 */ /* 0x000fe200078e0a06 */
[----:B------:R-:W-:Y:S01]  /*131f0*/  IADD3 R6, R16, R8, RZ ;  /* 0x0000000810067210 */ /* 0x000fe20007ffe0ff */
[----:B--2---:R-:W-:Y:S01]  /*13200*/  IMAD.WIDE.U32 R12, R14, c[0x0][0x490], R2 ;  /* 0x000124000e0c7a25 */ /* 0x004fe200078e0002 */
[----:B------:R-:W-:Y:S02]  /*13210*/  SHF.R.S32.HI R7, RZ, 0x1f, R14 ;  /* 0x0000001fff077819 */ /* 0x000fe4000001140e */
[----:B------:R-:W-:Y:S01]  /*13220*/  SEL R10, R63, RZ, !P1 ;  /* 0x000000ff3f0a7207 */ /* 0x000fe20004800000 */
[----:B-1----:R-:W-:Y:S01]  /*13230*/  IMAD R6, R21, 0x80, R6 ;  /* 0x0000008015067824 */ /* 0x002fe200078e0206 */
[----:B------:R-:W-:Y:S01]  /*13240*/  LEA.HI R17, R61, R57, RZ, 0x3 ;  /* 0x000000393d117211 */ /* 0x000fe200078f18ff */
[----:B------:R-:W-:-:S02]  /*13250*/  IMAD R20, R49, 0x8, R0 ;  /* 0x0000000831147824 */ /* 0x000fc400078e0200 */
[----:B------:R-:W-:Y:S01]  /*13260*/  @P2 IMAD.HI.U32 R0, R6, c[0x0][0x4ec], RZ ;  /* 0x00013b0006002a27 */ /* 0x000fe200078e00ff */
[----:B------:R-:W-:-:S03]  /*13270*/  MOV R8, R6 ;  /* 0x0000000600087202 */ /* 0x000fc60000000f00 */
[C---:B------:R-:W-:Y:S01]  /*13280*/  IMAD R2, R7.reuse, c[0x0][0x490], RZ ;  /* 0x0001240007027a24 */ /* 0x040fe200078e02ff */
[----:B------:R-:W-:Y:S01]  /*13290*/  @P2 SHF.R.U32.HI R8, RZ, c[0x0][0x4f0], R0 ;  /* 0x00013c00ff082a19 */ /* 0x000fe20000011600 */
[----:B------:R-:W-:Y:S01]  /*132a0*/  IMAD R15, R7, c[0x0][0x3e8], RZ ;  /* 0x0000fa00070f7a24 */ /* 0x000fe200078e02ff */
[----:B------:R-:W-:Y:S01]  /*132b0*/  SHF.R.S32.HI R0, RZ, 0x1f, R63 ;  /* 0x0000001fff007819 */ /* 0x000fe2000001143f */
[----:B------:R-:W-:Y:S01]  /*132c0*/  IMAD R2, R14, c[0x0][0x494], R2 ;  /* 0x000125000e027a24 */ /* 0x000fe200078e0202 */
[----:B------:R-:W-:Y:S01]  /*132d0*/  IADD3 R7, -R8, RZ, RZ ;  /* 0x000000ff08077210 */ /* 0x000fe20007ffe1ff */
[----:B------:R-:W-:Y:S01]  /*132e0*/  IMAD R15, R14, c[0x0][0x3ec], R15 ;  /* 0x0000fb000e0f7a24 */ /* 0x000fe200078e020f */
[----:B------:R-:W-:Y:S01]  /*132f0*/  SEL R0, R0, RZ, !P1 ;  /* 0x000000ff00007207 */ /* 0x000fe20004800000 */
[----:B------:R-:W-:Y:S02]  /*13300*/  IMAD.IADD R3, R13, 0x1, R2 ;  /* 0x000000010d037824 */ /* 0x000fe400078e0202 */
[----:B------:R-:W-:Y:S01]  /*13310*/  IMAD.MOV.U32 R2, RZ, RZ, R12 ;  /* 0x000000ffff027224 */ /* 0x000fe200078e000c */
[----:B------:R-:W-:Y:S01]  /*13320*/  SHF.L.U32 R12, R17, 0x3, RZ ;  /* 0x00000003110c7819 */ /* 0x000fe200000006ff */
[----:B------:R-:W-:-:S04]  /*13330*/  IMAD.WIDE.U32 R4, R14, c[0x0][0x3e8], R4 ;  /* 0x0000fa000e047a25 */ /* 0x000fc800078e0004 */
[----:B------:R-:W-:Y:S02]  /*13340*/  IMAD R14, R29, 0x20, R52 ;  /* 0x000000201d0e7824 */ /* 0x000fe400078e0234 */
[----:B------:R-:W-:Y:S02]  /*13350*/  IMAD R11, R7, c[0x0][0x4e8], R6 ;  /* 0x00013a00070b7a24 */ /* 0x000fe400078e0206 */
[----:B------:R-:W-:Y:S02]  /*13360*/  IMAD R9, R0, c[0x0][0x498], RZ ;  /* 0x0001260000097a24 */ /* 0x000fe400078e02ff */
[----:B------:R-:W-:-:S04]  /*13370*/  IMAD.WIDE.U32 R6, R10, c[0x0][0x498], R2 ;  /* 0x000126000a067a25 */ /* 0x000fc800078e0002 */
[----:B------:R-:W-:Y:S02]  /*13380*/  IMAD R14, R21, 0x80, R14 ;  /* 0x00000080150e7824 */ /* 0x000fe400078e020e */
[----:B------:R-:W-:Y:S01]  /*13390*/  IMAD.IADD R3, R5, 0x1, R15 ;  /* 0x0000000105037824 */ /* 0x000fe200078e020f */
[----:B------:R-:W-:Y:S01]  /*133a0*/  SHF.R.S32.HI R5, RZ, 0x1f, R8 ;  /* 0x0000001fff057819 */ /* 0x000fe20000011408 */
[----:B------:R-:W-:Y:S01]  /*133b0*/  IMAD R9, R10, c[0x0][0x49c], R9 ;  /* 0x000127000a097a24 */ /* 0x000fe200078e0209 */
[----:B------:R-:W-:Y:S01]  /*133c0*/  IADD3 R8, P1, R8, R6, RZ ;  /* 0x0000000608087210 */ /* 0x000fe20007f3e0ff */
[----:B------:R-:W-:Y:S01]  /*133d0*/  @P2 IMAD.HI.U32 R2, R14, c[0x0][0x4ec], RZ ;  /* 0x00013b000e022a27 */ /* 0x000fe200078e00ff */
[----:B------:R-:W-:Y:S02]  /*133e0*/  MOV R18, R14 ;  /* 0x0000000e00127202 */ /* 0x000fe40000000f00 */
[----:B------:R-:W-:Y:S01]  /*133f0*/  IADD3.X R9, R5, R7, R9, P1, !PT ;  /* 0x0000000705097210 */ /* 0x000fe20000ffe409 */
[----:B------:R-:W-:Y:S01]  /*13400*/  IMAD R0, R0, c[0x0][0x3f0], RZ ;  /* 0x0000fc0000007a24 */ /* 0x000fe200078e02ff */
[----:B------:R-:W-:Y:S01]  /*13410*/  SHF.R.S32.HI R7, RZ, 0x1f, R11 ;  /* 0x0000001fff077819 */ /* 0x000fe2000001140b */
[----:B------:R-:W-:Y:S01]  /*13420*/  IMAD.SHL.U32 R6, R29, 0x8, RZ ;  /* 0x000000081d067824 */ /* 0x000fe200078e00ff */
[----:B------:R-:W-:Y:S01]  /*13430*/  @P2 SHF.R.U32.HI R18, RZ, c[0x0][0x4f0], R2 ;  /* 0x00013c00ff122a19 */ /* 0x000fe20000011602 */
[----:B------:R-:W-:-:S02]  /*13440*/  IMAD.MOV.U32 R2, RZ, RZ, R4 ;  /* 0x000000ffff027224 */ /* 0x000fc400078e0004 */
[----:B------:R-:W-:Y:S02]  /*13450*/  IMAD R7, R7, c[0x0][0x488], RZ ;  /* 0x0001220007077a24 */ /* 0x000fe400078e02ff */
[----:B------:R-:W-:Y:S01]  /*13460*/  IMAD R13, R10, c[0x0][0x3f4], R0 ;  /* 0x0000fd000a0d7a24 */ /* 0x000fe200078e0200 */
[----:B------:R-:W-:Y:S01]  /*13470*/  LOP3.LUT R0, R12, 0xc0, RZ, 0xc0, !PT ;  /* 0x000000c00c007812 */ /* 0x000fe200078ec0ff */
[----:B------:R-:W-:-:S03]  /*13480*/  IMAD.WIDE.U32 R4, R10, c[0x0][0x3f0], R2 ;  /* 0x0000fc000a047a25 */ /* 0x000fc600078e0002 */
[----:B------:R-:W-:Y:S01]  /*13490*/  SHF.R.U32.HI R10, RZ, 0x3, R0 ;  /* 0x00000003ff0a7819 */ /* 0x000fe20000011600 */
[----:B------:R-:W-:Y:S01]  /*134a0*/  IMAD.WIDE.U32 R2, R11, c[0x0][0x488], R8 ;  /* 0x000122000b027a25 */ /* 0x000fe200078e0008 */
[----:B------:R-:W-:Y:S02]  /*134b0*/  LOP3.LUT R9, R0, 0x18, R6, 0xf8, !PT ;  /* 0x0000001800097812 */ /* 0x000fe400078ef806 */
[----:B------:R-:W-:Y:S01]  /*134c0*/  IADD3 R5, R5, R13, RZ ;  /* 0x0000000d05057210 */ /* 0x000fe20007ffe0ff */
[----:B------:R-:W-:Y:S01]  /*134d0*/  IMAD R8, R11, c[0x0][0x48c], R7 ;  /* 0x000123000b087a24 */ /* 0x000fe200078e0207 */
[----:B------:R-:W-:Y:S01]  /*134e0*/  LEA R7, P1, R2, c[0x0][0x450], 0x2 ;  /* 0x0001140002077a11 */ /* 0x000fe200078210ff */
[----:B------:R-:W-:Y:S01]  /*134f0*/  IMAD.MOV R0, RZ, RZ, -R18 ;  /* 0x000000ffff007224 */ /* 0x000fe200078e0a12 */
[----:B------:R-:W-:Y:S01]  /*13500*/  LOP3.LUT R19, R9, R10, RZ, 0x3c, !PT ;  /* 0x0000000a09137212 */ /* 0x000fe200078e3cff */
[----:B------:R-:W-:Y:S01]  /*13510*/  IMAD.IADD R3, R3, 0x1, R8 ;  /* 0x0000000103037824 */ /* 0x000fe200078e0208 */
[----:B------:R-:W-:Y:S01]  /*13520*/  SHF.R.S32.HI R8, RZ, 0x1f, R18 ;  /* 0x0000001fff087819 */ /* 0x000fe20000011412 */
[----:B------:R-:W-:Y:S01]  /*13530*/  IMAD R9, R0, c[0x0][0x4e8], R14 ;  /* 0x00013a0000097a24 */ /* 0x000fe200078e020e */
[----:B------:R-:W-:Y:S02]  /*13540*/  SHFL.IDX PT, R12, R7, 0x1, 0x1c1f ;  /* 0x003c1f00070c7f89 */ /* 0x000fe400000e0000 */
[----:B------:R-:W-:Y:S01]  /*13550*/  LEA.HI.X R0, R2, c[0x0][0x454], R3, 0x2, P1 ;  /* 0x0001150002007a11 */ /* 0x000fe200008f1403 */
[----:B------:R-:W-:Y:S01]  /*13560*/  IMAD R2, R8, c[0x0][0x3e0], RZ ;  /* 0x0000f80008027a24 */ /* 0x000fe200078e02ff */
[----:B------:R-:W-:Y:S01]  /*13570*/  SHFL.IDX PT, R14, R7, RZ, 0x1c1f ;  /* 0x001c1fff070e7589 */ /* 0x000fe200000e0000 */
[----:B------:R-:W-:-:S03]  /*13580*/  IMAD R8, R21, 0x80, R16 ;  /* 0x0000008015087824 */ /* 0x000fc600078e0210 */
[----:B------:R-:W1:Y:S02]  /*13590*/  SHFL.IDX PT, R15, R0, RZ, 0x1c1f ;  /* 0x001c1fff000f7589 */ /* 0x000e6400000e0000 */
        /* <DEDUP_REMOVED lines=10> */
[C---:B--2---:R-:W-:Y:S02]  /*13640*/  IADD3 R0, R8.reuse, 0x8, RZ ;  /* 0x0000000808007810 */ /* 0x044fe40007ffe0ff */
[----:B------:R-:W-:Y:S02]  /*13650*/  IADD3 R8, R8, 0x48, RZ ;  /* 0x0000004808087810 */ /* 0x000fe40007ffe0ff */
[-C--:B------:R-:W-:Y:S02]  /*13660*/  ISETP.GE.OR P2, PT, R0, R24.reuse, P0 ;  /* 0x000000180000720c */ /* 0x080fe40000746670 */
[----:B------:R-:W-:Y:S02]  /*13670*/  SHF.R.S32.HI R4, RZ, 0x1f, R9 ;  /* 0x0000001fff047819 */ /* 0x000fe40000011409 */
[-C--:B------:R-:W-:Y:S01]  /*13680*/  ISETP.GE.OR P1, PT, R5, R24.reuse, P0 ;  /* 0x000000180500720c */ /* 0x080fe20000726670 */
[----:B------:R-:W-:Y:S01]  /*13690*/  IMAD.U32 R5, R20, 0x20, R19 ;  /* 0x0000002014057824 */ /* 0x000fe200078e0013 */
[----:B------:R-:W-:Y:S01]  /*136a0*/  ISETP.GE.OR P0, PT, R8, R24, P0 ;  /* 0x000000180800720c */ /* 0x000fe20000706670 */
[----:B------:R-:W-:Y:S01]  /*136b0*/  IMAD R0, R4, c[0x0][0x3d8], RZ ;  /* 0x0000f60004007a24 */ /* 0x000fe200078e02ff */
[----:B------:R-:W-:-:S03]  /*136c0*/  IADD3 R3, R3, R7, RZ ;  /* 0x0000000703037210 */ /* 0x000fc60007ffe0ff */
[----:B------:R-:W-:Y:S02]  /*136d0*/  IMAD R4, R9, c[0x0][0x3dc], R0 ;  /* 0x0000f70009047a24 */ /* 0x000fe400078e0200 */
[----:B------:R-:W-:Y:S01]  /*136e0*/  IMAD.SHL.U32 R0, R5, 0x2, RZ ;  /* 0x0000000205007824 */ /* 0x000fe200078e00ff */
[----:B------:R-:W-:Y:S01]  /*136f0*/  @!P2 ST.E [R12.64], R51 ;  /* 0x000000330c00a985 */ /* 0x000fe2000c101908 */
[----:B------:R-:W-:-:S03]  /*13700*/  IMAD.WIDE.U32 R2, R9, c[0x0][0x3d8], R2 ;  /* 0x0000f60009027a25 */ /* 0x000fc600078e0002 */
[----:B---3--:R-:W-:Y:S02]  /*13710*/  @!P1 ST.E [R16.64], R53 ;  /* 0x0000003510009985 */ /* 0x008fe4000c101908 */
[----:B------:R-:W-:Y:S02]  /*13720*/  IADD3 R3, R3, R4, RZ ;  /* 0x0000000403037210 */ /* 0x000fe40007ffe0ff */
        /* <DEDUP_REMOVED lines=8> */
[----:B-1----:R-:W-:-:S03]  /*137b0*/  IMAD R11, R21, 0x80, R52 ;  /* 0x00000080150b7824 */ /* 0x002fc600078e0234 */
[----:B------:R1:W1:Y:S01]  /*137c0*/  LDS.128 R28, [R0+0x4880] ;  /* 0x00488000001c7984 */ /* 0x0002620000000c00 */
[----:B------:R-:W-:-:S03]  /*137d0*/  LEA.HI.X R10, R2, c[0x0][0x384], R3, 0x1, P0 ;  /* 0x0000e100020a7a11 */ /* 0x000fc600000f0c03 */
[----:B------:R1:W1:Y:S01]  /*137e0*/  LDS.128 R40, [R0+0x5080] ;  /* 0x0050800000287984 */ /* 0x0002620000000c00 */
[----:B------:R-:W-:-:S03]  /*137f0*/  ISETP.GE.AND P0, PT, R11, R24, PT ;  /* 0x000000180b00720c */ /* 0x000fc60003f06270 */
[----:B------:R1:W1:Y:S04]  /*13800*/  LDS.128 R64, [R0+0x5880] ;  /* 0x0058800000407984 */ /* 0x0002680000000c00 */
[----:B------:R1:W1:Y:S04]  /*13810*/  SHFL.IDX PT, R2, R25, RZ, 0x1c1f ;  /* 0x001c1fff19027589 */ /* 0x00026800000e0000 */
[----:B------:R1:W1:Y:S02]  /*13820*/  SHFL.IDX PT, R3, R10, RZ, 0x1c1f ;  /* 0x001c1fff0a037589 */ /* 0x00026400000e0000 */
        /* <DEDUP_REMOVED lines=21> */
.L_x_334:
[----:B---3--:R-:W-:Y:S05]  /*13980*/  BSYNC B0 ;  /* 0x0000000000007941 */ /* 0x008fea0003800000 */
.L_x_333:
        /* <DEDUP_REMOVED lines=23> */
.L_x_336:
[----:B------:R-:W-:Y:S05]  /*13b00*/  BSYNC B0 ;  /* 0x0000000000007941 */ /* 0x000fea0003800000 */
.L_x_335:
        /* <DEDUP_REMOVED lines=23> */
.L_x_338:
[----:B------:R-:W-:Y:S05]  /*13c80*/  BSYNC B0 ;  /* 0x0000000000007941 */ /* 0x000fea0003800000 */
.L_x_337:
        /* <DEDUP_REMOVED lines=24> */
.L_x_331:
        /* <DEDUP_REMOVED lines=19> */
.L_x_339:
[----:B-1----:R-:W1:Y:S01]  /*13f40*/  S2R R11, SR_TID.X ;  /* 0x00000000000b7919 */ /* 0x002e620000002100 */
[----:B------:R-:W-:Y:S01]  /*13f50*/  SHF.R.S32.HI R0, RZ, 0x1f, R8 ;  /* 0x0000001fff007819 */ /* 0x000fe20000011408 */
[----:B------:R-:W-:Y:S01]  /*13f60*/  BSSY B0, `(.L_x_340) ;  /* 0x0000028000007945 */ /* 0x000fe20003800000 */
[----:B------:R-:W-:-:S02]  /*13f70*/  SEL R10, R8, RZ, !P0 ;  /* 0x000000ff080a7207 */ /* 0x000fc40004000000 */
[----:B------:R-:W-:Y:S02]  /*13f80*/  SEL R12, R0, RZ, !P0 ;  /* 0x000000ff000c7207 */ /* 0x000fe40004000000 */
[----:B-1----:R-:W-:-:S13]  /*13f90*/  ISETP.GT.AND P1, PT, R11, 0x7f, PT ;  /* 0x0000007f0b00780c */ /* 0x002fda0003f24270 */
        /* <DEDUP_REMOVED lines=36> */
.L_x_341:
[----:B------:R-:W-:Y:S05]  /*141e0*/  BSYNC B0 ;  /* 0x0000000000007941 */ /* 0x000fea0003800000 */
.L_x_340:
        /* <DEDUP_REMOVED lines=66> */
.L_x_343:
[----:B------:R-:W-:Y:S05]  /*14610*/  BSYNC B0 ;  /* 0x0000000000007941 */ /* 0x000fea0003800000 */
.L_x_342:
        /* <DEDUP_REMOVED lines=21> */
.L_x_345:
[----:B------:R-:W-:Y:S05]  /*14770*/  BSYNC B0 ;  /* 0x0000000000007941 */ /* 0x000fea0003800000 */
.L_x_344:
        /* <DEDUP_REMOVED lines=21> */
.L_x_347:
[----:B------:R-:W-:Y:S05]  /*148d0*/  BSYNC B0 ;  /* 0x0000000000007941 */ /* 0x000fea0003800000 */
.L_x_346:
        /* <DEDUP_REMOVED lines=22> */
.L_x_348:
        /* <DEDUP_REMOVED lines=12> */
.L_x_1512:


//--------------------- .text._ZN7cutlass13device_kernelIN5flash19enable_sm80_to_sm89INS1_16FlashAttnFwdSm80INS1_25CollectiveMainloopFwdSm80ILi4ELi1ELb0EN4cute5tupleIJNS5_1CILi128EEENS7_ILi48EEENS7_ILi96EEEEEELi96ENS_6half_tEfNS_4arch4Sm80ELb0ELb1ELb1ELb1ELb0ELb1ELb1ELb0EEENS1_21CollectiveEpilogueFwdINS6_IJS8_SA_S9_EEENS6_IJNS7_ILi1EEESI_SI_EEESC_SE_Li128ELb1ELb1ELb0ELb0EEENS1_19SingleTileSchedulerILb1ELb0ELb1ELi128EEEEEEEEEvNT_6ParamsE --------------------------
	.section	.text._ZN7cutlass13device_kernelIN5flash19enable_sm80_to_sm89INS1_16FlashAttnFwdSm80INS1_25CollectiveMainloopFwdSm80ILi4ELi1ELb0EN4cute5tupleIJNS5_1CILi128EEENS7_ILi48EEENS7_ILi96EEEEEELi96ENS_6half_tEfNS_4arch4Sm80ELb0ELb1ELb1ELb1ELb0ELb1ELb1ELb0EEENS1_21CollectiveEpilogueFwdINS6_IJS8_SA_S9_EEENS6_IJNS7_ILi1EEESI_SI_EEESC_SE_Li128ELb1ELb1ELb0ELb0EEENS1_19SingleTileSchedulerILb1ELb0ELb1ELi128EEEEEEEEEvNT_6ParamsE,"ax",@progbits
	.sectioninfo	@"SHI_REGISTERS=255"
	.align	128
.text._ZN7cutlass13device_kernelIN5flash19enable_sm80_to_sm89INS1_16FlashAttnFwdSm80INS1_25CollectiveMainloopFwdSm80ILi4ELi1ELb0EN4cute5tupleIJNS5_1CILi128EEENS7_ILi48EEENS7_ILi96EEEEEELi96ENS_6half_tEfNS_4arch4Sm80ELb0ELb1ELb1ELb1ELb0ELb1ELb1ELb0EEENS1_21CollectiveEpilogueFwdINS6_IJS8_SA_S9_EEENS6_IJNS7_ILi1EEESI_SI_EEESC_SE_Li128ELb1ELb1ELb0ELb0EEENS1_19SingleTileSchedulerILb1ELb0ELb1ELi128EEEEEEEEEvNT_6ParamsE:
        .type           _ZN7cutlass13device_kernelIN5flash19enable_sm80_to_sm89INS1_16FlashAttnFwdSm80INS1_25CollectiveMainloopFwdSm80ILi4ELi1ELb0EN4cute5tupleIJNS5_1CILi128EEENS7_ILi48EEENS7_ILi96EEEEEELi96ENS_6half_tEfNS_4arch4Sm80ELb0ELb1ELb1ELb1ELb0ELb1ELb1ELb0EEENS1_21CollectiveEpilogueFwdINS6_IJS8_SA_S9_EEENS6_IJNS7_ILi1EEESI_SI_EEESC_SE_Li128ELb1ELb1ELb0ELb0EEENS1_19SingleTileSchedulerILb1ELb0ELb1ELi128EEEEEEEEEvNT_6ParamsE,@function
        .size           _ZN7cutlass13device_kernelIN5flash19enable_sm80_to_sm89INS1_16FlashAttnFwdSm80INS1_25CollectiveMainloopFwdSm80ILi4ELi1ELb0EN4cute5tupleIJNS5_1CILi128EEENS7_ILi48EEENS7_ILi96EEEEEELi96ENS_6half_tEfNS_4arch4Sm80ELb0ELb1ELb1ELb1ELb0ELb1ELb1ELb0EEENS1_21CollectiveEpilogueFwdINS6_IJS8_SA_S9_EEENS6_IJNS7_ILi1EEESI_SI_EEESC_SE_Li128ELb1ELb1ELb0ELb0EEENS1_19SingleTileSchedulerILb1ELb0ELb1ELi128EEEEEEEEEvNT_6ParamsE,(.L_x_1513 - _ZN7cutlass13device_kernelIN5flash19enable_sm80_to_sm89INS1_16FlashAttnFwdSm80INS1_25CollectiveMainloopFwdSm80ILi4ELi1ELb0EN4cute5tupleIJNS5_1CILi128EEENS7_ILi48EEENS7_ILi96EEEEEELi96ENS_6half_tEfNS_4arch4Sm80ELb0ELb1ELb1ELb1ELb0ELb1ELb1ELb0EEENS1_21CollectiveEpilogueFwdINS6_IJS8_SA_S9_EEENS6_IJNS7_ILi1EEESI_SI_EEESC_SE_Li128ELb1ELb1ELb0ELb0EEENS1_19SingleTileSchedulerILb1ELb0ELb1ELi128EEEEEEEEEvNT_6ParamsE)
        .other          _ZN7cutlass13device_kernelIN5flash19enable_sm80_to_sm89INS1_16FlashAttnFwdSm80INS1_25CollectiveMainloopFwdSm80ILi4ELi1ELb0EN4cute5tupleIJNS5_1CILi128EEENS7_ILi48EEENS7_ILi96EEEEEELi96ENS_6half_tEfNS_4arch4Sm80ELb0ELb1ELb1ELb1ELb0ELb1ELb1ELb0EEENS1_21CollectiveEpilogueFwdINS6_IJS8_SA_S9_EEENS6_IJNS7_ILi1EEESI_SI_EEESC_SE_Li128ELb1ELb1ELb0ELb0EEENS1_19SingleTileSchedulerILb1ELb0ELb1ELi128EEEEEEEEEvNT_6ParamsE,@"STO_CUDA_ENTRY STV_DEFAULT"
_ZN7cutlass13device_kernelIN5flash19enable_sm80_to_sm89INS1_16FlashAttnFwdSm80INS1_25CollectiveMainloopFwdSm80ILi4ELi1ELb0EN4cute5tupleIJNS5_1CILi128EEENS7_ILi48EEENS7_ILi96EEEEEELi96ENS_6half_tEfNS_4arch4Sm80ELb0ELb1ELb1ELb1ELb0ELb1ELb1ELb0EEENS1_21CollectiveEpilogueFwdINS6_IJS8_SA_S9_EEENS6_IJNS7_ILi1EEESI_SI_EEESC_SE_Li128ELb1ELb1ELb0ELb0EEENS1_19SingleTileSchedulerILb1ELb0ELb1ELi128EEEEEEEEEvNT_6ParamsE:
        /* <DEDUP_REMOVED lines=17> */
.L_x_350:
        /* <DEDUP_REMOVED lines=8> */
.L_x_352:
[----:B------:R-:W-:-:S04]  /*0190*/  MOV R0, c[0x0][0x54c] ;  /* 0x0001530000007a02 */ /* 0x000fc80000000f00 */
.L_x_351:
[----:B------:R-:W-:Y:S01]  /*01a0*/  USHF.L.U32 UR4, UR4, 0x7, URZ ;  /* 0x0000000704047899 */ /* 0x000fe2000800063f */
[----:B-----5:R-:W-:-:S05]  /*01b0*/  IMAD R0, R0, c[0x0][0x548], RZ ;  /* 0x0001520000007a24 */ /* 0x020fca00078e02ff */
[----:B------:R-:W-:-:S04]  /*01c0*/  MOV R12, UR4 ;  /* 0x00000004000c7c02 */ /* 0x000fc80008000f00 */
[----:B------:R-:W-:-:S04]  /*01d0*/  ISETP.GE.AND P0, PT, R12, R0, PT ;  /* 0x000000000c00720c */ /* 0x000fc80003f06270 */
[----:B------:R-:W-:-:S05]  /*01e0*/  SEL R0, R5, 0xffffffff, !P0 ;  /* 0xffffffff05007807 */ /* 0x000fca0004000000 */
[----:B------:R2:W-:Y:S01]  /*01f0*/  STL [R1+0x64], R0 ;  /* 0x0000640001007387 */ /* 0x0005e20000100800 */
[----:B------:R-:W-:Y:S05]  /*0200*/  BRA `(.L_x_353) ;  /* 0x0000014000007947 */ /* 0x000fea0003800000 */
.L_x_349:
[----:B------:R-:W-:-:S04]  /*0210*/  ISETP.NE.U32.AND P0, PT, RZ, c[0x0][0x568], PT ;  /* 0x00015a00ff007a0c */ /* 0x000fc80003f05070 */
[----:B------:R-:W-:-:S13]  /*0220*/  ISETP.NE.AND.EX P0, PT, RZ, c[0x0][0x56c], PT, P0 ;  /* 0x00015b00ff007a0c */ /* 0x000fda0003f05300 */
[----:B------:R-:W-:Y:S05]  /*0230*/  @!P0 BRA `(.L_x_354) ;  /* 0x0000002000008947 */ /* 0x000fea0003800000 */
[----:B------:R1:W5:Y:S01]  /*0240*/  LDG.E R0, [R2.64] ;  /* 0x0000000c02007981 */ /* 0x000362000c1e1900 */
[----:B------:R-:W-:Y:S05]  /*0250*/  BRA `(.L_x_355) ;  /* 0x0000009000007947 */ /* 0x000fea0003800000 */
.L_x_354:
        /* <DEDUP_REMOVED lines=8> */
.L_x_356:
[----:B------:R-:W-:-:S04]  /*02e0*/  MOV R0, c[0x0][0x54c] ;  /* 0x0001530000007a02 */ /* 0x000fc80000000f00 */
.L_x_355:
[----:B------:R-:W-:Y:S01]  /*02f0*/  USHF.L.U32 UR4, UR4, 0x7, URZ ;  /* 0x0000000704047899 */ /* 0x000fe2000800063f */
[----:B-----5:R-:W-:-:S05]  /*0300*/  IMAD R0, R0, c[0x0][0x548], RZ ;  /* 0x0001520000007a24 */ /* 0x020fca00078e02ff */
[----:B------:R-:W-:-:S04]  /*0310*/  MOV R12, UR4 ;  /* 0x00000004000c7c02 */ /* 0x000fc80008000f00 */
[----:B------:R-:W-:-:S04]  /*0320*/  ISETP.GE.AND P0, PT, R12, R0, PT ;  /* 0x000000000c00720c */ /* 0x000fc80003f06270 */
[----:B------:R-:W-:-:S05]  /*0330*/  SEL R0, R5, 0xffffffff, !P0 ;  /* 0xffffffff05007807 */ /* 0x000fca0004000000 */
[----:B------:R2:W-:Y:S04]  /*0340*/  STL [R1+0x64], R0 ;  /* 0x0000640001007387 */ /* 0x0005e80000100800 */
.L_x_353:
[----:B------:R-:W3:Y:S02]  /*0350*/  LDL R21, [R1+0x64] ;  /* 0x0000640001157983 */ /* 0x000ee40000100800 */
[----:B---3--:R-:W-:-:S13]  /*0360*/  ISETP.GE.AND P0, PT, R21, RZ, PT ;  /* 0x000000ff1500720c */ /* 0x008fda0003f06270 */
[----:B------:R-:W-:Y:S05]  /*0370*/  @!P0 EXIT ;  /* 0x000000000000894d */ /* 0x000fea0003800000 */
[----:B------:R-:W-:Y:S01]  /*0380*/  ISETP.NE.U32.AND P0, PT, RZ, c[0x0][0x370], PT ;  /* 0x0000dc00ff007a0c */ /* 0x000fe20003f05070 */
[----:B--2---:R-:W-:Y:S01]  /*0390*/  IMAD.MOV.U32 R0, RZ, RZ, c[0x0][0x168] ;  /* 0x00005a00ff007624 */ /* 0x004fe200078e00ff */
[----:B------:R-:W-:Y:S01]  /*03a0*/  ISETP.NE.U32.AND P1, PT, RZ, c[0x0][0x360], PT ;  /* 0x0000d800ff007a0c */ /* 0x000fe20003f25070 */
[----:B------:R-:W-:Y:S01]  /*03b0*/  CS2R R150, SRZ ;  /* 0x0000000000967805 */ /* 0x000fe2000001ff00 */
[----:B------:R-:W-:Y:S01]  /*03c0*/  ISETP.NE.AND.EX P2, PT, RZ, c[0x0][0x374], PT, P0 ;  /* 0x0000dd00ff007a0c */ /* 0x000fe20003f45300 */
[----:B------:R-:W-:Y:S01]  /*03d0*/  IMAD.MOV.U32 R153, RZ, RZ, RZ ;  /* 0x000000ffff997224 */ /* 0x000fe200078e00ff */
[----:B------:R-:W-:Y:S01]  /*03e0*/  ISETP.NE.AND.EX P0, PT, RZ, c[0x0][0x364], PT, P1 ;  /* 0x0000d900ff007a0c */ /* 0x000fe20003f05310 */
[----:B------:R-:W-:Y:S01]  /*03f0*/  IMAD.MOV.U32 R13, RZ, RZ, RZ ;  /* 0x000000ffff0d7224 */ /* 0x000fe200078e00ff */
[----:B------:R-:W-:Y:S01]  /*0400*/  ISETP.NE.U32.AND P1, PT, RZ, c[0x0][0x348], PT ;  /* 0x0000d200ff007a0c */ /* 0x000fe20003f25070 */
[----:B------:R-:W-:Y:S01]  /*0410*/  IMAD.WIDE R6, R21, R14, c[0x0][0x348] ;  /* 0x0000d20015067625 */ /* 0x000fe200078e020e */
[----:B------:R-:W-:-:S02]  /*0420*/  ISETP.NE.U32.AND P3, PT, RZ, c[0x0][0x350], PT ;  /* 0x0000d400ff007a0c */ /* 0x000fc40003f65070 */
[----:B------:R-:W-:Y:S01]  /*0430*/  ISETP.NE.U32.AND P4, PT, RZ, c[0x0][0x358], PT ;  /* 0x0000d600ff007a0c */ /* 0x000fe20003f85070 */
[CC--:B------:R-:W-:Y:S01]  /*0440*/  IMAD.WIDE R4, R21.reuse, R14.reuse, c[0x0][0x350] ;  /* 0x0000d40015047625 */ /* 0x0c0fe200078e020e */
[----:B------:R-:W-:Y:S02]  /*0450*/  ISETP.NE.AND.EX P1, PT, RZ, c[0x0][0x34c], PT, P1 ;  /* 0x0000d300ff007a0c */ /* 0x000fe40003f25310 */
[----:B------:R-:W-:Y:S01]  /*0460*/  ISETP.NE.AND.EX P5, PT, RZ, c[0x0][0x354], PT, P3 ;  /* 0x0000d500ff007a0c */ /* 0x000fe20003fa5330 */
[----:B------:R-:W-:Y:S01]  /*0470*/  @P2 IMAD.WIDE R10, R21, R14, c[0x0][0x370] ;  /* 0x0000dc00150a2625 */ /* 0x000fe200078e020e */
[----:B------:R-:W-:-:S03]  /*0480*/  ISETP.NE.AND.EX P4, PT, RZ, c[0x0][0x35c], PT, P4 ;  /* 0x0000d700ff007a0c */ /* 0x000fc60003f85340 */
[CC--:B-1----:R-:W-:Y:S01]  /*0490*/  IMAD.WIDE R2, R21.reuse, R14.reuse, c[0x0][0x358] ;  /* 0x0000d60015027625 */ /* 0x0c2fe200078e020e */
[----:B------:R1:W5:Y:S01]  /*04a0*/  @P2 LDG.E R151, [R10.64] ;  /* 0x0000000c0a972981 */ /* 0x000362000c1e1900 */
[----:B------:R-:W-:Y:S02]  /*04b0*/  P2R R17, PR, RZ, 0x20 ;  /* 0x00000020ff117803 */ /* 0x000fe40000000000 */
[----:B------:R-:W-:Y:S02]  /*04c0*/  @P0 IMAD.WIDE R8, R21, R14, c[0x0][0x360] ;  /* 0x0000d80015080625 */ /* 0x000fe400078e020e */
[----:B------:R1:W5:Y:S04]  /*04d0*/  @P1 LDG.E R153, [R6.64] ;  /* 0x0000000c06991981 */ /* 0x000368000c1e1900 */
[----:B------:R-:W2:Y:S04]  /*04e0*/  @P0 LDG.E R0, [R8.64] ;  /* 0x0000000c08000981 */ /* 0x000ea8000c1e1900 */
[----:B------:R1:W5:Y:S04]  /*04f0*/  @P5 LDG.E R150, [R4.64] ;  /* 0x0000000c04965981 */ /* 0x000368000c1e1900 */
[----:B------:R1:W5:Y:S04]  /*0500*/  @P4 LDG.E R13, [R2.64] ;  /* 0x0000000c020d4981 */ /* 0x000368000c1e1900 */
[----:B------:R-:W3:Y:S01]  /*0510*/  S2R R19, SR_CTAID.Y ;  /* 0x0000000000137919 */ /* 0x000ee20000002600 */
[----:B------:R-:W-:Y:S01]  /*0520*/  IMAD.MOV.U32 R16, RZ, RZ, c[0x0][0x1d0] ;  /* 0x00007400ff107624 */ /* 0x000fe200078e00ff */
[----:B---3--:R-:W-:-:S02]  /*0530*/  SHF.R.S32.HI R23, RZ, 0x1f, R19 ;  /* 0x0000001fff177819 */ /* 0x008fc40000011413 */
[----:B--2---:R2:W-:Y:S01]  /*0540*/  STL [R1+0x24], R0 ;  /* 0x0000240001007387 */ /* 0x0045e20000100800 */
[----:B------:R-:W-:Y:S02]  /*0550*/  IMAD.MOV.U32 R9, RZ, RZ, R0 ;  /* 0x000000ffff097224 */ /* 0x000fe400078e0000 */
[----:B--2---:R-:W-:Y:S01]  /*0560*/  IMAD.MOV.U32 R0, RZ, RZ, c[0x0][0x228] ;  /* 0x00008a00ff007624 */ /* 0x004fe200078e00ff */
[----:B------:R-:W-:Y:S05]  /*0570*/  @P0 BRA `(.L_x_357) ;  /* 0x0000005000000947 */ /* 0x000fea0003800000 */
[----:B-1----:R-:W-:Y:S05]  /*0580*/  @!P1 BRA `(.L_x_357) ;  /* 0x0000004000009947 */ /* 0x002fea0003800000 */
[----:B------:R1:W2:Y:S04]  /*0590*/  LDG.E R8, [R6.64] ;  /* 0x0000000c06087981 */ /* 0x0002a8000c1e1900 */
[----:B-1----:R-:W2:Y:S02]  /*05a0*/  LDG.E R6, [R6.64+0x4] ;  /* 0x0000040c06067981 */ /* 0x002ea4000c1e1900 */
[----:B--2---:R-:W-:-:S05]  /*05b0*/  IADD3 R9, -R8, R6, RZ ;  /* 0x0000000608097210 */ /* 0x004fca0007ffe1ff */
[----:B------:R1:W-:Y:S02]  /*05c0*/  STL [R1+0x24], R9 ;  /* 0x0000240901007387 */ /* 0x0003e40000100800 */
.L_x_357:
[----:B-1----:R-:W-:-:S04]  /*05d0*/  ISETP.NE.U32.AND P0, PT, RZ, c[0x0][0x368], PT ;  /* 0x0000da00ff007a0c */ /* 0x002fc80003f05070 */
[----:B------:R-:W-:-:S13]  /*05e0*/  ISETP.NE.AND.EX P0, PT, RZ, c[0x0][0x36c], PT, P0 ;  /* 0x0000db00ff007a0c */ /* 0x000fda0003f05300 */
[----:B------:R-:W-:Y:S05]  /*05f0*/  @!P0 BRA `(.L_x_358) ;  /* 0x0000003000008947 */ /* 0x000fea0003800000 */
[----:B------:R-:W-:-:S05]  /*0600*/  IMAD.WIDE R4, R21, R14, c[0x0][0x368] ;  /* 0x0000da0015047625 */ /* 0x000fca00078e020e */
[----:B------:R1:W5:Y:S01]  /*0610*/  LDG.E R16, [R4.64] ;  /* 0x0000000c04107981 */ /* 0x000362000c1e1900 */
[----:B------:R-:W-:Y:S05]  /*0620*/  BRA `(.L_x_359) ;  /* 0x0000004000007947 */ /* 0x000fea0003800000 */
.L_x_358:
[----:B------:R-:W-:Y:S05]  /*0630*/  @!P5 BRA `(.L_x_359) ;  /* 0x000000300000d947 */ /* 0x000fea0003800000 */
[----:B------:R1:W2:Y:S04]  /*0640*/  LDG.E R6, [R4.64] ;  /* 0x0000000c04067981 */ /* 0x0002a8000c1e1900 */
[----:B-1----:R-:W2:Y:S02]  /*0650*/  LDG.E R4, [R4.64+0x4] ;  /* 0x0000040c04047981 */ /* 0x002ea4000c1e1900 */
[----:B--2---:R-:W-:Y:S02]  /*0660*/  IADD3 R16, -R6, R4, RZ ;  /* 0x0000000406107210 */ /* 0x004fe40007ffe1ff */
.L_x_359:
[----:B------:R-:W2:Y:S04]  /*0670*/  LDL.LU R10, [R1+0x20] ;  /* 0x00002000010a7983 */ /* 0x000ea80000300800 */
[----:B-1----:R1:W3:Y:S04]  /*0680*/  @P4 LDG.E R5, [R2.64] ;  /* 0x0000000c02054981 */ /* 0x0022e8000c1e1900 */
[----:B------:R1:W3:Y:S01]  /*0690*/  @P4 LDG.E R4, [R2.64+0x4] ;  /* 0x0000040c02044981 */ /* 0x0002e2000c1e1900 */
[----:B------:R-:W-:Y:S01]  /*06a0*/  IMAD.MOV.U32 R6, RZ, RZ, c[0x0][0x2c4] ;  /* 0x0000b100ff067624 */ /* 0x000fe200078e00ff */
[----:B------:R-:W-:Y:S01]  /*06b0*/  ISETP.NE.U32.AND P0, PT, RZ, c[0x0][0x378], PT ;  /* 0x0000de00ff007a0c */ /* 0x000fe20003f05070 */
[----:B------:R-:W-:-:S02]  /*06c0*/  IMAD.MOV.U32 R7, RZ, RZ, c[0x0][0x32c] ;  /* 0x0000cb00ff077624 */ /* 0x000fc400078e00ff */
[----:B-----5:R-:W-:Y:S01]  /*06d0*/  IMAD.MOV.U32 R149, RZ, RZ, R16 ;  /* 0x000000ffff957224 */ /* 0x020fe200078e0010 */
[----:B------:R-:W-:Y:S02]  /*06e0*/  ISETP.NE.AND P2, PT, R6, 0x1, PT ;  /* 0x000000010600780c */ /* 0x000fe40003f45270 */
[----:B------:R-:W-:Y:S02]  /*06f0*/  ISETP.NE.AND.EX P0, PT, RZ, c[0x0][0x37c], PT, P0 ;  /* 0x0000df00ff007a0c */ /* 0x000fe40003f05300 */
[----:B------:R-:W-:Y:S01]  /*0700*/  ISETP.GE.AND P1, PT, R7, 0x1, PT ;  /* 0x000000010700780c */ /* 0x000fe20003f26270 */
[----:B------:R-:W-:Y:S02]  /*0710*/  IMAD.IADD R6, R16, 0x1, -R151 ;  /* 0x0000000110067824 */ /* 0x000fe400078e0a97 */
[----:B------:R-:W-:-:S08]  /*0720*/  IMAD.MOV.U32 R196, RZ, RZ, R12 ;  /* 0x000000ffffc47224 */ /* 0x000fd000078e000c */
[----:B-1----:R-:W-:-:S05]  /*0730*/  @P0 IMAD.WIDE R2, R21, R14, c[0x0][0x378] ;  /* 0x0000de0015020625 */ /* 0x002fca00078e020e */
[----:B------:R1:W5:Y:S02]  /*0740*/  @P0 LDG.E R149, [R2.64] ;  /* 0x0000000c02950981 */ /* 0x000364000c1e1900 */
[----:B-1----:R-:W-:-:S05]  /*0750*/  @P2 IADD3 R2, R196, 0x7f, RZ ;  /* 0x0000007fc4022810 */ /* 0x002fca0007ffe0ff */
[----:B------:R-:W-:Y:S01]  /*0760*/  @P2 IMAD.HI.U32 R3, R2, c[0x0][0x2c8], RZ ;  /* 0x0000b20002032a27 */ /* 0x000fe200078e00ff */
[----:B------:R-:W-:-:S04]  /*0770*/  IADD3 R2, R12, 0x7f, RZ ;  /* 0x0000007f0c027810 */ /* 0x000fc80007ffe0ff */
[----:B------:R-:W-:Y:S02]  /*0780*/  @P2 SHF.R.U32.HI R2, RZ, c[0x0][0x2cc], R3 ;  /* 0x0000b300ff022a19 */ /* 0x000fe40000011603 */
[----:B--2---:R-:W-:-:S04]  /*0790*/  LOP3.LUT R10, R10, 0xfffff7ff, RZ, 0xc0, !PT ;  /* 0xfffff7ff0a0a7812 */ /* 0x004fc800078ec0ff */
[----:B------:R-:W-:Y:S01]  /*07a0*/  @P2 LOP3.LUT R10, R10, 0x800, RZ, 0xfc, !PT ;  /* 0x000008000a0a2812 */ /* 0x000fe200078efcff */
[----:B---3--:R-:W-:-:S03]  /*07b0*/  @P4 IMAD.IADD R0, R4, 0x1, -R5 ;  /* 0x0000000104004824 */ /* 0x008fc600078e0a05 */
[----:B------:R-:W-:Y:S01]  /*07c0*/  LOP3.LUT R10, R10, 0xfffffbff, RZ, 0xc0, !PT ;  /* 0xfffffbff0a0a7812 */ /* 0x000fe200078ec0ff */
[----:B------:R-:W-:-:S03]  /*07d0*/  IMAD.IADD R8, R6, 0x1, R0 ;  /* 0x0000000106087824 */ /* 0x000fc600078e0200 */
[----:B------:R-:W-:Y:S02]  /*07e0*/  @P1 LOP3.LUT R10, R10, 0x400, RZ, 0xfc, !PT ;  /* 0x000004000a0a1812 */ /* 0x000fe400078efcff */
[----:B------:R1:W-:Y:S01]  /*07f0*/  STL [R1+0x1c], R8 ;  /* 0x00001c0801007387 */ /* 0x0003e20000100800 */
[----:B------:R-:W-:-:S03]  /*0800*/  IADD3 R152, R8, 0x1, -R9 ;  /* 0x0000000108987810 */ /* 0x000fc60007ffe809 */
[----:B------:R1:W-:Y:S02]  /*0810*/  STL [R1+0x20], R10 ;  /* 0x0000200a01007387 */ /* 0x0003e40000100800 */
        /* <DEDUP_REMOVED lines=12> */
.L_x_361:
[----:B------:R-:W-:-:S13]  /*08e0*/  ISETP.NE.AND P0, PT, R7, 0x1, PT ;  /* 0x000000010700780c */ /* 0x000fda0003f05270 */
[----:B------:R-:W-:-:S05]  /*08f0*/  @P0 IMAD.HI.U32 R2, R3, c[0x0][0x330], RZ ;  /* 0x0000cc0003020a27 */ /* 0x000fca00078e00ff */
[----:B------:R-:W-:-:S05]  /*0900*/  @P0 SHF.R.U32.HI R3, RZ, c[0x0][0x334], R2 ;  /* 0x0000cd00ff030a19 */ /* 0x000fca0000011602 */
.L_x_362:
[----:B------:R-:W-:-:S05]  /*0910*/  IMAD R3, R3, R7, c[0x0][0x32c] ;  /* 0x0000cb0003037624 */ /* 0x000fca00078e0207 */
[----:B------:R-:W-:Y:S02]  /*0920*/  IMNMX R5, R5, R3, PT ;  /* 0x0000000305057217 */ /* 0x000fe40003800200 */
.L_x_360:
[----:B------:R-:W-:Y:S01]  /*0930*/  IADD3 R3, R8, 0x2f, RZ ;  /* 0x0000002f08037810 */ /* 0x000fe20007ffe0ff */
[----:B------:R-:W-:-:S04]  /*0940*/  @P2 IMAD.HI.U32 R4, R196, c[0x0][0x2c8], RZ ;  /* 0x0000b200c4042a27 */ /* 0x000fc800078e00ff */
[----:B------:R-:W-:Y:S01]  /*0950*/  IMAD.MOV.U32 R2, RZ, RZ, R196 ;  /* 0x000000ffff027224 */ /* 0x000fe200078e00c4 */
[----:B------:R-:W-:Y:S01]  /*0960*/  @P2 SHF.R.U32.HI R2, RZ, c[0x0][0x2cc], R4 ;  /* 0x0000b300ff022a19 */ /* 0x000fe20000011604 */
[----:B------:R-:W-:-:S04]  /*0970*/  IMAD.HI R3, R3, 0x2aaaaaab, RZ ;  /* 0x2aaaaaab03037827 */ /* 0x000fc800078e02ff */
[----:B------:R-:W-:Y:S01]  /*0980*/  IMAD.IADD R240, R8, 0x1, -R9 ;  /* 0x0000000108f07824 */ /* 0x000fe200078e0a09 */
[----:B------:R-:W-:-:S03]  /*0990*/  SHF.R.U32.HI R4, RZ, 0x1f, R3 ;  /* 0x0000001fff047819 */ /* 0x000fc60000011603 */
[----:B------:R-:W-:Y:S01]  /*09a0*/  IMAD.IADD R2, R240, 0x1, R2 ;  /* 0x00000001f0027824 */ /* 0x000fe200078e0202 */
[----:B------:R-:W-:-:S04]  /*09b0*/  LEA.HI.SX32 R154, R3, R4, 0x1d ;  /* 0x00000004039a7211 */ /* 0x000fc800078feaff */
[----:B------:R-:W-:Y:S01]  /*09c0*/  IADD3 R4, R2, -c[0x0][0x324], RZ ;  /* 0x8000c90002047a10 */ /* 0x000fe20007ffe0ff */
        /* <DEDUP_REMOVED lines=9> */
.L_x_364:
[----:B------:R-:W-:-:S13]  /*0a60*/  ISETP.NE.AND P0, PT, R7, 0x1, PT ;  /* 0x000000010700780c */ /* 0x000fda0003f05270 */
[----:B------:R-:W-:-:S05]  /*0a70*/  @P0 IMAD.HI.U32 R3, R2, c[0x0][0x330], RZ ;  /* 0x0000cc0002030a27 */ /* 0x000fca00078e00ff */
[----:B------:R-:W-:-:S05]  /*0a80*/  @P0 SHF.R.U32.HI R2, RZ, c[0x0][0x334], R3 ;  /* 0x0000cd00ff020a19 */ /* 0x000fca0000011603 */
.L_x_365:
[----:B------:R-:W-:-:S05]  /*0a90*/  IMAD R2, R2, c[0x0][0x32c], RZ ;  /* 0x0000cb0002027a24 */ /* 0x000fca00078e02ff */
[----:B------:R-:W-:-:S04]  /*0aa0*/  IMNMX R4, R4, R2, !PT ;  /* 0x0000000204047217 */ /* 0x000fc80007800200 */
.L_x_363:
[----:B------:R-:W-:Y:S01]  /*0ab0*/  IADD3 R3, R5, 0x2f, RZ ;  /* 0x0000002f05037810 */ /* 0x000fe20007ffe0ff */
[----:B------:R-:W-:-:S04]  /*0ac0*/  IMAD.HI R2, R4, 0x2aaaaaab, RZ ;  /* 0x2aaaaaab04027827 */ /* 0x000fc800078e02ff */
[----:B------:R-:W-:Y:S01]  /*0ad0*/  IMAD.HI R4, R3, 0x2aaaaaab, RZ ;  /* 0x2aaaaaab03047827 */ /* 0x000fe200078e02ff */
[----:B------:R-:W-:-:S04]  /*0ae0*/  SHF.R.U32.HI R3, RZ, 0x1f, R2 ;  /* 0x0000001fff037819 */ /* 0x000fc80000011602 */
[----:B------:R-:W-:Y:S02]  /*0af0*/  SHF.R.U32.HI R5, RZ, 0x1f, R4 ;  /* 0x0000001fff057819 */ /* 0x000fe40000011604 */
[----:B------:R-:W-:Y:S02]  /*0b00*/  LEA.HI.SX32 R2, R2, R3, 0x1d ;  /* 0x0000000302027211 */ /* 0x000fe400078feaff */
[----:B------:R-:W-:Y:S02]  /*0b10*/  LEA.HI.SX32 R4, R4, R5, 0x1d ;  /* 0x0000000504047211 */ /* 0x000fe400078feaff */
[----:B------:R-:W-:Y:S02]  /*0b20*/  IMNMX R3, RZ, R2, !PT ;  /* 0x00000002ff037217 */ /* 0x000fe40007800200 */
[----:B------:R-:W-:-:S03]  /*0b30*/  IMNMX R2, R4, R154, PT ;  /* 0x0000009a04027217 */ /* 0x000fc60003800200 */
[--C-:B------:R-:W-:Y:S02]  /*0b40*/  IMAD R3, R3, 0x30, -R6.reuse ;  /* 0x0000003003037824 */ /* 0x100fe400078e0a06 */
[----:B------:R-:W-:-:S03]  /*0b50*/  IMAD R2, R2, 0x30, -R6 ;  /* 0x0000003002027824 */ /* 0x000fc600078e0a06 */
[----:B------:R-:W-:Y:S02]  /*0b60*/  IMNMX R3, RZ, R3, !PT ;  /* 0x00000003ff037217 */ /* 0x000fe40007800200 */
[----:B------:R-:W-:-:S03]  /*0b70*/  IMNMX R2, R2, R0, PT ;  /* 0x0000000002027217 */ /* 0x000fc60003800200 */
[----:B------:R-:W-:Y:S01]  /*0b80*/  IMAD.WIDE.U32 R4, R3, -0x55555555, RZ ;  /* 0xaaaaaaab03047825 */ /* 0x000fe200078e00ff */
[----:B------:R-:W-:-:S04]  /*0b90*/  ISETP.GT.AND P0, PT, R2, R3, PT ;  /* 0x000000030200720c */ /* 0x000fc80003f04270 */
[----:B------:R-:W-:-:S05]  /*0ba0*/  SHF.R.U32.HI R143, RZ, 0x5, R5 ;  /* 0x00000005ff8f7819 */ /* 0x000fca0000011605 */
[----:B------:R-:W-:-:S04]  /*0bb0*/  IMAD.MOV.U32 R5, RZ, RZ, R143 ;  /* 0x000000ffff057224 */ /* 0x000fc800078e008f */
[----:B------:R-:W-:-:S05]  /*0bc0*/  @P0 IADD3 R2, R2, 0x2f, RZ ;  /* 0x0000002f02020810 */ /* 0x000fca0007ffe0ff */
[----:B------:R-:W-:-:S05]  /*0bd0*/  @P0 IMAD.HI R2, R2, 0x2aaaaaab, RZ ;  /* 0x2aaaaaab02020827 */ /* 0x000fca00078e02ff */
[----:B------:R-:W-:-:S04]  /*0be0*/  @P0 SHF.R.U32.HI R3, RZ, 0x1f, R2 ;  /* 0x0000001fff030819 */ /* 0x000fc80000011602 */
[----:B------:R-:W-:-:S04]  /*0bf0*/  @P0 LEA.HI.SX32 R5, R2, R3, 0x1d ;  /* 0x0000000302050211 */ /* 0x000fc800078feaff */
[----:B------:R-:W-:-:S13]  /*0c00*/  ISETP.GT.AND P0, PT, R5, R143, PT ;  /* 0x0000008f0500720c */ /* 0x000fda0003f04270 */
[----:B------:R-:W-:Y:S05]  /*0c10*/  @!P0 BRA `(.L_x_366) ;  /* 0x000053d000008947 */ /* 0x000fea0003800000 */
[----:B------:R-:W-:Y:S02]  /*0c20*/  ISETP.NE.U32.AND P3, PT, RZ, c[0x0][0x340], PT ;  /* 0x0000d000ff007a0c */ /* 0x000fe40003f65070 */
[----:B------:R-:W-:Y:S01]  /*0c30*/  SHF.R.S32.HI R18, RZ, 0x1f, R20 ;  /* 0x0000001fff127819 */ /* 0x000fe20000011414 */
[----:B------:R-:W-:Y:S01]  /*0c40*/  UMOV UR6, 0x30 ;  /* 0x0000003000067882 */ /* 0x000fe20000000000 */
[----:B------:R-:W-:Y:S01]  /*0c50*/  ISETP.NE.AND.EX P3, PT, RZ, c[0x0][0x344], PT, P3 ;  /* 0x0000d100ff007a0c */ /* 0x000fe20003f65330 */
[----:B------:R-:W-:-:S12]  /*0c60*/  ULDC.64 UR4, c[0x0][0x238] ;  /* 0x00008e0000047ab9 */ /* 0x000fd80000000a00 */
[----:B------:R-:W-:-:S05]  /*0c70*/  @P3 IMAD.WIDE R2, R21, R14, c[0x0][0x340] ;  /* 0x0000d00015023625 */ /* 0x000fca00078e020e */
[----:B------:R2:W3:Y:S01]  /*0c80*/  @P3 LDG.E R15, [R2.64] ;  /* 0x0000000c020f3981 */ /* 0x0004e2000c1e1900 */
[-C--:B------:R-:W-:Y:S01]  /*0c90*/  LEA.HI R9, R18, R20.reuse, RZ, 0x2 ;  /* 0x0000001412097211 */ /* 0x080fe200078f10ff */
[----:B------:R-:W-:Y:S01]  /*0ca0*/  UIMAD.WIDE.U32 UR8, UR6, UR4, URZ ;  /* 0x00000004060872a5 */ /* 0x000fe2000f8e003f */
[----:B------:R-:W-:Y:S01]  /*0cb0*/  IADD3 R41, R5, -0x1, RZ ;  /* 0xffffffff05297810 */ /* 0x000fe20007ffe0ff */
[----:B------:R-:W-:Y:S01]  /*0cc0*/  UIMAD UR7, UR6, UR5, URZ ;  /* 0x00000005060772a4 */ /* 0x000fe2000f8e023f */
[----:B------:R-:W-:Y:S01]  /*0cd0*/  SHF.R.S32.HI R105, RZ, 0x2, R9 ;  /* 0x00000002ff697819 */ /* 0x000fe20000011409 */
[----:B------:R-:W-:Y:S01]  /*0ce0*/  USHF.L.U32 UR11, UR4, 0x5, URZ ;  /* 0x00000005040b7899 */ /* 0x000fe2000800063f */
[----:B------:R-:W-:Y:S01]  /*0cf0*/  SHF.R.S32.HI R14, RZ, 0x1f, R21 ;  /* 0x0000001fff0e7819 */ /* 0x000fe20000011415 */
[----:B------:R-:W-:Y:S01]  /*0d00*/  UIADD3 UR7, UR9, UR7, URZ ;  /* 0x0000000709077290 */ /* 0x000fe2000fffe03f */
[----:B------:R-:W-:Y:S01]  /*0d10*/  IADD3 R142, P0, R105, R13, RZ ;  /* 0x0000000d698e7210 */ /* 0x000fe20007f1e0ff */
[----:B------:R-:W-:Y:S01]  /*0d20*/  UMOV UR10, 0x5 ;  /* 0x00000005000a7882 */ /* 0x000fe20000000000 */
[----:B------:R-:W-:Y:S01]  /*0d30*/  SEL R44, R14, RZ, !P4 ;  /* 0x000000ff0e2c7207 */ /* 0x000fe20006000000 */
[----:B------:R-:W-:Y:S01]  /*0d40*/  USHF.L.U64.HI UR10, UR4, UR10, UR5 ;  /* 0x0000000a040a7299 */ /* 0x000fe20008010205 */
[----:B------:R-:W-:Y:S01]  /*0d50*/  SEL R100, R21, RZ, !P4 ;  /* 0x000000ff15647207 */ /* 0x000fe20006000000 */
[----:B------:R-:W-:Y:S01]  /*0d60*/  IMAD R5, R41, UR7, RZ ;  /* 0x0000000729057c24 */ /* 0x000fe2000f8e02ff */
[----:B------:R-:W-:Y:S01]  /*0d70*/  SHF.R.S32.HI R7, RZ, 0x1f, R41 ;  /* 0x0000001fff077819 */ /* 0x000fe20000011429 */
[----:B------:R-:W-:Y:S01]  /*0d80*/  IMAD R6, R44, c[0x0][0x248], RZ ;  /* 0x000092002c067a24 */ /* 0x000fe200078e02ff */
[-C--:B-1----:R-:W-:Y:S01]  /*0d90*/  LEA.HI R8, R18, R20.reuse, RZ, 0x5 ;  /* 0x0000001412087211 */ /* 0x082fe200078f28ff */
[----:B------:R-:W-:Y:S01]  /*0da0*/  IMAD.MOV.U32 R155, RZ, RZ, c[0x0][0x27c] ;  /* 0x00009f00ff9b7624 */ /* 0x000fe200078e00ff */
[----:B------:R-:W-:Y:S01]  /*0db0*/  LEA.HI R26, R20, R20, RZ, 0x1 ;  /* 0x00000014141a7211 */ /* 0x000fe200078f08ff */
[----:B------:R-:W-:Y:S01]  /*0dc0*/  IMAD R6, R100, c[0x0][0x24c], R6 ;  /* 0x0000930064067a24 */ /* 0x000fe200078e0206 */
[----:B------:R-:W-:Y:S01]  /*0dd0*/  ULDC.64 UR4, c[0x0][0x1e0] ;  /* 0x0000780000047ab9 */ /* 0x000fe20000000a00 */
[----:B------:R-:W-:Y:S01]  /*0de0*/  IMAD R5, R7, UR8, R5 ;  /* 0x0000000807057c24 */ /* 0x000fe2000f8e0205 */
[C---:B------:R-:W-:Y:S01]  /*0df0*/  LEA.HI R7, R9.reuse, R105, RZ, 0x1 ;  /* 0x0000006909077211 */ /* 0x040fe200078f08ff */
[----:B------:R-:W-:Y:S01]  /*0e00*/  IMAD.SHL.U32 R8, R8, 0x8, RZ ;  /* 0x0000000808087824 */ /* 0x000fe200078e00ff */
[----:B--2---:R-:W-:Y:S01]  /*0e10*/  LOP3.LUT R3, R9, 0x1ffffffc, RZ, 0xc0, !PT ;  /* 0x1ffffffc09037812 */ /* 0x004fe200078ec0ff */
[----:B------:R-:W-:Y:S01]  /*0e20*/  UIMAD.WIDE.U32 UR16, UR6, UR4, URZ ;  /* 0x00000004061072a5 */ /* 0x000fe2000f8e003f */
[----:B------:R-:W-:Y:S01]  /*0e30*/  SHF.R.S32.HI R2, RZ, 0x1f, R13 ;  /* 0x0000001fff027819 */ /* 0x000fe2000001140d */
[----:B------:R-:W-:Y:S01]  /*0e40*/  UIMAD UR14, UR6, UR5, URZ ;  /* 0x00000005060e72a4 */ /* 0x000fe2000f8e023f */
[----:B------:R-:W-:Y:S01]  /*0e50*/  LOP3.LUT R8, R8, 0xffffff00, RZ, 0xc0, !PT ;  /* 0xffffff0008087812 */ /* 0x000fe200078ec0ff */
[----:B------:R-:W-:Y:S01]  /*0e60*/  IMAD.IADD R3, R20, 0x1, -R3 ;  /* 0x0000000114037824 */ /* 0x000fe200078e0a03 */
[----:B------:R-:W-:Y:S01]  /*0e70*/  LEA.HI.X.SX32 R148, R105, R2, 0x1, P0 ;  /* 0x0000000269947211 */ /* 0x000fe200000f0eff */
[----:B------:R-:W-:Y:S01]  /*0e80*/  ULDC.64 UR4, c[0x0][0x280] ;  /* 0x0000a00000047ab9 */ /* 0x000fe20000000a00 */
[----:B------:R-:W-:Y:S01]  /*0e90*/  SHF.R.S32.HI R94, RZ, 0x1, R26 ;  /* 0x00000001ff5e7819 */ /* 0x000fe2000001141a */
[----:B------:R-:W-:Y:S01]  /*0ea0*/  IMAD.SHL.U32 R12, R3, 0x8, RZ ;  /* 0x00000008030c7824 */ /* 0x000fe200078e00ff */
[----:B------:R-:W-:Y:S01]  /*0eb0*/  LOP3.LUT R26, R26, 0xfffffffe, RZ, 0xc0, !PT ;  /* 0xfffffffe1a1a7812 */ /* 0x000fe200078ec0ff */
[----:B------:R-:W-:Y:S01]  /*0ec0*/  IMAD R2, R148, c[0x0][0x238], RZ ;  /* 0x00008e0094027a24 */ /* 0x000fe200078e02ff */
[----:B------:R-:W-:Y:S01]  /*0ed0*/  UIMAD.WIDE.U32 UR18, UR6, UR4, URZ ;  /* 0x00000004061272a5 */ /* 0x000fe2000f8e003f */
[----:B------:R-:W-:Y:S01]  /*0ee0*/  IMAD.WIDE.U32 R156, R94, c[0x0][0x1e0], RZ ;  /* 0x000078005e9c7a25 */ /* 0x000fe200078e00ff */
[----:B------:R-:W-:Y:S01]  /*0ef0*/  SHF.R.S32.HI R13, RZ, 0x1f, R12 ;  /* 0x0000001fff0d7819 */ /* 0x000fe2000001140c */
[----:B------:R-:W-:Y:S01]  /*0f00*/  UIMAD UR15, UR6, UR5, URZ ;  /* 0x00000005060f72a4 */ /* 0x000fe2000f8e023f */
[----:B------:R-:W-:Y:S01]  /*0f10*/  ISETP.GE.AND P6, PT, R12, c[0x0][0x1d4], PT ;  /* 0x000075000c007a0c */ /* 0x000fe20003fc6270 */
[C---:B------:R-:W-:Y:S01]  /*0f20*/  IMAD R4, R142.reuse, c[0x0][0x23c], R2 ;  /* 0x00008f008e047a24 */ /* 0x040fe200078e0202 */
[----:B------:R-:W-:Y:S01]  /*0f30*/  ULDC.64 UR4, c[0x0][0x290] ;  /* 0x0000a40000047ab9 */ /* 0x000fe20000000a00 */
[----:B------:R-:W-:Y:S01]  /*0f40*/  IMAD.WIDE.U32 R2, R142, c[0x0][0x238], R12 ;  /* 0x00008e008e027a25 */ /* 0x000fe200078e000c */
[----:B------:R-:W-:Y:S01]  /*0f50*/  UIMAD.WIDE.U32 UR20, UR6, UR4, URZ ;  /* 0x00000004061472a5 */ /* 0x000fe2000f8e003f */
[----:B------:R-:W-:Y:S01]  /*0f60*/  IADD3 R98, -R105, 0x30, RZ ;  /* 0x0000003069627810 */ /* 0x000fe20007ffe1ff */
[----:B------:R-:W-:Y:S01]  /*0f70*/  UIMAD UR5, UR6, UR5, URZ ;  /* 0x00000005060572a4 */ /* 0x000fe2000f8e023f */
[----:B------:R-:W-:Y:S01]  /*0f80*/  IMAD.IADD R3, R3, 0x1, R4 ;  /* 0x0000000103037824 */ /* 0x000fe200078e0204 */
[----:B------:R-:W-:Y:S01]  /*0f90*/  ULDC.U8 UR4, c[0x0][0x298] ;  /* 0x0000a60000047ab9 */ /* 0x000fe20000000000 */
[----:B------:R-:W-:Y:S01]  /*0fa0*/  IMAD R4, R23, c[0x0][0x240], RZ ;  /* 0x0000900017047a24 */ /* 0x000fe200078e02ff */
[----:B------:R-:W-:Y:S01]  /*0fb0*/  UIADD3 UR14, UR17, UR14, URZ ;  /* 0x0000000e110e7290 */ /* 0x000fe2000fffe03f */
[----:B------:R-:W-:Y:S01]  /*0fc0*/  IMAD.WIDE.U32 R2, R19, c[0x0][0x240], R2 ;  /* 0x0000900013027a25 */ /* 0x000fe200078e0002 */
[----:B------:R-:W-:-:S02]  /*0fd0*/  UIADD3 UR15, UR19, UR15, URZ ;  /* 0x0000000f130f7290 */ /* 0x000fc4000fffe03f */
[----:B------:R-:W-:Y:S01]  /*0fe0*/  UIADD3 UR5, UR21, UR5, URZ ;  /* 0x0000000515057290 */ /* 0x000fe2000fffe03f */
[----:B------:R-:W-:Y:S02]  /*0ff0*/  IMAD R4, R19, c[0x0][0x244], R4 ;  /* 0x0000910013047a24 */ /* 0x000fe400078e0204 */
[----:B------:R-:W-:Y:S02]  /*1000*/  IMAD.IADD R26, R20, 0x1, -R26 ;  /* 0x00000001141a7824 */ /* 0x000fe400078e0a1a */
[----:B------:R-:W-:Y:S02]  /*1010*/  IMAD.IADD R3, R3, 0x1, R4 ;  /* 0x0000000103037824 */ /* 0x000fe400078e0204 */
[----:B------:R-:W-:Y:S02]  /*1020*/  IMAD R4, R41, -0x30, R0 ;  /* 0xffffffd029047824 */ /* 0x000fe400078e0200 */
[----:B------:R-:W-:Y:S01]  /*1030*/  IMAD.WIDE.U32 R118, R100, c[0x0][0x248], R2 ;  /* 0x0000920064767a25 */ /* 0x000fe200078e0002 */
[----:B------:R-:W-:-:S02]  /*1040*/  LEA.HI R2, R18, R20, RZ, 0x3 ;  /* 0x0000001412027211 */ /* 0x000fc400078f18ff */
[----:B------:R-:W-:Y:S01]  /*1050*/  IMNMX R4, R4, 0x30, PT ;  /* 0x0000003004047817 */ /* 0x000fe20003800200 */
[----:B------:R-:W-:Y:S02]  /*1060*/  IMAD.IADD R109, R119, 0x1, R6 ;  /* 0x00000001776d7824 */ /* 0x000fe400078e0206 */
[----:B------:R-:W-:Y:S02]  /*1070*/  IMAD.MOV.U32 R108, RZ, RZ, R118 ;  /* 0x000000ffff6c7224 */ /* 0x000fe400078e0076 */
[----:B------:R-:W-:Y:S02]  /*1080*/  IMAD.IADD R4, R4, 0x1, -R105 ;  /* 0x0000000104047824 */ /* 0x000fe400078e0a69 */
[C---:B------:R-:W-:Y:S02]  /*1090*/  IMAD.SHL.U32 R34, R26.reuse, 0x4, RZ ;  /* 0x000000041a227824 */ /* 0x040fe400078e00ff */
[----:B------:R-:W-:Y:S01]  /*10a0*/  IMAD.SHL.U32 R26, R26, 0x8, RZ ;  /* 0x000000081a1a7824 */ /* 0x000fe200078e00ff */
[----:B------:R-:W-:-:S02]  /*10b0*/  ISETP.GE.AND P1, PT, R4, 0x1, PT ;  /* 0x000000010400780c */ /* 0x000fc40003f26270 */
[----:B------:R-:W-:Y:S02]  /*10c0*/  ISETP.GT.AND P0, PT, R4, 0x20, PT ;  /* 0x000000200400780c */ /* 0x000fe40003f04270 */
[----:B------:R-:W-:Y:S01]  /*10d0*/  SHF.R.S32.HI R4, RZ, 0x3, R2 ;  /* 0x00000003ff047819 */ /* 0x000fe20000011402 */
[----:B------:R-:W-:Y:S01]  /*10e0*/  IMAD.WIDE.U32 R2, R41, UR8, R108 ;  /* 0x0000000829027c25 */ /* 0x000fe2000f8e006c */
[----:B------:R-:W-:Y:S02]  /*10f0*/  IADD3 R37, R34, 0x10, RZ ;  /* 0x0000001022257810 */ /* 0x000fe40007ffe0ff */
[----:B------:R-:W-:Y:S01]  /*1100*/  SHF.R.S32.HI R27, RZ, 0x1f, R26 ;  /* 0x0000001fff1b7819 */ /* 0x000fe2000001141a */
[----:B------:R-:W-:Y:S01]  /*1110*/  IMAD.SHL.U32 R4, R4, 0x40, RZ ;  /* 0x0000004004047824 */ /* 0x000fe200078e00ff */
[C---:B------:R-:W-:Y:S01]  /*1120*/  IADD3 R36, R34.reuse, 0x20, RZ ;  /* 0x0000002022247810 */ /* 0x040fe20007ffe0ff */
[----:B------:R-:W-:Y:S01]  /*1130*/  IMAD.IADD R3, R3, 0x1, R5 ;  /* 0x0000000103037824 */ /* 0x000fe200078e0205 */
[----:B------:R-:W-:Y:S01]  /*1140*/  LOP3.LUT R5, R7, 0x7fffffe, RZ, 0xc0, !PT ;  /* 0x07fffffe07057812 */ /* 0x000fe200078ec0ff */
[----:B------:R-:W-:Y:S01]  /*1150*/  IMAD.IADD R28, R34, 0x1, R37 ;  /* 0x00000001221c7824 */ /* 0x000fe200078e0225 */
[----:B------:R-:W-:Y:S01]  /*1160*/  LOP3.LUT R4, R4, 0xc0, RZ, 0xc0, !PT ;  /* 0x000000c004047812 */ /* 0x000fe200078ec0ff */
[----:B------:R-:W-:Y:S01]  /*1170*/  IMAD.IADD R29, R34, 0x1, R36 ;  /* 0x00000001221d7824 */ /* 0x000fe200078e0224 */
[----:B------:R-:W-:Y:S01]  /*1180*/  @P1 LEA R6, P2, R2, c[0x0][0x220], 0x1 ;  /* 0x0000880002061a11 */ /* 0x000fe200078408ff */
[----:B------:R-:W-:Y:S01]  /*1190*/  IMAD.IADD R10, R105, 0x1, -R5 ;  /* 0x00000001690a7824 */ /* 0x000fe200078e0a05 */
[----:B------:R-:W-:-:S02]  /*11a0*/  LOP3.LUT R11, R4, 0x18, R12, 0xf8, !PT ;  /* 0x00000018040b7812 */ /* 0x000fc400078ef80c */
[----:B------:R-:W-:Y:S01]  /*11b0*/  SHF.R.U32.HI R9, RZ, 0x3, R4 ;  /* 0x00000003ff097819 */ /* 0x000fe20000011604 */
[----:B------:R-:W-:Y:S01]  /*11c0*/  IMAD R10, R10, 0x20, R8 ;  /* 0x000000200a0a7824 */ /* 0x000fe200078e0208 */
[----:B------:R-:W-:Y:S02]  /*11d0*/  IADD3 R8, R12, 0x20, RZ ;  /* 0x000000200c087810 */ /* 0x000fe40007ffe0ff */
[----:B------:R-:W-:Y:S02]  /*11e0*/  LOP3.LUT R9, R11, R9, RZ, 0x3c, !PT ;  /* 0x000000090b097212 */ /* 0x000fe400078e3cff */
[----:B------:R-:W-:Y:S02]  /*11f0*/  ISETP.GE.AND P5, PT, R8, c[0x0][0x1d4], PT ;  /* 0x0000750008007a0c */ /* 0x000fe40003fa6270 */
[----:B------:R-:W-:Y:S01]  /*1200*/  @P1 LEA.HI.X R7, R2, c[0x0][0x224], R3, 0x1, P2 ;  /* 0x0000890002071a11 */ /* 0x000fe200010f0c03 */
[----:B------:R-:W-:Y:S01]  /*1210*/  IMAD.IADD R8, R10, 0x1, R9 ;  /* 0x000000010a087824 */ /* 0x000fe200078e0209 */
[----:B------:R-:W-:Y:S01]  /*1220*/  @P0 IADD3 R2, P2, R2, UR11, RZ ;  /* 0x0000000b02020c10 */ /* 0x000fe2000ff5e0ff */
[----:B------:R-:W-:Y:S01]  /*1230*/  IMAD.IADD R9, R150, 0x1, R16 ;  /* 0x0000000196097824 */ /* 0x000fe200078e0210 */
[----:B------:R-:W-:Y:S01]  /*1240*/  SHF.R.S32.HI R35, RZ, 0x1f, R34 ;  /* 0x0000001fff237819 */ /* 0x000fe20000011422 */
[----:B------:R-:W-:Y:S01]  /*1250*/  IMAD.SHL.U32 R86, R8, 0x2, RZ ;  /* 0x0000000208567824 */ /* 0x000fe200078e00ff */
[----:B------:R-:W-:Y:S01]  /*1260*/  IADD3 R8, R12, 0x40, RZ ;  /* 0x000000400c087810 */ /* 0x000fe20007ffe0ff */
[----:B------:R-:W-:Y:S01]  /*1270*/  IMAD R16, R23, c[0x0][0x210], RZ ;  /* 0x0000840017107a24 */ /* 0x000fe200078e02ff */
[----:B------:R-:W-:-:S02]  /*1280*/  SHF.R.S32.HI R11, RZ, 0x1f, R9 ;  /* 0x0000001fff0b7819 */ /* 0x000fc40000011409 */
[----:B------:R-:W-:Y:S01]  /*1290*/  ISETP.GE.AND P4, PT, R8, c[0x0][0x1d4], PT ;  /* 0x0000750008007a0c */ /* 0x000fe20003f86270 */
[----:B------:R-:W-:Y:S01]  /*12a0*/  @!PT LDS RZ, [RZ] ;  /* 0x00000000fffff984 */ /* 0x000fe20000000800 */
[----:B------:R-:W-:Y:S01]  /*12b0*/  @!PT LDS RZ, [RZ] ;  /* 0x00000000fffff984 */ /* 0x000fe20000000800 */
[----:B------:R-:W-:Y:S01]  /*12c0*/  @!PT LDS RZ, [RZ] ;  /* 0x00000000fffff984 */ /* 0x000fe20000000800 */
[----:B------:R1:W-:Y:S01]  /*12d0*/  @P1 LDGSTS.E.BYPASS.LTC128B.128 [R86+0x3c80], [R6.64], !P6 ;  /* 0x03c8000006561fae */ /* 0x0003e2000f101d4c */
[----:B------:R-:W-:Y:S01]  /*12e0*/  @P0 IADD3.X R5, R3, UR10, RZ, P2, !PT ;  /* 0x0000000a03050c10 */ /* 0x000fe200097fe4ff */
[----:B------:R-:W-:Y:S01]  /*12f0*/  IMAD R8, R11, c[0x0][0x1e0], RZ ;  /* 0x000078000b087a24 */ /* 0x000fe200078e02ff */
[----:B------:R-:W-:Y:S01]  /*1300*/  @P0 LEA R4, P2, R2, c[0x0][0x220], 0x1 ;  /* 0x0000880002040a11 */ /* 0x000fe200078408ff */
[----:B------:R1:W-:Y:S01]  /*1310*/  @P1 LDGSTS.E.BYPASS.LTC128B.128 [R86+0x4880], [R6.64+0x40], !P5 ;  /* 0x0488004006561fae */ /* 0x0003e2000e901d4c */
[----:B------:R-:W-:Y:S01]  /*1320*/  IMAD R16, R19, c[0x0][0x214], R16 ;  /* 0x0000850013107a24 */ /* 0x000fe200078e0210 */
[----:B------:R-:W-:Y:S01]  /*1330*/  IADD3 R97, R26, 0x30, RZ ;  /* 0x000000301a617810 */ /* 0x000fe20007ffe0ff */
[----:B------:R-:W-:Y:S01]  /*1340*/  IMAD R8, R9, c[0x0][0x1e4], R8 ;  /* 0x0000790009087a24 */ /* 0x000fe200078e0208 */
[----:B------:R-:W-:Y:S02]  /*1350*/  @P0 LEA.HI.X R5, R2, c[0x0][0x224], R5, 0x1, P2 ;  /* 0x0000890002050a11 */ /* 0x000fe400010f0c05 */
[----:B------:R-:W-:-:S02]  /*1360*/  ISETP.NE.AND P2, PT, R17, RZ, PT ;  /* 0x000000ff1100720c */ /* 0x000fc40003f45270 */
[----:B------:R1:W-:Y:S01]  /*1370*/  @P1 LDGSTS.E.BYPASS.LTC128B.128 [R86+0x5480], [R6.64+0x80], !P4 ;  /* 0x0548008006561fae */ /* 0x0003e2000e101d4c */
[C---:B------:R-:W-:Y:S02]  /*1380*/  IADD3 R96, R26.reuse, 0x40, RZ ;  /* 0x000000401a607810 */ /* 0x040fe40007ffe0ff */
[----:B------:R-:W-:Y:S01]  /*1390*/  IADD3 R95, R26, 0x50, RZ ;  /* 0x000000501a5f7810 */ /* 0x000fe20007ffe0ff */
[----:B------:R2:W-:Y:S04]  /*13a0*/  @P0 LDGSTS.E.BYPASS.LTC128B.128 [R86+0x4480], [R4.64], !P6 ;  /* 0x0448000004560fae */ /* 0x0005e8000f101d4c */
[----:B------:R2:W-:Y:S04]  /*13b0*/  @P0 LDGSTS.E.BYPASS.LTC128B.128 [R86+0x5080], [R4.64+0x40], !P5 ;  /* 0x0508004004560fae */ /* 0x0005e8000e901d4c */
[----:B------:R2:W-:Y:S04]  /*13c0*/  @P0 LDGSTS.E.BYPASS.LTC128B.128 [R86+0x5c80], [R4.64+0x80], !P4 ;  /* 0x05c8008004560fae */ /* 0x0005e8000e101d4c */
[----:B------:R-:W0:Y:S01]  /*13d0*/  LDGDEPBAR ;  /* 0x00000000000079af */ /* 0x000e220000000000 */
[----:B-1----:R-:W-:-:S04]  /*13e0*/  IMAD.WIDE.U32 R6, R9, c[0x0][0x1e0], RZ ;  /* 0x0000780009067a25 */ /* 0x002fc800078e00ff */
[----:B------:R-:W-:Y:S02]  /*13f0*/  IMAD.IADD R7, R7, 0x1, R8 ;  /* 0x0000000107077824 */ /* 0x000fe400078e0208 */
[----:B------:R-:W-:Y:S02]  /*1400*/  IMAD R8, R23, c[0x0][0x1e8], RZ ;  /* 0x00007a0017087a24 */ /* 0x000fe400078e02ff */
[----:B------:R-:W-:-:S04]  /*1410*/  IMAD.WIDE.U32 R6, R19, c[0x0][0x1e8], R6 ;  /* 0x00007a0013067a25 */ /* 0x000fc800078e0006 */
[----:B------:R-:W-:Y:S01]  /*1420*/  IMAD R8, R19, c[0x0][0x1ec], R8 ;  /* 0x00007b0013087a24 */ /* 0x000fe200078e0208 */
[----:B--2---:R-:W-:-:S03]  /*1430*/  LEA.HI R4, R94, R94, RZ, 0x1 ;  /* 0x0000005e5e047211 */ /* 0x004fc600078f08ff */
[----:B------:R-:W-:Y:S01]  /*1440*/  IMAD.IADD R7, R7, 0x1, R8 ;  /* 0x0000000107077824 */ /* 0x000fe200078e0208 */
[----:B------:R-:W-:-:S05]  /*1450*/  LOP3.LUT R4, R4, 0x7fffffe, RZ, 0xc0, !PT ;  /* 0x07fffffe04047812 */ /* 0x000fca00078ec0ff */
[----:B------:R-:W-:Y:S02]  /*1460*/  IMAD.IADD R4, R94, 0x1, -R4 ;  /* 0x000000015e047824 */ /* 0x000fe400078e0a04 */
[--C-:B---3--:R-:W-:Y:S01]  /*1470*/  @P3 IMAD.MOV.U32 R2, RZ, RZ, R15.reuse ;  /* 0x000000ffff023224 */ /* 0x108fe200078e000f */
[----:B------:R-:W-:Y:S01]  /*1480*/  @P3 SHF.R.S32.HI R3, RZ, 0x1f, R15 ;  /* 0x0000001fff033819 */ /* 0x000fe2000001140f */
[----:B------:R-:W-:Y:S01]  /*1490*/  @!P3 IMAD.MOV.U32 R2, RZ, RZ, R21 ;  /* 0x000000ffff02b224 */ /* 0x000fe200078e0015 */
[----:B------:R-:W-:Y:S01]  /*14a0*/  SHF.R.S32.HI R15, RZ, 0x1f, R94 ;  /* 0x0000001fff0f7819 */ /* 0x000fe2000001145e */
[----:B------:R-:W-:Y:S02]  /*14b0*/  @!P3 IMAD.MOV.U32 R3, RZ, RZ, R14 ;  /* 0x000000ffff03b224 */ /* 0x000fe400078e000e */
[----:B------:R-:W-:Y:S01]  /*14c0*/  IMAD.SHL.U32 R14, R155, 0x2, RZ ;  /* 0x000000029b0e7824 */ /* 0x000fe200078e00ff */
[----:B------:R-:W-:Y:S02]  /*14d0*/  SEL R42, R2, RZ, !P2 ;  /* 0x000000ff022a7207 */ /* 0x000fe40005000000 */
[----:B------:R-:W-:-:S02]  /*14e0*/  LEA.HI R2, R18, R20, RZ, 0x4 ;  /* 0x0000001412027211 */ /* 0x000fc400078f20ff */
[----:B------:R-:W-:Y:S01]  /*14f0*/  SEL R45, R3, RZ, !P2 ;  /* 0x000000ff032d7207 */ /* 0x000fe20005000000 */
[----:B------:R-:W-:Y:S01]  /*1500*/  IMAD R3, R15, c[0x0][0x1e0], RZ ;  /* 0x000078000f037a24 */ /* 0x000fe200078e02ff */
[----:B------:R-:W-:Y:S01]  /*1510*/  IADD3 R20, -R14, c[0x0][0x1d4], RZ ;  /* 0x000075000e147a10 */ /* 0x000fe20007ffe1ff */
[----:B------:R-:W-:Y:S02]  /*1520*/  IMAD.SHL.U32 R10, R2, 0x10, RZ ;  /* 0x00000010020a7824 */ /* 0x000fe400078e00ff */
[----:B------:R-:W-:Y:S02]  /*1530*/  IMAD R2, R45, c[0x0][0x1f0], RZ ;  /* 0x00007c002d027a24 */ /* 0x000fe400078e02ff */
[----:B------:R-:W-:Y:S02]  /*1540*/  IMAD R3, R94, c[0x0][0x1e4], R3 ;  /* 0x000079005e037a24 */ /* 0x000fe400078e0203 */
[----:B------:R-:W-:-:S04]  /*1550*/  IMAD.WIDE.U32 R90, R42, c[0x0][0x1f0], R6 ;  /* 0x00007c002a5a7a25 */ /* 0x000fc800078e0006 */
[----:B------:R-:W-:Y:S01]  /*1560*/  IMAD R2, R42, c[0x0][0x1f4], R2 ;  /* 0x00007d002a027a24 */ /* 0x000fe200078e0202 */
[----:B------:R-:W-:Y:S01]  /*1570*/  BAR.SYNC.DEFER_BLOCKING 0x0 ;  /* 0x0000000000007b1d */ /* 0x000fe20000010000 */
[----:B------:R-:W-:Y:S01]  /*1580*/  IMAD.IADD R141, R157, 0x1, R3 ;  /* 0x000000019d8d7824 */ /* 0x000fe200078e0203 */
[----:B------:R-:W-:Y:S01]  /*1590*/  IADD3 R147, P1, P0, R90, R156, R26 ;  /* 0x0000009c5a937210 */ /* 0x000fe2000783e01a */
[----:B------:R-:W-:Y:S01]  /*15a0*/  IMAD.IADD R92, R91, 0x1, R2 ;  /* 0x000000015b5c7824 */ /* 0x000fe200078e0202 */
[----:B------:R-:W-:Y:S01]  /*15b0*/  LOP3.LUT R2, R10, 0xffffff00, RZ, 0xc0, !PT ;  /* 0xffffff000a027812 */ /* 0x000fe200078ec0ff */
[----:B------:R-:W-:-:S03]  /*15c0*/  IMAD.WIDE.U32 R6, R94, c[0x0][0x280], R34 ;  /* 0x0000a0005e067a25 */ /* 0x000fc600078e0022 */
[----:B------:R-:W-:Y:S01]  /*15d0*/  IADD3.X R146, R92, R141, R27, P1, P0 ;  /* 0x0000008d5c927210 */ /* 0x000fe20000fe041b */
[----:B------:R-:W-:Y:S01]  /*15e0*/  IMAD.MOV.U32 R32, RZ, RZ, R6 ;  /* 0x000000ffff207224 */ /* 0x000fe200078e0006 */
[----:B------:R-:W-:Y:S01]  /*15f0*/  ISETP.GE.AND P0, PT, R26, c[0x0][0x27c], PT ;  /* 0x00009f001a007a0c */ /* 0x000fe20003f06270 */
[----:B------:R-:W-:Y:S01]  /*1600*/  IMAD R4, R4, 0x20, R2 ;  /* 0x0000002004047824 */ /* 0x000fe200078e0202 */
[----:B------:R-:W-:Y:S01]  /*1610*/  ISETP.GE.AND P1, PT, R28, c[0x0][0x27c], PT ;  /* 0x00009f001c007a0c */ /* 0x000fe20003f26270 */
[----:B------:R-:W-:Y:S01]  /*1620*/  IMAD.WIDE.U32 R2, R94, c[0x0][0x290], R34 ;  /* 0x0000a4005e027a25 */ /* 0x000fe200078e0022 */
[----:B------:R-:W-:Y:S02]  /*1630*/  SEL R5, RZ, c[0x0][0x27c], !P0 ;  /* 0x00009f00ff057a07 */ /* 0x000fe40004000000 */
[-C--:B------:R-:W-:Y:S01]  /*1640*/  SEL R8, R14, R20.reuse, !P0 ;  /* 0x000000140e087207 */ /* 0x080fe20004000000 */
[----:B------:R-:W-:Y:S01]  /*1650*/  IMAD.MOV.U32 R30, RZ, RZ, R2 ;  /* 0x000000ffff1e7224 */ /* 0x000fe200078e0002 */
[----:B------:R-:W-:Y:S01]  /*1660*/  ISETP.GE.AND P0, PT, R29, c[0x0][0x27c], PT ;  /* 0x00009f001d007a0c */ /* 0x000fe20003f06270 */
[----:B------:R-:W-:Y:S01]  /*1670*/  IMAD.IADD R5, R26, 0x1, R5 ;  /* 0x000000011a057824 */ /* 0x000fe200078e0205 */
[----:B------:R-:W-:-:S02]  /*1680*/  SEL R17, R14, R20, !P1 ;  /* 0x000000140e117207 */ /* 0x000fc40004800000 */
[----:B------:R-:W-:Y:S01]  /*1690*/  SEL R20, R14, R20, !P0 ;  /* 0x000000140e147207 */ /* 0x000fe20004000000 */
[----:B------:R-:W-:Y:S01]  /*16a0*/  IMAD R14, R15, c[0x0][0x280], RZ ;  /* 0x0000a0000f0e7a24 */ /* 0x000fe200078e02ff */
[----:B------:R-:W-:Y:S02]  /*16b0*/  SEL R43, RZ, c[0x0][0x27c], !P0 ;  /* 0x00009f00ff2b7a07 */ /* 0x000fe40004000000 */
[----:B------:R-:W-:Y:S01]  /*16c0*/  IADD3 R145, P0, R9, R94, RZ ;  /* 0x0000005e09917210 */ /* 0x000fe20007f1e0ff */
[----:B------:R-:W-:Y:S01]  /*16d0*/  IMAD R14, R94, c[0x0][0x284], R14 ;  /* 0x0000a1005e0e7a24 */ /* 0x000fe200078e020e */
[----:B------:R-:W-:Y:S02]  /*16e0*/  SHF.R.S32.HI R9, RZ, 0x1f, R5 ;  /* 0x0000001fff097819 */ /* 0x000fe40000011405 */
[----:B------:R-:W-:Y:S01]  /*16f0*/  SHF.R.S32.HI R10, RZ, 0x1f, R8 ;  /* 0x0000001fff0a7819 */ /* 0x000fe20000011408 */
[----:B------:R-:W-:Y:S01]  /*1700*/  IMAD.X R144, R11, 0x1, R15, P0 ;  /* 0x000000010b907824 */ /* 0x000fe200000e060f */
[-C--:B------:R-:W-:Y:S01]  /*1710*/  LEA.HI R21, R9, R5.reuse, RZ, 0x3 ;  /* 0x0000000509157211 */ /* 0x080fe200078f18ff */
[----:B------:R-:W-:Y:S01]  /*1720*/  IMAD R15, R15, c[0x0][0x290], RZ ;  /* 0x0000a4000f0f7a24 */ /* 0x000fe200078e02ff */
[----:B------:R-:W-:Y:S01]  /*1730*/  LEA.HI R39, R9, R5, RZ, 0x5 ;  /* 0x0000000509277211 */ /* 0x000fe200078f28ff */
[----:B------:R-:W-:Y:S01]  /*1740*/  IMAD.IADD R33, R7, 0x1, R14 ;  /* 0x0000000107217824 */ /* 0x000fe200078e020e */
[----:B------:R-:W-:Y:S01]  /*1750*/  LEA.HI R38, R10, R8, RZ, 0x4 ;  /* 0x000000080a267211 */ /* 0x000fe200078f20ff */
[----:B------:R-:W-:Y:S01]  /*1760*/  IMAD R5, R23, c[0x0][0x260], RZ ;  /* 0x0000980017057a24 */ /* 0x000fe200078e02ff */
[----:B------:R-:W-:Y:S01]  /*1770*/  SEL R40, RZ, c[0x0][0x27c], !P1 ;  /* 0x00009f00ff287a07 */ /* 0x000fe20004800000 */
[----:B------:R-:W-:Y:S01]  /*1780*/  IMAD.WIDE.U32 R6, R19, c[0x0][0x210], R26 ;  /* 0x0000840013067a25 */ /* 0x000fe200078e001a */
[----:B------:R-:W-:-:S02]  /*1790*/  LOP3.LUT R122, R21, 0xfffffff8, RZ, 0xc0, !PT ;  /* 0xfffffff8157a7812 */ /* 0x000fc400078ec0ff */
[----:B------:R-:W-:Y:S01]  /*17a0*/  ISETP.GE.AND P1, PT, R155, 0x1, PT ;  /* 0x000000019b00780c */ /* 0x000fe20003f26270 */
[----:B------:R-:W-:Y:S01]  /*17b0*/  IMAD R15, R94, c[0x0][0x294], R15 ;  /* 0x0000a5005e0f7a24 */ /* 0x000fe200078e020f */
[----:B------:R-:W-:Y:S01]  /*17c0*/  SHF.R.S32.HI R136, RZ, 0x1f, R122 ;  /* 0x0000001fff887819 */ /* 0x000fe2000001147a */
[C---:B------:R-:W-:Y:S02]  /*17d0*/  IMAD R5, R19.reuse, c[0x0][0x264], R5 ;  /* 0x0000990013057a24 */ /* 0x040fe400078e0205 */
[----:B------:R-:W-:-:S04]  /*17e0*/  IMAD.WIDE.U32 R8, R19, c[0x0][0x260], R12 ;  /* 0x0000980013087a25 */ /* 0x000fc800078e000c */
[----:B------:R-:W-:Y:S01]  /*17f0*/  IMAD.IADD R19, R7, 0x1, R16 ;  /* 0x0000000107137824 */ /* 0x000fe200078e0210 */
[----:B------:R-:W-:Y:S01]  /*1800*/  SHF.R.S32.HI R7, RZ, 0x1f, R105 ;  /* 0x0000001fff077819 */ /* 0x000fe20000011469 */
[----:B------:R-:W-:Y:S02]  /*1810*/  IMAD.IADD R31, R3, 0x1, R15 ;  /* 0x00000001031f7824 */ /* 0x000fe400078e020f */
[----:B------:R-:W-:Y:S01]  /*1820*/  IMAD.WIDE.U32 R2, R94, c[0x0][0x290], R26 ;  /* 0x0000a4005e027a25 */ /* 0x000fe200078e001a */
[----:B------:R-:W-:-:S03]  /*1830*/  LEA.HI R7, R7, R105, RZ, 0x2 ;  /* 0x0000006907077211 */ /* 0x000fc600078f10ff */
[----:B------:R-:W-:Y:S01]  /*1840*/  IMAD.IADD R23, R15, 0x1, R3 ;  /* 0x000000010f177824 */ /* 0x000fe200078e0203 */
[----:B------:R-:W-:Y:S01]  /*1850*/  LOP3.LUT R7, R7, 0xfffffffc, RZ, 0xc0, !PT ;  /* 0xfffffffc07077812 */ /* 0x000fe200078ec0ff */
[----:B------:R-:W-:Y:S01]  /*1860*/  IMAD.IADD R3, R9, 0x1, R5 ;  /* 0x0000000109037824 */ /* 0x000fe200078e0205 */
[----:B------:R-:W-:Y:S01]  /*1870*/  SHF.R.S32.HI R5, RZ, 0x1f, R17 ;  /* 0x0000001fff057819 */ /* 0x000fe20000011411 */
[----:B------:R-:W-:Y:S02]  /*1880*/  IMAD.MOV.U32 R18, RZ, RZ, R6 ;  /* 0x000000ffff127224 */ /* 0x000fe400078e0006 */
[----:B------:R-:W-:Y:S01]  /*1890*/  IMAD.MOV.U32 R22, RZ, RZ, R2 ;  /* 0x000000ffff167224 */ /* 0x000fe200078e0002 */
[----:B------:R-:W-:Y:S01]  /*18a0*/  LEA.HI R17, R5, R17, RZ, 0x4 ;  /* 0x0000001105117211 */ /* 0x000fe200078f20ff */
[----:B------:R-:W-:Y:S02]  /*18b0*/  IMAD R6, R44, c[0x0][0x268], RZ ;  /* 0x00009a002c067a24 */ /* 0x000fe400078e02ff */
[----:B------:R-:W-:Y:S01]  /*18c0*/  IMAD.MOV.U32 R2, RZ, RZ, R8 ;  /* 0x000000ffff027224 */ /* 0x000fe200078e0008 */
[----:B------:R-:W-:Y:S01]  /*18d0*/  SHF.R.S32.HI R8, RZ, 0x1f, R20 ;  /* 0x0000001fff087819 */ /* 0x000fe20000011414 */
[----:B------:R-:W-:Y:S01]  /*18e0*/  IMAD.IADD R5, R40, 0x1, R28 ;  /* 0x0000000128057824 */ /* 0x000fe200078e021c */
[----:B------:R-:W-:Y:S01]  /*18f0*/  IADD3 R40, R34, 0x8, RZ ;  /* 0x0000000822287810 */ /* 0x000fe20007ffe0ff */
[----:B------:R-:W-:Y:S01]  /*1900*/  IMAD.IADD R7, R105, 0x1, -R7 ;  /* 0x0000000169077824 */ /* 0x000fe200078e0a07 */
[----:B------:R-:W-:Y:S01]  /*1910*/  LEA.HI R20, R8, R20, RZ, 0x4 ;  /* 0x0000001408147211 */ /* 0x000fe200078f20ff */
[C---:B------:R-:W-:Y:S01]  /*1920*/  IMAD R104, R100.reuse, c[0x0][0x26c], R6 ;  /* 0x00009b0064687a24 */ /* 0x040fe200078e0206 */
[----:B------:R-:W-:Y:S01]  /*1930*/  SHF.R.S32.HI R6, RZ, 0x1f, R5 ;  /* 0x0000001fff067819 */ /* 0x000fe20000011405 */
[----:B------:R-:W-:Y:S01]  /*1940*/  IMAD.WIDE.U32 R100, R100, c[0x0][0x268], R2 ;  /* 0x00009a0064647a25 */ /* 0x000fe200078e0002 */
[----:B------:R-:W-:-:S02]  /*1950*/  LOP3.LUT P0, RZ, R7, 0x2, RZ, 0xc0, !PT ;  /* 0x0000000207ff7812 */ /* 0x000fc4000780c0ff */
[CC--:B------:R-:W-:Y:S01]  /*1960*/  LEA.HI R8, R6.reuse, R5.reuse, RZ, 0x5 ;  /* 0x0000000506087211 */ /* 0x0c0fe200078f28ff */
[----:B------:R-:W-:Y:S01]  /*1970*/  IMAD.SHL.U32 R2, R7, 0x40, RZ ;  /* 0x0000004007027824 */ /* 0x000fe200078e00ff */
[----:B------:R-:W-:Y:S01]  /*1980*/  LEA.HI R15, R6, R5, RZ, 0x3 ;  /* 0x00000005060f7211 */ /* 0x000fe200078f18ff */
[----:B------:R-:W-:Y:S01]  /*1990*/  IMAD.WIDE.U32 R10, R94, c[0x0][0x280], R26 ;  /* 0x0000a0005e0a7a25 */ /* 0x000fe200078e001a */
[----:B------:R-:W-:Y:S02]  /*19a0*/  SHF.R.S32.HI R8, RZ, 0x5, R8 ;  /* 0x00000005ff087819 */ /* 0x000fe40000011408 */
[----:B------:R-:W-:Y:S01]  /*19b0*/  LOP3.LUT R2, R2, 0xc0, RZ, 0xc0, !PT ;  /* 0x000000c002027812 */ /* 0x000fe200078ec0ff */
[----:B------:R-:W-:Y:S01]  /*19c0*/  IMAD.IADD R25, R14, 0x1, R11 ;  /* 0x000000010e197824 */ /* 0x000fe200078e020b */
[----:B------:R-:W-:Y:S01]  /*19d0*/  SHF.R.S32.HI R11, RZ, 0x5, R39 ;  /* 0x00000005ff0b7819 */ /* 0x000fe20000011427 */
[----:B------:R-:W-:Y:S01]  /*19e0*/  IMAD.MOV.U32 R24, RZ, RZ, R10 ;  /* 0x000000ffff187224 */ /* 0x000fe200078e000a */
[----:B------:R-:W-:Y:S01]  /*19f0*/  SHF.R.U32.HI R3, RZ, 0x3, R2 ;  /* 0x00000003ff037819 */ /* 0x000fe20000011602 */
[----:B------:R-:W-:Y:S01]  /*1a00*/  IMAD.IADD R6, R43, 0x1, R29 ;  /* 0x000000012b067824 */ /* 0x000fe200078e021d */
[C---:B------:R-:W-:Y:S01]  /*1a10*/  LOP3.LUT R9, R2.reuse, 0x18, R21, 0xf8, !PT ;  /* 0x0000001802097812 */ /* 0x040fe200078ef815 */
[----:B------:R-:W-:Y:S01]  /*1a20*/  IMAD R12, R11, 0x600, R4 ;  /* 0x000006000b0c7824 */ /* 0x000fe200078e0204 */
[----:B------:R-:W-:Y:S01]  /*1a30*/  LOP3.LUT R10, R2, 0x18, R15, 0xf8, !PT ;  /* 0x00000018020a7812 */ /* 0x000fe200078ef80f */
[----:B------:R-:W-:Y:S01]  /*1a40*/  IMAD.WIDE.U32 R116, R42, c[0x0][0x218], R18 ;  /* 0x000086002a747a25 */ /* 0x000fe200078e0012 */
[----:B------:R-:W-:-:S02]  /*1a50*/  SHF.R.S32.HI R5, RZ, 0x4, R38 ;  /* 0x00000004ff057819 */ /* 0x000fc40000011426 */
[-C--:B------:R-:W-:Y:S01]  /*1a60*/  LOP3.LUT R11, R9, R3.reuse, RZ, 0x3c, !PT ;  /* 0x00000003090b7212 */ /* 0x080fe200078e3cff */
[----:B------:R-:W-:Y:S01]  /*1a70*/  IMAD R9, R8, 0x600, R4 ;  /* 0x0000060008097824 */ /* 0x000fe200078e0204 */
[----:B------:R-:W-:Y:S01]  /*1a80*/  LOP3.LUT R8, R10, R3, RZ, 0x3c, !PT ;  /* 0x000000030a087212 */ /* 0x000fe200078e3cff */
[----:B-----5:R-:W-:Y:S01]  /*1a90*/  IMAD.WIDE.U32 R114, R149, c[0x0][0x280], R32 ;  /* 0x0000a00095727a25 */ /* 0x020fe200078e0020 */
[----:B------:R-:W-:Y:S02]  /*1aa0*/  SHF.R.S32.HI R7, RZ, 0x1f, R6 ;  /* 0x0000001fff077819 */ /* 0x000fe40000011406 */
[----:B------:R-:W-:Y:S01]  /*1ab0*/  LEA.HI.SX32 R5, R21, R5, 0x1d ;  /* 0x0000000515057211 */ /* 0x000fe200078feaff */
[----:B------:R-:W-:Y:S01]  /*1ac0*/  IMAD.IADD R132, R9, 0x1, R8 ;  /* 0x0000000109847824 */ /* 0x000fe200078e0208 */
[CC--:B------:R-:W-:Y:S01]  /*1ad0*/  LEA.HI R14, R7.reuse, R6.reuse, RZ, 0x3 ;  /* 0x00000006070e7211 */ /* 0x0c0fe200078f18ff */
[----:B------:R-:W-:Y:S01]  /*1ae0*/  IMAD.IADD R133, R12, 0x1, R11 ;  /* 0x000000010c857824 */ /* 0x000fe200078e020b */
[----:B------:R-:W-:Y:S01]  /*1af0*/  LEA.HI R13, R7, R6, RZ, 0x5 ;  /* 0x00000006070d7211 */ /* 0x000fe200078f28ff */
[----:B------:R-:W-:Y:S01]  /*1b00*/  IMAD.SHL.U32 R102, R5, 0x8, RZ ;  /* 0x0000000805667824 */ /* 0x000fe200078e00ff */
[----:B------:R-:W-:Y:S01]  /*1b10*/  SHF.R.S32.HI R8, RZ, 0x1f, R5 ;  /* 0x0000001fff087819 */ /* 0x000fe20000011405 */
[----:B------:R-:W-:Y:S01]  /*1b20*/  IMAD.WIDE.U32 R112, R149, c[0x0][0x280], R24 ;  /* 0x0000a00095707a25 */ /* 0x000fe200078e0018 */
[----:B------:R-:W-:-:S02]  /*1b30*/  SHF.R.S32.HI R6, RZ, 0x4, R17 ;  /* 0x00000004ff067819 */ /* 0x000fc40000011411 */
[----:B------:R-:W-:Y:S01]  /*1b40*/  SHF.R.S32.HI R9, RZ, 0x4, R20 ;  /* 0x00000004ff097819 */ /* 0x000fe20000011414 */
[C---:B------:R-:W-:Y:S01]  /*1b50*/  IMAD.WIDE.U32 R110, R149.reuse, c[0x0][0x290], R30 ;  /* 0x0000a400956e7a25 */ /* 0x040fe200078e001e */
[----:B------:R-:W-:Y:S02]  /*1b60*/  LOP3.LUT R7, R2, 0x8, R26, 0xf8, !PT ;  /* 0x0000000802077812 */ /* 0x000fe400078ef81a */
[----:B------:R-:W-:Y:S01]  /*1b70*/  LEA.HI R10, R8, R5, RZ, 0x2 ;  /* 0x00000005080a7211 */ /* 0x000fe200078f10ff */
[----:B------:R-:W-:Y:S01]  /*1b80*/  IMAD.WIDE.U32 R106, R149, c[0x0][0x290], R22 ;  /* 0x0000a400956a7a25 */ /* 0x000fe200078e0016 */
[----:B------:R-:W-:Y:S02]  /*1b90*/  LEA.HI.SX32 R6, R15, R6, 0x1d ;  /* 0x000000060f067211 */ /* 0x000fe400078feaff */
[----:B------:R-:W-:Y:S01]  /*1ba0*/  SHF.R.S32.HI R11, RZ, 0x5, R13 ;  /* 0x00000005ff0b7819 */ /* 0x000fe2000001140d */
[----:B------:R-:W-:Y:S01]  /*1bb0*/  IMAD.IADD R104, R101, 0x1, R104 ;  /* 0x0000000165687824 */ /* 0x000fe200078e0268 */
[----:B------:R-:W-:Y:S01]  /*1bc0*/  LEA.HI.SX32 R5, R14, R9, 0x1d ;  /* 0x000000090e057211 */ /* 0x000fe200078feaff */
[----:B------:R-:W-:Y:S01]  /*1bd0*/  IMAD.SHL.U32 R99, R6, 0x8, RZ ;  /* 0x0000000806637824 */ /* 0x000fe200078e00ff */
[-C--:B------:R-:W-:Y:S01]  /*1be0*/  LOP3.LUT R87, R7, R3.reuse, RZ, 0x3c, !PT ;  /* 0x0000000307577212 */ /* 0x080fe200078e3cff */
[----:B------:R-:W-:Y:S01]  /*1bf0*/  IMAD R13, R11, 0x600, R4 ;  /* 0x000006000b0d7824 */ /* 0x000fe200078e0204 */
[----:B------:R-:W-:Y:S01]  /*1c00*/  LOP3.LUT R8, R2, 0x18, R14, 0xf8, !PT ;  /* 0x0000001802087812 */ /* 0x000fe200078ef80e */
[----:B------:R-:W-:Y:S01]  /*1c10*/  IMAD.SHL.U32 R103, R5, 0x8, RZ ;  /* 0x0000000805677824 */ /* 0x000fe200078e00ff */
[----:B------:R-:W-:Y:S01]  /*1c20*/  SHF.R.S32.HI R7, RZ, 0x1f, R6 ;  /* 0x0000001fff077819 */ /* 0x000fe20000011406 */
[----:B------:R-:W-:Y:S01]  /*1c30*/  IMAD.IADD R87, R4, 0x1, R87 ;  /* 0x0000000104577824 */ /* 0x000fe200078e0257 */
[----:B------:R-:W-:Y:S01]  /*1c40*/  SHF.R.S32.HI R9, RZ, 0x1f, R5 ;  /* 0x0000001fff097819 */ /* 0x000fe20000011405 */
[----:B------:R-:W-:Y:S01]  /*1c50*/  IMAD.SHL.U32 R133, R133, 0x2, RZ ;  /* 0x0000000285857824 */ /* 0x000fe200078e00ff */
[----:B------:R-:W-:Y:S01]  /*1c60*/  LOP3.LUT R11, R8, R3, RZ, 0x3c, !PT ;  /* 0x00000003080b7212 */ /* 0x000fe200078e3cff */
[----:B------:R-:W-:Y:S01]  /*1c70*/  IMAD.SHL.U32 R132, R132, 0x2, RZ ;  /* 0x0000000284847824 */ /* 0x000fe200078e00ff */
[----:B------:R-:W-:-:S02]  /*1c80*/  LEA.HI R8, R7, R6, RZ, 0x2 ;  /* 0x0000000607087211 */ /* 0x000fc400078f10ff */
[----:B------:R-:W-:Y:S01]  /*1c90*/  LEA.HI R7, R9, R5, RZ, 0x2 ;  /* 0x0000000509077211 */ /* 0x000fe200078f10ff */
[----:B------:R-:W-:Y:S01]  /*1ca0*/  IMAD.IADD R11, R13, 0x1, R11 ;  /* 0x000000010d0b7824 */ /* 0x000fe200078e020b */
[----:B------:R-:W-:Y:S02]  /*1cb0*/  SHF.R.S32.HI R10, RZ, 0x2, R10 ;  /* 0x00000002ff0a7819 */ /* 0x000fe4000001140a */
[----:B------:R-:W-:Y:S01]  /*1cc0*/  SHF.R.S32.HI R8, RZ, 0x2, R8 ;  /* 0x00000002ff087819 */ /* 0x000fe20000011408 */
[----:B------:R-:W-:Y:S01]  /*1cd0*/  IMAD.SHL.U32 R126, R11, 0x2, RZ ;  /* 0x000000020b7e7824 */ /* 0x000fe200078e00ff */
[----:B------:R-:W-:Y:S01]  /*1ce0*/  SHF.R.S32.HI R7, RZ, 0x2, R7 ;  /* 0x00000002ff077819 */ /* 0x000fe20000011407 */
[----:B------:R-:W-:Y:S01]  /*1cf0*/  IMAD R10, R10, 0x600, R4 ;  /* 0x000006000a0a7824 */ /* 0x000fe200078e0204 */
[----:B------:R-:W-:Y:S01]  /*1d00*/  LOP3.LUT R12, R2, 0x18, R102, 0xf8, !PT ;  /* 0x00000018020c7812 */ /* 0x000fe200078ef866 */
[--C-:B------:R-:W-:Y:S01]  /*1d10*/  IMAD R8, R8, 0x600, R4.reuse ;  /* 0x0000060008087824 */ /* 0x100fe200078e0204 */
[----:B------:R-:W-:Y:S01]  /*1d20*/  LEA R87, R87, 0x1880, 0x1 ;  /* 0x0000188057577811 */ /* 0x000fe200078e08ff */
[----:B------:R-:W-:Y:S01]  /*1d30*/  IMAD R7, R7, 0x600, R4 ;  /* 0x0000060007077824 */ /* 0x000fe200078e0204 */
[----:B------:R-:W-:-:S02]  /*1d40*/  LOP3.LUT R4, R2, 0x18, R99, 0xf8, !PT ;  /* 0x0000001802047812 */ /* 0x000fc400078ef863 */
[----:B------:R-:W-:Y:S02]  /*1d50*/  LOP3.LUT R2, R2, 0x18, R103, 0xf8, !PT ;  /* 0x0000001802027812 */ /* 0x000fe400078ef867 */
[-C--:B------:R-:W-:Y:S02]  /*1d60*/  LOP3.LUT R9, R12, R3.reuse, RZ, 0x3c, !PT ;  /* 0x000000030c097212 */ /* 0x080fe400078e3cff */
[-C--:B------:R-:W-:Y:S02]  /*1d70*/  LOP3.LUT R4, R4, R3.reuse, RZ, 0x3c, !PT ;  /* 0x0000000304047212 */ /* 0x080fe400078e3cff */
[----:B------:R-:W-:Y:S01]  /*1d80*/  LOP3.LUT R3, R2, R3, RZ, 0x3c, !PT ;  /* 0x0000000302037212 */ /* 0x000fe200078e3cff */
[----:B------:R-:W-:Y:S01]  /*1d90*/  IMAD.IADD R9, R10, 0x1, R9 ;  /* 0x000000010a097824 */ /* 0x000fe200078e0209 */
[----:B------:R-:W-:Y:S01]  /*1da0*/  SHF.R.S32.HI R2, RZ, 0x1f, R149 ;  /* 0x0000001fff027819 */ /* 0x000fe20000011495 */
[----:B------:R-:W-:Y:S01]  /*1db0*/  IMAD.IADD R8, R8, 0x1, R4 ;  /* 0x0000000108087824 */ /* 0x000fe200078e0204 */
[----:B------:R-:W-:Y:S01]  /*1dc0*/  IADD3 R88, R87, 0x20, RZ ;  /* 0x0000002057587810 */ /* 0x000fe20007ffe0ff */
[----:B------:R-:W-:Y:S01]  /*1dd0*/  IMAD.IADD R7, R7, 0x1, R3 ;  /* 0x0000000107077824 */ /* 0x000fe200078e0203 */
[----:B------:R-:W-:Y:S01]  /*1de0*/  @P0 IADD3 R88, R87, -0x20, RZ ;  /* 0xffffffe057580810 */ /* 0x000fe20007ffe0ff */
[----:B------:R-:W-:Y:S01]  /*1df0*/  IMAD R3, R45, c[0x0][0x218], RZ ;  /* 0x000086002d037a24 */ /* 0x000fe200078e02ff */
[----:B------:R-:W-:Y:S01]  /*1e00*/  ISETP.NE.AND P0, PT, RZ, UR4, PT ;  /* 0x00000004ff007c0c */ /* 0x000fe2000bf05270 */
[----:B------:R-:W-:Y:S01]  /*1e10*/  IMAD.SHL.U32 R125, R9, 0x2, RZ ;  /* 0x00000002097d7824 */ /* 0x000fe200078e00ff */
[----:B------:R-:W-:Y:S01]  /*1e20*/  LOP3.LUT R121, R15, 0xfffffff8, RZ, 0xc0, !PT ;  /* 0xfffffff80f797812 */ /* 0x000fe200078ec0ff */
[----:B------:R-:W-:Y:S01]  /*1e30*/  IMAD R4, R42, c[0x0][0x21c], R3 ;  /* 0x000087002a047a24 */ /* 0x000fe200078e0203 */
[----:B------:R-:W-:Y:S01]  /*1e40*/  LOP3.LUT R120, R14, 0xfffffff8, RZ, 0xc0, !PT ;  /* 0xfffffff80e787812 */ /* 0x000fe200078ec0ff */
[C---:B------:R-:W-:Y:S01]  /*1e50*/  IMAD R3, R2.reuse, c[0x0][0x280], RZ ;  /* 0x0000a00002037a24 */ /* 0x040fe200078e02ff */
[----:B------:R-:W-:Y:S01]  /*1e60*/  P2R R140, PR, RZ, 0x1 ;  /* 0x00000001ff8c7803 */ /* 0x000fe20000000000 */
[----:B------:R-:W-:Y:S01]  /*1e70*/  IMAD R2, R2, c[0x0][0x290], RZ ;  /* 0x0000a40002027a24 */ /* 0x000fe200078e02ff */
[C---:B------:R-:W-:Y:S01]  /*1e80*/  IADD3 R39, R34.reuse, 0x18, RZ ;  /* 0x0000001822277810 */ /* 0x040fe20007ffe0ff */
[C---:B------:R-:W-:Y:S01]  /*1e90*/  IMAD R3, R149.reuse, c[0x0][0x284], R3 ;  /* 0x0000a10095037a24 */ /* 0x040fe200078e0203 */
[----:B------:R-:W-:Y:S01]  /*1ea0*/  IADD3 R38, R34, 0x28, RZ ;  /* 0x0000002822267810 */ /* 0x000fe20007ffe0ff */
[----:B------:R-:W-:Y:S01]  /*1eb0*/  IMAD R2, R149, c[0x0][0x294], R2 ;  /* 0x0000a50095027a24 */ /* 0x000fe200078e0202 */
[----:B------:R-:W-:Y:S01]  /*1ec0*/  SHF.R.S32.HI R129, RZ, 0x1f, R102 ;  /* 0x0000001fff817819 */ /* 0x000fe20000011466 */
[----:B------:R-:W-:Y:S01]  /*1ed0*/  IMAD.IADD R139, R115, 0x1, R3 ;  /* 0x00000001738b7824 */ /* 0x000fe200078e0203 */
[----:B------:R-:W-:Y:S01]  /*1ee0*/  SHF.R.S32.HI R131, RZ, 0x1f, R121 ;  /* 0x0000001fff837819 */ /* 0x000fe20000011479 */
[----:B------:R-:W-:Y:S01]  /*1ef0*/  IMAD.IADD R137, R3, 0x1, R113 ;  /* 0x0000000103897824 */ /* 0x000fe200078e0271 */
[----:B------:R-:W-:Y:S01]  /*1f00*/  SHF.R.S32.HI R130, RZ, 0x1f, R120 ;  /* 0x0000001fff827819 */ /* 0x000fe20000011478 */
[----:B------:R-:W-:Y:S01]  /*1f10*/  IMAD.IADD R138, R111, 0x1, R2 ;  /* 0x000000016f8a7824 */ /* 0x000fe200078e0202 */
[----:B------:R-:W-:Y:S01]  /*1f20*/  SHF.R.S32.HI R128, RZ, 0x1f, R99 ;  /* 0x0000001fff807819 */ /* 0x000fe20000011463 */
[----:B------:R-:W-:Y:S01]  /*1f30*/  IMAD.IADD R135, R2, 0x1, R107 ;  /* 0x0000000102877824 */ /* 0x000fe200078e026b */
[----:B------:R-:W-:Y:S01]  /*1f40*/  SHF.R.S32.HI R127, RZ, 0x1f, R103 ;  /* 0x0000001fff7f7819 */ /* 0x000fe20000011467 */
[----:B------:R-:W-:-:S02]  /*1f50*/  IMAD.IADD R134, R117, 0x1, R4 ;  /* 0x0000000175867824 */ /* 0x000fc400078e0204 */
[----:B------:R-:W-:Y:S02]  /*1f60*/  IMAD.SHL.U32 R124, R8, 0x2, RZ ;  /* 0x00000002087c7824 */ /* 0x000fe400078e00ff */
[----:B------:R-:W-:Y:S02]  /*1f70*/  IMAD.SHL.U32 R123, R7, 0x2, RZ ;  /* 0x00000002077b7824 */ /* 0x000fe400078e00ff */
.L_x_392:
[C---:B-1----:R-:W-:Y:S01]  /*1f80*/  IMAD R2, R41.reuse, UR14, RZ ;  /* 0x0000000e29027c24 */ /* 0x042fe2000f8e02ff */
[----:B------:R-:W-:Y:S01]  /*1f90*/  SHF.R.S32.HI R93, RZ, 0x1f, R41 ;  /* 0x0000001fff5d7819 */ /* 0x000fe20000011429 */
[----:B------:R-:W-:Y:S01]  /*1fa0*/  IMAD.WIDE.U32 R10, R41, UR16, RZ ;  /* 0x00000010290a7c25 */ /* 0x000fe2000f8e00ff */
[----:B------:R-:W-:Y:S04]  /*1fb0*/  DEPBAR.LE SB0, 0x0 ;  /* 0x000080000000791a */ /* 0x000fe80000000000 */
[----:B------:R-:W-:Y:S01]  /*1fc0*/  BAR.SYNC.DEFER_BLOCKING 0x0 ;  /* 0x0000000000007b1d */ /* 0x000fe20000010000 */
[----:B------:R-:W-:Y:S01]  /*1fd0*/  ISETP.GE.AND P1, PT, R155, 0x1, PT ;  /* 0x000000019b00780c */ /* 0x000fe20003f26270 */
[----:B------:R-:W-:Y:S04]  /*1fe0*/  IMAD R2, R93, UR16, R2 ;  /* 0x000000105d027c24 */ /* 0x000fe8000f8e0202 */
[----:B------:R-:W-:Y:S01]  /*1ff0*/  IMAD.IADD R16, R11, 0x1, R2 ;  /* 0x000000010b107824 */ /* 0x000fe200078e0202 */
[----:B------:R-:W-:Y:S05]  /*2000*/  IADD3 R2, P0, R147, R10, RZ ;  /* 0x0000000a93027210 */ /* 0x000fea0007f1e0ff */
[----:B------:R-:W-:Y:S01]  /*2010*/  IMAD.X R3, R16, 0x1, R146, P0 ;  /* 0x0000000110037824 */ /* 0x000fe200000e0692 */
[C---:B------:R-:W-:Y:S04]  /*2020*/  LEA R62, P0, R2.reuse, c[0x0][0x1c8], 0x1 ;  /* 0x00007200023e7a11 */ /* 0x040fe800078008ff */
[----:B------:R-:W-:Y:S01]  /*2030*/  LEA.HI.X R63, R2, c[0x0][0x1cc], R3, 0x1, P0 ;  /* 0x00007300023f7a11 */ /* 0x000fe200000f0c03 */
[----:B------:R-:W-:Y:S01]  /*2040*/  BSSY B1, `(.L_x_367) ;  /* 0x000038c000017945 */ /* 0x000fe20003800000 */
[----:B------:R-:W-:-:S05]  /*2050*/  @!P1 BRA `(.L_x_368) ;  /* 0x000036d000009947 */ /* 0x000fca0003800000 */
[C---:B------:R-:W-:Y:S01]  /*2060*/  IMAD R4, R41.reuse, UR15, RZ ;  /* 0x0000000f29047c24 */ /* 0x040fe2000f8e02ff */
[----:B------:R-:W-:Y:S01]  /*2070*/  ISETP.NE.AND P1, PT, R140, RZ, PT ;  /* 0x000000ff8c00720c */ /* 0x000fe20003f25270 */
[C---:B------:R-:W-:Y:S02]  /*2080*/  IMAD R3, R41.reuse, UR5, RZ ;  /* 0x0000000529037c24 */ /* 0x040fe4000f8e02ff */
[C---:B------:R-:W-:Y:S02]  /*2090*/  IMAD R2, R41.reuse, -0x30, R0 ;  /* 0xffffffd029027824 */ /* 0x040fe400078e0200 */
[C---:B------:R-:W-:Y:S03]  /*20a0*/  IMAD.WIDE.U32 R8, R41.reuse, UR18, RZ ;  /* 0x0000001229087c25 */ /* 0x040fe6000f8e00ff */
[----:B------:R-:W-:Y:S01]  /*20b0*/  IMNMX R89, R2, 0x30, PT ;  /* 0x0000003002597817 */ /* 0x000fe20003800200 */
[----:B------:R-:W-:Y:S04]  /*20c0*/  IMAD.WIDE.U32 R18, R41, UR20, RZ ;  /* 0x0000001429127c25 */ /* 0x000fe8000f8e00ff */
[C---:B------:R-:W-:Y:S02]  /*20d0*/  IMAD R4, R93.reuse, UR18, R4 ;  /* 0x000000125d047c24 */ /* 0x040fe4000f8e0204 */
[----:B------:R-:W-:Y:S03]  /*20e0*/  IMAD R3, R93, UR20, R3 ;  /* 0x000000145d037c24 */ /* 0x000fe6000f8e0203 */
        /* <DEDUP_REMOVED lines=38> */
[----:B------:R-:W-:Y:S11]  /*2350*/  CS2R R2, SRZ ;  /* 0x0000000000027805 */ /* 0x000ff6000001ff00 */
[----:B------:R-:W-:Y:S01]  /*2360*/  @!UPT UIADD3 URZ, URZ, URZ, URZ ;  /* 0x0000003f3f3ff290 */ /* 0x000fe2000fffe03f */
[----:B------:R1:W5:Y:S04]  /*2370*/  @!P0 LDG.E.64 R42, [R8.64] ;  /* 0x0000000c082a8981 */ /* 0x000368000c1e1b00 */
[----:B------:R1:W5:Y:S01]  /*2380*/  @!P0 LDG.E.64 R2, [R4.64] ;  /* 0x0000000c04028981 */ /* 0x000362000c1e1b00 */
[----:B------:R-:W-:Y:S11]  /*2390*/  ISETP.GE.AND P0, PT, R40, c[0x0][0x27c], PT ;  /* 0x00009f0028007a0c */ /* 0x000ff60003f06270 */
[----:B------:R-:W-:Y:S02]  /*23a0*/  @!UPT UIADD3 URZ, URZ, URZ, URZ ;  /* 0x0000003f3f3ff290 */ /* 0x000fe4000fffe03f */
[----:B------:R1:W5:Y:S04]  /*23b0*/  @!P0 LDG.E.64 R46, [R8.64+0x10] ;  /* 0x0000100c082e8981 */ /* 0x000368000c1e1b00 */
[----:B------:R1:W5:Y:S01]  /*23c0*/  @!P0 LDG.E.64 R6, [R4.64+0x10] ;  /* 0x0000100c04068981 */ /* 0x000362000c1e1b00 */
        /* <DEDUP_REMOVED lines=15> */
[----:B------:R1:W5:Y:S02]  /*24c0*/  @!P0 LDG.E.64 R22, [R4.64+0x50] ;  /* 0x0000500c04168981 */ /* 0x000364000c1e1b00 */
.L_x_371:
[----:B------:R-:W-:Y:S05]  /*24d0*/  BSYNC B0 ;  /* 0x0000000000007941 */ /* 0x000fea0003800000 */
.L_x_370:
[----:B------:R-:W-:-:S05]  /*24e0*/  @P1 BRA `(.L_x_372) ;  /* 0x0000341000001947 */ /* 0x000fca0003800000 */
[----:B-1---5:R-:W-:Y:S01]  /*24f0*/  MOV R4, R53 ;  /* 0x0000003500047202 */ /* 0x022fe20000000f00 */
[----:B------:R-:W-:Y:S01]  /*2500*/  IMAD.MOV.U32 R9, RZ, RZ, R54 ;  /* 0x000000ffff097224 */ /* 0x000fe200078e0036 */
        /* <DEDUP_REMOVED lines=37> */
[----:B------:R-:W-:Y:S01]  /*2760*/  @!P0 SHF.R.U64 R5, R2, 0x10, R3 ;  /* 0x0000001002058819 */ /* 0x000fe20000001203 */
[----:B------:R-:W-:Y:S01]  /*2770*/  @!P0 HADD2.F32 R12, -RZ, R4.H0_H0 ;  /* 0x20000004ff0c8230 */ /* 0x000fe20000004100 */
[----:B------:R-:W-:Y:S01]  /*2780*/  @!P0 SHF.R.U64 R44, R42, 0x10, R43 ;  /* 0x000000102a2c8819 */ /* 0x000fe2000000122b */
[----:B------:R-:W-:Y:S01]  /*2790*/  @!P0 HADD2.F32 R42, -RZ, R13.H0_H0 ;  /* 0x2000000dff2a8230 */ /* 0x000fe20000004100 */
[----:B------:R-:W-:Y:S01]  /*27a0*/  @!P0 SHF.R.U32.HI R18, RZ, 0x10, R3 ;  /* 0x00000010ff128819 */ /* 0x000fe20000011603 */
[----:B------:R-:W-:Y:S01]  /*27b0*/  @!P0 HADD2.F32 R13, -RZ, R5.H0_H0 ;  /* 0x20000005ff0d8230 */ /* 0x000fe20000004100 */
[----:B------:R-:W-:Y:S01]  /*27c0*/  @!P0 SHF.R.U32.HI R56, RZ, 0x10, R43 ;  /* 0x00000010ff388819 */ /* 0x000fe2000001162b */
[----:B------:R-:W-:Y:S02]  /*27d0*/  @!P0 HADD2.F32 R44, -RZ, R44.H0_H0 ;  /* 0x2000002cff2c8230 */ /* 0x000fe40000004100 */
[----:B------:R-:W-:Y:S01]  /*27e0*/  @!P0 HADD2.F32 R18, -RZ, R18.H0_H0 ;  /* 0x20000012ff128230 */ /* 0x000fe20000004100 */
[----:B-1----:R-:W-:Y:S01]  /*27f0*/  @!P0 IMAD.MOV.U32 R4, RZ, RZ, R9 ;  /* 0x000000ffff048224 */ /* 0x002fe200078e0009 */
[----:B------:R-:W-:Y:S02]  /*2800*/  @!P0 MOV R2, R8 ;  /* 0x0000000800028202 */ /* 0x000fe40000000f00 */
[----:B------:R-:W-:Y:S02]  /*2810*/  @!P0 MOV R5, R10 ;  /* 0x0000000a00058202 */ /* 0x000fe40000000f00 */
[----:B------:R-:W-:Y:S02]  /*2820*/  @!P0 HADD2.F32 R43, -RZ, R4.H1_H1 ;  /* 0x30000004ff2b8230 */ /* 0x000fe40000004100 */
[--C-:B------:R-:W-:Y:S02]  /*2830*/  @!P0 HADD2.F32 R33, -RZ, R2.reuse.H1_H1 ;  /* 0x30000002ff218230 */ /* 0x100fe40000004100 */
[----:B------:R-:W-:Y:S02]  /*2840*/  @!P0 HADD2.F32 R3, -RZ, R2.H0_H0 ;  /* 0x20000002ff038230 */ /* 0x000fe40000004100 */
[----:B------:R-:W-:Y:S01]  /*2850*/  @!P0 HADD2.F32 R4, -RZ, R4.H0_H0 ;  /* 0x20000004ff048230 */ /* 0x000fe20000004100 */
[-C--:B------:R-:W-:Y:S02]  /*2860*/  @!P0 FMUL.FTZ R64, R33, R12.reuse ;  /* 0x0000000c21408220 */ /* 0x080fe40000410000 */
[----:B------:R-:W-:Y:S02]  /*2870*/  @!P0 FMUL.FTZ R2, R3, R12 ;  /* 0x0000000c03028220 */ /* 0x000fe40000410000 */
[-C--:B------:R-:W-:Y:S02]  /*2880*/  @!P0 FMUL.FTZ R12, R43, R13.reuse ;  /* 0x0000000d2b0c8220 */ /* 0x080fe40000410000 */
[----:B------:R-:W-:Y:S02]  /*2890*/  @!P0 FFMA.FTZ R64, R3, R42, -R64 ;  /* 0x0000002a03408223 */ /* 0x000fe40000010840 */
[C---:B------:R-:W-:Y:S01]  /*28a0*/  @!P0 FMUL.FTZ R3, R4.reuse, R13 ;  /* 0x0000000d04038220 */ /* 0x040fe20000410000 */
[----:B------:R-:W-:Y:S01]  /*28b0*/  @!P0 HADD2.F32 R13, -RZ, R19.H0_H0 ;  /* 0x20000013ff0d8230 */ /* 0x000fe20000004100 */
[----:B------:R-:W-:Y:S01]  /*28c0*/  @!P0 FFMA.FTZ R66, R4, R44, -R12 ;  /* 0x0000002c04428223 */ /* 0x000fe2000001080c */
[----:B------:R-:W-:Y:S01]  /*28d0*/  @!P0 MOV R4, R11 ;  /* 0x0000000b00048202 */ /* 0x000fe20000000f00 */
[----:B------:R-:W-:Y:S01]  /*28e0*/  @!P0 FFMA.FTZ R2, R33, R42, R2 ;  /* 0x0000002a21028223 */ /* 0x000fe20000010002 */
[--C-:B------:R-:W-:Y:S01]  /*28f0*/  @!P0 HADD2.F32 R19, -RZ, R5.reuse.H1_H1 ;  /* 0x30000005ff138230 */ /* 0x100fe20000004100 */
[----:B------:R-:W-:Y:S01]  /*2900*/  @!P0 FFMA.FTZ R3, R43, R44, R3 ;  /* 0x0000002c2b038223 */ /* 0x000fe20000010003 */
[----:B------:R-:W-:Y:S02]  /*2910*/  @!P0 HADD2.F32 R5, -RZ, R5.H0_H0 ;  /* 0x20000005ff058230 */ /* 0x000fe40000004100 */
[----:B------:R-:W-:Y:S01]  /*2920*/  @!P0 HADD2.F32 R33, -RZ, R45.H0_H0 ;  /* 0x2000002dff218230 */ /* 0x000fe20000004100 */
[-C--:B------:R-:W-:Y:S01]  /*2930*/  @!P0 FMUL.FTZ R65, R19, R13.reuse ;  /* 0x0000000d13418220 */ /* 0x080fe20000410000 */
        /* <DEDUP_REMOVED lines=8> */
[C---:B------:R-:W-:Y:S01]  /*29c0*/  @!P0 FMUL.FTZ R5, R12.reuse, R18 ;  /* 0x000000120c058220 */ /* 0x040fe20000410000 */
        /* <DEDUP_REMOVED lines=10> */
.L_x_374:
[----:B------:R-:W-:Y:S05]  /*2a70*/  BSYNC B0 ;  /* 0x0000000000007941 */ /* 0x000fea0003800000 */
.L_x_373:
[----:B------:R-:W-:Y:S01]  /*2a80*/  ISETP.GE.AND P0, PT, R28, c[0x0][0x1d4], PT ;  /* 0x000075001c007a0c */ /* 0x000fe20003f06270 */
[----:B------:R-:W-:Y:S01]  /*2a90*/  @!UPT UIADD3 URZ, URZ, URZ, URZ ;  /* 0x0000003f3f3ff290 */ /* 0x000fe2000fffe03f */
[----:B------:R-:W-:Y:S11]  /*2aa0*/  BSSY B0, `(.L_x_375) ;  /* 0x0000036000007945 */ /* 0x000ff60003800000 */
[----:B------:R-:W-:-:S05]  /*2ab0*/  @P0 BRA `(.L_x_376) ;  /* 0x0000034000000947 */ /* 0x000fca0003800000 */
[----:B------:R-:W-:Y:S01]  /*2ac0*/  ISETP.GE.AND P0, PT, R40, c[0x0][0x27c], PT ;  /* 0x00009f0028007a0c */ /* 0x000fe20003f06270 */
[----:B-1----:R-:W1:Y:S11]  /*2ad0*/  LDS.128 R8, [R88+0x2400] ;  /* 0x0024000058087984 */ /* 0x002e760000000c00 */
[----:B------:R-:W-:Y:S01]  /*2ae0*/  @!UPT UIADD3 URZ, URZ, URZ, URZ ;  /* 0x0000003f3f3ff290 */ /* 0x000fe2000fffe03f */
[----:B------:R-:W-:Y:S01]  /*2af0*/  @!P0 HADD2.F32 R2, -RZ, R24.H0_H0 ;  /* 0x20000018ff028230 */ /* 0x000fe20000004100 */
[----:B------:R-:W-:Y:S01]  /*2b00*/  @!P0 SHF.R.U64 R5, R6, 0x10, R7 ;  /* 0x0000001006058819 */ /* 0x000fe20000001207 */
[----:B------:R-:W-:Y:S01]  /*2b10*/  @!P0 HADD2.F32 R12, -RZ, R57.H0_H0 ;  /* 0x20000039ff0c8230 */ /* 0x000fe20000004100 */
[----:B------:R-:W-:Y:S02]  /*2b20*/  @!P0 SHF.R.U64 R18, R46, 0x10, R47 ;  /* 0x000000102e128819 */ /* 0x000fe4000000122f */
[----:B------:R-:W-:Y:S01]  /*2b30*/  @!P0 SHF.R.U32.HI R7, RZ, 0x10, R7 ;  /* 0x00000010ff078819 */ /* 0x000fe20000011607 */
[----:B------:R-:W-:Y:S01]  /*2b40*/  @!P0 HADD2.F32 R5, -RZ, R5.H0_H0 ;  /* 0x20000005ff058230 */ /* 0x000fe20000004100 */
[----:B------:R-:W-:Y:S01]  /*2b50*/  @!P0 SHF.R.U32.HI R42, RZ, 0x10, R47 ;  /* 0x00000010ff2a8819 */ /* 0x000fe2000001162f */
[----:B------:R-:W-:Y:S04]  /*2b60*/  @!P0 HADD2.F32 R18, -RZ, R18.H0_H0 ;  /* 0x20000012ff128230 */ /* 0x000fe80000004100 */
        /* <DEDUP_REMOVED lines=12> */
[CC--:B------:R-:W-:Y:S01]  /*2c30*/  @!P0 FMUL.FTZ R19, R13.reuse, R5.reuse ;  /* 0x000000050d138220 */ /* 0x0c0fe20000410000 */
[----:B------:R-:W-:Y:S01]  /*2c40*/  @!P0 HADD2.F32 R12, -RZ, R7.H0_H0 ;  /* 0x20000007ff0c8230 */ /* 0x000fe20000004100 */
        /* <DEDUP_REMOVED lines=27> */
.L_x_376:
[----:B------:R-:W-:Y:S05]  /*2e00*/  BSYNC B0 ;  /* 0x0000000000007941 */ /* 0x000fea0003800000 */
.L_x_375:
        /* <DEDUP_REMOVED lines=56> */
.L_x_378:
[----:B------:R-:W-:Y:S05]  /*3190*/  BSYNC B0 ;  /* 0x0000000000007941 */ /* 0x000fea0003800000 */
.L_x_377:
        /* <DEDUP_REMOVED lines=56> */
.L_x_380:
[----:B------:R-:W-:Y:S05]  /*3520*/  BSYNC B0 ;  /* 0x0000000000007941 */ /* 0x000fea0003800000 */
.L_x_379:
        /* <DEDUP_REMOVED lines=56> */
.L_x_382:
[----:B------:R-:W-:Y:S05]  /*38b0*/  BSYNC B0 ;  /* 0x0000000000007941 */ /* 0x000fea0003800000 */
.L_x_381:
[----:B------:R-:W-:Y:S11]  /*38c0*/  ISETP.GE.AND P0, PT, R95, c[0x0][0x1d4], PT ;  /* 0x000075005f007a0c */ /* 0x000ff60003f06270 */
[----:B------:R-:W-:Y:S02]  /*38d0*/  @!UPT UIADD3 URZ, URZ, URZ, URZ ;  /* 0x0000003f3f3ff290 */ /* 0x000fe4000fffe03f */
        /* <DEDUP_REMOVED lines=54> */
.L_x_369:
        /* <DEDUP_REMOVED lines=37> */
[----:B------:R1:W5:Y:S04]  /*3e90*/  @!P0 LDG.E.128 R44, [R8.64] ;  /* 0x0000000c082c8981 */ /* 0x000368000c1e1d00 */
[----:B------:R1:W5:Y:S01]  /*3ea0*/  @!P0 LDG.E.128 R4, [R2.64] ;  /* 0x0000000c02048981 */ /* 0x000362000c1e1d00 */
[----:B------:R-:W-:Y:S11]  /*3eb0*/  ISETP.GE.AND P0, PT, R28, c[0x0][0x27c], PT ;  /* 0x00009f001c007a0c */ /* 0x000ff60003f06270 */
[----:B------:R-:W-:Y:S02]  /*3ec0*/  @!UPT UIADD3 URZ, URZ, URZ, URZ ;  /* 0x0000003f3f3ff290 */ /* 0x000fe4000fffe03f */
[----:B------:R1:W5:Y:S04]  /*3ed0*/  @!P0 LDG.E.128 R56, [R8.64+0x20] ;  /* 0x0000200c08388981 */ /* 0x000368000c1e1d00 */
[----:B------:R1:W5:Y:S01]  /*3ee0*/  @!P0 LDG.E.128 R12, [R2.64+0x20] ;  /* 0x0000200c020c8981 */ /* 0x000362000c1e1d00 */
[----:B------:R-:W-:Y:S11]  /*3ef0*/  ISETP.GE.AND P0, PT, R29, c[0x0][0x27c], PT ;  /* 0x00009f001d007a0c */ /* 0x000ff60003f06270 */
[----:B------:R-:W-:Y:S02]  /*3f00*/  @!UPT UIADD3 URZ, URZ, URZ, URZ ;  /* 0x0000003f3f3ff290 */ /* 0x000fe4000fffe03f */
[----:B------:R1:W5:Y:S04]  /*3f10*/  @!P0 LDG.E.128 R64, [R8.64+0x40] ;  /* 0x0000400c08408981 */ /* 0x000368000c1e1d00 */
[----:B------:R1:W5:Y:S02]  /*3f20*/  @!P0 LDG.E.128 R20, [R2.64+0x40] ;  /* 0x0000400c02148981 */ /* 0x000364000c1e1d00 */
.L_x_384:
[----:B------:R-:W-:Y:S05]  /*3f30*/  BSYNC B0 ;  /* 0x0000000000007941 */ /* 0x000fea0003800000 */
.L_x_383:
[----:B------:R-:W-:Y:S04]  /*3f40*/  IADD3 R81, P0, R156, R10, RZ ;  /* 0x0000000a9c517210 */ /* 0x000fe80007f1e0ff */
[----:B------:R-:W-:Y:S01]  /*3f50*/  IADD3.X R80, R141, R16, RZ, P0, !PT ;  /* 0x000000108d507210 */ /* 0x000fe200007fe4ff */
        /* <DEDUP_REMOVED lines=31> */
[-C--:B------:R-:W-:Y:S01]  /*4150*/  IADD3 R2, P1, P0, R90, R81.reuse, R122 ;  /* 0x000000515a027210 */ /* 0x080fe2000783e07a */
[----:B------:R-:W-:Y:S01]  /*4160*/  IMAD.MOV.U32 R24, RZ, RZ, R7 ;  /* 0x000000ffff187224 */ /* 0x000fe200078e0007 */
[----:B------:R-:W-:Y:S01]  /*4170*/  MOV R52, R46 ;  /* 0x0000002e00347202 */ /* 0x000fe20000000f00 */
[----:B------:R-:W-:Y:S01]  /*4180*/  IMAD.MOV.U32 R55, RZ, RZ, R47 ;  /* 0x000000ffff377224 */ /* 0x000fe200078e002f */
[----:B------:R-:W-:Y:S02]  /*4190*/  IADD3.X R8, R92, R80, R136, P1, P0 ;  /* 0x000000505c087210 */ /* 0x000fe40000fe0488 */
        /* <DEDUP_REMOVED lines=11> */
[----:B------:R-:W-:Y:S11]  /*4250*/  ISETP.GE.AND P0, PT, R26, c[0x0][0x27c], PT ;  /* 0x00009f001a007a0c */ /* 0x000ff60003f06270 */
[----:B------:R-:W-:Y:S02]  /*4260*/  @!UPT UIADD3 URZ, URZ, URZ, URZ ;  /* 0x0000003f3f3ff290 */ /* 0x000fe4000fffe03f */
[----:B------:R-:W-:Y:S01]  /*4270*/  @!P0 SHF.R.U64 R53, R46, 0x10, R47 ;  /* 0x000000102e358819 */ /* 0x000fe2000000122f */
[----:B------:R-:W-:Y:S01]  /*4280*/  @!P0 HADD2.F32 R2, -RZ, R2.H0_H0 ;  /* 0x20000002ff028230 */ /* 0x000fe20000004100 */
[--C-:B------:R-:W-:Y:S01]  /*4290*/  @!P0 SHF.R.U64 R11, R6, 0x10, R7.reuse ;  /* 0x00000010060b8819 */ /* 0x100fe20000001207 */
[----:B------:R-:W-:Y:S01]  /*42a0*/  @!P0 HADD2.F32 R43, -RZ, R43.H0_H0 ;  /* 0x2000002bff2b8230 */ /* 0x000fe20000004100 */
[----:B------:R-:W-:Y:S01]  /*42b0*/  @!P0 SHF.R.U32.HI R25, RZ, 0x10, R7 ;  /* 0x00000010ff198819 */ /* 0x000fe20000011607 */
[----:B-1----:R-:W-:Y:S01]  /*42c0*/  @!P0 IMAD.MOV.U32 R7, RZ, RZ, R16 ;  /* 0x000000ffff078224 */ /* 0x002fe200078e0010 */
[----:B------:R-:W-:Y:S01]  /*42d0*/  @!P0 MOV R46, R61 ;  /* 0x0000003d002e8202 */ /* 0x000fe20000000f00 */
[----:B------:R-:W-:Y:S01]  /*42e0*/  @!P0 HADD2.F32 R10, -RZ, R10.H0_H0 ;  /* 0x2000000aff0a8230 */ /* 0x000fe20000004100 */
[----:B------:R-:W-:Y:S02]  /*42f0*/  @!P0 MOV R48, R60 ;  /* 0x0000003c00308202 */ /* 0x000fe40000000f00 */
[----:B------:R-:W-:Y:S02]  /*4300*/  @!P0 MOV R6, R17 ;  /* 0x0000001100068202 */ /* 0x000fe40000000f00 */
[----:B------:R-:W-:Y:S01]  /*4310*/  @!P0 SHF.R.U64 R8, R4, 0x10, R5 ;  /* 0x0000001004088819 */ /* 0x000fe20000001205 */
[----:B------:R-:W-:Y:S01]  /*4320*/  @!P0 HADD2.F32 R4, -RZ, R3.H0_H0 ;  /* 0x20000003ff048230 */ /* 0x000fe20000004100 */
[----:B------:R-:W-:Y:S01]  /*4330*/  @!P0 SHF.R.U64 R51, R44, 0x10, R45 ;  /* 0x000000102c338819 */ /* 0x000fe2000000122d */
[----:B------:R-:W-:Y:S01]  /*4340*/  @!P0 HADD2.F32 R44, -RZ, R46.H0_H0 ;  /* 0x2000002eff2c8230 */ /* 0x000fe20000004100 */
[----:B------:R-:W-:Y:S01]  /*4350*/  @!P0 SHF.R.U32.HI R9, RZ, 0x10, R5 ;  /* 0x00000010ff098819 */ /* 0x000fe20000011605 */
[----:B------:R-:W-:Y:S01]  /*4360*/  @!P0 HADD2.F32 R42, -RZ, R48.H0_H0 ;  /* 0x20000030ff2a8230 */ /* 0x000fe20000004100 */
[----:B------:R-:W-:Y:S01]  /*4370*/  @!P0 SHF.R.U32.HI R50, RZ, 0x10, R45 ;  /* 0x00000010ff328819 */ /* 0x000fe2000001162d */
[----:B------:R-:W-:Y:S01]  /*4380*/  @!P0 HADD2.F32 R3, -RZ, R7.H0_H0 ;  /* 0x20000007ff038230 */ /* 0x000fe20000004100 */
[----:B------:R-:W-:Y:S01]  /*4390*/  @!P0 SHF.R.U32.HI R68, RZ, 0x10, R47 ;  /* 0x00000010ff448819 */ /* 0x000fe2000001162f */
[----:B------:R-:W-:Y:S01]  /*43a0*/  @!P0 FMUL.FTZ R47, R44, R4 ;  /* 0x000000042c2f8220 */ /* 0x000fe20000410000 */
[----:B------:R-:W-:Y:S01]  /*43b0*/  @!P0 HADD2.F32 R5, -RZ, R6.H0_H0 ;  /* 0x20000006ff058230 */ /* 0x000fe20000004100 */
[CC--:B------:R-:W-:Y:S01]  /*43c0*/  @!P0 FMUL.FTZ R54, R42.reuse, R2.reuse ;  /* 0x000000022a368220 */ /* 0x0c0fe20000410000 */
[----:B------:R-:W-:Y:S01]  /*43d0*/  @!P0 HADD2.F32 R45, -RZ, R49.H0_H0 ;  /* 0x20000031ff2d8230 */ /* 0x000fe20000004100 */
[----:B------:R-:W-:Y:S01]  /*43e0*/  @!P0 FMUL.FTZ R2, R3, R2 ;  /* 0x0000000203028220 */ /* 0x000fe20000410000 */
[----:B------:R-:W-:Y:S01]  /*43f0*/  @!P0 HADD2.F32 R46, -RZ, R46.H1_H1 ;  /* 0x3000002eff2e8230 */ /* 0x000fe20000004100 */
[C---:B------:R-:W-:Y:S01]  /*4400*/  @!P0 FMUL.FTZ R4, R5.reuse, R4 ;  /* 0x0000000405048220 */ /* 0x040fe20000410000 */
[----:B------:R-:W-:Y:S01]  /*4410*/  @!P0 HADD2.F32 R8, -RZ, R8.H0_H0 ;  /* 0x20000008ff088230 */ /* 0x000fe20000004100 */
[----:B------:R-:W-:Y:S01]  /*4420*/  @!P0 FFMA.FTZ R84, R5, R45, -R47 ;  /* 0x0000002d05548223 */ /* 0x000fe2000001082f */
[----:B------:R-:W-:Y:S01]  /*4430*/  @!P0 HADD2.F32 R5, -RZ, R9.H0_H0 ;  /* 0x20000009ff058230 */ /* 0x000fe20000004100 */
[----:B------:R-:W-:Y:S01]  /*4440*/  @!P0 FFMA.FTZ R85, R3, R43, -R54 ;  /* 0x0000002b03558223 */ /* 0x000fe20000010836 */
[----:B------:R-:W-:Y:S01]  /*4450*/  @!P0 MOV R54, R63 ;  /* 0x0000003f00368202 */ /* 0x000fe20000000f00 */
[----:B------:R-:W-:Y:S01]  /*4460*/  @!P0 FFMA.FTZ R2, R42, R43, R2 ;  /* 0x0000002b2a028223 */ /* 0x000fe20000010002 */
[----:B------:R-:W-:Y:S01]  /*4470*/  @!P0 HADD2.F32 R42, -RZ, R48.H1_H1 ;  /* 0x30000030ff2a8230 */ /* 0x000fe20000004100 */
[----:B------:R-:W-:Y:S01]  /*4480*/  @!P0 FMUL.FTZ R9, R46, R5 ;  /* 0x000000052e098220 */ /* 0x000fe20000410000 */
[----:B------:R-:W-:Y:S02]  /*4490*/  @!P0 HADD2.F32 R47, -RZ, R50.H0_H0 ;  /* 0x20000032ff2f8230 */ /* 0x000fe40000004100 */
[----:B------:R-:W-:Y:S02]  /*44a0*/  @!P0 HADD2.F32 R3, -RZ, R6.H1_H1 ;  /* 0x30000006ff038230 */ /* 0x000fe40000004100 */
[----:B------:R-:W-:Y:S01]  /*44b0*/  @!P0 HADD2.F32 R6, -RZ, R7.H1_H1 ;  /* 0x30000007ff068230 */ /* 0x000fe20000004100 */
[-C--:B------:R-:W-:Y:S01]  /*44c0*/  @!P0 FMUL.FTZ R7, R42, R8.reuse ;  /* 0x000000082a078220 */ /* 0x080fe20000410000 */
[----:B------:R-:W-:Y:S01]  /*44d0*/  @!P0 HADD2.F32 R43, -RZ, R51.H0_H0 ;  /* 0x20000033ff2b8230 */ /* 0x000fe20000004100 */
[C---:B------:R-:W-:Y:S01]  /*44e0*/  @!P0 FFMA.FTZ R83, R3.reuse, R47, -R9 ;  /* 0x0000002f03538223 */ /* 0x040fe20000010809 */
[----:B------:R-:W-:Y:S01]  /*44f0*/  @!P0 HADD2.F32 R51, -RZ, R53.H0_H0 ;  /* 0x20000035ff338230 */ /* 0x000fe20000004100 */
[----:B------:R-:W-:Y:S01]  /*4500*/  @!P0 IMAD.MOV.U32 R9, RZ, RZ, R62 ;  /* 0x000000ffff098224 */ /* 0x000fe200078e003e */
[----:B------:R-:W-:Y:S01]  /*4510*/  @!P0 HADD2.F32 R49, -RZ, R52.H0_H0 ;  /* 0x20000034ff318230 */ /* 0x000fe20000004100 */
[----:B------:R-:W-:Y:S01]  /*4520*/  @!P0 FMUL.FTZ R5, R3, R5 ;  /* 0x0000000503058220 */ /* 0x000fe20000410000 */
[----:B------:R-:W-:Y:S01]  /*4530*/  @!P0 HADD2.F32 R53, -RZ, R55.H0_H0 ;  /* 0x20000037ff358230 */ /* 0x000fe20000004100 */
[C---:B------:R-:W-:Y:S01]  /*4540*/  @!P0 FMUL.FTZ R3, R6.reuse, R8 ;  /* 0x0000000806038220 */ /* 0x040fe20000410000 */
[----:B------:R-:W-:Y:S01]  /*4550*/  @!P0 HADD2.F32 R50, -RZ, R9.H1_H1 ;  /* 0x30000009ff328230 */ /* 0x000fe20000004100 */
[-C--:B------:R-:W-:Y:S01]  /*4560*/  @!P0 FFMA.FTZ R82, R6, R43.reuse, -R7 ;  /* 0x0000002b06528223 */ /* 0x080fe20000010807 */
        /* <DEDUP_REMOVED lines=14> */
[----:B------:R-:W-:Y:S01]  /*4650*/  @!P0 MOV R17, R42 ;  /* 0x0000002a00118202 */ /* 0x000fe20000000f00 */
[----:B------:R-:W-:Y:S01]  /*4660*/  @!P0 IMAD.MOV.U32 R8, RZ, RZ, R19 ;  /* 0x000000ffff088224 */ /* 0x000fe200078e0013 */
[----:B------:R-:W-:Y:S01]  /*4670*/  @!P0 F2FP.PACK_AB R2, R3, R2 ;  /* 0x000000020302823e */ /* 0x000fe200000000ff */
[CC--:B------:R-:W-:Y:S01]  /*4680*/  @!P0 FFMA.FTZ R78, R9.reuse, R49.reuse, -R52 ;  /* 0x00000031094e8223 */ /* 0x0c0fe20000010834 */
[----:B------:R-:W-:Y:S01]  /*4690*/  @!P0 HADD2.F32 R11, -RZ, R24.H0_H0 ;  /* 0x20000018ff0b8230 */ /* 0x000fe20000004100 */
[----:B------:R-:W-:Y:S01]  /*46a0*/  @!P0 FMUL.FTZ R6, R9, R10 ;  /* 0x0000000a09068220 */ /* 0x000fe20000410000 */
[----:B------:R-:W-:Y:S01]  /*46b0*/  @!P0 HADD2.F32 R24, -RZ, R25.H0_H0 ;  /* 0x20000019ff188230 */ /* 0x000fe20000004100 */
[----:B------:R-:W-:Y:S01]  /*46c0*/  @!P0 IMAD.MOV.U32 R61, RZ, RZ, R4 ;  /* 0x000000ffff3d8224 */ /* 0x000fe200078e0004 */
[--C-:B------:R-:W-:Y:S01]  /*46d0*/  @!P0 HADD2.F32 R52, -RZ, R54.reuse.H0_H0 ;  /* 0x20000036ff348230 */ /* 0x100fe20000004100 */
[----:B------:R-:W-:Y:S01]  /*46e0*/  @!P0 FFMA.FTZ R6, R48, R49, R6 ;  /* 0x0000003130068223 */ /* 0x000fe20000010006 */
[----:B------:R-:W-:Y:S01]  /*46f0*/  @!P0 MOV R60, R2 ;  /* 0x00000002003c8202 */ /* 0x000fe20000000f00 */
[----:B------:R-:W-:Y:S01]  /*4700*/  @!P0 FFMA.FTZ R7, R50, R51, R7 ;  /* 0x0000003332078223 */ /* 0x000fe20000010007 */
[----:B------:R-:W-:Y:S01]  /*4710*/  @!P0 HADD2.F32 R25, -RZ, R54.H1_H1 ;  /* 0x30000036ff198230 */ /* 0x000fe20000004100 */
[----:B------:R-:W-:Y:S01]  /*4720*/  @!P0 FMUL.FTZ R73, R52, R11 ;  /* 0x0000000b34498220 */ /* 0x000fe20000410000 */
[--C-:B------:R-:W-:Y:S02]  /*4730*/  @!P0 HADD2.F32 R10, -RZ, R8.reuse.H1_H1 ;  /* 0x30000008ff0a8230 */ /* 0x100fe40000004100 */
[----:B------:R-:W-:Y:S01]  /*4740*/  @!P0 F2FP.PACK_AB R6, R7, R6 ;  /* 0x000000060706823e */ /* 0x000fe200000000ff */
[----:B------:R-:W-:Y:S01]  /*4750*/  @!P0 HADD2.F32 R9, -RZ, R8.H0_H0 ;  /* 0x20000008ff098230 */ /* 0x000fe20000004100 */
[----:B------:R-:W-:Y:S01]  /*4760*/  @!P0 FMUL.FTZ R55, R25, R24 ;  /* 0x0000001819378220 */ /* 0x000fe20000410000 */
[----:B------:R-:W-:Y:S01]  /*4770*/  @!P0 HADD2.F32 R54, -RZ, R68.H0_H0 ;  /* 0x20000044ff368230 */ /* 0x000fe20000004100 */
[----:B------:R-:W-:Y:S02]  /*4780*/  @!P0 MOV R62, R6 ;  /* 0x00000006003e8202 */ /* 0x000fe40000000f00 */
[C---:B------:R-:W-:Y:S02]  /*4790*/  @!P0 FFMA.FTZ R73, R9.reuse, R53, -R73 ;  /* 0x0000003509498223 */ /* 0x040fe40000010849 */
[C---:B------:R-:W-:Y:S02]  /*47a0*/  @!P0 FFMA.FTZ R55, R10.reuse, R54, -R55 ;  /* 0x000000360a378223 */ /* 0x040fe40000010837 */
[----:B------:R-:W-:Y:S01]  /*47b0*/  @!P0 FMUL.FTZ R8, R9, R11 ;  /* 0x0000000b09088220 */ /* 0x000fe20000410000 */
[----:B------:R-:W-:Y:S01]  /*47c0*/  @!P0 F2FP.PACK_AB R11, R79, R78 ;  /* 0x0000004e4f0b823e */ /* 0x000fe200000000ff */
[----:B------:R-:W-:Y:S01]  /*47d0*/  @!P0 FMUL.FTZ R9, R10, R24 ;  /* 0x000000180a098220 */ /* 0x000fe20000410000 */
[----:B------:R-:W-:Y:S01]  /*47e0*/  @!P0 F2FP.PACK_AB R24, R82, R85 ;  /* 0x000000555218823e */ /* 0x000fe200000000ff */
[----:B------:R-:W-:Y:S01]  /*47f0*/  @!P0 FFMA.FTZ R8, R52, R53, R8 ;  /* 0x0000003534088223 */ /* 0x000fe20000010008 */
[----:B------:R-:W-:Y:S01]  /*4800*/  @!P0 F2FP.PACK_AB R10, R55, R73 ;  /* 0x00000049370a823e */ /* 0x000fe200000000ff */
[----:B------:R-:W-:Y:S01]  /*4810*/  @!P0 FFMA.FTZ R9, R25, R54, R9 ;  /* 0x0000003619098223 */ /* 0x000fe20000010009 */
[----:B------:R-:W-:Y:S01]  /*4820*/  @!P0 MOV R16, R24 ;  /* 0x0000001800108202 */ /* 0x000fe20000000f00 */
[----:B------:R-:W-:Y:S01]  /*4830*/  @!P0 IMAD.MOV.U32 R18, RZ, RZ, R11 ;  /* 0x000000ffff128224 */ /* 0x000fe200078e000b */
[----:B------:R-:W-:Y:S02]  /*4840*/  @!P0 MOV R19, R10 ;  /* 0x0000000a00138202 */ /* 0x000fe40000000f00 */
[----:B------:R-:W-:Y:S03]  /*4850*/  @!P0 F2FP.PACK_AB R8, R9, R8 ;  /* 0x000000080908823e */ /* 0x000fe600000000ff */
[----:B------:R1:W-:Y:S01]  /*4860*/  STG.E.128 [R76.64], R16 ;  /* 0x000000104c007986 */ /* 0x0003e2000c101d0c */
[----:B------:R-:W-:Y:S07]  /*4870*/  @!P0 MOV R63, R8 ;  /* 0x00000008003f8202 */ /* 0x000fee0000000f00 */
[----:B------:R1:W-:Y:S02]  /*4880*/  @!P2 STG.E.128 [R74.64], R60 ;  /* 0x0000003c4a00a986 */ /* 0x0003e4000c101d0c */
.L_x_386:
[----:B------:R-:W-:Y:S05]  /*4890*/  BSYNC B0 ;  /* 0x0000000000007941 */ /* 0x000fea0003800000 */
.L_x_385:
[----:B------:R-:W-:Y:S01]  /*48a0*/  ISETP.GE.AND P0, PT, R28, c[0x0][0x1d4], PT ;  /* 0x000075001c007a0c */ /* 0x000fe20003f06270 */
[----:B------:R-:W-:Y:S01]  /*48b0*/  @!UPT UIADD3 URZ, URZ, URZ, URZ ;  /* 0x0000003f3f3ff290 */ /* 0x000fe2000fffe03f */
[----:B------:R-:W-:Y:S11]  /*48c0*/  BSSY B0, `(.L_x_387) ;  /* 0x0000071000007945 */ /* 0x000ff60003800000 */
        /* <DEDUP_REMOVED lines=12> */
[----:B------:R-:W-:Y:S11]  /*4990*/  ISETP.GE.AND P0, PT, R28, c[0x0][0x27c], PT ;  /* 0x00009f001c007a0c */ /* 0x000ff60003f06270 */
[----:B------:R-:W-:Y:S02]  /*49a0*/  @!UPT UIADD3 URZ, URZ, URZ, URZ ;  /* 0x0000003f3f3ff290 */ /* 0x000fe4000fffe03f */
[----:B------:R-:W-:Y:S01]  /*49b0*/  @!P0 SHF.R.U64 R5, R12, 0x10, R13 ;  /* 0x000000100c058819 */ /* 0x000fe2000000120d */
[----:B------:R-:W-:Y:S01]  /*49c0*/  @!P0 HADD2.F32 R2, -RZ, R30.H0_H0 ;  /* 0x2000001eff028230 */ /* 0x000fe20000004100 */
[----:B------:R-:W-:Y:S01]  /*49d0*/  @!P0 SHF.R.U64 R12, R56, 0x10, R57 ;  /* 0x00000010380c8819 */ /* 0x000fe20000001239 */
[----:B------:R-:W-:Y:S01]  /*49e0*/  @!P0 HADD2.F32 R8, -RZ, R69.H0_H0 ;  /* 0x20000045ff088230 */ /* 0x000fe20000004100 */
[----:B--2---:R-:W-:Y:S01]  /*49f0*/  @!P0 MOV R9, R52 ;  /* 0x0000003400098202 */ /* 0x004fe20000000f00 */
[----:B------:R-:W-:Y:S01]  /*4a00*/  @!P0 HADD2.F32 R5, -RZ, R5.H0_H0 ;  /* 0x20000005ff058230 */ /* 0x000fe20000004100 */
[----:B-1----:R-:W-:Y:S01]  /*4a10*/  @!P0 MOV R4, R16 ;  /* 0x0000001000048202 */ /* 0x002fe20000000f00 */
[----:B------:R-:W-:Y:S01]  /*4a20*/  @!P0 HADD2.F32 R24, -RZ, R69.H1_H1 ;  /* 0x30000045ff188230 */ /* 0x000fe20000004100 */
[----:B------:R-:W-:Y:S01]  /*4a30*/  @!P0 SHF.R.U32.HI R6, RZ, 0x10, R13 ;  /* 0x00000010ff068819 */ /* 0x000fe2000001160d */
[--C-:B------:R-:W-:Y:S01]  /*4a40*/  @!P0 HADD2.F32 R7, -RZ, R9.reuse.H0_H0 ;  /* 0x20000009ff078230 */ /* 0x100fe20000004100 */
[----:B------:R-:W-:Y:S01]  /*4a50*/  @!P0 SHF.R.U64 R11, R14, 0x10, R15 ;  /* 0x000000100e0b8819 */ /* 0x000fe2000000120f */
[--C-:B------:R-:W-:Y:S01]  /*4a60*/  @!P0 HADD2.F32 R3, -RZ, R4.reuse.H0_H0 ;  /* 0x20000004ff038230 */ /* 0x100fe20000004100 */
[----:B------:R-:W-:Y:S01]  /*4a70*/  @!P0 MOV R43, R54 ;  /* 0x00000036002b8202 */ /* 0x000fe20000000f00 */
[----:B------:R-:W-:Y:S01]  /*4a80*/  @!P0 HADD2.F32 R13, -RZ, R9.H1_H1 ;  /* 0x30000009ff0d8230 */ /* 0x000fe20000004100 */
[----:B------:R-:W-:Y:S01]  /*4a90*/  @!P0 FMUL.FTZ R14, R7, R2 ;  /* 0x00000002070e8220 */ /* 0x000fe20000410000 */
[----:B------:R-:W-:Y:S01]  /*4aa0*/  @!P0 HADD2.F32 R4, -RZ, R4.H1_H1 ;  /* 0x30000004ff048230 */ /* 0x000fe20000004100 */
[----:B------:R-:W-:Y:S01]  /*4ab0*/  @!P0 IMAD.MOV.U32 R9, RZ, RZ, R53 ;  /* 0x000000ffff098224 */ /* 0x000fe200078e0035 */
[--C-:B------:R-:W-:Y:S01]  /*4ac0*/  @!P0 SHF.R.U32.HI R48, RZ, 0x10, R59.reuse ;  /* 0x00000010ff308819 */ /* 0x100fe2000001163b */
[----:B------:R-:W-:Y:S01]  /*4ad0*/  @!P0 FFMA.FTZ R68, R3, R8, -R14 ;  /* 0x0000000803448223 */ /* 0x000fe2000001080e */
[----:B------:R-:W-:Y:S01]  /*4ae0*/  @!P0 HADD2.F32 R14, -RZ, R12.H0_H0 ;  /* 0x2000000cff0e8230 */ /* 0x000fe20000004100 */
[-C--:B------:R-:W-:Y:S01]  /*4af0*/  @!P0 FMUL.FTZ R12, R13, R5.reuse ;  /* 0x000000050d0c8220 */ /* 0x080fe20000410000 */
[----:B------:R-:W-:Y:S01]  /*4b00*/  @!P0 SHF.R.U64 R44, R58, 0x10, R59 ;  /* 0x000000103a2c8819 */ /* 0x000fe2000000123b */
[----:B------:R-:W-:Y:S01]  /*4b10*/  @!P0 FMUL.FTZ R2, R3, R2 ;  /* 0x0000000203028220 */ /* 0x000fe20000410000 */
[----:B------:R-:W-:Y:S01]  /*4b20*/  @!P0 SHF.R.U32.HI R56, RZ, 0x10, R57 ;  /* 0x00000010ff388819 */ /* 0x000fe20000011639 */
[C---:B------:R-:W-:Y:S01]  /*4b30*/  @!P0 FMUL.FTZ R3, R4.reuse, R5 ;  /* 0x0000000504038220 */ /* 0x040fe20000410000 */
[----:B------:R-:W-:Y:S01]  /*4b40*/  @!P0 MOV R5, R17 ;  /* 0x0000001100058202 */ /* 0x000fe20000000f00 */
[----:B------:R-:W-:Y:S01]  /*4b50*/  @!P0 FFMA.FTZ R59, R4, R14, -R12 ;  /* 0x0000000e043b8223 */ /* 0x000fe2000001080c */
[----:B------:R-:W-:Y:S01]  /*4b60*/  @!P0 HADD2.F32 R4, -RZ, R30.H1_H1 ;  /* 0x3000001eff048230 */ /* 0x000fe20000004100 */
[----:B------:R-:W-:Y:S01]  /*4b70*/  @!P0 FFMA.FTZ R2, R7, R8, R2 ;  /* 0x0000000807028223 */ /* 0x000fe20000010002 */
[----:B------:R-:W-:Y:S01]  /*4b80*/  @!P0 SHF.R.U32.HI R10, RZ, 0x10, R15 ;  /* 0x00000010ff0a8819 */ /* 0x000fe2000001160f */
[----:B------:R-:W-:Y:S01]  /*4b90*/  @!P0 FFMA.FTZ R3, R13, R14, R3 ;  /* 0x0000000e0d038223 */ /* 0x000fe20000010003 */
[----:B------:R-:W-:Y:S02]  /*4ba0*/  @!P0 HADD2.F32 R15, -RZ, R9.H0_H0 ;  /* 0x20000009ff0f8230 */ /* 0x000fe40000004100 */
[----:B------:R-:W-:Y:S02]  /*4bb0*/  @!P0 HADD2.F32 R7, -RZ, R5.H0_H0 ;  /* 0x20000005ff078230 */ /* 0x000fe40000004100 */
[----:B------:R-:W-:Y:S01]  /*4bc0*/  @!P0 F2FP.PACK_AB R2, R3, R2 ;  /* 0x000000020302823e */ /* 0x000fe200000000ff */
[-C--:B------:R-:W-:Y:S01]  /*4bd0*/  @!P0 FMUL.FTZ R12, R15, R4.reuse ;  /* 0x000000040f0c8220 */ /* 0x080fe20000410000 */
[----:B------:R-:W-:Y:S01]  /*4be0*/  @!P0 HADD2.F32 R25, -RZ, R9.H1_H1 ;  /* 0x30000009ff198230 */ /* 0x000fe20000004100 */
[C---:B------:R-:W-:Y:S01]  /*4bf0*/  @!P0 FMUL.FTZ R4, R7.reuse, R4 ;  /* 0x0000000407048220 */ /* 0x040fe20000410000 */
[----:B------:R-:W-:Y:S01]  /*4c00*/  @!P0 HADD2.F32 R8, -RZ, R6.H0_H0 ;  /* 0x20000006ff088230 */ /* 0x000fe20000004100 */
[----:B------:R-:W-:Y:S01]  /*4c10*/  @!P0 FFMA.FTZ R58, R7, R24, -R12 ;  /* 0x00000018073a8223 */ /* 0x000fe2000001080c */
[----:B------:R-:W-:Y:S01]  /*4c20*/  @!P0 MOV R52, R2 ;  /* 0x0000000200348202 */ /* 0x000fe20000000f00 */
[----:B------:R-:W-:Y:S01]  /*4c30*/  @!P0 IMAD.MOV.U32 R12, RZ, RZ, R55 ;  /* 0x000000ffff0c8224 */ /* 0x000fe200078e0037 */
[----:B------:R-:W-:Y:S01]  /*4c40*/  @!P0 MOV R7, R19 ;  /* 0x0000001300078202 */ /* 0x000fe20000000f00 */
[----:B------:R-:W-:Y:S01]  /*4c50*/  @!P0 FMUL.FTZ R9, R25, R8 ;  /* 0x0000000819098220 */ /* 0x000fe20000410000 */
[----:B------:R-:W-:Y:S01]  /*4c60*/  @!P0 HADD2.F32 R30, -RZ, R56.H0_H0 ;  /* 0x20000038ff1e8230 */ /* 0x000fe20000004100 */
[----:B------:R-:W-:Y:S01]  /*4c70*/  @!P0 FFMA.FTZ R4, R15, R24, R4 ;  /* 0x000000180f048223 */ /* 0x000fe20000010004 */
[----:B------:R-:W-:Y:S02]  /*4c80*/  @!P0 HADD2.F32 R6, -RZ, R5.H1_H1 ;  /* 0x30000005ff068230 */ /* 0x000fe40000004100 */
[----:B------:R-:W-:Y:S02]  /*4c90*/  @!P0 HADD2.F32 R45, -RZ, R12.H0_H0 ;  /* 0x2000000cff2d8230 */ /* 0x000fe40000004100 */
[----:B------:R-:W-:Y:S01]  /*4ca0*/  @!P0 HADD2.F32 R10, -RZ, R10.H0_H0 ;  /* 0x2000000aff0a8230 */ /* 0x000fe20000004100 */
[C---:B------:R-:W-:Y:S01]  /*4cb0*/  @!P0 FMUL.FTZ R5, R6.reuse, R8 ;  /* 0x0000000806058220 */ /* 0x040fe20000410000 */
[----:B------:R-:W-:Y:S01]  /*4cc0*/  @!P0 HADD2.F32 R47, -RZ, R12.H1_H1 ;  /* 0x3000000cff2f8230 */ /* 0x000fe20000004100 */
[-C--:B------:R-:W-:Y:S01]  /*4cd0*/  @!P0 FFMA.FTZ R57, R6, R30.reuse, -R9 ;  /* 0x0000001e06398223 */ /* 0x080fe20000010809 */
[----:B------:R-:W-:Y:S01]  /*4ce0*/  @!P0 HADD2.F32 R9, -RZ, R7.H0_H0 ;  /* 0x20000007ff098230 */ /* 0x000fe20000004100 */
[----:B------:R-:W-:Y:S01]  /*4cf0*/  @!P0 FFMA.FTZ R5, R25, R30, R5 ;  /* 0x0000001e19058223 */ /* 0x000fe20000010005 */
[----:B------:R-:W-:Y:S02]  /*4d00*/  @!P0 HADD2.F32 R6, -RZ, R31.H0_H0 ;  /* 0x2000001fff068230 */ /* 0x000fe40000004100 */
[----:B------:R-:W-:Y:S01]  /*4d10*/  @!P0 HADD2.F32 R7, -RZ, R7.H1_H1 ;  /* 0x30000007ff078230 */ /* 0x000fe20000004100 */
[----:B------:R-:W-:Y:S01]  /*4d20*/  @!P0 F2FP.PACK_AB R13, R57, R58 ;  /* 0x0000003a390d823e */ /* 0x000fe200000000ff */
[----:B------:R-:W-:Y:S01]  /*4d30*/  @!P0 HADD2.F32 R46, -RZ, R70.H0_H0 ;  /* 0x20000046ff2e8230 */ /* 0x000fe20000004100 */
[-C--:B------:R-:W-:Y:S01]  /*4d40*/  @!P0 FMUL.FTZ R12, R45, R6.reuse ;  /* 0x000000062d0c8220 */ /* 0x080fe20000410000 */
[----:B------:R-:W-:Y:S01]  /*4d50*/  @!P0 HADD2.F32 R48, -RZ, R48.H0_H0 ;  /* 0x20000030ff308230 */ /* 0x000fe20000004100 */
[----:B------:R-:W-:Y:S01]  /*4d60*/  @!P0 FMUL.FTZ R8, R9, R6 ;  /* 0x0000000609088220 */ /* 0x000fe20000410000 */
[----:B------:R-:W-:Y:S01]  /*4d70*/  @!P0 MOV R17, R13 ;  /* 0x0000000d00118202 */ /* 0x000fe20000000f00 */
[----:B------:R-:W-:Y:S01]  /*4d80*/  @!P0 FMUL.FTZ R6, R47, R10 ;  /* 0x0000000a2f068220 */ /* 0x000fe20000410000 */
[----:B------:R-:W-:Y:S01]  /*4d90*/  @!P0 F2FP.PACK_AB R4, R5, R4 ;  /* 0x000000040504823e */ /* 0x000fe200000000ff */
[----:B------:R-:W-:Y:S01]  /*4da0*/  @!P0 FFMA.FTZ R56, R9, R46, -R12 ;  /* 0x0000002e09388223 */ /* 0x000fe2000001080c */
[----:B------:R-:W-:Y:S01]  /*4db0*/  @!P0 HADD2.F32 R12, -RZ, R11.H0_H0 ;  /* 0x2000000bff0c8230 */ /* 0x000fe20000004100 */
[C---:B------:R-:W-:Y:S01]  /*4dc0*/  @!P0 FMUL.FTZ R9, R7.reuse, R10 ;  /* 0x0000000a07098220 */ /* 0x040fe20000410000 */
[----:B------:R-:W-:Y:S01]  /*4dd0*/  @!P0 HADD2.F32 R42, -RZ, R70.H1_H1 ;  /* 0x30000046ff2a8230 */ /* 0x000fe20000004100 */
[----:B------:R-:W-:Y:S01]  /*4de0*/  @!P0 FFMA.FTZ R51, R7, R48, -R6 ;  /* 0x0000003007338223 */ /* 0x000fe20000010806 */
[----:B------:R-:W-:Y:S01]  /*4df0*/  @!P0 HADD2.F32 R6, -RZ, R31.H1_H1 ;  /* 0x3000001fff068230 */ /* 0x000fe20000004100 */
[----:B------:R-:W-:Y:S01]  /*4e00*/  @!P0 IMAD.MOV.U32 R7, RZ, RZ, R18 ;  /* 0x000000ffff078224 */ /* 0x000fe200078e0012 */
[--C-:B------:R-:W-:Y:S01]  /*4e10*/  @!P0 HADD2.F32 R31, -RZ, R43.reuse.H0_H0 ;  /* 0x2000002bff1f8230 */ /* 0x100fe20000004100 */
[----:B------:R-:W-:Y:S01]  /*4e20*/  @!P0 IMAD.MOV.U32 R53, RZ, RZ, R4 ;  /* 0x000000ffff358224 */ /* 0x000fe200078e0004 */
[----:B------:R-:W-:Y:S02]  /*4e30*/  @!P0 HADD2.F32 R43, -RZ, R43.H1_H1 ;  /* 0x3000002bff2b8230 */ /* 0x000fe40000004100 */
[--C-:B------:R-:W-:Y:S02]  /*4e40*/  @!P0 HADD2.F32 R11, -RZ, R7.reuse.H0_H0 ;  /* 0x20000007ff0b8230 */ /* 0x100fe40000004100 */
[----:B------:R-:W-:Y:S01]  /*4e50*/  @!P0 HADD2.F32 R10, -RZ, R7.H1_H1 ;  /* 0x30000007ff0a8230 */ /* 0x000fe20000004100 */
[----:B------:R-:W-:Y:S01]  /*4e60*/  @!P0 FMUL.FTZ R7, R31, R6 ;  /* 0x000000061f078220 */ /* 0x000fe20000410000 */
[----:B------:R-:W-:Y:S01]  /*4e70*/  @!P0 HADD2.F32 R44, -RZ, R44.H0_H0 ;  /* 0x2000002cff2c8230 */ /* 0x000fe20000004100 */
[----:B------:R-:W-:Y:S02]  /*4e80*/  @!P0 FMUL.FTZ R49, R43, R12 ;  /* 0x0000000c2b318220 */ /* 0x000fe40000410000 */
[C---:B------:R-:W-:Y:S02]  /*4e90*/  @!P0 FMUL.FTZ R6, R11.reuse, R6 ;  /* 0x000000060b068220 */ /* 0x040fe40000410000 */
[----:B------:R-:W-:Y:S01]  /*4ea0*/  @!P0 FFMA.FTZ R50, R11, R42, -R7 ;  /* 0x0000002a0b328223 */ /* 0x000fe20000010807 */
[----:B------:R-:W-:Y:S01]  /*4eb0*/  @!P0 F2FP.PACK_AB R11, R51, R56 ;  /* 0x00000038330b823e */ /* 0x000fe200000000ff */
[C---:B------:R-:W-:Y:S02]  /*4ec0*/  @!P0 FFMA.FTZ R49, R10.reuse, R44, -R49 ;  /* 0x0000002c0a318223 */ /* 0x040fe40000010831 */
[----:B------:R-:W-:Y:S01]  /*4ed0*/  @!P0 FMUL.FTZ R7, R10, R12 ;  /* 0x0000000c0a078220 */ /* 0x000fe20000410000 */
[----:B------:R-:W-:Y:S01]  /*4ee0*/  @!P0 F2FP.PACK_AB R12, R59, R68 ;  /* 0x000000443b0c823e */ /* 0x000fe200000000ff */
[----:B------:R-:W-:Y:S01]  /*4ef0*/  @!P0 FFMA.FTZ R6, R31, R42, R6 ;  /* 0x0000002a1f068223 */ /* 0x000fe20000010006 */
[----:B------:R-:W-:Y:S01]  /*4f00*/  @!P0 F2FP.PACK_AB R10, R49, R50 ;  /* 0x00000032310a823e */ /* 0x000fe200000000ff */
[----:B------:R-:W-:Y:S01]  /*4f10*/  @!P0 FFMA.FTZ R7, R43, R44, R7 ;  /* 0x0000002c2b078223 */ /* 0x000fe20000010007 */
[----:B------:R-:W-:Y:S01]  /*4f20*/  @!P0 MOV R16, R12 ;  /* 0x0000000c00108202 */ /* 0x000fe20000000f00 */
        /* <DEDUP_REMOVED lines=10> */
.L_x_388:
[----:B------:R-:W-:Y:S05]  /*4fd0*/  BSYNC B0 ;  /* 0x0000000000007941 */ /* 0x000fea0003800000 */
.L_x_387:
[----:B------:R-:W-:Y:S11]  /*4fe0*/  ISETP.GE.AND P0, PT, R29, c[0x0][0x1d4], PT ;  /* 0x000075001d007a0c */ /* 0x000ff60003f06270 */
[----:B------:R-:W-:Y:S02]  /*4ff0*/  @!UPT UIADD3 URZ, URZ, URZ, URZ ;  /* 0x0000003f3f3ff290 */ /* 0x000fe4000fffe03f */
[----:B------:R-:W-:-:S05]  /*5000*/  @P0 BRA `(.L_x_372) ;  /* 0x000008f000000947 */ /* 0x000fca0003800000 */
[----:B------:R-:W-:Y:S01]  /*5010*/  LDS.128 R44, [R123+0x3c80] ;  /* 0x003c80007b2c7984 */ /* 0x000fe20000000c00 */
[----:B------:R-:W-:Y:S04]  /*5020*/  IADD3 R2, P1, P0, R90, R81, R120 ;  /* 0x000000515a027210 */ /* 0x000fe8000783e078 */
[----:B------:R-:W-:Y:S02]  /*5030*/  IADD3.X R3, R92, R80, R130, P1, P0 ;  /* 0x000000505c037210 */ /* 0x000fe40000fe0482 */
[C---:B-1----:R-:W-:Y:S01]  /*5040*/  LEA R52, P0, R2.reuse, c[0x0][0x1c8], 0x1 ;  /* 0x0000720002347a11 */ /* 0x042fe200078008ff */
[----:B------:R-:W1:Y:S03]  /*5050*/  LDS.128 R12, [R126+0x3c80] ;  /* 0x003c80007e0c7984 */ /* 0x000e660000000c00 */
[----:B------:R-:W-:Y:S02]  /*5060*/  LEA.HI.X R53, R2, c[0x0][0x1cc], R3, 0x1, P0 ;  /* 0x0000730002357a11 */ /* 0x000fe400000f0c03 */
[----:B------:R-:W-:Y:S11]  /*5070*/  ISETP.GE.AND P0, PT, R29, c[0x0][0x27c], PT ;  /* 0x00009f001d007a0c */ /* 0x000ff60003f06270 */
[----:B------:R-:W-:Y:S02]  /*5080*/  @!UPT UIADD3 URZ, URZ, URZ, URZ ;  /* 0x0000003f3f3ff290 */ /* 0x000fe4000fffe03f */
[--C-:B------:R-:W-:Y:S01]  /*5090*/  @!P0 SHF.R.U64 R11, R22, 0x10, R23.reuse ;  /* 0x00000010160b8819 */ /* 0x100fe20000001217 */
[--C-:B------:R-:W-:Y:S01]  /*50a0*/  @!P0 HADD2.F32 R2, -RZ, R32.reuse.H0_H0 ;  /* 0x20000020ff028230 */ /* 0x100fe20000004100 */
[----:B------:R-:W-:Y:S01]  /*50b0*/  @!P0 SHF.R.U32.HI R10, RZ, 0x10, R23 ;  /* 0x00000010ff0a8819 */ /* 0x000fe20000011617 */
[----:B------:R-:W-:Y:S01]  /*50c0*/  @!P0 HADD2.F32 R3, -RZ, R32.H1_H1 ;  /* 0x30000020ff038230 */ /* 0x000fe20000004100 */
[--C-:B------:R-:W-:Y:S01]  /*50d0*/  @!P0 SHF.R.U32.HI R8, RZ, 0x10, R21.reuse ;  /* 0x00000010ff088819 */ /* 0x100fe20000011615 */
[--C-:B------:R-:W-:Y:S01]  /*50e0*/  @!P0 HADD2.F32 R17, -RZ, R71.reuse.H0_H0 ;  /* 0x20000047ff118230 */ /* 0x100fe20000004100 */
[----:B------:R-:W-:Y:S01]  /*50f0*/  @!P0 SHF.R.U64 R9, R20, 0x10, R21 ;  /* 0x0000001014098819 */ /* 0x000fe20000001215 */
[----:B------:R-:W-:Y:S01]  /*5100*/  @!P0 HADD2.F32 R20, -RZ, R71.H1_H1 ;  /* 0x30000047ff148230 */ /* 0x000fe20000004100 */
[--C-:B------:R-:W-:Y:S01]  /*5110*/  @!P0 SHF.R.U32.HI R24, RZ, 0x10, R65.reuse ;  /* 0x00000010ff188819 */ /* 0x100fe20000011641 */
[----:B------:R-:W-:Y:S01]  /*5120*/  @!P0 HADD2.F32 R10, -RZ, R10.H0_H0 ;  /* 0x2000000aff0a8230 */ /* 0x000fe20000004100 */
[----:B------:R-:W-:Y:S01]  /*5130*/  @!P0 SHF.R.U64 R64, R64, 0x10, R65 ;  /* 0x0000001040408819 */ /* 0x000fe20000001241 */
[----:B------:R-:W-:Y:S01]  /*5140*/  @!P0 HADD2.F32 R9, -RZ, R9.H0_H0 ;  /* 0x20000009ff098230 */ /* 0x000fe20000004100 */
[--C-:B------:R-:W-:Y:S01]  /*5150*/  @!P0 SHF.R.U32.HI R43, RZ, 0x10, R67.reuse ;  /* 0x00000010ff2b8819 */ /* 0x100fe20000011643 */
[----:B------:R-:W-:Y:S01]  /*5160*/  @!P0 HADD2.F32 R32, -RZ, R72.H0_H0 ;  /* 0x20000048ff208230 */ /* 0x000fe20000004100 */
[----:B------:R-:W-:Y:S03]  /*5170*/  @!P0 SHF.R.U64 R30, R66, 0x10, R67 ;  /* 0x00000010421e8819 */ /* 0x000fe60000001243 */
[----:B------:R-:W-:Y:S02]  /*5180*/  @!P0 HADD2.F32 R43, -RZ, R43.H0_H0 ;  /* 0x2000002bff2b8230 */ /* 0x000fe40000004100 */
[----:B------:R-:W-:Y:S01]  /*5190*/  @!P0 HADD2.F32 R30, -RZ, R30.H0_H0 ;  /* 0x2000001eff1e8230 */ /* 0x000fe20000004100 */
[----:B-1----:R-:W-:Y:S02]  /*51a0*/  @!P0 MOV R7, R12 ;  /* 0x0000000c00078202 */ /* 0x002fe40000000f00 */
[----:B------:R-:W-:Y:S02]  /*51b0*/  @!P0 MOV R23, R44 ;  /* 0x0000002c00178202 */ /* 0x000fe40000000f00 */
[----:B------:R-:W-:Y:S01]  /*51c0*/  @!P0 MOV R18, R45 ;  /* 0x0000002d00128202 */ /* 0x000fe20000000f00 */
[----:B------:R-:W-:Y:S01]  /*51d0*/  @!P0 HADD2.F32 R4, -RZ, R7.H0_H0 ;  /* 0x20000007ff048230 */ /* 0x000fe20000004100 */
[----:B------:R-:W-:Y:S01]  /*51e0*/  @!P0 MOV R6, R13 ;  /* 0x0000000d00068202 */ /* 0x000fe20000000f00 */
[--C-:B------:R-:W-:Y:S01]  /*51f0*/  @!P0 HADD2.F32 R16, -RZ, R23.reuse.H0_H0 ;  /* 0x20000017ff108230 */ /* 0x100fe20000004100 */
[----:B------:R-:W-:Y:S01]  /*5200*/  @!P0 MOV R25, R46 ;  /* 0x0000002e00198202 */ /* 0x000fe20000000f00 */
[----:B------:R-:W-:Y:S02]  /*5210*/  @!P0 HADD2.F32 R19, -RZ, R18.H0_H0 ;  /* 0x20000012ff138230 */ /* 0x000fe40000004100 */
[----:B------:R-:W-:Y:S01]  /*5220*/  @!P0 HADD2.F32 R5, -RZ, R6.H0_H0 ;  /* 0x20000006ff058230 */ /* 0x000fe20000004100 */
[-C--:B------:R-:W-:Y:S02]  /*5230*/  @!P0 FMUL.FTZ R22, R16, R2.reuse ;  /* 0x0000000210168220 */ /* 0x080fe40000410000 */
[C---:B------:R-:W-:Y:S02]  /*5240*/  @!P0 FMUL.FTZ R2, R4.reuse, R2 ;  /* 0x0000000204028220 */ /* 0x040fe40000410000 */
[----:B------:R-:W-:Y:S02]  /*5250*/  @!P0 FMUL.FTZ R21, R19, R3 ;  /* 0x0000000313158220 */ /* 0x000fe40000410000 */
[-C--:B------:R-:W-:Y:S01]  /*5260*/  @!P0 FFMA.FTZ R56, R4, R17.reuse, -R22 ;  /* 0x0000001104388223 */ /* 0x080fe20000010816 */
[----:B------:R-:W-:Y:S01]  /*5270*/  @!P0 HADD2.F32 R22, -RZ, R24.H0_H0 ;  /* 0x20000018ff168230 */ /* 0x000fe20000004100 */
[----:B------:R-:W-:Y:S01]  /*5280*/  @!P0 FFMA.FTZ R2, R16, R17, R2 ;  /* 0x0000001110028223 */ /* 0x000fe20000010002 */
[----:B------:R-:W-:Y:S01]  /*5290*/  @!P0 HADD2.F32 R17, -RZ, R23.H1_H1 ;  /* 0x30000017ff118230 */ /* 0x000fe20000004100 */
[C---:B------:R-:W-:Y:S01]  /*52a0*/  @!P0 FMUL.FTZ R4, R5.reuse, R3 ;  /* 0x0000000305048220 */ /* 0x040fe20000410000 */
[----:B------:R-:W-:Y:S01]  /*52b0*/  @!P0 HADD2.F32 R3, -RZ, R6.H1_H1 ;  /* 0x30000006ff038230 */ /* 0x000fe20000004100 */
[----:B------:R-:W-:Y:S01]  /*52c0*/  @!P0 FFMA.FTZ R55, R5, R20, -R21 ;  /* 0x0000001405378223 */ /* 0x000fe20000010815 */
[----:B------:R-:W-:Y:S02]  /*52d0*/  @!P0 HADD2.F32 R5, -RZ, R8.H0_H0 ;  /* 0x20000008ff058230 */ /* 0x000fe40000004100 */
[----:B------:R-:W-:Y:S02]  /*52e0*/  @!P0 HADD2.F32 R21, -RZ, R18.H1_H1 ;  /* 0x30000012ff158230 */ /* 0x000fe40000004100 */
[----:B------:R-:W-:Y:S02]  /*52f0*/  @!P0 HADD2.F32 R18, -RZ, R64.H0_H0 ;  /* 0x20000040ff128230 */ /* 0x000fe40000004100 */
[----:B------:R-:W-:Y:S01]  /*5300*/  @!P0 HADD2.F32 R6, -RZ, R7.H1_H1 ;  /* 0x30000007ff068230 */ /* 0x000fe20000004100 */
[----:B------:R-:W-:Y:S01]  /*5310*/  @!P0 FMUL.FTZ R8, R21, R5 ;  /* 0x0000000515088220 */ /* 0x000fe20000410000 */
[----:B------:R-:W-:Y:S01]  /*5320*/  @!P0 HADD2.F32 R24, -RZ, R72.H1_H1 ;  /* 0x30000048ff188230 */ /* 0x000fe20000004100 */
[----:B------:R-:W-:Y:S01]  /*5330*/  @!P0 FMUL.FTZ R7, R17, R9 ;  /* 0x0000000911078220 */ /* 0x000fe20000410000 */
[--C-:B------:R-:W-:Y:S01]  /*5340*/  @!P0 HADD2.F32 R23, -RZ, R25.reuse.H0_H0 ;  /* 0x20000019ff178230 */ /* 0x100fe20000004100 */
[C---:B------:R-:W-:Y:S01]  /*5350*/  @!P0 FFMA.FTZ R54, R3.reuse, R22, -R8 ;  /* 0x0000001603368223 */ /* 0x040fe20000010808 */
[----:B------:R-:W-:Y:S01]  /*5360*/  @!P0 HADD2.F32 R25, -RZ, R25.H1_H1 ;  /* 0x30000019ff198230 */ /* 0x000fe20000004100 */
[----:B------:R-:W-:Y:S02]  /*5370*/  @!P0 IMAD.MOV.U32 R8, RZ, RZ, R47 ;  /* 0x000000ffff088224 */ /* 0x000fe400078e002f */
[CC--:B------:R-:W-:Y:S01]  /*5380*/  @!P0 FFMA.FTZ R51, R6.reuse, R18.reuse, -R7 ;  /* 0x0000001206338223 */ /* 0x0c0fe20000010807 */
[----:B------:R-:W-:Y:S01]  /*5390*/  @!P0 MOV R7, R15 ;  /* 0x0000000f00078202 */ /* 0x000fe20000000f00 */
[----:B------:R-:W-:Y:S01]  /*53a0*/  @!P0 FMUL.FTZ R5, R3, R5 ;  /* 0x0000000503058220 */ /* 0x000fe20000410000 */
[--C-:B------:R-:W-:Y:S01]  /*53b0*/  @!P0 HADD2.F32 R31, -RZ, R8.reuse.H0_H0 ;  /* 0x20000008ff1f8230 */ /* 0x100fe20000004100 */
[----:B------:R-:W-:Y:S01]  /*53c0*/  @!P0 FMUL.FTZ R3, R6, R9 ;  /* 0x0000000906038220 */ /* 0x000fe20000410000 */
[----:B------:R-:W-:Y:S02]  /*53d0*/  @!P0 HADD2.F32 R6, -RZ, R33.H0_H0 ;  /* 0x20000021ff068230 */ /* 0x000fe40000004100 */
[--C-:B------:R-:W-:Y:S01]  /*53e0*/  @!P0 HADD2.F32 R9, -RZ, R7.reuse.H0_H0 ;  /* 0x20000007ff098230 */ /* 0x100fe20000004100 */
[----:B------:R-:W-:Y:S01]  /*53f0*/  @!P0 FFMA.FTZ R3, R17, R18, R3 ;  /* 0x0000001211038223 */ /* 0x000fe20000010003 */
[----:B------:R-:W-:Y:S01]  /*5400*/  @!P0 HADD2.F32 R42, -RZ, R8.H1_H1 ;  /* 0x30000008ff2a8230 */ /* 0x000fe20000004100 */
[-C--:B------:R-:W-:Y:S01]  /*5410*/  @!P0 FMUL.FTZ R16, R31, R6.reuse ;  /* 0x000000061f108220 */ /* 0x080fe20000410000 */
[----:B------:R-:W-:Y:S01]  /*5420*/  @!P0 HADD2.F32 R7, -RZ, R7.H1_H1 ;  /* 0x30000007ff078230 */ /* 0x000fe20000004100 */
[----:B------:R-:W-:Y:S01]  /*5430*/  @!P0 FMUL.FTZ R8, R9, R6 ;  /* 0x0000000609088220 */ /* 0x000fe20000410000 */
[----:B------:R-:W-:Y:S01]  /*5440*/  @!P0 F2FP.PACK_AB R17, R54, R55 ;  /* 0x000000373611823e */ /* 0x000fe200000000ff */
[----:B------:R-:W-:Y:S01]  /*5450*/  @!P0 FMUL.FTZ R6, R42, R10 ;  /* 0x0000000a2a068220 */ /* 0x000fe20000410000 */
[----:B------:R-:W-:Y:S01]  /*5460*/  @!P0 F2FP.PACK_AB R2, R3, R2 ;  /* 0x000000020302823e */ /* 0x000fe200000000ff */
[----:B------:R-:W-:Y:S01]  /*5470*/  @!P0 FFMA.FTZ R50, R9, R32, -R16 ;  /* 0x0000002009328223 */ /* 0x000fe20000010810 */
[----:B------:R-:W-:Y:S01]  /*5480*/  @!P0 MOV R13, R17 ;  /* 0x00000011000d8202 */ /* 0x000fe20000000f00 */
[C---:B------:R-:W-:Y:S01]  /*5490*/  @!P0 FMUL.FTZ R9, R7.reuse, R10 ;  /* 0x0000000a07098220 */ /* 0x040fe20000410000 */
[----:B------:R-:W-:Y:S01]  /*54a0*/  @!P0 HADD2.F32 R16, -RZ, R11.H0_H0 ;  /* 0x2000000bff108230 */ /* 0x000fe20000004100 */
[----:B------:R-:W-:Y:S01]  /*54b0*/  @!P0 FFMA.FTZ R49, R7, R43, -R6 ;  /* 0x0000002b07318223 */ /* 0x000fe20000010806 */
[----:B------:R-:W-:Y:S01]  /*54c0*/  @!P0 MOV R7, R14 ;  /* 0x0000000e00078202 */ /* 0x000fe20000000f00 */
[----:B------:R-:W-:Y:S01]  /*54d0*/  @!P0 FFMA.FTZ R4, R19, R20, R4 ;  /* 0x0000001413048223 */ /* 0x000fe20000010004 */
[----:B------:R-:W-:Y:S01]  /*54e0*/  @!P0 HADD2.F32 R6, -RZ, R33.H1_H1 ;  /* 0x30000021ff068230 */ /* 0x000fe20000004100 */
[----:B------:R-:W-:Y:S02]  /*54f0*/  @!P0 FMUL.FTZ R33, R25, R16 ;  /* 0x0000001019218220 */ /* 0x000fe40000410000 */
[--C-:B------:R-:W-:Y:S01]  /*5500*/  @!P0 HADD2.F32 R11, -RZ, R7.reuse.H0_H0 ;  /* 0x20000007ff0b8230 */ /* 0x100fe20000004100 */
[----:B------:R-:W-:Y:S01]  /*5510*/  @!P0 FFMA.FTZ R5, R21, R22, R5 ;  /* 0x0000001615058223 */ /* 0x000fe20000010005 */
[----:B------:R-:W-:Y:S01]  /*5520*/  @!P0 HADD2.F32 R10, -RZ, R7.H1_H1 ;  /* 0x30000007ff0a8230 */ /* 0x000fe20000004100 */
[-C--:B------:R-:W-:Y:S02]  /*5530*/  @!P0 FMUL.FTZ R7, R23, R6.reuse ;  /* 0x0000000617078220 */ /* 0x080fe40000410000 */
[----:B------:R-:W-:Y:S01]  /*5540*/  @!P0 FMUL.FTZ R6, R11, R6 ;  /* 0x000000060b068220 */ /* 0x000fe20000410000 */
[----:B------:R-:W-:Y:S01]  /*5550*/  @!P0 F2FP.PACK_AB R4, R5, R4 ;  /* 0x000000040504823e */ /* 0x000fe200000000ff */
[----:B------:R-:W-:Y:S01]  /*5560*/  @!P0 FFMA.FTZ R48, R11, R24, -R7 ;  /* 0x000000180b308223 */ /* 0x000fe20000010807 */
[----:B------:R-:W-:Y:S01]  /*5570*/  @!P0 F2FP.PACK_AB R11, R49, R50 ;  /* 0x00000032310b823e */ /* 0x000fe200000000ff */
[C---:B------:R-:W-:Y:S01]  /*5580*/  @!P0 FFMA.FTZ R33, R10.reuse, R30, -R33 ;  /* 0x0000001e0a218223 */ /* 0x040fe20000010821 */
[----:B------:R-:W-:Y:S01]  /*5590*/  @!P0 MOV R45, R4 ;  /* 0x00000004002d8202 */ /* 0x000fe20000000f00 */
        /* <DEDUP_REMOVED lines=8> */
[----:B------:R-:W-:Y:S01]  /*5620*/  @!P0 IMAD.MOV.U32 R12, RZ, RZ, R16 ;  /* 0x000000ffff0c8224 */ /* 0x000fe200078e0010 */
[----:B------:R-:W-:Y:S01]  /*5630*/  @!P0 F2FP.PACK_AB R6, R7, R6 ;  /* 0x000000060706823e */ /* 0x000fe200000000ff */
[----:B------:R-:W-:Y:S02]  /*5640*/  @!P0 FFMA.FTZ R9, R42, R43, R9 ;  /* 0x0000002b2a098223 */ /* 0x000fe40000010009 */
[----:B------:R-:W-:Y:S01]  /*5650*/  @!P0 IMAD.MOV.U32 R44, RZ, RZ, R2 ;  /* 0x000000ffff2c8224 */ /* 0x000fe200078e0002 */
[----:B------:R1:W-:Y:S01]  /*5660*/  STG.E.128 [R52.64], R12 ;  /* 0x0000000c34007986 */ /* 0x0003e2000c101d0c */
[----:B------:R-:W-:Y:S02]  /*5670*/  @!P0 MOV R46, R6 ;  /* 0x00000006002e8202 */ /* 0x000fe40000000f00 */
[----:B------:R-:W-:Y:S04]  /*5680*/  @!P0 F2FP.PACK_AB R8, R9, R8 ;  /* 0x000000080908823e */ /* 0x000fe800000000ff */
[----:B------:R-:W-:Y:S02]  /*5690*/  @!P0 MOV R47, R8 ;  /* 0x00000008002f8202 */ /* 0x000fe40000000f00 */
[----:B------:R-:W-:Y:S11]  /*56a0*/  ISETP.GE.AND P0, PT, R103, c[0x0][0x1d4], PT ;  /* 0x0000750067007a0c */ /* 0x000ff60003f06270 */
[----:B------:R-:W-:Y:S02]  /*56b0*/  @!UPT UIADD3 URZ, URZ, URZ, URZ ;  /* 0x0000003f3f3ff290 */ /* 0x000fe4000fffe03f */
[----:B------:R-:W-:-:S05]  /*56c0*/  @P0 BRA `(.L_x_372) ;  /* 0x0000023000000947 */ /* 0x000fca0003800000 */
[----:B------:R-:W-:Y:S04]  /*56d0*/  IADD3 R3, P1, P0, R90, R81, R103 ;  /* 0x000000515a037210 */ /* 0x000fe8000783e067 */
[----:B------:R-:W-:Y:S02]  /*56e0*/  IADD3.X R4, R92, R80, R127, P1, P0 ;  /* 0x000000505c047210 */ /* 0x000fe40000fe047f */
[C---:B------:R-:W-:Y:S04]  /*56f0*/  LEA R2, P0, R3.reuse, c[0x0][0x1c8], 0x1 ;  /* 0x0000720003027a11 */ /* 0x040fe800078008ff */
[----:B------:R-:W-:Y:S05]  /*5700*/  LEA.HI.X R3, R3, c[0x0][0x1cc], R4, 0x1, P0 ;  /* 0x0000730003037a11 */ /* 0x000fea00000f0c04 */
[----:B------:R2:W-:Y:S01]  /*5710*/  STG.E.128 [R2.64], R44 ;  /* 0x0000002c02007986 */ /* 0x0005e2000c101d0c */
[----:B------:R-:W-:-:S05]  /*5720*/  BRA `(.L_x_372) ;  /* 0x000001d000007947 */ /* 0x000fca0003800000 */
.L_x_368:
[----:B------:R-:W-:Y:S05]  /*5730*/  IMAD R2, R41, -0x30, R0 ;  /* 0xffffffd029027824 */ /* 0x000fea00078e0200 */
[----:B------:R-:W-:Y:S04]  /*5740*/  IMNMX R89, R2, 0x30, PT ;  /* 0x0000003002597817 */ /* 0x000fe80003800200 */
[----:B------:R-:W-:Y:S11]  /*5750*/  ISETP.GE.AND P0, PT, R94, R89, PT ;  /* 0x000000595e00720c */ /* 0x000ff60003f06270 */
[----:B------:R-:W-:Y:S02]  /*5760*/  @!UPT UIADD3 URZ, URZ, URZ, URZ ;  /* 0x0000003f3f3ff290 */ /* 0x000fe4000fffe03f */
[----:B------:R-:W-:-:S05]  /*5770*/  @P0 BRA `(.L_x_372) ;  /* 0x0000018000000947 */ /* 0x000fca0003800000 */
[----:B------:R-:W-:Y:S11]  /*5780*/  ISETP.GE.AND P0, PT, R26, c[0x0][0x1d4], PT ;  /* 0x000075001a007a0c */ /* 0x000ff60003f06270 */
[----:B------:R-:W-:Y:S02]  /*5790*/  @!UPT UIADD3 URZ, URZ, URZ, URZ ;  /* 0x0000003f3f3ff290 */ /* 0x000fe4000fffe03f */
[----:B------:R-:W1:Y:S04]  /*57a0*/  @!P0 LDS.128 R4, [R87+0x2400] ;  /* 0x0024000057048984 */ /* 0x000e680000000c00 */
[----:B-1----:R-:W-:Y:S01]  /*57b0*/  @!P0 STG.E.128 [R62.64], R4 ;  /* 0x000000043e008986 */ /* 0x002fe2000c101d0c */
[----:B------:R-:W-:Y:S11]  /*57c0*/  ISETP.GE.AND P0, PT, R28, c[0x0][0x1d4], PT ;  /* 0x000075001c007a0c */ /* 0x000ff60003f06270 */
[----:B------:R-:W-:Y:S02]  /*57d0*/  @!UPT UIADD3 URZ, URZ, URZ, URZ ;  /* 0x0000003f3f3ff290 */ /* 0x000fe4000fffe03f */
[----:B------:R-:W1:Y:S04]  /*57e0*/  @!P0 LDS.128 R4, [R88+0x2400] ;  /* 0x0024000058048984 */ /* 0x000e680000000c00 */
[----:B-1----:R-:W-:Y:S01]  /*57f0*/  @!P0 STG.E.128 [R62.64+0x20], R4 ;  /* 0x000020043e008986 */ /* 0x002fe2000c101d0c */
        /* <DEDUP_REMOVED lines=15> */
[----:B-1----:R1:W-:Y:S02]  /*58f0*/  @!P0 STG.E.128 [R62.64+0xa0], R4 ;  /* 0x0000a0043e008986 */ /* 0x0023e4000c101d0c */
.L_x_372:
[----:B------:R-:W-:Y:S05]  /*5900*/  BSYNC B1 ;  /* 0x0000000000017941 */ /* 0x000fea0003800000 */
.L_x_367:
[----:B-1----:R-:W-:Y:S01]  /*5910*/  IMAD.WIDE.U32 R8, R41, 0x30, RZ ;  /* 0x0000003029087825 */ /* 0x002fe200078e00ff */
[-C--:B--2--5:R-:W-:Y:S01]  /*5920*/  IADD3 R3, -R105, R89.reuse, RZ ;  /* 0x0000005969037210 */ /* 0x0a4fe20007ffe1ff */
[----:B------:R-:W-:Y:S02]  /*5930*/  BSSY B0, `(.L_x_389) ;  /* 0x000004b000007945 */ /* 0x000fe40003800000 */
[----:B------:R-:W-:Y:S01]  /*5940*/  IMAD R2, R93, 0x30, RZ ;  /* 0x000000305d027824 */ /* 0x000fe200078e02ff */
[----:B------:R-:W-:Y:S03]  /*5950*/  IADD3 R4, P0, R142, R8, RZ ;  /* 0x000000088e047210 */ /* 0x000fe60007f1e0ff */
[----:B------:R-:W-:Y:S04]  /*5960*/  IMAD.IADD R11, R9, 0x1, R2 ;  /* 0x00000001090b7824 */ /* 0x000fe800078e0202 */
[----:B------:R-:W-:Y:S01]  /*5970*/  IMAD.X R2, R11, 0x1, R148, P0 ;  /* 0x000000010b027824 */ /* 0x000fe200000e0694 */
[C---:B------:R-:W-:Y:S11]  /*5980*/  ISETP.GE.AND P0, PT, R3.reuse, 0x21, PT ;  /* 0x000000210300780c */ /* 0x040ff60003f06270 */
[----:B------:R-:W-:Y:S02]  /*5990*/  @!UPT UIADD3 URZ, URZ, URZ, URZ ;  /* 0x0000003f3f3ff290 */ /* 0x000fe4000fffe03f */
[----:B------:R-:W-:Y:S02]  /*59a0*/  @P0 IADD3 R10, P1, R4, 0x20, RZ ;  /* 0x00000020040a0810 */ /* 0x000fe40007f3e0ff */
[----:B------:R-:W-:Y:S03]  /*59b0*/  @P0 MOV R7, R104 ;  /* 0x0000006800070202 */ /* 0x000fe60000000f00 */
[----:B------:R-:W-:Y:S01]  /*59c0*/  @P0 IMAD.X R6, RZ, RZ, R2, P1 ;  /* 0x000000ffff060224 */ /* 0x000fe200008e0602 */
[----:B------:R-:W-:Y:S11]  /*59d0*/  ISETP.GE.AND P1, PT, R3, 0x1, PT ;  /* 0x000000010300780c */ /* 0x000ff60003f26270 */
[----:B------:R-:W-:Y:S02]  /*59e0*/  @!UPT UIADD3 URZ, URZ, URZ, URZ ;  /* 0x0000003f3f3ff290 */ /* 0x000fe4000fffe03f */
[----:B------:R-:W-:Y:S01]  /*59f0*/  @P1 IMAD R5, R2, c[0x0][0x258], RZ ;  /* 0x0000960002051a24 */ /* 0x000fe200078e02ff */
[----:B------:R-:W-:Y:S01]  /*5a00*/  @P1 MOV R2, R100 ;  /* 0x0000006400021202 */ /* 0x000fe20000000f00 */
[----:B------:R-:W-:Y:S04]  /*5a10*/  @P1 IMAD.MOV.U32 R3, RZ, RZ, R104 ;  /* 0x000000ffff031224 */ /* 0x000fe800078e0068 */
[C---:B------:R-:W-:Y:S04]  /*5a20*/  @P1 IMAD.WIDE.U32 R2, R4.reuse, c[0x0][0x258], R2 ;  /* 0x0000960004021a25 */ /* 0x040fe800078e0002 */
[----:B------:R-:W-:Y:S05]  /*5a30*/  @P1 IMAD R4, R4, c[0x0][0x25c], R5 ;  /* 0x0000970004041a24 */ /* 0x000fea00078e0205 */
[----:B------:R-:W-:Y:S02]  /*5a40*/  @P1 IADD3 R3, R3, R4, RZ ;  /* 0x0000000403031210 */ /* 0x000fe40007ffe0ff */
[C---:B------:R-:W-:Y:S04]  /*5a50*/  @P1 LEA R4, P2, R2.reuse, c[0x0][0x250], 0x1 ;  /* 0x0000940002041a11 */ /* 0x040fe800078408ff */
[----:B------:R-:W-:Y:S01]  /*5a60*/  @P1 LEA.HI.X R5, R2, c[0x0][0x254], R3, 0x1, P2 ;  /* 0x0000950002051a11 */ /* 0x000fe200010f0c03 */
[----:B------:R-:W-:Y:S02]  /*5a70*/  @P0 IMAD R2, R6, c[0x0][0x258], RZ ;  /* 0x0000960006020a24 */ /* 0x000fe400078e02ff */
[----:B------:R-:W-:Y:S02]  /*5a80*/  @P0 IMAD.MOV.U32 R6, RZ, RZ, R100 ;  /* 0x000000ffff060224 */ /* 0x000fe400078e0064 */
[----:B------:R-:W-:Y:S01]  /*5a90*/  @!PT LDS RZ, [RZ] ;  /* 0x00000000fffff984 */ /* 0x000fe20000000800 */
[----:B------:R-:W-:Y:S01]  /*5aa0*/  @!PT LDS RZ, [RZ] ;  /* 0x00000000fffff984 */ /* 0x000fe20000000800 */
[----:B------:R-:W-:Y:S01]  /*5ab0*/  @!PT LDS RZ, [RZ] ;  /* 0x00000000fffff984 */ /* 0x000fe20000000800 */
[----:B------:R1:W-:Y:S01]  /*5ac0*/  @P1 LDGSTS.E.BYPASS.LTC128B.128 [R86+0x1880], [R4.64], !P6 ;  /* 0x0188000004561fae */ /* 0x0003e2000f101d4c */
[C---:B------:R-:W-:Y:S02]  /*5ad0*/  @P0 IMAD R2, R10.reuse, c[0x0][0x25c], R2 ;  /* 0x000097000a020a24 */ /* 0x040fe400078e0202 */
[----:B------:R-:W-:Y:S01]  /*5ae0*/  @P0 IMAD.WIDE.U32 R6, R10, c[0x0][0x258], R6 ;  /* 0x000096000a060a25 */ /* 0x000fe200078e0006 */
[----:B------:R1:W-:Y:S04]  /*5af0*/  @P1 LDGSTS.E.BYPASS.LTC128B.128 [R86+0x2480], [R4.64+0x40], !P5 ;  /* 0x0248004004561fae */ /* 0x0003e8000e901d4c */
[----:B------:R1:W-:Y:S01]  /*5b00*/  @P1 LDGSTS.E.BYPASS.LTC128B.128 [R86+0x3080], [R4.64+0x80], !P4 ;  /* 0x0308008004561fae */ /* 0x0003e2000e101d4c */
[----:B------:R-:W-:Y:S02]  /*5b10*/  @P0 IADD3 R3, R7, R2, RZ ;  /* 0x0000000207030210 */ /* 0x000fe40007ffe0ff */
[C---:B------:R-:W-:Y:S04]  /*5b20*/  @P0 LEA R2, P2, R6.reuse, c[0x0][0x250], 0x1 ;  /* 0x0000940006020a11 */ /* 0x040fe800078408ff */
[----:B------:R-:W-:Y:S05]  /*5b30*/  @P0 LEA.HI.X R3, R6, c[0x0][0x254], R3, 0x1, P2 ;  /* 0x0000950006030a11 */ /* 0x000fea00010f0c03 */
[----:B------:R1:W-:Y:S04]  /*5b40*/  @P0 LDGSTS.E.BYPASS.LTC128B.128 [R86+0x2080], [R2.64], !P6 ;  /* 0x0208000002560fae */ /* 0x0003e8000f101d4c */
        /* <DEDUP_REMOVED lines=8> */
[----:B------:R-:W-:Y:S02]  /*5bd0*/  IMAD.MOV.U32 R4, RZ, RZ, R116 ;  /* 0x000000ffff047224 */ /* 0x000fe400078e0074 */
[----:B------:R-:W-:Y:S02]  /*5be0*/  IMAD.MOV.U32 R5, RZ, RZ, R134 ;  /* 0x000000ffff057224 */ /* 0x000fe400078e0086 */
[----:B------:R-:W-:Y:S02]  /*5bf0*/  IMAD.X R3, R11, 0x1, R144, P0 ;  /* 0x000000010b037824 */ /* 0x000fe400000e0690 */
[C---:B------:R-:W-:Y:S04]  /*5c00*/  IMAD.WIDE.U32 R4, R2.reuse, c[0x0][0x208], R4 ;  /* 0x0000820002047a25 */ /* 0x040fe800078e0004 */
[----:B------:R-:W-:Y:S04]  /*5c10*/  IMAD R3, R3, c[0x0][0x208], RZ ;  /* 0x0000820003037a24 */ /* 0x000fe800078e02ff */
[----:B------:R-:W-:Y:S04]  /*5c20*/  IMAD R2, R2, c[0x0][0x20c], R3 ;  /* 0x0000830002027a24 */ /* 0x000fe800078e0203 */
[----:B------:R-:W-:Y:S01]  /*5c30*/  IMAD.IADD R3, R5, 0x1, R2 ;  /* 0x0000000105037824 */ /* 0x000fe200078e0202 */
[C---:B------:R-:W-:Y:S04]  /*5c40*/  LEA R2, P0, R4.reuse, c[0x0][0x1f8], 0x1 ;  /* 0x00007e0004027a11 */ /* 0x040fe800078008ff */
[----:B------:R-:W-:Y:S02]  /*5c50*/  LEA.HI.X R3, R4, c[0x0][0x1fc], R3, 0x1, P0 ;  /* 0x00007f0004037a11 */ /* 0x000fe400000f0c03 */
[----:B------:R-:W-:Y:S11]  /*5c60*/  ISETP.GE.AND P0, PT, R26, c[0x0][0x1d4], PT ;  /* 0x000075001a007a0c */ /* 0x000ff60003f06270 */
[----:B------:R-:W-:Y:S02]  /*5c70*/  @!UPT UIADD3 URZ, URZ, URZ, URZ ;  /* 0x0000003f3f3ff290 */ /* 0x000fe4000fffe03f */
[----:B------:R-:W1:Y:S04]  /*5c80*/  @!P0 LDS.128 R4, [R87] ;  /* 0x0000000057048984 */ /* 0x000e680000000c00 */
[----:B-1----:R-:W-:Y:S01]  /*5c90*/  @!P0 STG.E.128 [R2.64], R4 ;  /* 0x0000000402008986 */ /* 0x002fe2000c101d0c */
[----:B------:R-:W-:Y:S11]  /*5ca0*/  ISETP.GE.AND P0, PT, R28, c[0x0][0x1d4], PT ;  /* 0x000075001c007a0c */ /* 0x000ff60003f06270 */
[----:B------:R-:W-:Y:S02]  /*5cb0*/  @!UPT UIADD3 URZ, URZ, URZ, URZ ;  /* 0x0000003f3f3ff290 */ /* 0x000fe4000fffe03f */
[----:B------:R-:W1:Y:S04]  /*5cc0*/  @!P0 LDS.128 R4, [R88] ;  /* 0x0000000058048984 */ /* 0x000e680000000c00 */
        /* <DEDUP_REMOVED lines=17> */
.L_x_390:
[----:B-1----:R-:W-:Y:S05]  /*5de0*/  BSYNC B0 ;  /* 0x0000000000007941 */ /* 0x002fea0003800000 */
.L_x_389:
[----:B------:R-:W-:Y:S11]  /*5df0*/  ISETP.GT.AND P3, PT, R41, R143, PT ;  /* 0x0000008f2900720c */ /* 0x000ff60003f64270 */
[----:B------:R-:W-:Y:S02]  /*5e00*/  @!UPT UIADD3 URZ, URZ, URZ, URZ ;  /* 0x0000003f3f3ff290 */ /* 0x000fe4000fffe03f */
[----:B------:R-:W-:-:S05]  /*5e10*/  @!P3 BRA `(.L_x_391) ;  /* 0x000001900000b947 */ /* 0x000fca0003800000 */
[----:B------:R-:W-:Y:S01]  /*5e20*/  IADD3 R4, R41, -0x1, RZ ;  /* 0xffffffff29047810 */ /* 0x000fe20007ffe0ff */
[----:B------:R-:W-:Y:S01]  /*5e30*/  IMAD.MOV.U32 R2, RZ, RZ, R118 ;  /* 0x000000ffff027224 */ /* 0x000fe200078e0076 */
[----:B------:R-:W-:Y:S01]  /*5e40*/  ISETP.GE.AND P1, PT, R98, 0x1, PT ;  /* 0x000000016200780c */ /* 0x000fe20003f26270 */
[----:B------:R-:W-:Y:S01]  /*5e50*/  IMAD.MOV.U32 R3, RZ, RZ, R109 ;  /* 0x000000ffff037224 */ /* 0x000fe200078e006d */
[----:B------:R-:W-:Y:S01]  /*5e60*/  SHF.R.S32.HI R6, RZ, 0x1f, R4 ;  /* 0x0000001fff067819 */ /* 0x000fe20000011404 */
[C---:B------:R-:W-:Y:S02]  /*5e70*/  IMAD R5, R4.reuse, UR7, RZ ;  /* 0x0000000704057c24 */ /* 0x040fe4000f8e02ff */
[----:B------:R-:W-:Y:S04]  /*5e80*/  IMAD.WIDE.U32 R2, R4, UR8, R2 ;  /* 0x0000000804027c25 */ /* 0x000fe8000f8e0002 */
[----:B------:R-:W-:Y:S04]  /*5e90*/  IMAD R4, R6, UR8, R5 ;  /* 0x0000000806047c24 */ /* 0x000fe8000f8e0205 */
[----:B------:R-:W-:Y:S01]  /*5ea0*/  IMAD.IADD R3, R3, 0x1, R4 ;  /* 0x0000000103037824 */ /* 0x000fe200078e0204 */
[C---:B------:R-:W-:Y:S04]  /*5eb0*/  @P1 LEA R4, P0, R2.reuse, c[0x0][0x220], 0x1 ;  /* 0x0000880002041a11 */ /* 0x040fe800078008ff */
[----:B------:R-:W-:Y:S02]  /*5ec0*/  @P1 LEA.HI.X R5, R2, c[0x0][0x224], R3, 0x1, P0 ;  /* 0x0000890002051a11 */ /* 0x000fe400000f0c03 */
[----:B------:R-:W-:Y:S03]  /*5ed0*/  ISETP.GE.AND P0, PT, R98, 0x21, PT ;  /* 0x000000216200780c */ /* 0x000fe60003f06270 */
[----:B------:R-:W-:Y:S01]  /*5ee0*/  @!PT LDS RZ, [RZ] ;  /* 0x00000000fffff984 */ /* 0x000fe20000000800 */
[----:B------:R-:W-:Y:S01]  /*5ef0*/  @!PT LDS RZ, [RZ] ;  /* 0x00000000fffff984 */ /* 0x000fe20000000800 */
[----:B------:R-:W-:Y:S01]  /*5f00*/  @!PT LDS RZ, [RZ] ;  /* 0x00000000fffff984 */ /* 0x000fe20000000800 */
[----:B------:R1:W-:Y:S04]  /*5f10*/  @P1 LDGSTS.E.BYPASS.LTC128B.128 [R86+0x3c80], [R4.64], !P6 ;  /* 0x03c8000004561fae */ /* 0x0003e8000f101d4c */
[----:B------:R1:W-:Y:S04]  /*5f20*/  @P1 LDGSTS.E.BYPASS.LTC128B.128 [R86+0x4880], [R4.64+0x40], !P5 ;  /* 0x0488004004561fae */ /* 0x0003e8000e901d4c */
[----:B------:R1:W-:Y:S02]  /*5f30*/  @P1 LDGSTS.E.BYPASS.LTC128B.128 [R86+0x5480], [R4.64+0x80], !P4 ;  /* 0x0548008004561fae */ /* 0x0003e4000e101d4c */
[----:B------:R-:W-:Y:S04]  /*5f40*/  @P0 IADD3 R6, P2, R2, UR11, RZ ;  /* 0x0000000b02060c10 */ /* 0x000fe8000ff5e0ff */
[----:B------:R-:W-:Y:S02]  /*5f50*/  @P0 IADD3.X R3, R3, UR10, RZ, P2, !PT ;  /* 0x0000000a03030c10 */ /* 0x000fe400097fe4ff */
[C---:B------:R-:W-:Y:S04]  /*5f60*/  @P0 LEA R2, P2, R6.reuse, c[0x0][0x220], 0x1 ;  /* 0x0000880006020a11 */ /* 0x040fe800078408ff */
[----:B------:R-:W-:Y:S05]  /*5f70*/  @P0 LEA.HI.X R3, R6, c[0x0][0x224], R3, 0x1, P2 ;  /* 0x0000890006030a11 */ /* 0x000fea00010f0c03 */
[----:B------:R1:W-:Y:S04]  /*5f80*/  @P0 LDGSTS.E.BYPASS.LTC128B.128 [R86+0x4480], [R2.64], !P6 ;  /* 0x0448000002560fae */ /* 0x0003e8000f101d4c */
[----:B------:R1:W-:Y:S04]  /*5f90*/  @P0 LDGSTS.E.BYPASS.LTC128B.128 [R86+0x5080], [R2.64+0x40], !P5 ;  /* 0x0508004002560fae */ /* 0x0003e8000e901d4c */
[----:B------:R1:W-:Y:S02]  /*5fa0*/  @P0 LDGSTS.E.BYPASS.LTC128B.128 [R86+0x5c80], [R2.64+0x80], !P4 ;  /* 0x05c8008002560fae */ /* 0x0003e4000e101d4c */
.L_x_391:
[----:B------:R-:W0:Y:S01]  /*5fb0*/  LDGDEPBAR ;  /* 0x00000000000079af */ /* 0x000e220000000000 */
[----:B------:R-:W-:Y:S01]  /*5fc0*/  IADD3 R41, R41, -0x1, RZ ;  /* 0xffffffff29297810 */ /* 0x000fe20007ffe0ff */
[----:B------:R-:W-:-:S05]  /*5fd0*/  @P3 BRA `(.L_x_392) ;  /* 0xffffbfa000003947 */ /* 0x000fca000383ffff */
[----:B------:R-:W-:Y:S06]  /*5fe0*/  BAR.SYNC.DEFER_BLOCKING 0x0 ;  /* 0x0000000000007b1d */ /* 0x000fec0000010000 */
.L_x_366:
[----:B------:R-:W-:Y:S02]  /*5ff0*/  IMAD.MOV.U32 R0, RZ, RZ, c[0x0][0x2c4] ;  /* 0x0000b100ff007624 */ /* 0x000fe400078e00ff */
[----:B------:R-:W-:-:S02]  /*6000*/  IMAD.MOV.U32 R250, RZ, RZ, c[0x0][0x32c] ;  /* 0x0000cb00fffa7624 */ /* 0x000fc400078e00ff */
[----:B------:R-:W-:Y:S01]  /*6010*/  IMAD.IADD R6, R150, 0x1, R151 ;  /* 0x0000000196067824 */ /* 0x000fe200078e0297 */
[----:B------:R-:W-:Y:S02]  /*6020*/  ISETP.NE.AND P6, PT, R0, 0x1, PT ;  /* 0x000000010000780c */ /* 0x000fe40003fc5270 */
[----:B------:R-:W-:Y:S02]  /*6030*/  IADD3 R0, R196, 0x7f, RZ ;  /* 0x0000007fc4007810 */ /* 0x000fe40007ffe0ff */
[----:B------:R-:W-:-:S09]  /*6040*/  ISETP.GE.AND P5, PT, R250, 0x1, PT ;  /* 0x00000001fa00780c */ /* 0x000fd20003fa6270 */
[----:B-1----:R-:W-:-:S05]  /*6050*/  @P6 IMAD.HI.U32 R2, R0, c[0x0][0x2c8], RZ ;  /* 0x0000b20000026a27 */ /* 0x002fca00078e00ff */
[----:B------:R-:W-:-:S05]  /*6060*/  @P6 SHF.R.U32.HI R0, RZ, c[0x0][0x2cc], R2 ;  /* 0x0000b300ff006a19 */ /* 0x000fca0000011602 */
[----:B------:R-:W-:-:S05]  /*6070*/  IMAD.IADD R0, R152, 0x1, R0 ;  /* 0x0000000198007824 */ /* 0x000fca00078e0200 */
[----:B------:R-:W-:Y:S01]  /*6080*/  IADD3 R3, R0, c[0x0][0x328], RZ ;  /* 0x0000ca0000037a10 */ /* 0x000fe20007ffe0ff */
[----:B------:R-:W-:Y:S05]  /*6090*/  @!P5 BRA `(.L_x_393) ;  /* 0x000000f00000d947 */ /* 0x000fea0003800000 */
[C---:B------:R-:W-:Y:S01]  /*60a0*/  ISETP.GT.AND P0, PT, R0.reuse, RZ, PT ;  /* 0x000000ff0000720c */ /* 0x040fe20003f04270 */
        /* <DEDUP_REMOVED lines=9> */
.L_x_394:
[----:B------:R-:W-:-:S13]  /*6140*/  ISETP.NE.AND P0, PT, R4, 0x1, PT ;  /* 0x000000010400780c */ /* 0x000fda0003f05270 */
[----:B------:R-:W-:-:S05]  /*6150*/  @P0 IMAD.HI.U32 R0, R2, c[0x0][0x330], RZ ;  /* 0x0000cc0002000a27 */ /* 0x000fca00078e00ff */
[----:B------:R-:W-:-:S05]  /*6160*/  @P0 SHF.R.U32.HI R2, RZ, c[0x0][0x334], R0 ;  /* 0x0000cd00ff020a19 */ /* 0x000fca0000011600 */
.L_x_395:
[----:B------:R-:W-:-:S05]  /*6170*/  IMAD R2, R2, R4, c[0x0][0x32c] ;  /* 0x0000cb0002027624 */ /* 0x000fca00078e0204 */
[----:B------:R-:W-:-:S04]  /*6180*/  IMNMX R3, R3, R2, PT ;  /* 0x0000000203037217 */ /* 0x000fc80003800200 */
.L_x_393:
[----:B------:R-:W-:Y:S01]  /*6190*/  IADD3 R3, R3, 0x2f, RZ ;  /* 0x0000002f03037810 */ /* 0x000fe20007ffe0ff */
[----:B------:R-:W-:-:S04]  /*61a0*/  @P6 IMAD.HI.U32 R2, R196, c[0x0][0x2c8], RZ ;  /* 0x0000b200c4026a27 */ /* 0x000fc800078e00ff */
[----:B------:R-:W-:-:S04]  /*61b0*/  IMAD.HI R3, R3, 0x2aaaaaab, RZ ;  /* 0x2aaaaaab03037827 */ /* 0x000fc800078e02ff */
[----:B------:R-:W-:Y:S01]  /*61c0*/  IMAD.MOV.U32 R0, RZ, RZ, R196 ;  /* 0x000000ffff007224 */ /* 0x000fe200078e00c4 */
[----:B------:R-:W-:Y:S02]  /*61d0*/  @P6 SHF.R.U32.HI R0, RZ, c[0x0][0x2cc], R2 ;  /* 0x0000b300ff006a19 */ /* 0x000fe40000011602 */
[----:B------:R-:W-:-:S03]  /*61e0*/  SHF.R.U32.HI R2, RZ, 0x1f, R3 ;  /* 0x0000001fff027819 */ /* 0x000fc60000011603 */
[----:B------:R-:W-:Y:S01]  /*61f0*/  IMAD.IADD R0, R240, 0x1, R0 ;  /* 0x00000001f0007824 */ /* 0x000fe200078e0200 */
[----:B------:R-:W-:-:S04]  /*6200*/  LEA.HI.SX32 R2, R3, R2, 0x1d ;  /* 0x0000000203027211 */ /* 0x000fc800078feaff */
[----:B------:R-:W-:Y:S02]  /*6210*/  IADD3 R3, R0, -c[0x0][0x324], RZ ;  /* 0x8000c90000037a10 */ /* 0x000fe40007ffe0ff */
[----:B------:R-:W-:Y:S01]  /*6220*/  IMNMX R239, R2, R154, PT ;  /* 0x0000009a02ef7217 */ /* 0x000fe20003800200 */
        /* <DEDUP_REMOVED lines=10> */
.L_x_397:
[----:B------:R-:W-:-:S04]  /*62d0*/  MOV R2, c[0x0][0x32c] ;  /* 0x0000cb0000027a02 */ /* 0x000fc80000000f00 */
[----:B------:R-:W-:-:S13]  /*62e0*/  ISETP.NE.AND P0, PT, R2, 0x1, PT ;  /* 0x000000010200780c */ /* 0x000fda0003f05270 */
[----:B------:R-:W-:-:S05]  /*62f0*/  @P0 IMAD.HI.U32 R2, R0, c[0x0][0x330], RZ ;  /* 0x0000cc0000020a27 */ /* 0x000fca00078e00ff */
[----:B------:R-:W-:-:S05]  /*6300*/  @P0 SHF.R.U32.HI R0, RZ, c[0x0][0x334], R2 ;  /* 0x0000cd00ff000a19 */ /* 0x000fca0000011602 */
.L_x_398:
[----:B------:R-:W-:-:S05]  /*6310*/  IMAD R0, R0, c[0x0][0x32c], RZ ;  /* 0x0000cb0000007a24 */ /* 0x000fca00078e02ff */
[----:B------:R-:W-:-:S05]  /*6320*/  IMNMX R3, R3, R0, !PT ;  /* 0x0000000003037217 */ /* 0x000fca0007800200 */
.L_x_396:
        /* <DEDUP_REMOVED lines=11> */
[----:B------:R-:W-:Y:S01]  /*63e0*/  MOV R90, RZ ;  /* 0x000000ff005a7202 */ /* 0x000fe20000000f00 */
[----:B------:R-:W-:Y:S01]  /*63f0*/  CS2R R86, SRZ ;  /* 0x0000000000567805 */ /* 0x000fe2000001ff00 */
[----:B------:R-:W-:Y:S01]  /*6400*/  IMNMX R241, RZ, R0, !PT ;  /* 0x00000000fff17217 */ /* 0x000fe20007800200 */
[----:B------:R-:W-:Y:S01]  /*6410*/  CS2R R84, SRZ ;  /* 0x0000000000547805 */ /* 0x000fe2000001ff00 */
[----:B------:R-:W-:Y:S01]  /*6420*/  CS2R R14, SRZ ;  /* 0x00000000000e7805 */ /* 0x000fe2000001ff00 */
[----:B------:R-:W-:Y:S01]  /*6430*/  IMAD.MOV.U32 R78, RZ, RZ, RZ ;  /* 0x000000ffff4e7224 */ /* 0x000fe200078e00ff */
[----:B------:R-:W-:Y:S01]  /*6440*/  ISETP.GT.AND P0, PT, R239, R241, PT ;  /* 0x000000f1ef00720c */ /* 0x000fe20003f04270 */
[----:B------:R1:W-:Y:S01]  /*6450*/  STL [R1+0x48], R241 ;  /* 0x000048f101007387 */ /* 0x0003e20000100800 */
        /* <DEDUP_REMOVED lines=57> */
[----:B-1----:R-:W2:Y:S01]  /*67f0*/  LDL R48, [R1+0x64] ;  /* 0x0000640001307983 */ /* 0x002ea20000100800 */
[----:B------:R-:W-:-:S03]  /*6800*/  ISETP.NE.U32.AND P0, PT, RZ, c[0x0][0x340], PT ;  /* 0x0000d000ff007a0c */ /* 0x000fc60003f05070 */
[----:B------:R-:W3:Y:S01]  /*6810*/  LDL.LU R29, [R1+0x20] ;  /* 0x00002000011d7983 */ /* 0x000ee20000300800 */
[----:B------:R-:W-:-:S03]  /*6820*/  ISETP.NE.AND.EX P1, PT, RZ, c[0x0][0x344], PT, P0 ;  /* 0x0000d100ff007a0c */ /* 0x000fc60003f25300 */
[----:B------:R-:W4:Y:S04]  /*6830*/  LDL R129, [R1+0x24] ;  /* 0x0000240001817983 */ /* 0x000f280000100800 */
[----:B------:R-:W1:Y:S06]  /*6840*/  S2R R131, SR_TID.X ;  /* 0x0000000000837919 */ /* 0x000e6c0000002100 */
[----:B------:R-:W-:Y:S01]  /*6850*/  @P1 IMAD.MOV.U32 R2, RZ, RZ, 0x4 ;  /* 0x00000004ff021424 */ /* 0x000fe200078e00ff */
[----:B------:R-:W1:Y:S01]  /*6860*/  S2R R5, SR_CTAID.Y ;  /* 0x0000000000057919 */ /* 0x000e620000002600 */
[----:B------:R-:W-:-:S03]  /*6870*/  SHF.R.S32.HI R0, RZ, 0x1f, R153 ;  /* 0x0000001fff007819 */ /* 0x000fc60000011499 */
[----:B------:R-:W2:Y:S02]  /*6880*/  S2R R49, SR_CTAID.Y ;  /* 0x0000000000317919 */ /* 0x000ea40000002600 */
[----:B------:R-:W-:Y:S01]  /*6890*/  IMAD R0, R0, c[0x0][0x178], RZ ;  /* 0x00005e0000007a24 */ /* 0x000fe200078e02ff */
[----:B-1----:R-:W-:-:S04]  /*68a0*/  SHF.R.S32.HI R11, RZ, 0x1f, R131 ;  /* 0x0000001fff0b7819 */ /* 0x002fc80000011483 */
[CC--:B------:R-:W-:Y:S02]  /*68b0*/  LEA.HI R114, R11.reuse, R131.reuse, RZ, 0x3 ;  /* 0x000000830b727211 */ /* 0x0c0fe400078f18ff */
[----:B------:R-:W-:Y:S02]  /*68c0*/  LEA.HI R10, R11, R131, RZ, 0x2 ;  /* 0x000000830b0a7211 */ /* 0x000fe400078f10ff */
[----:B------:R-:W-:Y:S01]  /*68d0*/  SHF.R.S32.HI R112, RZ, 0x3, R114 ;  /* 0x00000003ff707819 */ /* 0x000fe20000011472 */
[----:B------:R-:W-:-:S04]  /*68e0*/  IMAD R4, R153, c[0x0][0x17c], R0 ;  /* 0x00005f0099047a24 */ /* 0x000fc800078e0200 */
[----:B------:R-:W-:Y:S01]  /*68f0*/  IMAD.SHL.U32 R0, R112, 0x40, RZ ;  /* 0x0000004070007824 */ /* 0x000fe200078e00ff */
[----:B------:R-:W-:Y:S02]  /*6900*/  SHF.R.S32.HI R52, RZ, 0x1f, R5 ;  /* 0x0000001fff347819 */ /* 0x000fe40000011405 */
[----:B------:R-:W-:Y:S02]  /*6910*/  SHF.R.S32.HI R132, RZ, 0x2, R10 ;  /* 0x00000002ff847819 */ /* 0x000fe4000001140a */
[----:B------:R-:W-:Y:S01]  /*6920*/  LOP3.LUT R0, R0, 0xc0, RZ, 0xc0, !PT ;  /* 0x000000c000007812 */ /* 0x000fe200078ec0ff */
[----:B--2---:R-:W-:-:S05]  /*6930*/  @P1 IMAD.WIDE R2, R48, R2, c[0x0][0x340] ;  /* 0x0000d00030021625 */ /* 0x004fca00078e0202 */
[----:B------:R1:W2:Y:S01]  /*6940*/  @P1 LDG.E R21, [R2.64] ;  /* 0x0000000c02151981 */ /* 0x0002a2000c1e1900 */
[----:B------:R-:W-:Y:S01]  /*6950*/  IMAD R5, R52, c[0x0][0x1b8], RZ ;  /* 0x00006e0034057a24 */ /* 0x000fe200078e02ff */
[----:B------:R-:W-:Y:S01]  /*6960*/  SHF.R.S32.HI R18, RZ, 0x1f, R48 ;  /* 0x0000001fff127819 */ /* 0x000fe20000011430 */
[----:B----4-:R-:W-:Y:S01]  /*6970*/  IMAD R44, R129, c[0x0][0x2c4], RZ ;  /* 0x0000b100812c7a24 */ /* 0x010fe200078e02ff */
[----:B------:R-:W-:Y:S01]  /*6980*/  LEA.HI R124, R11, R131, RZ, 0x5 ;  /* 0x000000830b7c7211 */ /* 0x000fe200078f28ff */
[----:B------:R-:W-:Y:S01]  /*6990*/  BSSY B0, `(.L_x_400) ;  /* 0x000008a000007945 */ /* 0x000fe20003800000 */
[----:B---3--:R-:W-:Y:S02]  /*69a0*/  LOP3.LUT R29, R29, 0xfffffdff, RZ, 0xc0, !PT ;  /* 0xfffffdff1d1d7812 */ /* 0x008fe400078ec0ff */
[----:B------:R-:W-:Y:S02]  /*69b0*/  SHF.R.S32.HI R123, RZ, 0x5, R124 ;  /* 0x00000005ff7b7819 */ /* 0x000fe4000001147c */
[----:B-1----:R-:W-:-:S05]  /*69c0*/  LOP3.LUT R2, R10, 0xfffffffc, RZ, 0xc0, !PT ;  /* 0xfffffffc0a027812 */ /* 0x002fca00078ec0ff */
[----:B------:R-:W-:Y:S02]  /*69d0*/  IMAD.IADD R120, R131, 0x1, -R2 ;  /* 0x0000000183787824 */ /* 0x000fe400078e0a02 */
[----:B------:R-:W-:-:S03]  /*69e0*/  IMAD.WIDE.U32 R2, R153, c[0x0][0x178], RZ ;  /* 0x00005e0099027a25 */ /* 0x000fc600078e00ff */
[C---:B------:R-:W-:Y:S01]  /*69f0*/  LEA R8, R120.reuse, R132, 0x5 ;  /* 0x0000008478087211 */ /* 0x040fe200078e28ff */
[----:B------:R-:W-:Y:S02]  /*6a00*/  IMAD.SHL.U32 R12, R120, 0x8, RZ ;  /* 0x00000008780c7824 */ /* 0x000fe400078e00ff */
[----:B------:R-:W-:Y:S02]  /*6a10*/  IMAD.IADD R3, R3, 0x1, R4 ;  /* 0x0000000103037824 */ /* 0x000fe400078e0204 */
[----:B------:R-:W-:Y:S01]  /*6a20*/  IMAD.IADD R8, R196, 0x1, R8 ;  /* 0x00000001c4087824 */ /* 0x000fe200078e0208 */
[----:B------:R-:W-:Y:S01]  /*6a30*/  LOP3.LUT R4, R0, 0x18, R12, 0xf8, !PT ;  /* 0x0000001800047812 */ /* 0x000fe200078ef80c */
[----:B------:R-:W-:Y:S01]  /*6a40*/  IMAD.WIDE.U32 R2, R49, c[0x0][0x1b8], R2 ;  /* 0x00006e0031027a25 */ /* 0x000fe200078e0002 */
[----:B------:R-:W-:Y:S02]  /*6a50*/  SHF.R.U32.HI R0, RZ, 0x3, R0 ;  /* 0x00000003ff007819 */ /* 0x000fe40000011600 */
[----:B------:R-:W-:-:S02]  /*6a60*/  IADD3 R7, R12, 0x40, RZ ;  /* 0x000000400c077810 */ /* 0x000fc40007ffe0ff */
[----:B------:R-:W-:Y:S01]  /*6a70*/  LOP3.LUT R9, R4, R0, RZ, 0x3c, !PT ;  /* 0x0000000004097212 */ /* 0x000fe200078e3cff */
[----:B------:R-:W-:Y:S01]  /*6a80*/  IMAD R4, R49, c[0x0][0x1bc], R5 ;  /* 0x00006f0031047a24 */ /* 0x000fe200078e0205 */
[----:B------:R-:W-:Y:S02]  /*6a90*/  SHF.R.S32.HI R5, RZ, 0x1f, R6 ;  /* 0x0000001fff057819 */ /* 0x000fe40000011406 */
[----:B------:R-:W-:Y:S01]  /*6aa0*/  IADD3 R0, P0, R132, R6, RZ ;  /* 0x0000000684007210 */ /* 0x000fe20007f1e0ff */
[----:B------:R-:W-:Y:S01]  /*6ab0*/  @P6 IMAD.HI.U32 R6, R8, c[0x0][0x2c8], RZ ;  /* 0x0000b20008066a27 */ /* 0x000fe200078e00ff */
[----:B------:R-:W-:Y:S02]  /*6ac0*/  ISETP.GE.AND P2, PT, R7, c[0x0][0x1d4], PT ;  /* 0x0000750007007a0c */ /* 0x000fe40003f46270 */
[----:B------:R-:W-:Y:S01]  /*6ad0*/  LEA.HI.X.SX32 R5, R132, R5, 0x1, P0 ;  /* 0x0000000584057211 */ /* 0x000fe200000f0eff */
[----:B------:R-:W-:Y:S01]  /*6ae0*/  IMAD.IADD R3, R3, 0x1, R4 ;  /* 0x0000000103037824 */ /* 0x000fe200078e0204 */
[----:B------:R-:W-:Y:S01]  /*6af0*/  ISETP.NE.U32.AND P0, PT, RZ, c[0x0][0x348], PT ;  /* 0x0000d200ff007a0c */ /* 0x000fe20003f05070 */
[----:B------:R-:W-:Y:S01]  /*6b00*/  IMAD.MOV.U32 R4, RZ, RZ, R8 ;  /* 0x000000ffff047224 */ /* 0x000fe200078e0008 */
[----:B------:R-:W-:Y:S01]  /*6b10*/  @P6 SHF.R.U32.HI R4, RZ, c[0x0][0x2cc], R6 ;  /* 0x0000b300ff046a19 */ /* 0x000fe20000011606 */
[----:B------:R-:W-:Y:S01]  /*6b20*/  IMAD R6, R5, c[0x0][0x1e0], RZ ;  /* 0x0000780005067a24 */ /* 0x000fe200078e02ff */
[----:B------:R-:W-:Y:S01]  /*6b30*/  LEA.HI R7, R11, R131, RZ, 0x4 ;  /* 0x000000830b077211 */ /* 0x000fe200078f20ff */
[----:B------:R-:W-:Y:S01]  /*6b40*/  IMAD R5, R5, c[0x0][0x208], RZ ;  /* 0x0000820005057a24 */ /* 0x000fe200078e02ff */
[----:B------:R-:W-:Y:S01]  /*6b50*/  ISETP.NE.AND.EX P0, PT, RZ, c[0x0][0x34c], PT, P0 ;  /* 0x0000d300ff007a0c */ /* 0x000fe20003f05300 */
[C---:B------:R-:W-:Y:S01]  /*6b60*/  IMAD R19, R0.reuse, c[0x0][0x1e4], R6 ;  /* 0x0000790000137a24 */ /* 0x040fe200078e0206 */
[----:B------:R-:W-:Y:S01]  /*6b70*/  SHF.R.S32.HI R13, RZ, 0x1f, R12 ;  /* 0x0000001fff0d7819 */ /* 0x000fe2000001140c */
[----:B------:R-:W-:Y:S01]  /*6b80*/  IMAD R20, R0, c[0x0][0x20c], R5 ;  /* 0x0000830000147a24 */ /* 0x000fe200078e0205 */
[----:B------:R-:W-:-:S02]  /*6b90*/  LOP3.LUT R6, R7, 0xfffffff0, RZ, 0xc0, !PT ;  /* 0xfffffff007067812 */ /* 0x000fc400078ec0ff */
[----:B------:R-:W-:Y:S01]  /*6ba0*/  SEL R7, R18, RZ, !P0 ;  /* 0x000000ff12077207 */ /* 0x000fe20004000000 */
[--C-:B------:R-:W-:Y:S01]  /*6bb0*/  IMAD.WIDE.U32 R16, R0, c[0x0][0x1e0], R12.reuse ;  /* 0x0000780000107a25 */ /* 0x100fe200078e000c */
[----:B------:R-:W-:Y:S02]  /*6bc0*/  LEA.HI R5, R10, R132, RZ, 0x1 ;  /* 0x000000840a057211 */ /* 0x000fe400078f08ff */
[----:B------:R-:W-:Y:S01]  /*6bd0*/  @P2 LOP3.LUT R29, R29, 0x200, RZ, 0xfc, !PT ;  /* 0x000002001d1d2812 */ /* 0x000fe200078efcff */
[----:B------:R-:W-:Y:S01]  /*6be0*/  IMAD.WIDE.U32 R14, R0, c[0x0][0x208], R12 ;  /* 0x00008200000e7a25 */ /* 0x000fe200078e000c */
[----:B------:R-:W-:Y:S02]  /*6bf0*/  SEL R0, R48, RZ, !P0 ;  /* 0x000000ff30007207 */ /* 0x000fe40004000000 */
[----:B------:R-:W-:Y:S01]  /*6c00*/  LOP3.LUT R5, R5, 0x7fffffe, RZ, 0xc0, !PT ;  /* 0x07fffffe05057812 */ /* 0x000fe200078ec0ff */
[----:B------:R-:W-:Y:S01]  /*6c10*/  IMAD.IADD R104, R131, 0x1, -R6 ;  /* 0x0000000183687824 */ /* 0x000fe200078e0a06 */
[----:B------:R-:W-:Y:S01]  /*6c20*/  ISETP.NE.U32.AND P0, PT, RZ, c[0x0][0x350], PT ;  /* 0x0000d400ff007a0c */ /* 0x000fe20003f05070 */
[----:B------:R-:W-:Y:S01]  /*6c30*/  IMAD R6, R7, c[0x0][0x1c0], RZ ;  /* 0x0000700007067a24 */ /* 0x000fe200078e02ff */
[----:B------:R-:W-:Y:S01]  /*6c40*/  IADD3 R5, R132, -R5, RZ ;  /* 0x8000000584057210 */ /* 0x000fe20007ffe0ff */
[----:B------:R-:W-:Y:S01]  /*6c50*/  IMAD.WIDE.U32 R2, R0, c[0x0][0x1c0], R2 ;  /* 0x0000700000027a25 */ /* 0x000fe200078e0002 */
[----:B------:R-:W-:-:S02]  /*6c60*/  LEA.HI R109, R104, R104, RZ, 0x1 ;  /* 0x00000068686d7211 */ /* 0x000fc400078f08ff */
[----:B------:R-:W-:Y:S01]  /*6c70*/  LOP3.LUT R29, R29, 0xfffffeff, RZ, 0xc0, !PT ;  /* 0xfffffeff1d1d7812 */ /* 0x000fe200078ec0ff */
[----:B------:R-:W-:Y:S01]  /*6c80*/  IMAD R6, R0, c[0x0][0x1c4], R6 ;  /* 0x0000710000067a24 */ /* 0x000fe200078e0206 */
[--C-:B------:R-:W-:Y:S01]  /*6c90*/  SHF.R.S32.HI R0, RZ, 0x1f, R4.reuse ;  /* 0x0000001fff007819 */ /* 0x100fe20000011404 */
[----:B------:R-:W-:Y:S01]  /*6ca0*/  IMAD.MOV R10, RZ, RZ, -R4 ;  /* 0x000000ffff0a7224 */ /* 0x000fe200078e0a04 */
[----:B------:R-:W-:Y:S01]  /*6cb0*/  SHF.R.S32.HI R11, RZ, 0x1, R109 ;  /* 0x00000001ff0b7819 */ /* 0x000fe2000001146d */
[----:B------:R-:W-:Y:S01]  /*6cc0*/  IMAD R5, R123, 0x8, R5 ;  /* 0x000000087b057824 */ /* 0x000fe200078e0205 */
[----:B------:R-:W-:Y:S01]  /*6cd0*/  SHF.R.S32.HI R7, RZ, 0x1f, R109 ;  /* 0x0000001fff077819 */ /* 0x000fe2000001146d */
[----:B------:R-:W-:Y:S02]  /*6ce0*/  IMAD R0, R0, c[0x0][0x1b0], RZ ;  /* 0x00006c0000007a24 */ /* 0x000fe400078e02ff */
[----:B------:R-:W-:Y:S01]  /*6cf0*/  IMAD R10, R10, c[0x0][0x2c4], R8 ;  /* 0x0000b1000a0a7a24 */ /* 0x000fe200078e0208 */
[----:B------:R-:W-:Y:S01]  /*6d00*/  MOV R8, R14 ;  /* 0x0000000e00087202 */ /* 0x000fe20000000f00 */
[----:B------:R-:W-:-:S02]  /*6d10*/  IMAD.IADD R3, R3, 0x1, R6 ;  /* 0x0000000103037824 */ /* 0x000fc400078e0206 */
[----:B------:R-:W-:Y:S01]  /*6d20*/  IMAD.U32 R222, R5, 0x20, R9 ;  /* 0x0000002005de7824 */ /* 0x000fe200078e0009 */
[----:B------:R-:W-:Y:S01]  /*6d30*/  LEA.HI R5, R7, R11, RZ, 0x2 ;  /* 0x0000000b07057211 */ /* 0x000fe200078f10ff */
[C---:B------:R-:W-:Y:S01]  /*6d40*/  IMAD R6, R4.reuse, c[0x0][0x1b4], R0 ;  /* 0x00006d0004067a24 */ /* 0x040fe200078e0200 */
[----:B------:R-:W-:Y:S01]  /*6d50*/  SHF.R.S32.HI R0, RZ, 0x1f, R10 ;  /* 0x0000001fff007819 */ /* 0x000fe2000001140a */
[----:B------:R-:W-:Y:S01]  /*6d60*/  IMAD.WIDE.U32 R2, R4, c[0x0][0x1b0], R2 ;  /* 0x00006c0004027a25 */ /* 0x000fe200078e0002 */
[----:B------:R-:W-:Y:S02]  /*6d70*/  LOP3.LUT R4, R5, 0xfffffffc, RZ, 0xc0, !PT ;  /* 0xfffffffc05047812 */ /* 0x000fe400078ec0ff */
[----:B------:R-:W-:Y:S01]  /*6d80*/  IADD3 R5, R17, R19, RZ ;  /* 0x0000001311057210 */ /* 0x000fe20007ffe0ff */
[----:B------:R-:W-:Y:S02]  /*6d90*/  IMAD R0, R0, c[0x0][0x1a8], RZ ;  /* 0x00006a0000007a24 */ /* 0x000fe400078e02ff */
[----:B------:R-:W-:-:S02]  /*6da0*/  IMAD.IADD R3, R3, 0x1, R6 ;  /* 0x0000000103037824 */ /* 0x000fc400078e0206 */
[----:B------:R-:W-:Y:S02]  /*6db0*/  IMAD.IADD R111, R11, 0x1, -R4 ;  /* 0x000000010b6f7824 */ /* 0x000fe400078e0a04 */
[----:B------:R-:W-:Y:S02]  /*6dc0*/  IMAD R14, R10, c[0x0][0x1ac], R0 ;  /* 0x00006b000a0e7a24 */ /* 0x000fe400078e0200 */
[----:B------:R-:W-:Y:S02]  /*6dd0*/  IMAD.IADD R9, R15, 0x1, R20 ;  /* 0x000000010f097824 */ /* 0x000fe400078e0214 */
[----:B------:R-:W-:Y:S02]  /*6de0*/  IMAD.MOV.U32 R4, RZ, RZ, R16 ;  /* 0x000000ffff047224 */ /* 0x000fe400078e0010 */
[C---:B------:R-:W-:Y:S02]  /*6df0*/  IMAD R6, R52.reuse, c[0x0][0x1e8], RZ ;  /* 0x00007a0034067a24 */ /* 0x040fe400078e02ff */
[----:B------:R-:W-:-:S02]  /*6e00*/  IMAD R0, R52, c[0x0][0x210], RZ ;  /* 0x0000840034007a24 */ /* 0x000fc400078e02ff */
[----:B------:R-:W-:-:S04]  /*6e10*/  IMAD.WIDE.U32 R10, R10, c[0x0][0x1a8], R2 ;  /* 0x00006a000a0a7a25 */ /* 0x000fc800078e0002 */
[C---:B------:R-:W-:Y:S02]  /*6e20*/  IMAD R6, R49.reuse, c[0x0][0x1ec], R6 ;  /* 0x00007b0031067a24 */ /* 0x040fe400078e0206 */
[C---:B------:R-:W-:Y:S02]  /*6e30*/  IMAD R0, R49.reuse, c[0x0][0x214], R0 ;  /* 0x0000850031007a24 */ /* 0x040fe400078e0200 */
[----:B------:R-:W-:-:S04]  /*6e40*/  IMAD.WIDE.U32 R4, R49, c[0x0][0x1e8], R4 ;  /* 0x00007a0031047a25 */ /* 0x000fc800078e0004 */
[----:B------:R-:W-:-:S04]  /*6e50*/  IMAD.WIDE.U32 R8, R49, c[0x0][0x210], R8 ;  /* 0x0000840031087a25 */ /* 0x000fc800078e0008 */
[----:B------:R-:W-:Y:S01]  /*6e60*/  IMAD.IADD R7, R6, 0x1, R5 ;  /* 0x0000000106077824 */ /* 0x000fe200078e0205 */
[----:B------:R-:W-:Y:S01]  /*6e70*/  IADD3 R5, R0, R9, RZ ;  /* 0x0000000900057210 */ /* 0x000fe20007ffe0ff */
[----:B------:R-:W-:Y:S02]  /*6e80*/  IMAD.IADD R9, R11, 0x1, R14 ;  /* 0x000000010b097824 */ /* 0x000fe400078e020e */
[----:B------:R-:W-:Y:S02]  /*6e90*/  IMAD.MOV.U32 R6, RZ, RZ, R4 ;  /* 0x000000ffff067224 */ /* 0x000fe400078e0004 */
[----:B------:R-:W-:Y:S02]  /*6ea0*/  IMAD.MOV.U32 R4, RZ, RZ, R8 ;  /* 0x000000ffff047224 */ /* 0x000fe400078e0008 */
[----:B------:R-:W-:Y:S02]  /*6eb0*/  IMAD.IADD R14, R196, 0x1, R132 ;  /* 0x00000001c40e7824 */ /* 0x000fe400078e0284 */
[----:B------:R-:W-:-:S03]  /*6ec0*/  IMAD.SHL.U32 R11, R120, 0x8, RZ ;  /* 0x00000008780b7824 */ /* 0x000fc600078e00ff */
[----:B------:R-:W-:Y:S02]  /*6ed0*/  ISETP.GE.AND P4, PT, R14, R44, PT ;  /* 0x0000002c0e00720c */ /* 0x000fe40003f86270 */
[----:B------:R-:W-:Y:S02]  /*6ee0*/  ISETP.GE.AND P3, PT, R11, c[0x0][0x198], PT ;  /* 0x000066000b007a0c */ /* 0x000fe40003f66270 */
[--C-:B--2---:R-:W-:Y:S01]  /*6ef0*/  @P1 SHF.R.S32.HI R3, RZ, 0x1f, R21.reuse ;  /* 0x0000001fff031819 */ /* 0x104fe20000011415 */
[----:B------:R-:W-:Y:S02]  /*6f00*/  @P1 IMAD.MOV.U32 R2, RZ, RZ, R21 ;  /* 0x000000ffff021224 */ /* 0x000fe400078e0015 */
[----:B------:R-:W-:Y:S02]  /*6f10*/  @!P1 IMAD.MOV.U32 R2, RZ, RZ, R48 ;  /* 0x000000ffff029224 */ /* 0x000fe400078e0030 */
[----:B------:R-:W-:Y:S01]  /*6f20*/  @!P1 IMAD.MOV.U32 R3, RZ, RZ, R18 ;  /* 0x000000ffff039224 */ /* 0x000fe200078e0012 */
[----:B------:R-:W-:-:S02]  /*6f30*/  ISETP.NE.AND.EX P1, PT, RZ, c[0x0][0x354], PT, P0 ;  /* 0x0000d500ff007a0c */ /* 0x000fc40003f25300 */
[----:B------:R-:W-:Y:S02]  /*6f40*/  LEA R16, P0, R10, c[0x0][0x160], 0x1 ;  /* 0x000058000a107a11 */ /* 0x000fe400078008ff */
[----:B------:R-:W-:Y:S02]  /*6f50*/  SEL R0, R3, RZ, !P1 ;  /* 0x000000ff03007207 */ /* 0x000fe40004800000 */
[----:B------:R-:W-:Y:S02]  /*6f60*/  SEL R2, R2, RZ, !P1 ;  /* 0x000000ff02027207 */ /* 0x000fe40004800000 */
[----:B------:R-:W-:Y:S01]  /*6f70*/  ISETP.GE.AND P1, PT, R12, c[0x0][0x1d4], PT ;  /* 0x000075000c007a0c */ /* 0x000fe20003f26270 */
[----:B------:R-:W-:Y:S01]  /*6f80*/  IMAD R3, R0, c[0x0][0x1f0], RZ ;  /* 0x00007c0000037a24 */ /* 0x000fe200078e02ff */
[----:B------:R-:W-:Y:S01]  /*6f90*/  LEA.HI.X R15, R10, c[0x0][0x164], R9, 0x1, P0 ;  /* 0x000059000a0f7a11 */ /* 0x000fe200000f0c09 */
[----:B------:R-:W-:Y:S01]  /*6fa0*/  IMAD R0, R0, c[0x0][0x218], RZ ;  /* 0x0000860000007a24 */ /* 0x000fe200078e02ff */
[----:B------:R-:W-:Y:S01]  /*6fb0*/  LOP3.LUT P0, RZ, R111, 0x2, RZ, 0xc0, !PT ;  /* 0x000000026fff7812 */ /* 0x000fe2000780c0ff */
[----:B------:R-:W-:Y:S01]  /*6fc0*/  IMAD R9, R2, c[0x0][0x1f4], R3 ;  /* 0x00007d0002097a24 */ /* 0x000fe200078e0203 */
[----:B------:R-:W-:Y:S01]  /*6fd0*/  IADD3 R3, R12, 0x20, RZ ;  /* 0x000000200c037810 */ /* 0x000fe20007ffe0ff */
[C---:B------:R-:W-:Y:S01]  /*6fe0*/  IMAD R8, R2.reuse, c[0x0][0x21c], R0 ;  /* 0x0000870002087a24 */ /* 0x040fe200078e0200 */
[----:B------:R-:W-:Y:S01]  /*6ff0*/  IADD3 R0, R11, 0x40, RZ ;  /* 0x000000400b007810 */ /* 0x000fe20007ffe0ff */
[----:B------:R-:W-:-:S03]  /*7000*/  IMAD.WIDE.U32 R248, R2, c[0x0][0x1f0], R6 ;  /* 0x00007c0002f87a25 */ /* 0x000fc600078e0006 */
[----:B------:R-:W-:Y:S01]  /*7010*/  ISETP.GE.AND P2, PT, R0, c[0x0][0x198], PT ;  /* 0x0000660000007a0c */ /* 0x000fe20003f46270 */
[----:B------:R-:W-:Y:S01]  /*7020*/  IMAD.WIDE.U32 R246, R2, c[0x0][0x218], R4 ;  /* 0x0000860002f67a25 */ /* 0x000fe200078e0004 */
[----:B------:R-:W-:Y:S01]  /*7030*/  MOV R2, 0x10 ;  /* 0x0000001000027802 */ /* 0x000fe20000000f00 */
[----:B------:R1:W-:Y:S01]  /*7040*/  STL.64 [R1+0x30], R248 ;  /* 0x000030f801007387 */ /* 0x0003e20000100a00 */
[----:B------:R-:W-:Y:S01]  /*7050*/  @P1 LOP3.LUT R29, R29, 0x100, RZ, 0xfc, !PT ;  /* 0x000001001d1d1812 */ /* 0x000fe200078efcff */
[----:B------:R-:W-:Y:S01]  /*7060*/  IMAD.IADD R21, R249, 0x1, R9 ;  /* 0x00000001f9157824 */ /* 0x000fe200078e0209 */
[----:B------:R-:W-:Y:S01]  /*7070*/  SEL R2, R2, 0xfffffff0, !P0 ;  /* 0xfffffff002027807 */ /* 0x000fe20004000000 */
[----:B------:R-:W-:Y:S01]  /*7080*/  IMAD.IADD R119, R247, 0x1, R8 ;  /* 0x00000001f7777824 */ /* 0x000fe200078e0208 */
[----:B------:R-:W-:Y:S01]  /*7090*/  ISETP.GE.AND P0, PT, R3, c[0x0][0x1d4], PT ;  /* 0x0000750003007a0c */ /* 0x000fe20003f06270 */
[----:B------:R1:W-:Y:S01]  /*70a0*/  STL.64 [R1+0x40], R246 ;  /* 0x000040f601007387 */ /* 0x0003e20000100a00 */
[----:B------:R-:W-:-:S02]  /*70b0*/  LOP3.LUT R29, R29, 0xffffff7f, RZ, 0xc0, !PT ;  /* 0xffffff7f1d1d7812 */ /* 0x000fc400078ec0ff */
[----:B------:R-:W-:Y:S01]  /*70c0*/  ISETP.GE.AND P1, PT, R3, c[0x0][0x198], PT ;  /* 0x0000660003007a0c */ /* 0x000fe20003f26270 */
[----:B------:R1:W-:Y:S04]  /*70d0*/  STL [R1+0x2c], R21 ;  /* 0x00002c1501007387 */ /* 0x0003e80000100800 */
[----:B------:R1:W-:Y:S04]  /*70e0*/  STL [R1+0x3c], R119 ;  /* 0x00003c7701007387 */ /* 0x0003e80000100800 */
[----:B------:R-:W-:Y:S01]  /*70f0*/  @P0 LOP3.LUT R29, R29, 0x80, RZ, 0xfc, !PT ;  /* 0x000000801d1d0812 */ /* 0x000fe200078efcff */
[----:B------:R1:W2:Y:S04]  /*7100*/  SHFL.IDX PT, R4, R16, RZ, 0x1c1f ;  /* 0x001c1fff10047589 */ /* 0x0002a800000e0000 */
[----:B------:R1:W-:Y:S04]  /*7110*/  STL [R1+0x20], R29 ;  /* 0x0000201d01007387 */ /* 0x0003e80000100800 */
[----:B------:R1:W3:Y:S01]  /*7120*/  SHFL.IDX PT, R5, R15, RZ, 0x1c1f ;  /* 0x001c1fff0f057589 */ /* 0x0002e200000e0000 */
[----:B------:R-:W-:Y:S05]  /*7130*/  @P4 BRA `(.L_x_401) ;  /* 0x000000f000004947 */ /* 0x000fea0003800000 */
[----:B------:R-:W-:Y:S02]  /*7140*/  SHF.R.S32.HI R8, RZ, 0x1f, R3 ;  /* 0x0000001fff087819 */ /* 0x000fe40000011403 */
[----:B------:R-:W-:-:S02]  /*7150*/  SHF.R.S32.HI R9, RZ, 0x1f, R0 ;  /* 0x0000001fff097819 */ /* 0x000fc40000011400 */
[----:B------:R-:W-:Y:S02]  /*7160*/  LEA.HI R8, R8, R3, RZ, 0x3 ;  /* 0x0000000308087211 */ /* 0x000fe400078f18ff */
[----:B------:R-:W-:Y:S02]  /*7170*/  LEA.HI R0, R9, R0, RZ, 0x3 ;  /* 0x0000000009007211 */ /* 0x000fe400078f18ff */
[C---:B--2---:R-:W-:Y:S02]  /*7180*/  LEA R6, P0, R11.reuse, R4, 0x1 ;  /* 0x000000040b067211 */ /* 0x044fe400078008ff */
        /* <DEDUP_REMOVED lines=10> */
.L_x_401:
[----:B------:R-:W-:Y:S05]  /*7230*/  BSYNC B0 ;  /* 0x0000000000007941 */ /* 0x000fea0003800000 */
.L_x_400:
[----:B--2---:R-:W-:Y:S01]  /*7240*/  IADD3 R0, R14, 0x20, RZ ;  /* 0x000000200e007810 */ /* 0x004fe20007ffe0ff */
        /* <DEDUP_REMOVED lines=21> */
.L_x_403:
[----:B------:R-:W-:Y:S05]  /*73a0*/  BSYNC B0 ;  /* 0x0000000000007941 */ /* 0x000fea0003800000 */
.L_x_402:
        /* <DEDUP_REMOVED lines=22> */
.L_x_405:
[----:B------:R-:W-:Y:S05]  /*7510*/  BSYNC B0 ;  /* 0x0000000000007941 */ /* 0x000fea0003800000 */
.L_x_404:
[----:B--2---:R-:W2:Y:S01]  /*7520*/  LDL R128, [R1+0x1c] ;  /* 0x00001c0001807983 */ /* 0x004ea20000100800 */
[----:B------:R-:W-:-:S03]  /*7530*/  IMAD.MOV.U32 R130, RZ, RZ, R29 ;  /* 0x000000ffff827224 */ /* 0x000fc600078e001d */
[----:B-1--4-:R-:W1:Y:S01]  /*7540*/  SHFL.IDX PT, R4, R16, 0x3, 0x1c1f ;  /* 0x007c1f0010047f89 */ /* 0x012e6200000e0000 */
[----:B------:R-:W-:Y:S01]  /*7550*/  IADD3 R0, R14, 0x60, RZ ;  /* 0x000000600e007810 */ /* 0x000fe20007ffe0ff */
[----:B------:R-:W-:Y:S02]  /*7560*/  IMAD.MOV.U32 R242, RZ, RZ, R20 ;  /* 0x000000fffff27224 */ /* 0x000fe400078e0014 */
[----:B------:R-:W4:Y:S01]  /*7570*/  SHFL.IDX PT, R5, R15, 0x3, 0x1c1f ;  /* 0x007c1f000f057f89 */ /* 0x000f2200000e0000 */
[----:B------:R-:W-:Y:S01]  /*7580*/  ISETP.GE.AND P0, PT, R0, R44, PT ;  /* 0x0000002c0000720c */ /* 0x000fe20003f06270 */
[----:B------:R-:W-:Y:S01]  /*7590*/  IMAD.MOV.U32 R243, RZ, RZ, R21 ;  /* 0x000000fffff37224 */ /* 0x000fe200078e0015 */
[----:B------:R-:W-:Y:S01]  /*75a0*/  IADD3 R121, R239, -0x1, RZ ;  /* 0xffffffffef797810 */ /* 0x000fe20007ffe0ff */
[----:B------:R-:W-:-:S10]  /*75b0*/  ULDC.64 UR4, c[0x0][0x1e0] ;  /* 0x0000780000047ab9 */ /* 0x000fd40000000a00 */
[----:B------:R-:W-:Y:S01]  /*75c0*/  @!P0 IMAD.SHL.U32 R8, R222, 0x2, RZ ;  /* 0x00000002de088824 */ /* 0x000fe200078e00ff */
[----:B-1----:R-:W-:-:S04]  /*75d0*/  @!P0 LEA R6, P4, R11, R4, 0x1 ;  /* 0x000000040b068211 */ /* 0x002fc800078808ff */
[----:B----4-:R-:W-:-:S05]  /*75e0*/  @!P0 LEA.HI.X R7, R11, R5, R13, 0x1, P4 ;  /* 0x000000050b078211 */ /* 0x010fca00020f0c0d */
[----:B------:R-:W-:Y:S01]  /*75f0*/  @!PT LDS RZ, [RZ] ;  /* 0x00000000fffff984 */ /* 0x000fe20000000800 */
[----:B------:R1:W-:Y:S01]  /*7600*/  @!P0 LDGSTS.E.BYPASS.LTC128B.128 [R8+0x7880], [R6.64], !P3 ;  /* 0x0788000006088fae */ /* 0x0003e2000d901d4c */
[----:B------:R-:W-:Y:S02]  /*7610*/  @!P0 IADD3 R0, R11, 0x40, RZ ;  /* 0x000000400b008810 */ /* 0x000fe40007ffe0ff */
[----:B-1----:R-:W-:-:S04]  /*7620*/  @!P0 SHF.R.S32.HI R6, RZ, 0x1f, R3 ;  /* 0x0000001fff068819 */ /* 0x002fc80000011403 */
[----:B------:R-:W-:-:S04]  /*7630*/  @!P0 LEA.HI R6, R6, R3, RZ, 0x3 ;  /* 0x0000000306068211 */ /* 0x000fc800078f18ff */
[----:B------:R-:W-:-:S05]  /*7640*/  @!P0 LOP3.LUT R6, R6, 0xfffffff8, RZ, 0xc0, !PT ;  /* 0xfffffff806068812 */ /* 0x000fca00078ec0ff */
[----:B------:R-:W-:-:S05]  /*7650*/  @!P0 IMAD.WIDE R6, R6, 0x2, R4 ;  /* 0x0000000206068825 */ /* 0x000fca00078e0204 */
[----:B------:R1:W-:Y:S01]  /*7660*/  @!P0 LDGSTS.E.BYPASS.LTC128B.128 [R8+0x9880], [R6.64], !P1 ;  /* 0x0988000006088fae */ /* 0x0003e2000c901d4c */
[----:B------:R-:W-:-:S04]  /*7670*/  @!P0 SHF.R.S32.HI R3, RZ, 0x1f, R0 ;  /* 0x0000001fff038819 */ /* 0x000fc80000011400 */
[----:B------:R-:W-:Y:S01]  /*7680*/  @!P0 LEA.HI R0, R3, R0, RZ, 0x3 ;  /* 0x0000000003008211 */ /* 0x000fe200078f18ff */
[----:B-1----:R-:W-:-:S04]  /*7690*/  IMAD.MOV.U32 R6, RZ, RZ, 0x30 ;  /* 0x00000030ff067424 */ /* 0x002fc800078e00ff */
[----:B------:R-:W-:Y:S01]  /*76a0*/  IMAD R116, R239, -0x30, R6 ;  /* 0xffffffd0ef747824 */ /* 0x000fe200078e0206 */
[----:B------:R-:W-:Y:S01]  /*76b0*/  @!P0 LOP3.LUT R0, R0, 0xfffffff8, RZ, 0xc0, !PT ;  /* 0xfffffff800008812 */ /* 0x000fe200078ec0ff */
[C---:B------:R-:W-:Y:S02]  /*76c0*/  IMAD R7, R6.reuse, c[0x0][0x1e4], RZ ;  /* 0x0000790006077a24 */ /* 0x040fe400078e02ff */
[----:B------:R-:W-:Y:S01]  /*76d0*/  IMAD.WIDE.U32 R126, R6, c[0x0][0x1e0], RZ ;  /* 0x00007800067e7a25 */ /* 0x000fe200078e00ff */
[----:B------:R-:W-:-:S03]  /*76e0*/  SHF.R.S32.HI R110, RZ, 0x1f, R121 ;  /* 0x0000001fff6e7819 */ /* 0x000fc60000011479 */
[----:B------:R-:W-:Y:S02]  /*76f0*/  IMAD.IADD R125, R127, 0x1, R7 ;  /* 0x000000017f7d7824 */ /* 0x000fe400078e0207 */
[----:B------:R-:W-:-:S04]  /*7700*/  @!P0 IMAD.WIDE R4, R0, 0x2, R4 ;  /* 0x0000000200048825 */ /* 0x000fc800078e0204 */
[----:B------:R-:W-:Y:S01]  /*7710*/  IMAD R0, R125, R121, RZ ;  /* 0x000000797d007224 */ /* 0x000fe200078e02ff */
[----:B------:R1:W-:Y:S01]  /*7720*/  @!P0 LDGSTS.E.BYPASS.LTC128B.128 [R8+0xb880], [R4.64], !P2 ;  /* 0x0b88000004088fae */ /* 0x0003e2000d101d4c */
[----:B------:R-:W-:Y:S02]  /*7730*/  IMAD.MOV.U32 R242, RZ, RZ, R248 ;  /* 0x000000fffff27224 */ /* 0x000fe400078e00f8 */
[-C--:B------:R-:W-:Y:S01]  /*7740*/  IMAD R0, R110, R126.reuse, R0 ;  /* 0x0000007e6e007224 */ /* 0x080fe200078e0200 */
[----:B------:R-:W-:Y:S01]  /*7750*/  USHF.L.U32 UR6, UR4, 0x5, URZ ;  /* 0x0000000504067899 */ /* 0x000fe2000800063f */
[----:B------:R-:W0:Y:S01]  /*7760*/  LDGDEPBAR ;  /* 0x00000000000079af */ /* 0x000e220000000000 */
[----:B------:R-:W-:Y:S01]  /*7770*/  UMOV UR7, 0x5 ;  /* 0x0000000500077882 */ /* 0x000fe20000000000 */
[----:B-1----:R-:W-:-:S04]  /*7780*/  IMAD.WIDE.U32 R4, R121, R126, R242 ;  /* 0x0000007e79047225 */ /* 0x002fc800078e00f2 */
[----:B------:R-:W-:Y:S01]  /*7790*/  IMAD.IADD R0, R5, 0x1, R0 ;  /* 0x0000000105007824 */ /* 0x000fe200078e0200 */
[----:B------:R-:W-:Y:S01]  /*77a0*/  USHF.L.U64.HI UR7, UR4, UR7, UR5 ;  /* 0x0000000704077299 */ /* 0x000fe20008010205 */
[----:B------:R-:W-:Y:S01]  /*77b0*/  BAR.SYNC.DEFER_BLOCKING 0x0 ;  /* 0x0000000000007b1d */ /* 0x000fe20000010000 */
[C---:B------:R-:W-:Y:S02]  /*77c0*/  LOP3.LUT P3, RZ, R130.reuse, 0x80, RZ, 0xc0, !PT ;  /* 0x0000008082ff7812 */ /* 0x040fe4000786c0ff */
[----:B------:R-:W-:-:S03]  /*77d0*/  LOP3.LUT P4, RZ, R130, 0x200, RZ, 0xc0, !PT ;  /* 0x0000020082ff7812 */ /* 0x000fc6000788c0ff */
[----:B------:R1:W-:Y:S01]  /*77e0*/  STL.64 [R1+0x28], R242 ;  /* 0x000028f201007387 */ /* 0x0003e20000100a00 */
[----:B--2---:R-:W-:-:S05]  /*77f0*/  IMAD.IADD R122, R128, 0x1, R116 ;  /* 0x00000001807a7824 */ /* 0x004fca00078e0274 */
[----:B------:R-:W-:-:S05]  /*7800*/  IMNMX R3, R122, 0x30, PT ;  /* 0x000000307a037817 */ /* 0x000fca0003800200 */
[----:B------:R-:W-:-:S05]  /*7810*/  IMAD.IADD R3, R3, 0x1, -R132 ;  /* 0x0000000103037824 */ /* 0x000fca00078e0a84 */
[----:B------:R-:W-:-:S13]  /*7820*/  ISETP.GE.AND P1, PT, R3, 0x1, PT ;  /* 0x000000010300780c */ /* 0x000fda0003f26270 */
[----:B------:R-:W-:-:S04]  /*7830*/  @P1 LEA R6, P0, R4, c[0x0][0x1c8], 0x1 ;  /* 0x0000720004061a11 */ /* 0x000fc800078008ff */
[----:B------:R-:W-:Y:S02]  /*7840*/  @P1 LEA.HI.X R7, R4, c[0x0][0x1cc], R0, 0x1, P0 ;  /* 0x0000730004071a11 */ /* 0x000fe400000f0c00 */
[----:B------:R-:W-:-:S13]  /*7850*/  ISETP.GE.AND P0, PT, R3, 0x21, PT ;  /* 0x000000210300780c */ /* 0x000fda0003f06270 */
[----:B------:R-:W-:-:S04]  /*7860*/  @P0 IADD3 R5, P2, R4, UR6, RZ ;  /* 0x0000000604050c10 */ /* 0x000fc8000ff5e0ff */
[----:B------:R-:W-:Y:S02]  /*7870*/  @P0 IADD3.X R0, R0, UR7, RZ, P2, !PT ;  /* 0x0000000700000c10 */ /* 0x000fe400097fe4ff */
[----:B------:R-:W-:-:S04]  /*7880*/  @P0 LEA R4, P2, R5, c[0x0][0x1c8], 0x1 ;  /* 0x0000720005040a11 */ /* 0x000fc800078408ff */
[----:B------:R-:W-:Y:S02]  /*7890*/  @P0 LEA.HI.X R5, R5, c[0x0][0x1cc], R0, 0x1, P2 ;  /* 0x0000730005050a11 */ /* 0x000fe400010f0c00 */
[----:B------:R-:W-:Y:S01]  /*78a0*/  LOP3.LUT P2, RZ, R130, 0x100, RZ, 0xc0, !PT ;  /* 0x0000010082ff7812 */ /* 0x000fe2000784c0ff */
[C---:B------:R-:W-:Y:S02]  /*78b0*/  @P1 IMAD.SHL.U32 R3, R222.reuse, 0x2, RZ ;  /* 0x00000002de031824 */ /* 0x040fe400078e00ff */
[----:B------:R-:W-:-:S10]  /*78c0*/  @P0 IMAD.SHL.U32 R0, R222, 0x2, RZ ;  /* 0x00000002de000824 */ /* 0x000fd400078e00ff */
        /* <DEDUP_REMOVED lines=11> */
[----:B------:R-:W-:Y:S02]  /*7980*/  SEL R113, RZ, 0x1, P2 ;  /* 0x00000001ff717807 */ /* 0x000fe40001000000 */
[----:B--2---:R-:W-:-:S04]  /*7990*/  SHF.R.S32.HI R0, RZ, 0x1f, R131 ;  /* 0x0000001fff007819 */ /* 0x004fc80000011483 */
[----:B------:R-:W-:-:S04]  /*79a0*/  LEA.HI R0, R0, R131, RZ, 0x4 ;  /* 0x0000008300007211 */ /* 0x000fc800078f20ff */
[----:B------:R-:W-:Y:S01]  /*79b0*/  SHF.R.S32.HI R92, RZ, 0x4, R0 ;  /* 0x00000004ff5c7819 */ /* 0x000fe20000011400 */
[----:B------:R-:W-:Y:S05]  /*79c0*/  @P0 BRA `(.L_x_406) ;  /* 0x0000002000000947 */ /* 0x000fea0003800000 */
[----:B-1----:R-:W-:-:S04]  /*79d0*/  DEPBAR.LE SB0, 0x1 ;  /* 0x000080400000791a */ /* 0x002fc80000000000 */
[----:B------:R-:W-:Y:S05]  /*79e0*/  BRA `(.L_x_407) ;  /* 0x000070c000007947 */ /* 0x000fea0003800000 */
.L_x_406:
[----:B-1----:R-:W-:Y:S01]  /*79f0*/  ULDC.U8 UR4, c[0x0][0x298] ;  /* 0x0000a60000047ab9 */ /* 0x002fe20000000000 */
[----:B-----5:R-:W-:Y:S01]  /*7a00*/  SHF.R.S32.HI R0, RZ, 0x1f, R149 ;  /* 0x0000001fff007819 */ /* 0x020fe20000011495 */
[----:B------:R-:W-:Y:S01]  /*7a10*/  IMAD.WIDE.U32 R10, R149, c[0x0][0x280], RZ ;  /* 0x0000a000950a7a25 */ /* 0x000fe200078e00ff */
[----:B------:R-:W-:Y:S01]  /*7a20*/  ISETP.NE.AND P0, PT, RZ, UR4, PT ;  /* 0x00000004ff007c0c */ /* 0x000fe2000bf05270 */
[----:B------:R-:W-:Y:S01]  /*7a30*/  BSSY B2, `(.L_x_407) ;  /* 0x0000707000027945 */ /* 0x000fe20003800000 */
[-C--:B------:R-:W-:Y:S01]  /*7a40*/  LEA.HI R4, R131, R131.reuse, RZ, 0x1 ;  /* 0x0000008383047211 */ /* 0x080fe200078f08ff */
[C---:B------:R-:W-:Y:S02]  /*7a50*/  IMAD R3, R0.reuse, c[0x0][0x280], RZ ;  /* 0x0000a00000037a24 */ /* 0x040fe400078e02ff */
[----:B------:R-:W-:Y:S01]  /*7a60*/  IMAD R0, R0, c[0x0][0x290], RZ ;  /* 0x0000a40000007a24 */ /* 0x000fe200078e02ff */
[----:B------:R-:W-:Y:S01]  /*7a70*/  SHF.R.S32.HI R60, RZ, 0x1, R4 ;  /* 0x00000001ff3c7819 */ /* 0x000fe20000011404 */
[C---:B------:R-:W-:Y:S01]  /*7a80*/  IMAD R3, R149.reuse, c[0x0][0x284], R3 ;  /* 0x0000a10095037a24 */ /* 0x040fe200078e0203 */
[----:B------:R-:W-:Y:S01]  /*7a90*/  LOP3.LUT R4, R4, 0xfffffffe, RZ, 0xc0, !PT ;  /* 0xfffffffe04047812 */ /* 0x000fe200078ec0ff */
[C---:B------:R-:W-:Y:S01]  /*7aa0*/  IMAD R0, R149.reuse, c[0x0][0x294], R0 ;  /* 0x0000a50095007a24 */ /* 0x040fe200078e0200 */
[----:B------:R-:W-:Y:S01]  /*7ab0*/  IADD3 R24, R196, R60, RZ ;  /* 0x0000003cc4187210 */ /* 0x000fe20007ffe0ff */
[----:B------:R-:W-:Y:S01]  /*7ac0*/  IMAD.WIDE.U32 R8, R149, c[0x0][0x290], RZ ;  /* 0x0000a40095087a25 */ /* 0x000fe200078e00ff */
[----:B------:R-:W-:-:S02]  /*7ad0*/  IADD3 R48, -R4, R131, RZ ;  /* 0x0000008304307210 */ /* 0x000fc40007ffe1ff */
[----:B------:R-:W-:Y:S01]  /*7ae0*/  IADD3 R7, R3, R11, RZ ;  /* 0x0000000b03077210 */ /* 0x000fe20007ffe0ff */
[----:B------:R-:W-:Y:S01]  /*7af0*/  IMAD.IADD R5, R0, 0x1, R9 ;  /* 0x0000000100057824 */ /* 0x000fe200078e0209 */
[C---:B------:R-:W-:Y:S01]  /*7b00*/  SHF.L.U32 R61, R48.reuse, 0x3, RZ ;  /* 0x00000003303d7819 */ /* 0x040fe200000006ff */
[----:B------:R-:W-:Y:S01]  /*7b10*/  IMAD R0, R48, 0x40, R24 ;  /* 0x0000004030007824 */ /* 0x000fe200078e0218 */
[----:B------:R-:W-:Y:S05]  /*7b20*/  @!P0 BRA `(.L_x_408) ;  /* 0x0000358000008947 */ /* 0x000fea0003800000 */
[----:B------:R-:W-:Y:S01]  /*7b30*/  @P6 IMAD.HI.U32 R3, R0, c[0x0][0x2c8], RZ ;  /* 0x0000b20000036a27 */ /* 0x000fe200078e00ff */
[----:B------:R-:W-:Y:S01]  /*7b40*/  MOV R6, R10 ;  /* 0x0000000a00067202 */ /* 0x000fe20000000f00 */
[----:B------:R-:W-:Y:S01]  /*7b50*/  BSSY B0, `(.L_x_409) ;  /* 0x0000062000007945 */ /* 0x000fe20003800000 */
[----:B------:R-:W-:Y:S01]  /*7b60*/  MOV R4, R8 ;  /* 0x0000000800047202 */ /* 0x000fe20000000f00 */
[----:B---3--:R-:W-:Y:S01]  /*7b70*/  IMAD.SHL.U32 R16, R48, 0x4, RZ ;  /* 0x0000000430107824 */ /* 0x008fe200078e00ff */
[----:B------:R-:W-:Y:S01]  /*7b80*/  @P6 SHF.R.U32.HI R0, RZ, c[0x0][0x2cc], R3 ;  /* 0x0000b300ff006a19 */ /* 0x000fe20000011603 */
[----:B------:R-:W-:Y:S01]  /*7b90*/  CS2R R68, SRZ ;  /* 0x0000000000447805 */ /* 0x000fe2000001ff00 */
[----:B------:R-:W-:Y:S01]  /*7ba0*/  CS2R R40, SRZ ;  /* 0x0000000000287805 */ /* 0x000fe2000001ff00 */
[----:B------:R-:W-:Y:S01]  /*7bb0*/  CS2R R36, SRZ ;  /* 0x0000000000247805 */ /* 0x000fe2000001ff00 */
[----:B------:R-:W-:Y:S01]  /*7bc0*/  SHF.R.S32.HI R3, RZ, 0x1f, R0 ;  /* 0x0000001fff037819 */ /* 0x000fe20000011400 */
[----:B------:R-:W-:Y:S01]  /*7bd0*/  IMAD.WIDE.U32 R6, R0, c[0x0][0x280], R6 ;  /* 0x0000a00000067a25 */ /* 0x000fe200078e0006 */
[----:B------:R-:W-:Y:S01]  /*7be0*/  CS2R R32, SRZ ;  /* 0x0000000000207805 */ /* 0x000fe2000001ff00 */
[----:B------:R-:W-:Y:S01]  /*7bf0*/  CS2R R30, SRZ ;  /* 0x00000000001e7805 */ /* 0x000fe2000001ff00 */
[----:B------:R-:W-:Y:S01]  /*7c00*/  CS2R R20, SRZ ;  /* 0x0000000000147805 */ /* 0x000fe2000001ff00 */
[C---:B------:R-:W-:Y:S01]  /*7c10*/  IMAD R9, R3.reuse, c[0x0][0x280], RZ ;  /* 0x0000a00003097a24 */ /* 0x040fe200078e02ff */
[----:B------:R-:W-:Y:S01]  /*7c20*/  LEA R26, P1, R6, c[0x0][0x270], 0x1 ;  /* 0x00009c00061a7a11 */ /* 0x000fe200078208ff */
[----:B------:R-:W-:Y:S01]  /*7c30*/  IMAD R8, R3, c[0x0][0x290], RZ ;  /* 0x0000a40003087a24 */ /* 0x000fe200078e02ff */
[----:B------:R-:W-:Y:S01]  /*7c40*/  CS2R R14, SRZ ;  /* 0x00000000000e7805 */ /* 0x000fe2000001ff00 */
[C---:B------:R-:W-:Y:S01]  /*7c50*/  IMAD.WIDE.U32 R4, R0.reuse, c[0x0][0x290], R4 ;  /* 0x0000a40000047a25 */ /* 0x040fe200078e0004 */
[----:B------:R-:W-:Y:S01]  /*7c60*/  CS2R R42, SRZ ;  /* 0x00000000002a7805 */ /* 0x000fe2000001ff00 */
[----:B------:R-:W-:Y:S01]  /*7c70*/  CS2R R38, SRZ ;  /* 0x0000000000267805 */ /* 0x000fe2000001ff00 */
[----:B------:R-:W-:Y:S01]  /*7c80*/  CS2R R34, SRZ ;  /* 0x0000000000227805 */ /* 0x000fe2000001ff00 */
[----:B------:R-:W-:Y:S01]  /*7c90*/  IMAD R3, R0, c[0x0][0x284], R9 ;  /* 0x0000a10000037a24 */ /* 0x000fe200078e0209 */
[----:B------:R-:W-:Y:S01]  /*7ca0*/  LEA R27, P0, R4, c[0x0][0x288], 0x1 ;  /* 0x0000a200041b7a11 */ /* 0x000fe200078008ff */
[----:B------:R-:W-:Y:S01]  /*7cb0*/  IMAD R0, R0, c[0x0][0x294], R8 ;  /* 0x0000a50000007a24 */ /* 0x000fe200078e0208 */
[----:B------:R-:W-:Y:S01]  /*7cc0*/  CS2R R28, SRZ ;  /* 0x00000000001c7805 */ /* 0x000fe2000001ff00 */
[----:B------:R-:W-:Y:S01]  /*7cd0*/  IMAD.IADD R3, R7, 0x1, R3 ;  /* 0x0000000107037824 */ /* 0x000fe200078e0203 */
[----:B------:R-:W-:Y:S01]  /*7ce0*/  CS2R R22, SRZ ;  /* 0x0000000000167805 */ /* 0x000fe2000001ff00 */
[----:B------:R-:W-:Y:S01]  /*7cf0*/  CS2R R18, SRZ ;  /* 0x0000000000127805 */ /* 0x000fe2000001ff00 */
[----:B------:R-:W-:-:S02]  /*7d00*/  IADD3 R0, R5, R0, RZ ;  /* 0x0000000005007210 */ /* 0x000fc40007ffe0ff */
[----:B------:R-:W-:Y:S02]  /*7d10*/  LEA.HI.X R25, R6, c[0x0][0x274], R3, 0x1, P1 ;  /* 0x00009d0006197a11 */ /* 0x000fe400008f0c03 */
[----:B------:R-:W-:Y:S01]  /*7d20*/  LEA.HI.X R17, R4, c[0x0][0x28c], R0, 0x1, P0 ;  /* 0x0000a30004117a11 */ /* 0x000fe200000f0c00 */
[----:B------:R1:W2:Y:S01]  /*7d30*/  SHFL.IDX PT, R6, R27, RZ, 0x1e1f ;  /* 0x001e1fff1b067589 */ /* 0x0002a200000e0000 */
[----:B------:R-:W-:-:S03]  /*7d40*/  ISETP.GE.AND P0, PT, R24, R44, PT ;  /* 0x0000002c1800720c */ /* 0x000fc60003f06270 */
[----:B------:R1:W3:Y:S04]  /*7d50*/  SHFL.IDX PT, R4, R26, RZ, 0x1e1f ;  /* 0x001e1fff1a047589 */ /* 0x0002e800000e0000 */
[----:B------:R1:W4:Y:S04]  /*7d60*/  SHFL.IDX PT, R5, R25, RZ, 0x1e1f ;  /* 0x001e1fff19057589 */ /* 0x00032800000e0000 */
[----:B------:R1:W1:Y:S02]  /*7d70*/  SHFL.IDX PT, R7, R17, RZ, 0x1e1f ;  /* 0x001e1fff11077589 */ /* 0x00026400000e0000 */
[----:B------:R-:W-:Y:S05]  /*7d80*/  @P0 BRA `(.L_x_410) ;  /* 0x000003e000000947 */ /* 0x000fea0003800000 */
[C---:B------:R-:W-:Y:S01]  /*7d90*/  IADD3 R3, R16.reuse, 0x8, RZ ;  /* 0x0000000810037810 */ /* 0x040fe20007ffe0ff */
[----:B------:R-:W-:Y:S01]  /*7da0*/  CS2R R14, SRZ ;  /* 0x00000000000e7805 */ /* 0x000fe2000001ff00 */
[----:B------:R-:W-:Y:S01]  /*7db0*/  ISETP.GE.AND P0, PT, R16, c[0x0][0x27c], PT ;  /* 0x00009f0010007a0c */ /* 0x000fe20003f06270 */
[----:B------:R-:W-:Y:S01]  /*7dc0*/  CS2R R18, SRZ ;  /* 0x0000000000127805 */ /* 0x000fe2000001ff00 */
[----:B------:R-:W-:-:S02]  /*7dd0*/  ISETP.GE.AND P2, PT, R3, c[0x0][0x27c], PT ;  /* 0x00009f0003007a0c */ /* 0x000fc40003f46270 */
[----:B------:R-:W-:-:S09]  /*7de0*/  IADD3 R12, R16, 0x18, RZ ;  /* 0x00000018100c7810 */ /* 0x000fd20007ffe0ff */
[C---:B---34-:R-:W-:Y:S02]  /*7df0*/  @!P0 IMAD.WIDE R10, R16.reuse, 0x2, R4 ;  /* 0x00000002100a8825 */ /* 0x058fe400078e0204 */
[----:B------:R-:W-:Y:S02]  /*7e00*/  @!P2 SHF.R.S32.HI R0, RZ, 0x1f, R3 ;  /* 0x0000001fff00a819 */ /* 0x000fe40000011403 */
[----:B-12---:R-:W-:Y:S01]  /*7e10*/  @!P0 IMAD.WIDE R8, R16, 0x2, R6 ;  /* 0x0000000210088825 */ /* 0x006fe200078e0206 */
[----:B------:R1:W5:Y:S01]  /*7e20*/  @!P0 LD.E.64 R14, [R10.64] ;  /* 0x0000000c0a0e8980 */ /* 0x000362000c101b00 */
[----:B------:R-:W-:Y:S02]  /*7e30*/  @!P2 LEA.HI R0, R0, R3, RZ, 0x2 ;  /* 0x000000030000a211 */ /* 0x000fe400078f10ff */
[----:B------:R-:W-:Y:S01]  /*7e40*/  IADD3 R3, R16, 0x10, RZ ;  /* 0x0000001010037810 */ /* 0x000fe20007ffe0ff */
[----:B------:R2:W5:Y:S03]  /*7e50*/  @!P0 LD.E.64 R18, [R8.64] ;  /* 0x0000000c08128980 */ /* 0x000566000c101b00 */
[----:B------:R-:W-:-:S02]  /*7e60*/  ISETP.GE.AND P1, PT, R3, c[0x0][0x27c], PT ;  /* 0x00009f0003007a0c */ /* 0x000fc40003f26270 */
[----:B------:R-:W-:Y:S01]  /*7e70*/  ISETP.GE.AND P0, PT, R12, c[0x0][0x27c], PT ;  /* 0x00009f000c007a0c */ /* 0x000fe20003f06270 */
[----:B------:R-:W-:Y:S01]  /*7e80*/  CS2R R22, SRZ ;  /* 0x0000000000167805 */ /* 0x000fe2000001ff00 */
[----:B------:R-:W-:Y:S01]  /*7e90*/  CS2R R30, SRZ ;  /* 0x00000000001e7805 */ /* 0x000fe2000001ff00 */
[----:B--2---:R-:W-:-:S08]  /*7ea0*/  @!P2 LOP3.LUT R8, R0, 0xfffffffc, RZ, 0xc0, !PT ;  /* 0xfffffffc0008a812 */ /* 0x004fd000078ec0ff */
[----:B------:R-:W-:-:S04]  /*7eb0*/  @!P1 SHF.R.S32.HI R0, RZ, 0x1f, R3 ;  /* 0x0000001fff009819 */ /* 0x000fc80000011403 */
[----:B------:R-:W-:Y:S01]  /*7ec0*/  @!P1 LEA.HI R0, R0, R3, RZ, 0x2 ;  /* 0x0000000300009211 */ /* 0x000fe200078f10ff */
[----:B-1----:R-:W-:-:S03]  /*7ed0*/  @!P2 IMAD.WIDE R10, R8, 0x2, R4 ;  /* 0x00000002080aa825 */ /* 0x002fc600078e0204 */
[----:B------:R-:W-:Y:S01]  /*7ee0*/  @!P1 LOP3.LUT R0, R0, 0xfffffffc, RZ, 0xc0, !PT ;  /* 0xfffffffc00009812 */ /* 0x000fe200078ec0ff */
[----:B------:R-:W-:Y:S01]  /*7ef0*/  @!P2 IMAD.WIDE R8, R8, 0x2, R6 ;  /* 0x000000020808a825 */ /* 0x000fe200078e0206 */
[----:B------:R-:W-:-:S04]  /*7f00*/  @!P0 SHF.R.S32.HI R3, RZ, 0x1f, R12 ;  /* 0x0000001fff038819 */ /* 0x000fc8000001140c */
[----:B------:R1:W5:Y:S01]  /*7f10*/  @!P2 LD.E.64 R22, [R8.64] ;  /* 0x0000000c0816a980 */ /* 0x000362000c101b00 */
[----:B------:R-:W-:Y:S01]  /*7f20*/  @!P0 LEA.HI R3, R3, R12, RZ, 0x2 ;  /* 0x0000000c03038211 */ /* 0x000fe200078f10ff */
[----:B------:R-:W-:Y:S01]  /*7f30*/  CS2R R20, SRZ ;  /* 0x0000000000147805 */ /* 0x000fe2000001ff00 */
[----:B------:R-:W-:Y:S01]  /*7f40*/  CS2R R28, SRZ ;  /* 0x00000000001c7805 */ /* 0x000fe2000001ff00 */
[C---:B------:R-:W-:Y:S01]  /*7f50*/  @!P1 IMAD.WIDE R12, R0.reuse, 0x2, R6 ;  /* 0x00000002000c9825 */ /* 0x040fe200078e0206 */
[----:B------:R-:W-:Y:S01]  /*7f60*/  CS2R R32, SRZ ;  /* 0x0000000000207805 */ /* 0x000fe2000001ff00 */
[----:B------:R-:W-:Y:S02]  /*7f70*/  CS2R R34, SRZ ;  /* 0x0000000000227805 */ /* 0x000fe4000001ff00 */
[----:B------:R2:W5:Y:S04]  /*7f80*/  @!P2 LD.E.64 R20, [R10.64] ;  /* 0x0000000c0a14a980 */ /* 0x000568000c101b00 */
[----:B------:R3:W5:Y:S01]  /*7f90*/  @!P1 LD.E.64 R28, [R12.64] ;  /* 0x0000000c0c1c9980 */ /* 0x000762000c101b00 */
[----:B-1----:R-:W-:-:S05]  /*7fa0*/  @!P1 IMAD.WIDE R8, R0, 0x2, R4 ;  /* 0x0000000200089825 */ /* 0x002fca00078e0204 */
[----:B------:R1:W5:Y:S01]  /*7fb0*/  @!P1 LD.E.64 R30, [R8.64] ;  /* 0x0000000c081e9980 */ /* 0x000362000c101b00 */
[C---:B---3--:R-:W-:Y:S02]  /*7fc0*/  IADD3 R12, R16.reuse, 0x20, RZ ;  /* 0x00000020100c7810 */ /* 0x048fe40007ffe0ff */
[----:B------:R-:W-:Y:S02]  /*7fd0*/  IADD3 R13, R16, 0x28, RZ ;  /* 0x00000028100d7810 */ /* 0x000fe40007ffe0ff */
[----:B------:R-:W-:Y:S02]  /*7fe0*/  ISETP.GE.AND P1, PT, R12, c[0x0][0x27c], PT ;  /* 0x00009f000c007a0c */ /* 0x000fe40003f26270 */
[----:B-1----:R-:W-:-:S05]  /*7ff0*/  @!P0 LOP3.LUT R8, R3, 0xfffffffc, RZ, 0xc0, !PT ;  /* 0xfffffffc03088812 */ /* 0x002fca00078ec0ff */
[----:B--2---:R-:W-:-:S04]  /*8000*/  @!P0 IMAD.WIDE R10, R8, 0x2, R4 ;  /* 0x00000002080a8825 */ /* 0x004fc800078e0204 */
[----:B------:R-:W-:Y:S01]  /*8010*/  @!P0 IMAD.WIDE R8, R8, 0x2, R6 ;  /* 0x0000000208088825 */ /* 0x000fe200078e0206 */
[----:B------:R1:W5:Y:S04]  /*8020*/  @!P0 LD.E.64 R32, [R10.64] ;  /* 0x0000000c0a208980 */ /* 0x000368000c101b00 */
[----:B------:R2:W5:Y:S01]  /*8030*/  @!P0 LD.E.64 R34, [R8.64] ;  /* 0x0000000c08228980 */ /* 0x000562000c101b00 */
[----:B------:R-:W-:Y:S02]  /*8040*/  ISETP.GE.AND P0, PT, R13, c[0x0][0x27c], PT ;  /* 0x00009f000d007a0c */ /* 0x000fe40003f06270 */
[----:B------:R-:W-:-:S11]  /*8050*/  @!P1 SHF.R.S32.HI R3, RZ, 0x1f, R12 ;  /* 0x0000001fff039819 */ /* 0x000fd6000001140c */
[----:B------:R-:W-:Y:S02]  /*8060*/  @!P0 SHF.R.S32.HI R0, RZ, 0x1f, R13 ;  /* 0x0000001fff008819 */ /* 0x000fe4000001140d */
[----:B--2---:R-:W-:Y:S02]  /*8070*/  @!P1 LEA.HI R8, R3, R12, RZ, 0x2 ;  /* 0x0000000c03089211 */ /* 0x004fe400078f10ff */
[----:B------:R-:W-:Y:S02]  /*8080*/  @!P0 LEA.HI R3, R0, R13, RZ, 0x2 ;  /* 0x0000000d00038211 */ /* 0x000fe400078f10ff */
[----:B------:R-:W-:Y:S02]  /*8090*/  @!P1 LOP3.LUT R0, R8, 0xfffffffc, RZ, 0xc0, !PT ;  /* 0xfffffffc08009812 */ /* 0x000fe400078ec0ff */
[----:B------:R-:W-:Y:S01]  /*80a0*/  @!P0 LOP3.LUT R3, R3, 0xfffffffc, RZ, 0xc0, !PT ;  /* 0xfffffffc03038812 */ /* 0x000fe200078ec0ff */
[----:B------:R-:W-:Y:S01]  /*80b0*/  CS2R R36, SRZ ;  /* 0x0000000000247805 */ /* 0x000fe2000001ff00 */
[----:B------:R-:W-:Y:S01]  /*80c0*/  CS2R R40, SRZ ;  /* 0x0000000000287805 */ /* 0x000fe2000001ff00 */
[----:B-1----:R-:W-:Y:S01]  /*80d0*/  @!P1 IMAD.WIDE R10, R0, 0x2, R4 ;  /* 0x00000002000a9825 */ /* 0x002fe200078e0204 */
[----:B------:R-:W-:Y:S01]  /*80e0*/  CS2R R38, SRZ ;  /* 0x0000000000267805 */ /* 0x000fe2000001ff00 */
[----:B------:R-:W-:-:S02]  /*80f0*/  CS2R R42, SRZ ;  /* 0x00000000002a7805 */ /* 0x000fc4000001ff00 */
[C---:B------:R-:W-:Y:S01]  /*8100*/  @!P0 IMAD.WIDE R8, R3.reuse, 0x2, R4 ;  /* 0x0000000203088825 */ /* 0x040fe200078e0204 */
[----:B------:R1:W5:Y:S03]  /*8110*/  @!P1 LD.E.64 R36, [R10.64] ;  /* 0x0000000c0a249980 */ /* 0x000366000c101b00 */
[--C-:B------:R-:W-:Y:S01]  /*8120*/  @!P1 IMAD.WIDE R4, R0, 0x2, R6.reuse ;  /* 0x0000000200049825 */ /* 0x100fe200078e0206 */
[----:B------:R1:W5:Y:S03]  /*8130*/  @!P0 LD.E.64 R40, [R8.64] ;  /* 0x0000000c08288980 */ /* 0x000366000c101b00 */
[----:B------:R-:W-:Y:S01]  /*8140*/  @!P0 IMAD.WIDE R6, R3, 0x2, R6 ;  /* 0x0000000203068825 */ /* 0x000fe200078e0206 */
[----:B------:R1:W5:Y:S04]  /*8150*/  @!P1 LD.E.64 R38, [R4.64] ;  /* 0x0000000c04269980 */ /* 0x000368000c101b00 */
[----:B------:R1:W5:Y:S02]  /*8160*/  @!P0 LD.E.64 R42, [R6.64] ;  /* 0x0000000c062a8980 */ /* 0x000364000c101b00 */
.L_x_410:
[----:B------:R-:W-:Y:S05]  /*8170*/  BSYNC B0 ;  /* 0x0000000000007941 */ /* 0x000fea0003800000 */
.L_x_409:
[----:B------:R-:W-:Y:S01]  /*8180*/  IADD3 R3, R24, 0x40, RZ ;  /* 0x0000004018037810 */ /* 0x000fe20007ffe0ff */
[----:B-----5:R-:W-:Y:S01]  /*8190*/  IMAD.MOV.U32 R0, RZ, RZ, R40 ;  /* 0x000000ffff007224 */ /* 0x020fe200078e0028 */
[----:B-1----:R-:W-:Y:S01]  /*81a0*/  MOV R9, R22 ;  /* 0x0000001600097202 */ /* 0x002fe20000000f00 */
[----:B---3--:R-:W-:Y:S01]  /*81b0*/  IMAD.MOV.U32 R4, RZ, RZ, R36 ;  /* 0x000000ffff047224 */ /* 0x008fe200078e0024 */
[----:B------:R-:W-:Y:S01]  /*81c0*/  ISETP.GE.AND P0, PT, R3, R44, PT ;  /* 0x0000002c0300720c */ /* 0x000fe20003f06270 */
[----:B------:R-:W-:Y:S01]  /*81d0*/  IMAD.MOV.U32 R3, RZ, RZ, R37 ;  /* 0x000000ffff037224 */ /* 0x000fe200078e0025 */
[----:B------:R-:W-:Y:S01]  /*81e0*/  PRMT R82, R0, 0x7610, R82 ;  /* 0x0000761000527816 */ /* 0x000fe20000000052 */
[----:B------:R-:W-:Y:S01]  /*81f0*/  IMAD.MOV.U32 R0, RZ, RZ, R32 ;  /* 0x000000ffff007224 */ /* 0x000fe200078e0020 */
[----:B------:R-:W-:Y:S01]  /*8200*/  PRMT R78, R4, 0x7610, R78 ;  /* 0x00007610044e7816 */ /* 0x000fe2000000004e */
[----:B------:R-:W-:Y:S01]  /*8210*/  IMAD.MOV.U32 R4, RZ, RZ, R30 ;  /* 0x000000ffff047224 */ /* 0x000fe200078e001e */
[----:B------:R-:W-:Y:S01]  /*8220*/  PRMT R79, R3, 0x7610, R79 ;  /* 0x00007610034f7816 */ /* 0x000fe2000000004f */
[----:B------:R-:W-:Y:S01]  /*8230*/  IMAD.MOV.U32 R3, RZ, RZ, R31 ;  /* 0x000000ffff037224 */ /* 0x000fe200078e001f */
[----:B------:R-:W-:Y:S01]  /*8240*/  PRMT R76, R0, 0x7610, R76 ;  /* 0x00007610004c7816 */ /* 0x000fe2000000004c */
[----:B----4-:R-:W-:Y:S01]  /*8250*/  IMAD.MOV.U32 R5, RZ, RZ, R41 ;  /* 0x000000ffff057224 */ /* 0x010fe200078e0029 */
[----:B------:R-:W-:Y:S01]  /*8260*/  MOV R0, R20 ;  /* 0x0000001400007202 */ /* 0x000fe20000000f00 */
[----:B------:R-:W-:Y:S01]  /*8270*/  IMAD.MOV.U32 R8, RZ, RZ, R35 ;  /* 0x000000ffff087224 */ /* 0x000fe200078e0023 */
[----:B------:R-:W-:Y:S01]  /*8280*/  PRMT R74, R4, 0x5410, R3 ;  /* 0x00005410044a7816 */ /* 0x000fe20000000003 */
[----:B------:R-:W-:Y:S01]  /*8290*/  IMAD.MOV.U32 R4, RZ, RZ, R14 ;  /* 0x000000ffff047224 */ /* 0x000fe200078e000e */
[----:B------:R-:W-:Y:S01]  /*82a0*/  PRMT R72, R0, 0x7610, R72 ;  /* 0x0000761000487816 */ /* 0x000fe20000000048 */
[----:B------:R-:W-:Y:S01]  /*82b0*/  IMAD.MOV.U32 R3, RZ, RZ, R15 ;  /* 0x000000ffff037224 */ /* 0x000fe200078e000f */
[----:B------:R-:W-:Y:S01]  /*82c0*/  PRMT R83, R5, 0x7610, R83 ;  /* 0x0000761005537816 */ /* 0x000fe20000000053 */
[----:B------:R-:W-:Y:S01]  /*82d0*/  IMAD.MOV.U32 R0, RZ, RZ, R42 ;  /* 0x000000ffff007224 */ /* 0x000fe200078e002a */
[----:B------:R-:W1:Y:S01]  /*82e0*/  SHFL.IDX PT, R7, R17, 0x1, 0x1e1f ;  /* 0x003e1f0011077f89 */ /* 0x000e6200000e0000 */
[----:B------:R-:W-:Y:S01]  /*82f0*/  IMAD.MOV.U32 R5, RZ, RZ, R33 ;  /* 0x000000ffff057224 */ /* 0x000fe200078e0021 */
[----:B------:R-:W-:Y:S01]  /*8300*/  PRMT R70, R4, 0x5410, R3 ;  /* 0x0000541004467816 */ /* 0x000fe20000000003 */
[----:B------:R-:W-:Y:S01]  /*8310*/  IMAD.MOV.U32 R3, RZ, RZ, R39 ;  /* 0x000000ffff037224 */ /* 0x000fe200078e0027 */
[----:B------:R-:W-:Y:S01]  /*8320*/  PRMT R81, R0, 0x7610, R81 ;  /* 0x0000761000517816 */ /* 0x000fe20000000051 */
[----:B------:R-:W-:Y:S01]  /*8330*/  IMAD.MOV.U32 R0, RZ, RZ, R34 ;  /* 0x000000ffff007224 */ /* 0x000fe200078e0022 */
[----:B------:R-:W-:Y:S01]  /*8340*/  PRMT R76, R76, 0x5410, R5 ;  /* 0x000054104c4c7816 */ /* 0x000fe20000000005 */
[----:B------:R-:W-:Y:S01]  /*8350*/  IMAD.MOV.U32 R5, RZ, RZ, R21 ;  /* 0x000000ffff057224 */ /* 0x000fe200078e0015 */
[----:B------:R-:W-:Y:S01]  /*8360*/  MOV R4, R38 ;  /* 0x0000002600047202 */ /* 0x000fe20000000f00 */
[----:B--2---:R-:W2:Y:S01]  /*8370*/  SHFL.IDX PT, R6, R27, 0x1, 0x1e1f ;  /* 0x003e1f001b067f89 */ /* 0x004ea200000e0000 */
[----:B------:R-:W-:Y:S01]  /*8380*/  PRMT R75, R0, 0x7610, R75 ;  /* 0x00007610004b7816 */ /* 0x000fe2000000004b */
        /* <DEDUP_REMOVED lines=11> */
[----:B------:R-:W3:Y:S01]  /*8440*/  SHFL.IDX PT, R5, R25, 0x1, 0x1e1f ;  /* 0x003e1f0019057f89 */ /* 0x000ee200000e0000 */
[----:B------:R-:W-:Y:S01]  /*8450*/  BSSY B0, `(.L_x_411) ;  /* 0x000004e000007945 */ /* 0x000fe20003800000 */
[----:B------:R-:W-:Y:S01]  /*8460*/  PRMT R71, R9, 0x5410, R8 ;  /* 0x0000541009477816 */ /* 0x000fe20000000008 */
[----:B------:R-:W-:Y:S01]  /*8470*/  CS2R R62, SRZ ;  /* 0x00000000003e7805 */ /* 0x000fe2000001ff00 */
[----:B------:R4:W1:Y:S01]  /*8480*/  SHFL.IDX PT, R4, R26, 0x1, 0x1e1f ;  /* 0x003e1f001a047f89 */ /* 0x00086200000e0000 */
[----:B------:R-:W-:Y:S01]  /*8490*/  PRMT R45, R3, 0x5410, R0 ;  /* 0x00005410032d7816 */ /* 0x000fe20000000000 */
        /* <DEDUP_REMOVED lines=9> */
[----:B----4-:R-:W-:Y:S01]  /*8530*/  CS2R R26, SRZ ;  /* 0x00000000001a7805 */ /* 0x010fe2000001ff00 */
[----:B------:R-:W-:Y:S05]  /*8540*/  @P0 BRA `(.L_x_412) ;  /* 0x000003e000000947 */ /* 0x000fea0003800000 */
[C---:B-123--:R-:W-:Y:S01]  /*8550*/  IADD3 R3, R16.reuse, 0x8, RZ ;  /* 0x0000000810037810 */ /* 0x04efe20007ffe0ff */
[----:B------:R-:W-:Y:S01]  /*8560*/  CS2R R26, SRZ ;  /* 0x00000000001a7805 */ /* 0x000fe2000001ff00 */
[----:B------:R-:W-:Y:S01]  /*8570*/  ISETP.GE.AND P0, PT, R16, c[0x0][0x27c], PT ;  /* 0x00009f0010007a0c */ /* 0x000fe20003f06270 */
[----:B------:R-:W-:Y:S01]  /*8580*/  CS2R R46, SRZ ;  /* 0x00000000002e7805 */ /* 0x000fe2000001ff00 */
[----:B------:R-:W-:-:S02]  /*8590*/  ISETP.GE.AND P2, PT, R3, c[0x0][0x27c], PT ;  /* 0x00009f0003007a0c */ /* 0x000fc40003f46270 */
[----:B------:R-:W-:-:S09]  /*85a0*/  IADD3 R12, R16, 0x18, RZ ;  /* 0x00000018100c7810 */ /* 0x000fd20007ffe0ff */
[C---:B------:R-:W-:Y:S02]  /*85b0*/  @!P0 IMAD.WIDE R10, R16.reuse, 0x2, R4 ;  /* 0x00000002100a8825 */ /* 0x040fe400078e0204 */
[----:B------:R-:W-:Y:S02]  /*85c0*/  @!P2 SHF.R.S32.HI R0, RZ, 0x1f, R3 ;  /* 0x0000001fff00a819 */ /* 0x000fe40000011403 */
[----:B------:R-:W-:Y:S01]  /*85d0*/  @!P0 IMAD.WIDE R8, R16, 0x2, R6 ;  /* 0x0000000210088825 */ /* 0x000fe200078e0206 */
[----:B------:R1:W5:Y:S01]  /*85e0*/  @!P0 LD.E.64 R26, [R10.64] ;  /* 0x0000000c0a1a8980 */ /* 0x000362000c101b00 */
[----:B------:R-:W-:Y:S02]  /*85f0*/  @!P2 LEA.HI R0, R0, R3, RZ, 0x2 ;  /* 0x000000030000a211 */ /* 0x000fe400078f10ff */
[----:B------:R-:W-:Y:S01]  /*8600*/  IADD3 R3, R16, 0x10, RZ ;  /* 0x0000001010037810 */ /* 0x000fe20007ffe0ff */
[----:B------:R2:W5:Y:S03]  /*8610*/  @!P0 LD.E.64 R46, [R8.64] ;  /* 0x0000000c082e8980 */ /* 0x000566000c101b00 */
[----:B------:R-:W-:-:S02]  /*8620*/  ISETP.GE.AND P1, PT, R3, c[0x0][0x27c], PT ;  /* 0x00009f0003007a0c */ /* 0x000fc40003f26270 */
[----:B------:R-:W-:Y:S02]  /*8630*/  @!P2 LOP3.LUT R0, R0, 0xfffffffc, RZ, 0xc0, !PT ;  /* 0xfffffffc0000a812 */ /* 0x000fe400078ec0ff */
[----:B------:R-:W-:Y:S01]  /*8640*/  ISETP.GE.AND P0, PT, R12, c[0x0][0x27c], PT ;  /* 0x00009f000c007a0c */ /* 0x000fe20003f06270 */
[----:B------:R-:W-:Y:S02]  /*8650*/  CS2R R50, SRZ ;  /* 0x0000000000327805 */ /* 0x000fe4000001ff00 */
[----:B-1----:R-:W-:-:S04]  /*8660*/  @!P2 IMAD.WIDE R10, R0, 0x2, R4 ;  /* 0x00000002000aa825 */ /* 0x002fc800078e0204 */
[----:B--2---:R-:W-:Y:S02]  /*8670*/  @!P2 IMAD.WIDE R8, R0, 0x2, R6 ;  /* 0x000000020008a825 */ /* 0x004fe400078e0206 */
[----:B------:R-:W-:-:S04]  /*8680*/  @!P1 SHF.R.S32.HI R0, RZ, 0x1f, R3 ;  /* 0x0000001fff009819 */ /* 0x000fc80000011403 */
[----:B------:R-:W-:Y:S01]  /*8690*/  @!P1 LEA.HI R0, R0, R3, RZ, 0x2 ;  /* 0x0000000300009211 */ /* 0x000fe200078f10ff */
[----:B------:R1:W5:Y:S03]  /*86a0*/  @!P2 LD.E.64 R50, [R8.64] ;  /* 0x0000000c0832a980 */ /* 0x000366000c101b00 */
[----:B------:R-:W-:Y:S01]  /*86b0*/  @!P1 LOP3.LUT R0, R0, 0xfffffffc, RZ, 0xc0, !PT ;  /* 0xfffffffc00009812 */ /* 0x000fe200078ec0ff */
[----:B------:R-:W-:Y:S01]  /*86c0*/  CS2R R54, SRZ ;  /* 0x0000000000367805 */ /* 0x000fe2000001ff00 */
[----:B------:R-:W-:Y:S01]  /*86d0*/  @!P0 SHF.R.S32.HI R3, RZ, 0x1f, R12 ;  /* 0x0000001fff038819 */ /* 0x000fe2000001140c */
[----:B------:R-:W-:-:S03]  /*86e0*/  CS2R R48, SRZ ;  /* 0x0000000000307805 */ /* 0x000fc6000001ff00 */
[----:B------:R-:W-:Y:S01]  /*86f0*/  @!P0 LEA.HI R3, R3, R12, RZ, 0x2 ;  /* 0x0000000c03038211 */ /* 0x000fe200078f10ff */
[----:B------:R-:W-:Y:S01]  /*8700*/  CS2R R52, SRZ ;  /* 0x0000000000347805 */ /* 0x000fe2000001ff00 */
[C---:B------:R-:W-:Y:S01]  /*8710*/  @!P1 IMAD.WIDE R12, R0.reuse, 0x2, R6 ;  /* 0x00000002000c9825 */ /* 0x040fe200078e0206 */
[----:B------:R2:W5:Y:S01]  /*8720*/  @!P2 LD.E.64 R48, [R10.64] ;  /* 0x0000000c0a30a980 */ /* 0x000562000c101b00 */
[----:B------:R-:W-:Y:S01]  /*8730*/  CS2R R56, SRZ ;  /* 0x0000000000387805 */ /* 0x000fe2000001ff00 */
[----:B------:R-:W-:Y:S02]  /*8740*/  CS2R R58, SRZ ;  /* 0x00000000003a7805 */ /* 0x000fe4000001ff00 */
[----:B------:R3:W5:Y:S01]  /*8750*/  @!P1 LD.E.64 R52, [R12.64] ;  /* 0x0000000c0c349980 */ /* 0x000762000c101b00 */
[----:B-1----:R-:W-:-:S05]  /*8760*/  @!P1 IMAD.WIDE R8, R0, 0x2, R4 ;  /* 0x0000000200089825 */ /* 0x002fca00078e0204 */
[----:B------:R1:W5:Y:S01]  /*8770*/  @!P1 LD.E.64 R54, [R8.64] ;  /* 0x0000000c08369980 */ /* 0x000362000c101b00 */
[C---:B---3--:R-:W-:Y:S02]  /*8780*/  IADD3 R12, R16.reuse, 0x20, RZ ;  /* 0x00000020100c7810 */ /* 0x048fe40007ffe0ff */
[----:B------:R-:W-:Y:S02]  /*8790*/  IADD3 R13, R16, 0x28, RZ ;  /* 0x00000028100d7810 */ /* 0x000fe40007ffe0ff */
[----:B-1----:R-:W-:-:S05]  /*87a0*/  @!P0 LOP3.LUT R8, R3, 0xfffffffc, RZ, 0xc0, !PT ;  /* 0xfffffffc03088812 */ /* 0x002fca00078ec0ff */
[----:B--2---:R-:W-:-:S04]  /*87b0*/  @!P0 IMAD.WIDE R10, R8, 0x2, R4 ;  /* 0x00000002080a8825 */ /* 0x004fc800078e0204 */
[----:B------:R-:W-:Y:S01]  /*87c0*/  @!P0 IMAD.WIDE R8, R8, 0x2, R6 ;  /* 0x0000000208088825 */ /* 0x000fe200078e0206 */
[----:B------:R1:W5:Y:S01]  /*87d0*/  @!P0 LD.E.64 R56, [R10.64] ;  /* 0x0000000c0a388980 */ /* 0x000362000c101b00 */
[----:B------:R-:W-:-:S03]  /*87e0*/  ISETP.GE.AND P1, PT, R12, c[0x0][0x27c], PT ;  /* 0x00009f000c007a0c */ /* 0x000fc60003f26270 */
[----:B------:R2:W5:Y:S01]  /*87f0*/  @!P0 LD.E.64 R58, [R8.64] ;  /* 0x0000000c083a8980 */ /* 0x000562000c101b00 */
[----:B------:R-:W-:-:S09]  /*8800*/  ISETP.GE.AND P0, PT, R13, c[0x0][0x27c], PT ;  /* 0x00009f000d007a0c */ /* 0x000fd20003f06270 */
[----:B------:R-:W-:-:S04]  /*8810*/  @!P1 SHF.R.S32.HI R3, RZ, 0x1f, R12 ;  /* 0x0000001fff039819 */ /* 0x000fc8000001140c */
        /* <DEDUP_REMOVED lines=17> */
.L_x_412:
[----:B-123--:R-:W-:Y:S05]  /*8930*/  BSYNC B0 ;  /* 0x0000000000007941 */ /* 0x00efea0003800000 */
.L_x_411:
[----:B-----5:R-:W-:Y:S01]  /*8940*/  IMAD.MOV.U32 R0, RZ, RZ, R68 ;  /* 0x000000ffff007224 */ /* 0x020fe200078e0044 */
[----:B------:R-:W-:Y:S01]  /*8950*/  LEA.HI R7, R60, R60, RZ, 0x1 ;  /* 0x0000003c3c077211 */ /* 0x000fe200078f08ff */
[----:B------:R-:W-:Y:S01]  /*8960*/  IMAD.MOV.U32 R5, RZ, RZ, R69 ;  /* 0x000000ffff057224 */ /* 0x000fe200078e0045 */
[----:B------:R-:W-:-:S04]  /*8970*/  DEPBAR.LE SB0, 0x1 ;  /* 0x000080400000791a */ /* 0x000fc80000000000 */
[----:B------:R-:W-:Y:S01]  /*8980*/  PRMT R91, R0, 0x5410, R5 ;  /* 0x00005410005b7816 */ /* 0x000fe20000000005 */
[----:B------:R-:W-:Y:S01]  /*8990*/  IMAD.MOV.U32 R0, RZ, RZ, R56 ;  /* 0x000000ffff007224 */ /* 0x000fe200078e0038 */
[----:B------:R-:W-:Y:S01]  /*89a0*/  BSSY B1, `(.L_x_413) ;  /* 0x0000155000017945 */ /* 0x000fe20003800000 */
[----:B------:R-:W-:Y:S02]  /*89b0*/  IMAD.MOV.U32 R4, RZ, RZ, R62 ;  /* 0x000000ffff047224 */ /* 0x000fe400078e003e */
[----:B------:R-:W-:Y:S01]  /*89c0*/  IMAD.MOV.U32 R3, RZ, RZ, R63 ;  /* 0x000000ffff037224 */ /* 0x000fe200078e003f */
[----:B------:R-:W-:Y:S01]  /*89d0*/  PRMT R87, R0, 0x7610, R87 ;  /* 0x0000761000577816 */ /* 0x000fe20000000057 */
[----:B------:R-:W-:Y:S02]  /*89e0*/  IMAD.MOV.U32 R0, RZ, RZ, R48 ;  /* 0x000000ffff007224 */ /* 0x000fe400078e0030 */
[----:B------:R-:W-:Y:S01]  /*89f0*/  IMAD.MOV.U32 R5, RZ, RZ, R57 ;  /* 0x000000ffff057224 */ /* 0x000fe200078e0039 */
[----:B------:R-:W-:Y:S01]  /*8a00*/  PRMT R89, R4, 0x5410, R3 ;  /* 0x0000541004597816 */ /* 0x000fe20000000003 */
[----:B------:R-:W-:Y:S01]  /*8a10*/  IMAD.MOV.U32 R4, RZ, RZ, R54 ;  /* 0x000000ffff047224 */ /* 0x000fe200078e0036 */
[----:B------:R-:W-:Y:S01]  /*8a20*/  PRMT R82, R82, 0x5410, R0 ;  /* 0x0000541052527816 */ /* 0x000fe20000000000 */
[----:B------:R-:W-:Y:S01]  /*8a30*/  IMAD.MOV.U32 R3, RZ, RZ, R55 ;  /* 0x000000ffff037224 */ /* 0x000fe200078e0037 */
[----:B------:R-:W-:Y:S01]  /*8a40*/  PRMT R87, R87, 0x5410, R5 ;  /* 0x0000541057577816 */ /* 0x000fe20000000005 */
[----:B------:R-:W-:Y:S01]  /*8a50*/  IMAD.MOV.U32 R0, RZ, RZ, R49 ;  /* 0x000000ffff007224 */ /* 0x000fe200078e0031 */
[----:B------:R-:W-:-:S02]  /*8a60*/  SHF.R.S32.HI R5, RZ, 0x1f, R132 ;  /* 0x0000001fff057819 */ /* 0x000fc40000011484 */
[----:B------:R-:W-:Y:S01]  /*8a70*/  PRMT R85, R4, 0x5410, R3 ;  /* 0x0000541004557816 */ /* 0x000fe20000000003 */
[----:B------:R-:W-:Y:S01]  /*8a80*/  IMAD.MOV.U32 R4, RZ, RZ, R26 ;  /* 0x000000ffff047224 */ /* 0x000fe200078e001a */
[----:B------:R-:W-:Y:S01]  /*8a90*/  PRMT R83, R83, 0x5410, R0 ;  /* 0x0000541053537816 */ /* 0x000fe20000000000 */
[----:B------:R-:W-:Y:S01]  /*8aa0*/  IMAD.MOV.U32 R3, RZ, RZ, R27 ;  /* 0x000000ffff037224 */ /* 0x000fe200078e001b */
[----:B------:R-:W-:Y:S01]  /*8ab0*/  LEA.HI R0, R5, R132, RZ, 0x2 ;  /* 0x0000008405007211 */ /* 0x000fe200078f10ff */
[----:B------:R-:W-:Y:S01]  /*8ac0*/  IMAD.MOV.U32 R5, RZ, RZ, R66 ;  /* 0x000000ffff057224 */ /* 0x000fe200078e0042 */
[----:B------:R-:W-:Y:S02]  /*8ad0*/  PRMT R78, R78, 0x5410, R4 ;  /* 0x000054104e4e7816 */ /* 0x000fe40000000004 */
[----:B------:R-:W-:Y:S01]  /*8ae0*/  LOP3.LUT R4, R0, 0xfffffffc, RZ, 0xc0, !PT ;  /* 0xfffffffc00047812 */ /* 0x000fe200078ec0ff */
[----:B------:R-:W-:Y:S01]  /*8af0*/  IMAD.MOV.U32 R0, RZ, RZ, R64 ;  /* 0x000000ffff007224 */ /* 0x000fe200078e0040 */
[----:B------:R-:W-:Y:S01]  /*8b00*/  PRMT R79, R79, 0x5410, R3 ;  /* 0x000054104f4f7816 */ /* 0x000fe20000000003 */
[----:B------:R-:W-:-:S02]  /*8b10*/  IMAD.MOV.U32 R3, RZ, RZ, R67 ;  /* 0x000000ffff037224 */ /* 0x000fc400078e0043 */
[----:B------:R-:W-:Y:S01]  /*8b20*/  IMAD.IADD R6, R132, 0x1, -R4 ;  /* 0x0000000184067824 */ /* 0x000fe200078e0a04 */
[----:B------:R-:W-:Y:S01]  /*8b30*/  PRMT R88, R0, 0x7610, R88 ;  /* 0x0000761000587816 */ /* 0x000fe20000000058 */
[----:B------:R-:W-:Y:S01]  /*8b40*/  IMAD.MOV.U32 R0, RZ, RZ, R65 ;  /* 0x000000ffff007224 */ /* 0x000fe200078e0041 */
[----:B------:R-:W-:Y:S01]  /*8b50*/  PRMT R90, R5, 0x5410, R3 ;  /* 0x00005410055a7816 */ /* 0x000fe20000000003 */
[----:B------:R-:W-:Y:S01]  /*8b60*/  IMAD.SHL.U32 R3, R6, 0x40, RZ ;  /* 0x0000004006037824 */ /* 0x000fe200078e00ff */
[----:B------:R-:W-:Y:S01]  /*8b70*/  BAR.SYNC.DEFER_BLOCKING 0x0 ;  /* 0x0000000000007b1d */ /* 0x000fe20000010000 */
[----:B------:R-:W-:Y:S01]  /*8b80*/  IMAD.MOV.U32 R5, RZ, RZ, R58 ;  /* 0x000000ffff057224 */ /* 0x000fe200078e003a */
[----:B------:R-:W-:Y:S01]  /*8b90*/  PRMT R88, R88, 0x5410, R0 ;  /* 0x0000541058587816 */ /* 0x000fe20000000000 */
[----:B------:R-:W-:Y:S01]  /*8ba0*/  IMAD.MOV.U32 R4, RZ, RZ, R59 ;  /* 0x000000ffff047224 */ /* 0x000fe200078e003b */
[----:B------:R-:W-:Y:S01]  /*8bb0*/  LOP3.LUT R0, R3, 0xc0, RZ, 0xc0, !PT ;  /* 0x000000c003007812 */ /* 0x000fe200078ec0ff */
[----:B------:R-:W-:Y:S01]  /*8bc0*/  IMAD.MOV.U32 R3, RZ, RZ, R52 ;  /* 0x000000ffff037224 */ /* 0x000fe200078e0034 */
[----:B------:R-:W-:Y:S01]  /*8bd0*/  LOP3.LUT P0, RZ, R6, 0x2, RZ, 0xc0, !PT ;  /* 0x0000000206ff7812 */ /* 0x000fe2000780c0ff */
[----:B------:R-:W-:Y:S01]  /*8be0*/  IMAD.MOV.U32 R6, RZ, RZ, R51 ;  /* 0x000000ffff067224 */ /* 0x000fe200078e0033 */
[----:B------:R-:W-:-:S02]  /*8bf0*/  PRMT R86, R5, 0x5410, R4 ;  /* 0x0000541005567816 */ /* 0x000fc40000000004 */
[----:B------:R-:W-:Y:S01]  /*8c00*/  PRMT R84, R3, 0x7610, R84 ;  /* 0x0000761003547816 */ /* 0x000fe20000000054 */
[----:B------:R-:W-:Y:S01]  /*8c10*/  IMAD.MOV.U32 R3, RZ, RZ, R53 ;  /* 0x000000ffff037224 */ /* 0x000fe200078e0035 */
[----:B------:R-:W-:Y:S02]  /*8c20*/  LOP3.LUT R4, R0, 0x8, R61, 0xf8, !PT ;  /* 0x0000000800047812 */ /* 0x000fe400078ef83d */
[----:B------:R-:W-:Y:S02]  /*8c30*/  SHF.R.U32.HI R0, RZ, 0x3, R0 ;  /* 0x00000003ff007819 */ /* 0x000fe40000011600 */
[----:B------:R-:W-:Y:S01]  /*8c40*/  PRMT R84, R84, 0x5410, R3 ;  /* 0x0000541054547816 */ /* 0x000fe20000000003 */
[----:B------:R-:W-:Y:S01]  /*8c50*/  IMAD.IADD R3, R44, 0x1, -R196 ;  /* 0x000000012c037824 */ /* 0x000fe200078e0ac4 */
[----:B------:R-:W-:Y:S01]  /*8c60*/  LOP3.LUT R5, R4, R0, RZ, 0x3c, !PT ;  /* 0x0000000004057212 */ /* 0x000fe200078e3cff */
[----:B------:R-:W-:Y:S01]  /*8c70*/  IMAD.MOV.U32 R4, RZ, RZ, R50 ;  /* 0x000000ffff047224 */ /* 0x000fe200078e0032 */
[----:B------:R-:W-:-:S02]  /*8c80*/  LOP3.LUT R0, R7, 0x7fffffe, RZ, 0xc0, !PT ;  /* 0x07fffffe07007812 */ /* 0x000fc400078ec0ff */
[----:B------:R-:W-:Y:S02]  /*8c90*/  IMNMX R44, R3, 0x80, PT ;  /* 0x00000080032c7817 */ /* 0x000fe40003800200 */
[----:B------:R-:W-:Y:S01]  /*8ca0*/  PRMT R80, R4, 0x7610, R80 ;  /* 0x0000761004507816 */ /* 0x000fe20000000050 */
[C---:B------:R-:W-:Y:S01]  /*8cb0*/  IMAD.IADD R0, R60.reuse, 0x1, -R0 ;  /* 0x000000013c007824 */ /* 0x040fe200078e0a00 */
[----:B------:R-:W-:Y:S01]  /*8cc0*/  ISETP.GE.AND P1, PT, R60, R44, PT ;  /* 0x0000002c3c00720c */ /* 0x000fe20003f26270 */
[----:B------:R-:W-:Y:S01]  /*8cd0*/  IMAD.MOV.U32 R4, RZ, RZ, R47 ;  /* 0x000000ffff047224 */ /* 0x000fe200078e002f */
[----:B------:R-:W-:Y:S01]  /*8ce0*/  PRMT R80, R80, 0x5410, R6 ;  /* 0x0000541050507816 */ /* 0x000fe20000000006 */
[----:B------:R-:W-:-:S04]  /*8cf0*/  IMAD R0, R92, 0x8, R0 ;  /* 0x000000085c007824 */ /* 0x000fc800078e0200 */
[----:B------:R-:W-:Y:S02]  /*8d00*/  IMAD.U32 R0, R0, 0x20, R5 ;  /* 0x0000002000007824 */ /* 0x000fe400078e0005 */
[----:B------:R-:W-:-:S03]  /*8d10*/  IMAD.MOV.U32 R5, RZ, RZ, R46 ;  /* 0x000000ffff057224 */ /* 0x000fc600078e002e */
[C---:B------:R-:W-:Y:S02]  /*8d20*/  IADD3 R3, R0.reuse, 0x10, RZ ;  /* 0x0000001000037810 */ /* 0x040fe40007ffe0ff */
[C---:B------:R-:W-:Y:S02]  /*8d30*/  @P0 IADD3 R3, R0.reuse, -0x10, RZ ;  /* 0xfffffff000030810 */ /* 0x040fe40007ffe0ff */
[----:B------:R-:W-:Y:S02]  /*8d40*/  PRMT R61, R5, 0x5410, R4 ;  /* 0x00005410053d7816 */ /* 0x000fe40000000004 */
[----:B------:R-:W-:Y:S02]  /*8d50*/  LEA R24, R0, 0x6080, 0x1 ;  /* 0x0000608000187811 */ /* 0x000fe400078e08ff */
[----:B------:R-:W-:Y:S01]  /*8d60*/  LEA R25, R3, 0x6080, 0x1 ;  /* 0x0000608003197811 */ /* 0x000fe200078e08ff */
[----:B------:R-:W-:Y:S05]  /*8d70*/  @P1 BRA `(.L_x_414) ;  /* 0x0000117000001947 */ /* 0x000fea0003800000 */
[----:B------:R-:W-:Y:S01]  /*8d80*/  ISETP.GE.AND P0, PT, R16, c[0x0][0x27c], PT ;  /* 0x00009f0010007a0c */ /* 0x000fe20003f06270 */
[----:B------:R-:W-:-:S12]  /*8d90*/  BSSY B0, `(.L_x_415) ;  /* 0x000002c000007945 */ /* 0x000fd80003800000 */
[----:B------:R-:W-:Y:S05]  /*8da0*/  @P0 BRA `(.L_x_416) ;  /* 0x000002a000000947 */ /* 0x000fea0003800000 */
[----:B------:R-:W1:Y:S01]  /*8db0*/  LDS.128 R4, [R24] ;  /* 0x0000000018047984 */ /* 0x000e620000000c00 */
[----:B------:R-:W-:Y:S02]  /*8dc0*/  SHF.R.U32.HI R0, RZ, 0x10, R19 ;  /* 0x00000010ff007819 */ /* 0x000fe40000011613 */
[--C-:B------:R-:W-:Y:S02]  /*8dd0*/  SHF.R.U32.HI R3, RZ, 0x10, R15.reuse ;  /* 0x00000010ff037819 */ /* 0x100fe4000001160f */
[----:B------:R-:W-:Y:S02]  /*8de0*/  SHF.R.U64 R17, R14, 0x10, R15 ;  /* 0x000000100e117819 */ /* 0x000fe4000000120f */
[----:B------:R-:W-:Y:S01]  /*8df0*/  SHF.R.U64 R15, R18, 0x10, R19 ;  /* 0x00000010120f7819 */ /* 0x000fe20000001213 */
[----:B------:R-:W-:Y:S02]  /*8e00*/  HADD2.F32 R18, -RZ, R3.H0_H0 ;  /* 0x20000003ff127230 */ /* 0x000fe40000004100 */
[----:B------:R-:W-:-:S02]  /*8e10*/  HADD2.F32 R17, -RZ, R17.H0_H0 ;  /* 0x20000011ff117230 */ /* 0x000fc40000004100 */
[--C-:B-1----:R-:W-:Y:S02]  /*8e20*/  HADD2.F32 R8, -RZ, R7.reuse.H0_H0 ;  /* 0x20000007ff087230 */ /* 0x102fe40000004100 */
[--C-:B------:R-:W-:Y:S02]  /*8e30*/  HADD2.F32 R12, -RZ, R6.reuse.H0_H0 ;  /* 0x20000006ff0c7230 */ /* 0x100fe40000004100 */
[----:B------:R-:W-:Y:S02]  /*8e40*/  HADD2.F32 R11, -RZ, R6.H1_H1 ;  /* 0x30000006ff0b7230 */ /* 0x000fe40000004100 */
[----:B------:R-:W-:Y:S02]  /*8e50*/  HADD2.F32 R7, -RZ, R7.H1_H1 ;  /* 0x30000007ff077230 */ /* 0x000fe40000004100 */
[----:B------:R-:W-:Y:S02]  /*8e60*/  HADD2.F32 R6, -RZ, R0.H0_H0 ;  /* 0x20000000ff067230 */ /* 0x000fe40000004100 */
[----:B------:R-:W-:-:S02]  /*8e70*/  HADD2.F32 R10, -RZ, R4.H0_H0 ;  /* 0x20000004ff0a7230 */ /* 0x000fc40000004100 */
[----:B------:R-:W-:Y:S01]  /*8e80*/  HADD2.F32 R9, -RZ, R4.H1_H1 ;  /* 0x30000004ff097230 */ /* 0x000fe20000004100 */
[-C--:B------:R-:W-:Y:S01]  /*8e90*/  FMUL.FTZ R3, R7, R6.reuse ;  /* 0x0000000607037220 */ /* 0x080fe20000410000 */
[----:B------:R-:W-:Y:S02]  /*8ea0*/  HADD2.F32 R0, -RZ, R45.H0_H0 ;  /* 0x2000002dff007230 */ /* 0x000fe40000004100 */
[--C-:B------:R-:W-:Y:S02]  /*8eb0*/  HADD2.F32 R14, -RZ, R5.reuse.H0_H0 ;  /* 0x20000005ff0e7230 */ /* 0x100fe40000004100 */
[----:B------:R-:W-:Y:S01]  /*8ec0*/  HADD2.F32 R13, -RZ, R5.H1_H1 ;  /* 0x30000005ff0d7230 */ /* 0x000fe20000004100 */
[C---:B------:R-:W-:Y:S01]  /*8ed0*/  FMUL.FTZ R5, R8.reuse, R6 ;  /* 0x0000000608057220 */ /* 0x040fe20000410000 */
[----:B------:R-:W-:Y:S01]  /*8ee0*/  HADD2.F32 R4, -RZ, R70.H0_H0 ;  /* 0x20000046ff047230 */ /* 0x000fe20000004100 */
[----:B------:R-:W-:Y:S02]  /*8ef0*/  FFMA.FTZ R8, R8, R18, -R3 ;  /* 0x0000001208087223 */ /* 0x000fe40000010803 */
[----:B------:R-:W-:-:S02]  /*8f00*/  FMUL.FTZ R6, R9, R0 ;  /* 0x0000000009067220 */ /* 0x000fc40000410000 */
[C---:B------:R-:W-:Y:S01]  /*8f10*/  FMUL.FTZ R3, R10.reuse, R0 ;  /* 0x000000000a037220 */ /* 0x040fe20000410000 */
[----:B------:R-:W-:Y:S01]  /*8f20*/  HADD2.F32 R0, -RZ, R45.H1_H1 ;  /* 0x3000002dff007230 */ /* 0x000fe20000004100 */
[----:B------:R-:W-:Y:S01]  /*8f30*/  FFMA.FTZ R7, R7, R18, R5 ;  /* 0x0000001207077223 */ /* 0x000fe20000010005 */
[----:B------:R-:W-:Y:S01]  /*8f40*/  HADD2.F32 R5, -RZ, R15.H0_H0 ;  /* 0x2000000fff057230 */ /* 0x000fe20000004100 */
[-C--:B------:R-:W-:Y:S02]  /*8f50*/  FFMA.FTZ R10, R10, R4.reuse, -R6 ;  /* 0x000000040a0a7223 */ /* 0x080fe40000010806 */
[----:B------:R-:W-:Y:S01]  /*8f60*/  FFMA.FTZ R9, R9, R4, R3 ;  /* 0x0000000409097223 */ /* 0x000fe20000010003 */
[----:B------:R-:W-:Y:S01]  /*8f70*/  HADD2.F32 R3, -RZ, R70.H1_H1 ;  /* 0x30000046ff037230 */ /* 0x000fe20000004100 */
[----:B------:R-:W-:Y:S01]  /*8f80*/  FMUL.FTZ R4, R11, R0 ;  /* 0x000000000b047220 */ /* 0x000fe20000410000 */
[----:B------:R-:W-:Y:S01]  /*8f90*/  F2FP.PACK_AB R7, R7, R8 ;  /* 0x000000080707723e */ /* 0x000fe200000000ff */
[----:B------:R-:W-:-:S02]  /*8fa0*/  FMUL.FTZ R0, R12, R0 ;  /* 0x000000000c007220 */ /* 0x000fc40000410000 */
[-C--:B------:R-:W-:Y:S02]  /*8fb0*/  FMUL.FTZ R6, R13, R5.reuse ;  /* 0x000000050d067220 */ /* 0x080fe40000410000 */
[----:B------:R-:W-:Y:S02]  /*8fc0*/  FMUL.FTZ R5, R14, R5 ;  /* 0x000000050e057220 */ /* 0x000fe40000410000 */
[-C--:B------:R-:W-:Y:S02]  /*8fd0*/  FFMA.FTZ R4, R12, R3.reuse, -R4 ;  /* 0x000000030c047223 */ /* 0x080fe40000010804 */
[----:B------:R-:W-:Y:S02]  /*8fe0*/  FFMA.FTZ R0, R11, R3, R0 ;  /* 0x000000030b007223 */ /* 0x000fe40000010000 */
[-C--:B------:R-:W-:Y:S02]  /*8ff0*/  FFMA.FTZ R3, R14, R17.reuse, -R6 ;  /* 0x000000110e037223 */ /* 0x080fe40000010806 */
[----:B------:R-:W-:Y:S01]  /*9000*/  FFMA.FTZ R5, R13, R17, R5 ;  /* 0x000000110d057223 */ /* 0x000fe20000010005 */
[----:B------:R-:W-:-:S02]  /*9010*/  F2FP.PACK_AB R6, R0, R4 ;  /* 0x000000040006723e */ /* 0x000fc400000000ff */
[----:B------:R-:W-:Y:S02]  /*9020*/  F2FP.PACK_AB R4, R9, R10 ;  /* 0x0000000a0904723e */ /* 0x000fe400000000ff */
[----:B------:R-:W-:-:S05]  /*9030*/  F2FP.PACK_AB R5, R5, R3 ;  /* 0x000000030505723e */ /* 0x000fca00000000ff */
[----:B------:R1:W-:Y:S02]  /*9040*/  STS.128 [R24], R4 ;  /* 0x0000000418007388 */ /* 0x0003e40000000c00 */
.L_x_416:
[----:B------:R-:W-:Y:S05]  /*9050*/  BSYNC B0 ;  /* 0x0000000000007941 */ /* 0x000fea0003800000 */
.L_x_415:
[----:B------:R-:W-:Y:S01]  /*9060*/  IADD3 R0, R16, 0x8, RZ ;  /* 0x0000000810007810 */ /* 0x000fe20007ffe0ff */
[----:B------:R-:W-:Y:S03]  /*9070*/  BSSY B0, `(.L_x_417) ;  /* 0x000002d000007945 */ /* 0x000fe60003800000 */
[----:B------:R-:W-:-:S13]  /*9080*/  ISETP.GE.AND P0, PT, R0, c[0x0][0x27c], PT ;  /* 0x00009f0000007a0c */ /* 0x000fda0003f06270 */
[----:B------:R-:W-:Y:S05]  /*9090*/  @P0 BRA `(.L_x_418) ;  /* 0x000002a000000947 */ /* 0x000fea0003800000 */
[----:B-1----:R-:W1:Y:S01]  /*90a0*/  LDS.128 R4, [R25] ;  /* 0x0000000019047984 */ /* 0x002e620000000c00 */
[----:B------:R-:W-:Y:S02]  /*90b0*/  SHF.R.U32.HI R0, RZ, 0x10, R23 ;  /* 0x00000010ff007819 */ /* 0x000fe40000011617 */
[----:B------:R-:W-:Y:S02]  /*90c0*/  SHF.R.U32.HI R3, RZ, 0x10, R21 ;  /* 0x00000010ff037819 */ /* 0x000fe40000011615 */
[----:B------:R-:W-:Y:S02]  /*90d0*/  SHF.R.U64 R15, R22, 0x10, R23 ;  /* 0x00000010160f7819 */ /* 0x000fe40000001217 */
[----:B------:R-:W-:Y:S01]  /*90e0*/  SHF.R.U64 R17, R20, 0x10, R21 ;  /* 0x0000001014117819 */ /* 0x000fe20000001215 */
[----:B------:R-:W-:-:S04]  /*90f0*/  HADD2.F32 R18, -RZ, R3.H0_H0 ;  /* 0x20000003ff127230 */ /* 0x000fc80000004100 */
[----:B------:R-:W-:Y:S02]  /*9100*/  HADD2.F32 R17, -RZ, R17.H0_H0 ;  /* 0x20000011ff117230 */ /* 0x000fe40000004100 */
[--C-:B-1----:R-:W-:Y:S02]  /*9110*/  HADD2.F32 R8, -RZ, R7.reuse.H0_H0 ;  /* 0x20000007ff087230 */ /* 0x102fe40000004100 */
[--C-:B------:R-:W-:Y:S02]  /*9120*/  HADD2.F32 R12, -RZ, R6.reuse.H0_H0 ;  /* 0x20000006ff0c7230 */ /* 0x100fe40000004100 */
[----:B------:R-:W-:Y:S02]  /*9130*/  HADD2.F32 R11, -RZ, R6.H1_H1 ;  /* 0x30000006ff0b7230 */ /* 0x000fe40000004100 */
[----:B------:R-:W-:Y:S02]  /*9140*/  HADD2.F32 R7, -RZ, R7.H1_H1 ;  /* 0x30000007ff077230 */ /* 0x000fe40000004100 */
[----:B------:R-:W-:-:S02]  /*9150*/  HADD2.F32 R6, -RZ, R0.H0_H0 ;  /* 0x20000000ff067230 */ /* 0x000fc40000004100 */
[--C-:B------:R-:W-:Y:S02]  /*9160*/  HADD2.F32 R10, -RZ, R4.reuse.H0_H0 ;  /* 0x20000004ff0a7230 */ /* 0x100fe40000004100 */
[----:B------:R-:W-:Y:S01]  /*9170*/  HADD2.F32 R9, -RZ, R4.H1_H1 ;  /* 0x30000004ff097230 */ /* 0x000fe20000004100 */
[-C--:B------:R-:W-:Y:S01]  /*9180*/  FMUL.FTZ R3, R7, R6.reuse ;  /* 0x0000000607037220 */ /* 0x080fe20000410000 */
[----:B------:R-:W-:Y:S02]  /*9190*/  HADD2.F32 R0, -RZ, R71.H0_H0 ;  /* 0x20000047ff007230 */ /* 0x000fe40000004100 */
[--C-:B------:R-:W-:Y:S02]  /*91a0*/  HADD2.F32 R14, -RZ, R5.reuse.H0_H0 ;  /* 0x20000005ff0e7230 */ /* 0x100fe40000004100 */
[----:B------:R-:W-:Y:S01]  /*91b0*/  HADD2.F32 R13, -RZ, R5.H1_H1 ;  /* 0x30000005ff0d7230 */ /* 0x000fe20000004100 */
[C---:B------:R-:W-:Y:S01]  /*91c0*/  FMUL.FTZ R5, R8.reuse, R6 ;  /* 0x0000000608057220 */ /* 0x040fe20000410000 */
[----:B------:R-:W-:Y:S01]  /*91d0*/  HADD2.F32 R4, -RZ, R72.H0_H0 ;  /* 0x20000048ff047230 */ /* 0x000fe20000004100 */
[----:B------:R-:W-:-:S02]  /*91e0*/  FFMA.FTZ R8, R8, R18, -R3 ;  /* 0x0000001208087223 */ /* 0x000fc40000010803 */
[-C--:B------:R-:W-:Y:S02]  /*91f0*/  FMUL.FTZ R6, R9, R0.reuse ;  /* 0x0000000009067220 */ /* 0x080fe40000410000 */
        /* <DEDUP_REMOVED lines=20> */
.L_x_418:
[----:B------:R-:W-:Y:S05]  /*9340*/  BSYNC B0 ;  /* 0x0000000000007941 */ /* 0x000fea0003800000 */
.L_x_417:
[----:B------:R-:W-:Y:S01]  /*9350*/  IADD3 R0, R16, 0x10, RZ ;  /* 0x0000001010007810 */ /* 0x000fe20007ffe0ff */
[----:B------:R-:W-:Y:S03]  /*9360*/  BSSY B0, `(.L_x_419) ;  /* 0x000002d000007945 */ /* 0x000fe60003800000 */
[----:B------:R-:W-:-:S13]  /*9370*/  ISETP.GE.AND P0, PT, R0, c[0x0][0x27c], PT ;  /* 0x00009f0000007a0c */ /* 0x000fda0003f06270 */
[----:B------:R-:W-:Y:S05]  /*9380*/  @P0 BRA `(.L_x_420) ;  /* 0x000002a000000947 */ /* 0x000fea0003800000 */
[----:B-1----:R-:W1:Y:S01]  /*9390*/  LDS.128 R4, [R24+0x2000] ;  /* 0x0020000018047984 */ /* 0x002e620000000c00 */
        /* <DEDUP_REMOVED lines=40> */
[----:B------:R1:W-:Y:S02]  /*9620*/  STS.128 [R24+0x2000], R4 ;  /* 0x0020000418007388 */ /* 0x0003e40000000c00 */
.L_x_420:
[----:B------:R-:W-:Y:S05]  /*9630*/  BSYNC B0 ;  /* 0x0000000000007941 */ /* 0x000fea0003800000 */
.L_x_419:
        /* <DEDUP_REMOVED lines=46> */
.L_x_422:
[----:B------:R-:W-:Y:S05]  /*9920*/  BSYNC B0 ;  /* 0x0000000000007941 */ /* 0x000fea0003800000 */
.L_x_421:
        /* <DEDUP_REMOVED lines=32> */
[----:B------:R-:W-:Y:S01]  /*9b30*/  HADD2.F32 R3, -RZ, R79.H0_H0 ;  /* 0x2000004fff037230 */ /* 0x000fe20000004100 */
        /* <DEDUP_REMOVED lines=13> */
.L_x_424:
[----:B------:R-:W-:Y:S05]  /*9c10*/  BSYNC B0 ;  /* 0x0000000000007941 */ /* 0x000fea0003800000 */
.L_x_423:
[----:B------:R-:W-:-:S04]  /*9c20*/  IADD3 R0, R16, 0x28, RZ ;  /* 0x0000002810007810 */ /* 0x000fc80007ffe0ff */
        /* <DEDUP_REMOVED lines=44> */
.L_x_414:
[----:B------:R-:W-:Y:S05]  /*9ef0*/  BSYNC B1 ;  /* 0x0000000000017941 */ /* 0x000fea0003800000 */
.L_x_413:
[----:B------:R-:W-:-:S04]  /*9f00*/  IADD3 R0, R60, 0x40, RZ ;  /* 0x000000403c007810 */ /* 0x000fc80007ffe0ff */
[----:B------:R-:W-:-:S13]  /*9f10*/  ISETP.GE.AND P0, PT, R0, R44, PT ;  /* 0x0000002c0000720c */ /* 0x000fda0003f06270 */
[----:B------:R-:W-:Y:S05]  /*9f20*/  @P0 BRA `(.L_x_425) ;  /* 0x00004b7000000947 */ /* 0x000fea0003800000 */
[----:B------:R-:W-:Y:S01]  /*9f30*/  ISETP.GE.AND P0, PT, R16, c[0x0][0x27c], PT ;  /* 0x00009f0010007a0c */ /* 0x000fe20003f06270 */
[----:B------:R-:W-:-:S12]  /*9f40*/  BSSY B0, `(.L_x_426) ;  /* 0x000002c000007945 */ /* 0x000fd80003800000 */
        /* <DEDUP_REMOVED lines=20> */
[----:B------:R-:W-:Y:S01]  /*a090*/  HADD2.F32 R4, -RZ, R78.H1_H1 ;  /* 0x3000004eff047230 */ /* 0x000fe20000004100 */
        /* <DEDUP_REMOVED lines=22> */
.L_x_427:
[----:B------:R-:W-:Y:S05]  /*a200*/  BSYNC B0 ;  /* 0x0000000000007941 */ /* 0x000fea0003800000 */
.L_x_426:
        /* <DEDUP_REMOVED lines=46> */
.L_x_429:
[----:B------:R-:W-:Y:S05]  /*a4f0*/  BSYNC B0 ;  /* 0x0000000000007941 */ /* 0x000fea0003800000 */
.L_x_428:
        /* <DEDUP_REMOVED lines=46> */
.L_x_431:
[----:B------:R-:W-:Y:S05]  /*a7e0*/  BSYNC B0 ;  /* 0x0000000000007941 */ /* 0x000fea0003800000 */
.L_x_430:
        /* <DEDUP_REMOVED lines=46> */
.L_x_433:
[----:B------:R-:W-:Y:S05]  /*aad0*/  BSYNC B0 ;  /* 0x0000000000007941 */ /* 0x000fea0003800000 */
.L_x_432:
        /* <DEDUP_REMOVED lines=46> */
.L_x_435:
[----:B------:R-:W-:Y:S05]  /*adc0*/  BSYNC B0 ;  /* 0x0000000000007941 */ /* 0x000fea0003800000 */
.L_x_434:
        /* <DEDUP_REMOVED lines=8> */
[----:B------:R-:W-:Y:S02]  /*ae50*/  HADD2.F32 R16, -RZ, R3.H0_H0 ;  /* 0x20000003ff107230 */ /* 0x000fe40000004100 */
[----:B-1----:R-:W-:-:S02]  /*ae60*/  HADD2.F32 R8, -RZ, R7.H0_H0 ;  /* 0x20000007ff087230 */ /* 0x002fc40000004100 */
[--C-:B------:R-:W-:Y:S02]  /*ae70*/  HADD2.F32 R12, -RZ, R6.reuse.H0_H0 ;  /* 0x20000006ff0c7230 */ /* 0x100fe40000004100 */
[----:B------:R-:W-:Y:S02]  /*ae80*/  HADD2.F32 R11, -RZ, R6.H1_H1 ;  /* 0x30000006ff0b7230 */ /* 0x000fe40000004100 */
[----:B------:R-:W-:Y:S02]  /*ae90*/  HADD2.F32 R7, -RZ, R7.H1_H1 ;  /* 0x30000007ff077230 */ /* 0x000fe40000004100 */
[----:B------:R-:W-:Y:S02]  /*aea0*/  HADD2.F32 R6, -RZ, R0.H0_H0 ;  /* 0x20000000ff067230 */ /* 0x000fe40000004100 */
[--C-:B------:R-:W-:Y:S02]  /*aeb0*/  HADD2.F32 R10, -RZ, R4.reuse.H0_H0 ;  /* 0x20000004ff0a7230 */ /* 0x100fe40000004100 */
[----:B------:R-:W-:Y:S01]  /*aec0*/  HADD2.F32 R9, -RZ, R4.H1_H1 ;  /* 0x30000004ff097230 */ /* 0x000fe20000004100 */
[----:B------:R-:W-:Y:S01]  /*aed0*/  FMUL.FTZ R3, R7, R6 ;  /* 0x0000000607037220 */ /* 0x000fe20000410000 */
[----:B------:R-:W-:-:S02]  /*aee0*/  HADD2.F32 R0, -RZ, R90.H0_H0 ;  /* 0x2000005aff007230 */ /* 0x000fc40000004100 */
[--C-:B------:R-:W-:Y:S01]  /*aef0*/  HADD2.F32 R14, -RZ, R5.reuse.H0_H0 ;  /* 0x20000005ff0e7230 */ /* 0x100fe20000004100 */
[C---:B------:R-:W-:Y:S01]  /*af00*/  FFMA.FTZ R18, R8.reuse, R16, -R3 ;  /* 0x0000001008127223 */ /* 0x040fe20000010803 */
[----:B------:R-:W-:Y:S01]  /*af10*/  HADD2.F32 R13, -RZ, R5.H1_H1 ;  /* 0x30000005ff0d7230 */ /* 0x000fe20000004100 */
[----:B------:R-:W-:Y:S01]  /*af20*/  FMUL.FTZ R5, R8, R6 ;  /* 0x0000000608057220 */ /* 0x000fe20000410000 */
[----:B------:R-:W-:Y:S01]  /*af30*/  HADD2.F32 R4, -RZ, R91.H0_H0 ;  /* 0x2000005bff047230 */ /* 0x000fe20000004100 */
[-C--:B------:R-:W-:Y:S01]  /*af40*/  FMUL.FTZ R6, R9, R0.reuse ;  /* 0x0000000009067220 */ /* 0x080fe20000410000 */
[----:B------:R-:W-:Y:S01]  /*af50*/  HADD2.F32 R8, -RZ, R17.H0_H0 ;  /* 0x20000011ff087230 */ /* 0x000fe20000004100 */
[C---:B------:R-:W-:Y:S01]  /*af60*/  FMUL.FTZ R3, R10.reuse, R0 ;  /* 0x000000000a037220 */ /* 0x040fe20000410000 */
[----:B------:R-:W-:Y:S01]  /*af70*/  HADD2.F32 R0, -RZ, R90.H1_H1 ;  /* 0x3000005aff007230 */ /* 0x000fe20000004100 */
[----:B------:R-:W-:Y:S01]  /*af80*/  FFMA.FTZ R7, R7, R16, R5 ;  /* 0x0000001007077223 */ /* 0x000fe20000010005 */
[----:B------:R-:W-:Y:S01]  /*af90*/  HADD2.F32 R5, -RZ, R15.H0_H0 ;  /* 0x2000000fff057230 */ /* 0x000fe20000004100 */
[----:B------:R-:W-:-:S02]  /*afa0*/  FFMA.FTZ R10, R10, R4, -R6 ;  /* 0x000000040a0a7223 */ /* 0x000fc40000010806 */
[----:B------:R-:W-:Y:S01]  /*afb0*/  FFMA.FTZ R9, R9, R4, R3 ;  /* 0x0000000409097223 */ /* 0x000fe20000010003 */
[----:B------:R-:W-:Y:S01]  /*afc0*/  HADD2.F32 R3, -RZ, R91.H1_H1 ;  /* 0x3000005bff037230 */ /* 0x000fe20000004100 */
[----:B------:R-:W-:Y:S01]  /*afd0*/  FMUL.FTZ R4, R11, R0 ;  /* 0x000000000b047220 */ /* 0x000fe20000410000 */
[----:B------:R-:W-:Y:S01]  /*afe0*/  F2FP.PACK_AB R7, R7, R18 ;  /* 0x000000120707723e */ /* 0x000fe200000000ff */
[----:B------:R-:W-:Y:S02]  /*aff0*/  FMUL.FTZ R0, R12, R0 ;  /* 0x000000000c007220 */ /* 0x000fe40000410000 */
[-C--:B------:R-:W-:Y:S02]  /*b000*/  FMUL.FTZ R6, R13, R5.reuse ;  /* 0x000000050d067220 */ /* 0x080fe40000410000 */
[----:B------:R-:W-:Y:S02]  /*b010*/  FMUL.FTZ R5, R14, R5 ;  /* 0x000000050e057220 */ /* 0x000fe40000410000 */
[----:B------:R-:W-:-:S02]  /*b020*/  FFMA.FTZ R4, R12, R3, -R4 ;  /* 0x000000030c047223 */ /* 0x000fc40000010804 */
[----:B------:R-:W-:Y:S02]  /*b030*/  FFMA.FTZ R0, R11, R3, R0 ;  /* 0x000000030b007223 */ /* 0x000fe40000010000 */
[-C--:B------:R-:W-:Y:S02]  /*b040*/  FFMA.FTZ R3, R14, R8.reuse, -R6 ;  /* 0x000000080e037223 */ /* 0x080fe40000010806 */
[----:B------:R-:W-:Y:S01]  /*b050*/  FFMA.FTZ R5, R13, R8, R5 ;  /* 0x000000080d057223 */ /* 0x000fe20000010005 */
[----:B------:R-:W-:Y:S02]  /*b060*/  F2FP.PACK_AB R6, R0, R4 ;  /* 0x000000040006723e */ /* 0x000fe400000000ff */
[----:B------:R-:W-:Y:S02]  /*b070*/  F2FP.PACK_AB R4, R9, R10 ;  /* 0x0000000a0904723e */ /* 0x000fe400000000ff */
[----:B------:R-:W-:-:S05]  /*b080*/  F2FP.PACK_AB R5, R5, R3 ;  /* 0x000000030505723e */ /* 0x000fca00000000ff */
[----:B------:R1:W-:Y:S01]  /*b090*/  STS.128 [R25+0x5000], R4 ;  /* 0x0050000419007388 */ /* 0x0003e20000000c00 */
[----:B------:R-:W-:Y:S05]  /*b0a0*/  BRA `(.L_x_425) ;  /* 0x000039f000007947 */ /* 0x000fea0003800000 */
.L_x_408:
[----:B------:R-:W-:Y:S01]  /*b0b0*/  @P6 IMAD.HI.U32 R3, R0, c[0x0][0x2c8], RZ ;  /* 0x0000b20000036a27 */ /* 0x000fe200078e00ff */
[----:B------:R-:W-:Y:S01]  /*b0c0*/  BSSY B0, `(.L_x_436) ;  /* 0x0000047000007945 */ /* 0x000fe20003800000 */
[----:B------:R-:W-:Y:S01]  /*b0d0*/  CS2R R86, SRZ ;  /* 0x0000000000567805 */ /* 0x000fe2000001ff00 */
[----:B------:R-:W-:Y:S01]  /*b0e0*/  CS2R R54, SRZ ;  /* 0x0000000000367805 */ /* 0x000fe2000001ff00 */
[----:B------:R-:W-:Y:S01]  /*b0f0*/  IMAD.MOV.U32 R6, RZ, RZ, R10 ;  /* 0x000000ffff067224 */ /* 0x000fe200078e000a */
[----:B------:R-:W-:Y:S01]  /*b100*/  @P6 SHF.R.U32.HI R0, RZ, c[0x0][0x2cc], R3 ;  /* 0x0000b300ff006a19 */ /* 0x000fe20000011603 */
[----:B------:R-:W-:Y:S01]  /*b110*/  IMAD.MOV.U32 R4, RZ, RZ, R8 ;  /* 0x000000ffff047224 */ /* 0x000fe200078e0008 */
        /* <DEDUP_REMOVED lines=19> */
[----:B---3--:R-:W-:Y:S01]  /*b250*/  CS2R R16, SRZ ;  /* 0x0000000000107805 */ /* 0x008fe2000001ff00 */
[----:B------:R-:W-:-:S02]  /*b260*/  IADD3 R3, R7, R3, RZ ;  /* 0x0000000307037210 */ /* 0x000fc40007ffe0ff */
[----:B------:R-:W-:Y:S02]  /*b270*/  IADD3 R0, R5, R0, RZ ;  /* 0x0000000005007210 */ /* 0x000fe40007ffe0ff */
        /* <DEDUP_REMOVED lines=8> */
[C---:B------:R-:W-:Y:S01]  /*b300*/  ISETP.GE.AND P0, PT, R61.reuse, c[0x0][0x27c], PT ;  /* 0x00009f003d007a0c */ /* 0x040fe20003f06270 */
[----:B------:R-:W-:Y:S01]  /*b310*/  CS2R R22, SRZ ;  /* 0x0000000000167805 */ /* 0x000fe2000001ff00 */
[----:B------:R-:W-:Y:S01]  /*b320*/  CS2R R20, SRZ ;  /* 0x0000000000147805 */ /* 0x000fe2000001ff00 */
[----:B------:R-:W-:Y:S01]  /*b330*/  CS2R R18, SRZ ;  /* 0x0000000000127805 */ /* 0x000fe2000001ff00 */
[----:B------:R-:W-:Y:S01]  /*b340*/  CS2R R16, SRZ ;  /* 0x0000000000107805 */ /* 0x000fe2000001ff00 */
[----:B------:R-:W-:-:S02]  /*b350*/  IADD3 R12, R61, 0x10, RZ ;  /* 0x000000103d0c7810 */ /* 0x000fc40007ffe0ff */
[----:B------:R-:W-:-:S06]  /*b360*/  IADD3 R13, R61, 0x20, RZ ;  /* 0x000000203d0d7810 */ /* 0x000fcc0007ffe0ff */
[----:B--2-4-:R-:W-:-:S04]  /*b370*/  @!P0 IMAD.WIDE R10, R61, 0x2, R6 ;  /* 0x000000023d0a8825 */ /* 0x014fc800078e0206 */
[----:B-1-3--:R-:W-:Y:S01]  /*b380*/  @!P0 IMAD.WIDE R8, R61, 0x2, R4 ;  /* 0x000000023d088825 */ /* 0x00afe200078e0204 */
[----:B------:R1:W5:Y:S01]  /*b390*/  @!P0 LD.E.128 R20, [R10.64] ;  /* 0x0000000c0a148980 */ /* 0x000362000c101d00 */
[----:B------:R-:W-:-:S03]  /*b3a0*/  ISETP.GE.AND P1, PT, R12, c[0x0][0x27c], PT ;  /* 0x00009f000c007a0c */ /* 0x000fc60003f26270 */
[----:B------:R2:W5:Y:S01]  /*b3b0*/  @!P0 LD.E.128 R16, [R8.64] ;  /* 0x0000000c08108980 */ /* 0x000562000c101d00 */
[----:B------:R-:W-:Y:S01]  /*b3c0*/  ISETP.GE.AND P0, PT, R13, c[0x0][0x27c], PT ;  /* 0x00009f000d007a0c */ /* 0x000fe20003f06270 */
        /* <DEDUP_REMOVED lines=8> */
[----:B------:R-:W-:-:S04]  /*b450*/  @!P1 SHF.R.S32.HI R3, RZ, 0x1f, R12 ;  /* 0x0000001fff039819 */ /* 0x000fc8000001140c */
[----:B------:R-:W-:Y:S02]  /*b460*/  @!P0 SHF.R.S32.HI R0, RZ, 0x1f, R13 ;  /* 0x0000001fff008819 */ /* 0x000fe4000001140d */
[----:B--2---:R-:W-:Y:S02]  /*b470*/  @!P1 LEA.HI R8, R3, R12, RZ, 0x3 ;  /* 0x0000000c03089211 */ /* 0x004fe400078f18ff */
[----:B------:R-:W-:Y:S02]  /*b480*/  @!P0 LEA.HI R3, R0, R13, RZ, 0x3 ;  /* 0x0000000d00038211 */ /* 0x000fe400078f18ff */
[----:B------:R-:W-:Y:S02]  /*b490*/  @!P1 LOP3.LUT R0, R8, 0xfffffff8, RZ, 0xc0, !PT ;  /* 0xfffffff808009812 */ /* 0x000fe400078ec0ff */
[----:B------:R-:W-:-:S03]  /*b4a0*/  @!P0 LOP3.LUT R3, R3, 0xfffffff8, RZ, 0xc0, !PT ;  /* 0xfffffff803038812 */ /* 0x000fc600078ec0ff */
[----:B-1----:R-:W-:-:S04]  /*b4b0*/  @!P1 IMAD.WIDE R10, R0, 0x2, R6 ;  /* 0x00000002000a9825 */ /* 0x002fc800078e0206 */
[C---:B------:R-:W-:Y:S01]  /*b4c0*/  @!P0 IMAD.WIDE R8, R3.reuse, 0x2, R6 ;  /* 0x0000000203088825 */ /* 0x040fe200078e0206 */
[----:B------:R1:W5:Y:S03]  /*b4d0*/  @!P1 LD.E.128 R36, [R10.64] ;  /* 0x0000000c0a249980 */ /* 0x000366000c101d00 */
[--C-:B------:R-:W-:Y:S01]  /*b4e0*/  @!P1 IMAD.WIDE R6, R0, 0x2, R4.reuse ;  /* 0x0000000200069825 */ /* 0x100fe200078e0204 */
[----:B------:R1:W5:Y:S03]  /*b4f0*/  @!P0 LD.E.128 R52, [R8.64] ;  /* 0x0000000c08348980 */ /* 0x000366000c101d00 */
[----:B------:R-:W-:Y:S01]  /*b500*/  @!P0 IMAD.WIDE R4, R3, 0x2, R4 ;  /* 0x0000000203048825 */ /* 0x000fe200078e0204 */
[----:B------:R1:W5:Y:S04]  /*b510*/  @!P1 LD.E.128 R40, [R6.64] ;  /* 0x0000000c06289980 */ /* 0x000368000c101d00 */
[----:B------:R1:W5:Y:S02]  /*b520*/  @!P0 LD.E.128 R56, [R4.64] ;  /* 0x0000000c04388980 */ /* 0x000364000c101d00 */
.L_x_437:
[----:B------:R-:W-:Y:S05]  /*b530*/  BSYNC B0 ;  /* 0x0000000000007941 */ /* 0x000fea0003800000 */
.L_x_436:
[----:B------:R-:W-:Y:S01]  /*b540*/  IADD3 R3, R24, 0x40, RZ ;  /* 0x0000004018037810 */ /* 0x000fe20007ffe0ff */
[----:B-----5:R-:W-:Y:S01]  /*b550*/  IMAD.MOV.U32 R0, RZ, RZ, R54 ;  /* 0x000000ffff007224 */ /* 0x020fe200078e0036 */
[----:B-1--4-:R-:W1:Y:S01]  /*b560*/  SHFL.IDX PT, R7, R15, 0x1, 0x1e1f ;  /* 0x003e1f000f077f89 */ /* 0x012e6200000e0000 */
[----:B------:R-:W-:Y:S01]  /*b570*/  IMAD.MOV.U32 R5, RZ, RZ, R55 ;  /* 0x000000ffff057224 */ /* 0x000fe200078e0037 */
        /* <DEDUP_REMOVED lines=9> */
[----:B---3--:R-:W-:Y:S01]  /*b610*/  IMAD.MOV.U32 R4, RZ, RZ, R52 ;  /* 0x000000ffff047224 */ /* 0x008fe200078e0034 */
        /* <DEDUP_REMOVED lines=48> */
[----:B----4-:R-:W-:Y:S01]  /*b920*/  PRMT R26, R8, 0x5410, R0 ;  /* 0x00005410081a7816 */ /* 0x010fe20000000000 */
[----:B------:R-:W-:Y:S05]  /*b930*/  @P0 BRA `(.L_x_439) ;  /* 0x0000023000000947 */ /* 0x000fea0003800000 */
[C---:B-123--:R-:W-:Y:S01]  /*b940*/  ISETP.GE.AND P0, PT, R61.reuse, c[0x0][0x27c], PT ;  /* 0x00009f003d007a0c */ /* 0x04efe20003f06270 */
[----:B------:R-:W-:Y:S01]  /*b950*/  CS2R R66, SRZ ;  /* 0x0000000000427805 */ /* 0x000fe2000001ff00 */
[----:B------:R-:W-:Y:S01]  /*b960*/  CS2R R64, SRZ ;  /* 0x0000000000407805 */ /* 0x000fe2000001ff00 */
[----:B------:R-:W-:Y:S01]  /*b970*/  CS2R R70, SRZ ;  /* 0x0000000000467805 */ /* 0x000fe2000001ff00 */
[----:B------:R-:W-:Y:S01]  /*b980*/  CS2R R68, SRZ ;  /* 0x0000000000447805 */ /* 0x000fe2000001ff00 */
[----:B------:R-:W-:-:S02]  /*b990*/  IADD3 R12, R61, 0x10, RZ ;  /* 0x000000103d0c7810 */ /* 0x000fc40007ffe0ff */
[----:B------:R-:W-:-:S06]  /*b9a0*/  IADD3 R13, R61, 0x20, RZ ;  /* 0x000000203d0d7810 */ /* 0x000fcc0007ffe0ff */
[----:B------:R-:W-:-:S04]  /*b9b0*/  @!P0 IMAD.WIDE R10, R61, 0x2, R6 ;  /* 0x000000023d0a8825 */ /* 0x000fc800078e0206 */
[----:B------:R-:W-:Y:S01]  /*b9c0*/  @!P0 IMAD.WIDE R8, R61, 0x2, R4 ;  /* 0x000000023d088825 */ /* 0x000fe200078e0204 */
        /* <DEDUP_REMOVED lines=26> */
.L_x_439:
[----:B-123--:R-:W-:Y:S05]  /*bb70*/  BSYNC B0 ;  /* 0x0000000000007941 */ /* 0x00efea0003800000 */
.L_x_438:
[----:B-----5:R-:W-:Y:S01]  /*bb80*/  IMAD.MOV.U32 R5, RZ, RZ, R87 ;  /* 0x000000ffff057224 */ /* 0x020fe200078e0057 */
[----:B------:R-:W-:-:S04]  /*bb90*/  DEPBAR.LE SB0, 0x1 ;  /* 0x000080400000791a */ /* 0x000fc80000000000 */
[----:B------:R-:W-:Y:S01]  /*bba0*/  IMAD.MOV.U32 R3, RZ, RZ, R85 ;  /* 0x000000ffff037224 */ /* 0x000fe200078e0055 */
[----:B------:R-:W-:Y:S01]  /*bbb0*/  PRMT R106, R5, 0x7610, R106 ;  /* 0x00007610056a7816 */ /* 0x000fe2000000006a */
[----:B------:R-:W-:Y:S01]  /*bbc0*/  IMAD.MOV.U32 R5, RZ, RZ, R75 ;  /* 0x000000ffff057224 */ /* 0x000fe200078e004b */
[----:B------:R-:W-:Y:S01]  /*bbd0*/  BSSY B1, `(.L_x_440) ;  /* 0x0000187000017945 */ /* 0x000fe20003800000 */
[----:B------:R-:W-:Y:S01]  /*bbe0*/  IMAD.MOV.U32 R0, RZ, RZ, R86 ;  /* 0x000000ffff007224 */ /* 0x000fe200078e0056 */
[----:B------:R-:W-:Y:S01]  /*bbf0*/  PRMT R107, R3, 0x7610, R107 ;  /* 0x00007610036b7816 */ /* 0x000fe2000000006b */
        /* <DEDUP_REMOVED lines=14> */
[----:B------:R-:W-:-:S02]  /*bce0*/  MOV R0, R66 ;  /* 0x0000004200007202 */ /* 0x000fc40000000f00 */
[----:B------:R-:W-:Y:S01]  /*bcf0*/  PRMT R105, R5, 0x5410, R3 ;  /* 0x0000541005697816 */ /* 0x000fe20000000003 */
[----:B------:R-:W-:Y:S01]  /*bd00*/  IMAD.IADD R5, R44, 0x1, -R196 ;  /* 0x000000012c057824 */ /* 0x000fe200078e0ac4 */
[----:B------:R-:W-:Y:S01]  /*bd10*/  PRMT R103, R4, 0x7610, R103 ;  /* 0x0000761004677816 */ /* 0x000fe20000000067 */
[----:B------:R-:W-:Y:S01]  /*bd20*/  IMAD.MOV.U32 R4, RZ, RZ, R64 ;  /* 0x000000ffff047224 */ /* 0x000fe200078e0040 */
[----:B------:R-:W-:Y:S01]  /*bd30*/  PRMT R99, R99, 0x5410, R0 ;  /* 0x0000541063637816 */ /* 0x000fe20000000000 */
[----:B------:R-:W-:Y:S01]  /*bd40*/  IMAD.MOV.U32 R0, RZ, RZ, R82 ;  /* 0x000000ffff007224 */ /* 0x000fe200078e0052 */
[----:B------:R-:W-:Y:S01]  /*bd50*/  IMNMX R62, R5, 0x80, PT ;  /* 0x00000080053e7817 */ /* 0x000fe20003800200 */
[----:B------:R-:W-:Y:S01]  /*bd60*/  IMAD.MOV.U32 R3, RZ, RZ, R76 ;  /* 0x000000ffff037224 */ /* 0x000fe200078e004c */
[----:B------:R-:W-:Y:S01]  /*bd70*/  PRMT R99, R4, 0x7610, R99 ;  /* 0x0000761004637816 */ /* 0x000fe20000000063 */
[----:B------:R-:W-:Y:S01]  /*bd80*/  IMAD.MOV.U32 R5, RZ, RZ, R70 ;  /* 0x000000ffff057224 */ /* 0x000fe200078e0046 */
[----:B------:R-:W-:Y:S01]  /*bd90*/  PRMT R107, R107, 0x5410, R0 ;  /* 0x000054106b6b7816 */ /* 0x000fe20000000000 */
[----:B------:R-:W-:Y:S01]  /*bda0*/  IMAD.MOV.U32 R0, RZ, RZ, R78 ;  /* 0x000000ffff007224 */ /* 0x000fe200078e004e */
[----:B------:R-:W-:Y:S01]  /*bdb0*/  MOV R4, R80 ;  /* 0x0000005000047202 */ /* 0x000fe20000000f00 */
[----:B------:R-:W-:Y:S01]  /*bdc0*/  BAR.SYNC.DEFER_BLOCKING 0x0 ;  /* 0x0000000000007b1d */ /* 0x000fe20000010000 */
[----:B------:R-:W-:-:S02]  /*bdd0*/  ISETP.GE.AND P0, PT, R60, R62, PT ;  /* 0x0000003e3c00720c */ /* 0x000fc40003f06270 */
[----:B------:R-:W-:Y:S01]  /*bde0*/  PRMT R106, R106, 0x5410, R4 ;  /* 0x000054106a6a7816 */ /* 0x000fe20000000004 */
[----:B------:R-:W-:Y:S01]  /*bdf0*/  IMAD.MOV.U32 R4, RZ, RZ, R79 ;  /* 0x000000ffff047224 */ /* 0x000fe200078e004f */
[----:B------:R-:W-:Y:S02]  /*be00*/  PRMT R102, R102, 0x5410, R0 ;  /* 0x0000541066667816 */ /* 0x000fe40000000000 */
[----:B------:R-:W-:Y:S02]  /*be10*/  MOV R0, R77 ;  /* 0x0000004d00007202 */ /* 0x000fe40000000f00 */
[----:B------:R-:W-:Y:S01]  /*be20*/  PRMT R101, R101, 0x5410, R3 ;  /* 0x0000541065657816 */ /* 0x000fe20000000003 */
[----:B------:R-:W-:Y:S01]  /*be30*/  IMAD.MOV.U32 R3, RZ, RZ, R68 ;  /* 0x000000ffff037224 */ /* 0x000fe200078e0044 */
[----:B------:R-:W-:Y:S01]  /*be40*/  PRMT R100, R4, 0x5410, R0 ;  /* 0x0000541004647816 */ /* 0x000fe20000000000 */
[----:B------:R-:W-:Y:S01]  /*be50*/  IMAD.MOV.U32 R4, RZ, RZ, R71 ;  /* 0x000000ffff047224 */ /* 0x000fe200078e0047 */
[----:B------:R-:W-:Y:S01]  /*be60*/  PRMT R98, R5, 0x7610, R98 ;  /* 0x0000761005627816 */ /* 0x000fe20000000062 */
[----:B------:R-:W-:Y:S01]  /*be70*/  IMAD.MOV.U32 R0, RZ, RZ, R69 ;  /* 0x000000ffff007224 */ /* 0x000fe200078e0045 */
[----:B------:R-:W-:-:S04]  /*be80*/  PRMT R97, R3, 0x7610, R97 ;  /* 0x0000761003617816 */ /* 0x000fc80000000061 */
[----:B------:R-:W-:Y:S01]  /*be90*/  PRMT R96, R4, 0x5410, R0 ;  /* 0x0000541004607816 */ /* 0x000fe20000000000 */
[----:B------:R-:W-:Y:S05]  /*bea0*/  @P0 BRA `(.L_x_441) ;  /* 0x0000159000000947 */ /* 0x000fea0003800000 */
[----:B------:R-:W-:Y:S01]  /*beb0*/  ISETP.GE.AND P0, PT, R61, c[0x0][0x27c], PT ;  /* 0x00009f003d007a0c */ /* 0x000fe20003f06270 */
[----:B------:R-:W-:-:S12]  /*bec0*/  BSSY B0, `(.L_x_442) ;  /* 0x000006d000007945 */ /* 0x000fd80003800000 */
[----:B------:R-:W-:Y:S05]  /*bed0*/  @P0 BRA `(.L_x_443) ;  /* 0x000006b000000947 */ /* 0x000fea0003800000 */
[----:B------:R-:W-:Y:S02]  /*bee0*/  LEA.HI R3, R60, R60, RZ, 0x1 ;  /* 0x0000003c3c037211 */ /* 0x000fe400078f08ff */
[----:B------:R-:W-:Y:S02]  /*bef0*/  MOV R4, c[0x0][0x27c] ;  /* 0x00009f0000047a02 */ /* 0x000fe40000000f00 */
[----:B------:R-:W-:Y:S02]  /*bf00*/  LOP3.LUT R3, R3, 0x7fffffe, RZ, 0xc0, !PT ;  /* 0x07fffffe03037812 */ /* 0x000fe400078ec0ff */
[----:B------:R-:W-:Y:S02]  /*bf10*/  SHF.L.U32 R0, R132, 0x6, RZ ;  /* 0x0000000684007819 */ /* 0x000fe400000006ff */
[----:B------:R-:W-:Y:S01]  /*bf20*/  LEA.HI R4, R4, R48, RZ, 0x1d ;  /* 0x0000003004047211 */ /* 0x000fe200078fe8ff */
[----:B------:R-:W-:Y:S01]  /*bf30*/  IMAD.IADD R3, R60, 0x1, -R3 ;  /* 0x000000013c037824 */ /* 0x000fe200078e0a03 */
[----:B------:R-:W-:-:S02]  /*bf40*/  LOP3.LUT R0, R0, 0xc0, RZ, 0xc0, !PT ;  /* 0x000000c000007812 */ /* 0x000fc400078ec0ff */
[----:B------:R-:W-:Y:S02]  /*bf50*/  SHF.R.S32.HI R6, RZ, 0x1f, R4 ;  /* 0x0000001fff067819 */ /* 0x000fe40000011404 */
[----:B------:R-:W-:Y:S02]  /*bf60*/  LOP3.LUT R5, R0, 0x18, R61, 0xf8, !PT ;  /* 0x0000001800057812 */ /* 0x000fe400078ef83d */
[----:B------:R-:W-:Y:S02]  /*bf70*/  SHF.R.U32.HI R8, RZ, 0x3, R0 ;  /* 0x00000003ff087819 */ /* 0x000fe40000011600 */
[----:B------:R-:W-:Y:S01]  /*bf80*/  LEA.HI R6, R6, R4, RZ, 0x2 ;  /* 0x0000000406067211 */ /* 0x000fe200078f10ff */
[----:B------:R-:W-:Y:S01]  /*bf90*/  IMAD.SHL.U32 R4, R4, 0x8, RZ ;  /* 0x0000000804047824 */ /* 0x000fe200078e00ff */
[----:B------:R-:W-:Y:S02]  /*bfa0*/  LEA R3, R92, R3, 0x3 ;  /* 0x000000035c037211 */ /* 0x000fe400078e18ff */
[----:B------:R-:W-:-:S02]  /*bfb0*/  LOP3.LUT R7, R5, R8, RZ, 0x3c, !PT ;  /* 0x0000000805077212 */ /* 0x000fc400078e3cff */
[----:B------:R-:W-:Y:S02]  /*bfc0*/  SHF.L.U32 R5, R3, 0x5, RZ ;  /* 0x0000000503057819 */ /* 0x000fe400000006ff */
[----:B------:R-:W-:Y:S02]  /*bfd0*/  LOP3.LUT R0, R0, 0x18, R4, 0xf8, !PT ;  /* 0x0000001800007812 */ /* 0x000fe400078ef804 */
[----:B------:R-:W-:Y:S01]  /*bfe0*/  SHF.L.U32 R3, R6, 0xa, RZ ;  /* 0x0000000a06037819 */ /* 0x000fe200000006ff */
[----:B------:R-:W-:Y:S01]  /*bff0*/  IMAD.IADD R4, R5, 0x1, R7 ;  /* 0x0000000105047824 */ /* 0x000fe200078e0207 */
[----:B------:R-:W-:Y:S02]  /*c000*/  LOP3.LUT R0, R0, R8, RZ, 0x3c, !PT ;  /* 0x0000000800007212 */ /* 0x000fe400078e3cff */
[----:B------:R-:W-:Y:S02]  /*c010*/  LOP3.LUT R3, R3, 0x7ffff000, RZ, 0xc0, !PT ;  /* 0x7ffff00003037812 */ /* 0x000fe400078ec0ff */
[----:B------:R-:W-:-:S02]  /*c020*/  SHF.L.U32 R35, R4, 0x1, RZ ;  /* 0x0000000104237819 */ /* 0x000fc400000006ff */
[----:B------:R-:W-:Y:S02]  /*c030*/  IADD3 R0, R0, R3, R5 ;  /* 0x0000000300007210 */ /* 0x000fe40007ffe005 */
[--C-:B------:R-:W-:Y:S01]  /*c040*/  SHF.R.U64 R47, R22, 0x10, R23.reuse ;  /* 0x00000010162f7819 */ /* 0x100fe20000001217 */
[----:B------:R-:W1:Y:S01]  /*c050*/  LDS.128 R4, [R35+0x6080] ;  /* 0x0060800023047984 */ /* 0x000e620000000c00 */
[----:B------:R-:W-:Y:S01]  /*c060*/  SHF.L.U32 R34, R0, 0x1, RZ ;  /* 0x0000000100227819 */ /* 0x000fe200000006ff */
[----:B------:R-:W-:Y:S01]  /*c070*/  HADD2.F32 R0, -RZ, R26.H0_H0 ;  /* 0x2000001aff007230 */ /* 0x000fe20000004100 */
[----:B------:R-:W-:Y:S01]  /*c080*/  SHF.R.U32.HI R15, RZ, 0x10, R23 ;  /* 0x00000010ff0f7819 */ /* 0x000fe20000011617 */
[----:B------:R-:W-:Y:S01]  /*c090*/  HADD2.F32 R47, -RZ, R47.H0_H0 ;  /* 0x2000002fff2f7230 */ /* 0x000fe20000004100 */
[--C-:B------:R-:W-:Y:S01]  /*c0a0*/  SHF.R.U64 R45, R18, 0x10, R19.reuse ;  /* 0x00000010122d7819 */ /* 0x100fe20000001213 */
[----:B------:R-:W2:Y:S01]  /*c0b0*/  LDS.128 R8, [R34+0x6080] ;  /* 0x0060800022087984 */ /* 0x000ea20000000c00 */
[----:B------:R-:W-:Y:S01]  /*c0c0*/  SHF.R.U32.HI R3, RZ, 0x10, R19 ;  /* 0x00000010ff037819 */ /* 0x000fe20000011613 */
[----:B------:R-:W-:Y:S01]  /*c0d0*/  HADD2.F32 R50, -RZ, R15.H0_H0 ;  /* 0x2000000fff327230 */ /* 0x000fe20000004100 */
[----:B------:R-:W-:-:S02]  /*c0e0*/  SHF.R.U64 R46, R20, 0x10, R21 ;  /* 0x00000010142e7819 */ /* 0x000fc40000001215 */
[----:B------:R-:W-:Y:S02]  /*c0f0*/  SHF.R.U32.HI R27, RZ, 0x10, R21 ;  /* 0x00000010ff1b7819 */ /* 0x000fe40000011615 */
[--C-:B------:R-:W-:Y:S01]  /*c100*/  SHF.R.U64 R28, R16, 0x10, R17.reuse ;  /* 0x00000010101c7819 */ /* 0x100fe20000001211 */
[----:B------:R-:W-:Y:S01]  /*c110*/  HADD2.F32 R16, -RZ, R3.H0_H0 ;  /* 0x20000003ff107230 */ /* 0x000fe20000004100 */
[----:B------:R-:W-:Y:S01]  /*c120*/  SHF.R.U32.HI R14, RZ, 0x10, R17 ;  /* 0x00000010ff0e7819 */ /* 0x000fe20000011611 */
[----:B------:R-:W-:Y:S02]  /*c130*/  HADD2.F32 R3, -RZ, R26.H1_H1 ;  /* 0x3000001aff037230 */ /* 0x000fe40000004100 */
[----:B------:R-:W-:Y:S02]  /*c140*/  HADD2.F32 R46, -RZ, R46.H0_H0 ;  /* 0x2000002eff2e7230 */ /* 0x000fe40000004100 */
[----:B------:R-:W-:Y:S02]  /*c150*/  HADD2.F32 R14, -RZ, R14.H0_H0 ;  /* 0x2000000eff0e7230 */ /* 0x000fe40000004100 */
[----:B-1----:R-:W-:-:S02]  /*c160*/  HADD2.F32 R19, -RZ, R7.H0_H0 ;  /* 0x20000007ff137230 */ /* 0x002fc40000004100 */
[--C-:B------:R-:W-:Y:S02]  /*c170*/  HADD2.F32 R21, -RZ, R5.reuse.H0_H0 ;  /* 0x20000005ff157230 */ /* 0x100fe40000004100 */
[----:B------:R-:W-:Y:S02]  /*c180*/  HADD2.F32 R20, -RZ, R5.H1_H1 ;  /* 0x30000005ff147230 */ /* 0x000fe40000004100 */
[--C-:B------:R-:W-:Y:S02]  /*c190*/  HADD2.F32 R23, -RZ, R4.reuse.H0_H0 ;  /* 0x20000004ff177230 */ /* 0x100fe40000004100 */
[----:B------:R-:W-:Y:S02]  /*c1a0*/  HADD2.F32 R25, -RZ, R4.H1_H1 ;  /* 0x30000004ff197230 */ /* 0x000fe40000004100 */
[--C-:B--2---:R-:W-:Y:S02]  /*c1b0*/  HADD2.F32 R5, -RZ, R11.reuse.H0_H0 ;  /* 0x2000000bff057230 */ /* 0x104fe40000004100 */
[----:B------:R-:W-:-:S02]  /*c1c0*/  HADD2.F32 R4, -RZ, R11.H1_H1 ;  /* 0x3000000bff047230 */ /* 0x000fc40000004100 */
[--C-:B------:R-:W-:Y:S01]  /*c1d0*/  HADD2.F32 R11, -RZ, R8.reuse.H0_H0 ;  /* 0x20000008ff0b7230 */ /* 0x100fe20000004100 */
[-C--:B------:R-:W-:Y:S01]  /*c1e0*/  FMUL.FTZ R32, R5, R0.reuse ;  /* 0x0000000005207220 */ /* 0x080fe20000410000 */
[----:B------:R-:W-:Y:S02]  /*c1f0*/  HADD2.F32 R13, -RZ, R8.H1_H1 ;  /* 0x30000008ff0d7230 */ /* 0x000fe40000004100 */
[--C-:B------:R-:W-:Y:S02]  /*c200*/  HADD2.F32 R8, -RZ, R10.reuse.H0_H0 ;  /* 0x2000000aff087230 */ /* 0x100fe40000004100 */
[----:B------:R-:W-:Y:S02]  /*c210*/  HADD2.F32 R12, -RZ, R10.H1_H1 ;  /* 0x3000000aff0c7230 */ /* 0x000fe40000004100 */
[----:B------:R-:W-:Y:S01]  /*c220*/  HADD2.F32 R18, -RZ, R7.H1_H1 ;  /* 0x30000007ff127230 */ /* 0x000fe20000004100 */
[----:B------:R-:W-:Y:S01]  /*c230*/  FMUL.FTZ R7, R19, R0 ;  /* 0x0000000013077220 */ /* 0x000fe20000410000 */
[----:B------:R-:W-:-:S02]  /*c240*/  HADD2.F32 R10, -RZ, R29.H1_H1 ;  /* 0x3000001dff0a7230 */ /* 0x000fc40000004100 */
[--C-:B------:R-:W-:Y:S01]  /*c250*/  HADD2.F32 R22, -RZ, R6.reuse.H0_H0 ;  /* 0x20000006ff167230 */ /* 0x100fe20000004100 */
[----:B------:R-:W-:Y:S01]  /*c260*/  FMUL.FTZ R0, R18, R16 ;  /* 0x0000001012007220 */ /* 0x000fe20000410000 */
[----:B------:R-:W-:Y:S01]  /*c270*/  HADD2.F32 R24, -RZ, R6.H1_H1 ;  /* 0x30000006ff187230 */ /* 0x000fe20000004100 */
[----:B------:R-:W-:Y:S01]  /*c280*/  FFMA.FTZ R44, R5, R10, R7 ;  /* 0x0000000a052c7223 */ /* 0x000fe20000010007 */
[--C-:B------:R-:W-:Y:S01]  /*c290*/  HADD2.F32 R6, -RZ, R9.reuse.H0_H0 ;  /* 0x20000009ff067230 */ /* 0x100fe20000004100 */
[-C--:B------:R-:W-:Y:S01]  /*c2a0*/  FMUL.FTZ R5, R21, R3.reuse ;  /* 0x0000000315057220 */ /* 0x080fe20000410000 */
[----:B------:R-:W-:Y:S01]  /*c2b0*/  HADD2.F32 R7, -RZ, R30.H0_H0 ;  /* 0x2000001eff077230 */ /* 0x000fe20000004100 */
[----:B------:R-:W-:Y:S01]  /*c2c0*/  FMUL.FTZ R30, R4, R16 ;  /* 0x00000010041e7220 */ /* 0x000fe20000410000 */
[----:B------:R-:W-:Y:S01]  /*c2d0*/  HADD2.F32 R9, -RZ, R9.H1_H1 ;  /* 0x30000009ff097230 */ /* 0x000fe20000004100 */
[C---:B------:R-:W-:Y:S01]  /*c2e0*/  FMUL.FTZ R26, R6.reuse, R3 ;  /* 0x00000003061a7220 */ /* 0x040fe20000410000 */
[----:B------:R-:W-:Y:S01]  /*c2f0*/  HADD2.F32 R3, -RZ, R29.H0_H0 ;  /* 0x2000001dff037230 */ /* 0x000fe20000004100 */
[----:B------:R-:W-:Y:S01]  /*c300*/  FFMA.FTZ R31, R6, R7, R5 ;  /* 0x00000007061f7223 */ /* 0x000fe20000010005 */
[----:B------:R-:W-:Y:S01]  /*c310*/  HADD2.F32 R6, -RZ, R49.H0_H0 ;  /* 0x20000031ff067230 */ /* 0x000fe20000004100 */
[----:B------:R-:W-:Y:S01]  /*c320*/  FFMA.FTZ R33, R4, R50, R0 ;  /* 0x0000003204217223 */ /* 0x000fe20000010000 */
[----:B------:R-:W-:Y:S01]  /*c330*/  HADD2.F32 R49, -RZ, R27.H0_H0 ;  /* 0x2000001bff317230 */ /* 0x000fe20000004100 */
[----:B------:R-:W-:Y:S01]  /*c340*/  FMUL.FTZ R5, R23, R3 ;  /* 0x0000000317057220 */ /* 0x000fe20000410000 */
[----:B------:R-:W-:Y:S01]  /*c350*/  HADD2.F32 R0, -RZ, R51.H0_H0 ;  /* 0x20000033ff007230 */ /* 0x000fe20000004100 */
[----:B------:R-:W-:-:S02]  /*c360*/  FMUL.FTZ R4, R20, R14 ;  /* 0x0000000e14047220 */ /* 0x000fc40000410000 */
[----:B------:R-:W-:Y:S01]  /*c370*/  FFMA.FTZ R27, R11, R6, R5 ;  /* 0x000000060b1b7223 */ /* 0x000fe20000010005 */
[----:B------:R-:W-:Y:S01]  /*c380*/  HADD2.F32 R5, -RZ, R28.H0_H0 ;  /* 0x2000001cff057230 */ /* 0x000fe20000004100 */
[C---:B------:R-:W-:Y:S01]  /*c390*/  FFMA.FTZ R29, R9.reuse, R49, R4 ;  /* 0x00000031091d7223 */ /* 0x040fe20000010004 */
[----:B------:R-:W-:Y:S01]  /*c3a0*/  HADD2.F32 R4, -RZ, R51.H1_H1 ;  /* 0x30000033ff047230 */ /* 0x000fe20000004100 */
[----:B------:R-:W-:Y:S01]  /*c3b0*/  FMUL.FTZ R17, R9, R14 ;  /* 0x0000000e09117220 */ /* 0x000fe20000410000 */
[----:B------:R-:W-:Y:S01]  /*c3c0*/  HADD2.F32 R9, -RZ, R45.H0_H0 ;  /* 0x2000002dff097230 */ /* 0x000fe20000004100 */
[----:B------:R-:W-:Y:S02]  /*c3d0*/  FMUL.FTZ R15, R11, R3 ;  /* 0x000000030b0f7220 */ /* 0x000fe40000410000 */
[-C--:B------:R-:W-:Y:S02]  /*c3e0*/  FMUL.FTZ R3, R22, R0.reuse ;  /* 0x0000000016037220 */ /* 0x080fe40000410000 */
[----:B------:R-:W-:-:S02]  /*c3f0*/  FMUL.FTZ R14, R8, R0 ;  /* 0x00000000080e7220 */ /* 0x000fc40000410000 */
[----:B------:R-:W-:Y:S02]  /*c400*/  FMUL.FTZ R0, R25, R5 ;  /* 0x0000000519007220 */ /* 0x000fe40000410000 */
[----:B------:R-:W-:Y:S02]  /*c410*/  FFMA.FTZ R28, R8, R4, R3 ;  /* 0x00000004081c7223 */ /* 0x000fe40000010003 */
[----:B------:R-:W-:Y:S02]  /*c420*/  FMUL.FTZ R3, R24, R9 ;  /* 0x0000000918037220 */ /* 0x000fe40000410000 */
[C---:B------:R-:W-:Y:S02]  /*c430*/  FMUL.FTZ R5, R13.reuse, R5 ;  /* 0x000000050d057220 */ /* 0x040fe40000410000 */
[----:B------:R-:W-:Y:S02]  /*c440*/  FFMA.FTZ R13, R13, R46, R0 ;  /* 0x0000002e0d0d7223 */ /* 0x000fe40000010000 */
[----:B------:R-:W-:-:S02]  /*c450*/  FMUL.FTZ R0, R12, R9 ;  /* 0x000000090c007220 */ /* 0x000fc40000410000 */
[----:B------:R-:W-:Y:S02]  /*c460*/  FFMA.FTZ R16, R12, R47, R3 ;  /* 0x0000002f0c107223 */ /* 0x000fe40000010003 */
[----:B------:R-:W-:Y:S02]  /*c470*/  FFMA.FTZ R8, R19, R10, -R32 ;  /* 0x0000000a13087223 */ /* 0x000fe40000010820 */
[----:B------:R-:W-:Y:S02]  /*c480*/  FFMA.FTZ R11, R18, R50, -R30 ;  /* 0x00000032120b7223 */ /* 0x000fe4000001081e */
[----:B------:R-:W-:Y:S01]  /*c490*/  FFMA.FTZ R10, R21, R7, -R26 ;  /* 0x00000007150a7223 */ /* 0x000fe2000001081a */
[----:B------:R-:W-:Y:S01]  /*c4a0*/  F2FP.PACK_AB R7, R33, R44 ;  /* 0x0000002c2107723e */ /* 0x000fe200000000ff */
        /* <DEDUP_REMOVED lines=8> */
[----:B------:R-:W-:Y:S02]  /*c530*/  F2FP.PACK_AB R4, R13, R27 ;  /* 0x0000001b0d04723e */ /* 0x000fe400000000ff */
[----:B------:R-:W-:Y:S02]  /*c540*/  F2FP.PACK_AB R8, R3, R12 ;  /* 0x0000000c0308723e */ /* 0x000fe400000000ff */
[----:B------:R-:W-:Y:S02]  /*c550*/  F2FP.PACK_AB R10, R0, R6 ;  /* 0x00000006000a723e */ /* 0x000fe400000000ff */
[----:B------:R-:W-:-:S03]  /*c560*/  F2FP.PACK_AB R6, R16, R28 ;  /* 0x0000001c1006723e */ /* 0x000fc600000000ff */
[----:B------:R1:W-:Y:S04]  /*c570*/  STS.128 [R35+0x6080], R8 ;  /* 0x0060800823007388 */ /* 0x0003e80000000c00 */
[----:B------:R1:W-:Y:S02]  /*c580*/  STS.128 [R34+0x6080], R4 ;  /* 0x0060800422007388 */ /* 0x0003e40000000c00 */
.L_x_443:
[----:B------:R-:W-:Y:S05]  /*c590*/  BSYNC B0 ;  /* 0x0000000000007941 */ /* 0x000fea0003800000 */
.L_x_442:
[----:B------:R-:W-:Y:S01]  /*c5a0*/  IADD3 R0, R61, 0x10, RZ ;  /* 0x000000103d007810 */ /* 0x000fe20007ffe0ff */
[----:B------:R-:W-:Y:S03]  /*c5b0*/  BSSY B0, `(.L_x_444) ;  /* 0x0000074000007945 */ /* 0x000fe60003800000 */
[----:B------:R-:W-:-:S13]  /*c5c0*/  ISETP.GE.AND P0, PT, R0, c[0x0][0x27c], PT ;  /* 0x00009f0000007a0c */ /* 0x000fda0003f06270 */
[----:B------:R-:W-:Y:S05]  /*c5d0*/  @P0 BRA `(.L_x_445) ;  /* 0x0000071000000947 */ /* 0x000fea0003800000 */
[----:B-1----:R-:W-:Y:S01]  /*c5e0*/  SHF.R.S32.HI R6, RZ, 0x1f, R0 ;  /* 0x0000001fff067819 */ /* 0x002fe20000011400 */
[----:B------:R-:W-:Y:S01]  /*c5f0*/  IMAD.SHL.U32 R7, R132, 0x40, RZ ;  /* 0x0000004084077824 */ /* 0x000fe200078e00ff */
[----:B------:R-:W-:Y:S01]  /*c600*/  LEA.HI R5, R60, R60, RZ, 0x1 ;  /* 0x0000003c3c057211 */ /* 0x000fe200078f08ff */
[----:B------:R-:W-:Y:S01]  /*c610*/  IMAD.MOV.U32 R8, RZ, RZ, c[0x0][0x27c] ;  /* 0x00009f00ff087624 */ /* 0x000fe200078e00ff */
[CC--:B------:R-:W-:Y:S02]  /*c620*/  LEA.HI R4, R6.reuse, R0.reuse, RZ, 0x3 ;  /* 0x0000000006047211 */ /* 0x0c0fe400078f18ff */
[----:B------:R-:W-:Y:S02]  /*c630*/  LOP3.LUT R5, R5, 0x7fffffe, RZ, 0xc0, !PT ;  /* 0x07fffffe05057812 */ /* 0x000fe400078ec0ff */
[----:B------:R-:W-:Y:S02]  /*c640*/  LEA.HI R6, R6, R0, RZ, 0x5 ;  /* 0x0000000006067211 */ /* 0x000fe400078f28ff */
[----:B------:R-:W-:-:S02]  /*c650*/  SHF.R.S32.HI R3, RZ, 0x3, R4 ;  /* 0x00000003ff037819 */ /* 0x000fc40000011404 */
[----:B------:R-:W-:Y:S01]  /*c660*/  LOP3.LUT R0, R7, 0xc0, RZ, 0xc0, !PT ;  /* 0x000000c007007812 */ /* 0x000fe200078ec0ff */
[----:B------:R-:W-:Y:S01]  /*c670*/  IMAD.SHL.U32 R6, R6, 0x80, RZ ;  /* 0x0000008006067824 */ /* 0x000fe200078e00ff */
[----:B------:R-:W-:Y:S02]  /*c680*/  IADD3 R5, R60, -R5, RZ ;  /* 0x800000053c057210 */ /* 0x000fe40007ffe0ff */
[----:B------:R-:W-:Y:S02]  /*c690*/  LEA.HI R3, R8, R3, RZ, 0x1d ;  /* 0x0000000308037211 */ /* 0x000fe400078fe8ff */
[----:B------:R-:W-:Y:S02]  /*c6a0*/  LOP3.LUT R7, R0, 0x18, R4, 0xf8, !PT ;  /* 0x0000001800077812 */ /* 0x000fe400078ef804 */
[----:B------:R-:W-:Y:S02]  /*c6b0*/  LEA R4, R92, R5, 0x3 ;  /* 0x000000055c047211 */ /* 0x000fe400078e18ff */
[----:B------:R-:W-:-:S02]  /*c6c0*/  SHF.R.S32.HI R5, RZ, 0x1f, R3 ;  /* 0x0000001fff057819 */ /* 0x000fc40000011403 */
[----:B------:R-:W-:Y:S01]  /*c6d0*/  SHF.R.U32.HI R10, RZ, 0x3, R0 ;  /* 0x00000003ff0a7819 */ /* 0x000fe20000011600 */
[----:B------:R-:W-:Y:S01]  /*c6e0*/  IMAD.SHL.U32 R9, R4, 0x20, RZ ;  /* 0x0000002004097824 */ /* 0x000fe200078e00ff */
[----:B------:R-:W-:Y:S02]  /*c6f0*/  SHF.L.U32 R4, R3, 0x3, RZ ;  /* 0x0000000303047819 */ /* 0x000fe400000006ff */
[----:B------:R-:W-:Y:S02]  /*c700*/  LEA.HI R3, R5, R3, RZ, 0x2 ;  /* 0x0000000305037211 */ /* 0x000fe400078f10ff */
[----:B------:R-:W-:Y:S02]  /*c710*/  LOP3.LUT R4, R0, 0x18, R4, 0xf8, !PT ;  /* 0x0000001800047812 */ /* 0x000fe400078ef804 */
[----:B------:R-:W-:Y:S01]  /*c720*/  LOP3.LUT R8, R6, 0x7ffff000, RZ, 0xc0, !PT ;  /* 0x7ffff00006087812 */ /* 0x000fe200078ec0ff */
[----:B------:R-:W-:Y:S01]  /*c730*/  IMAD.SHL.U32 R0, R3, 0x400, RZ ;  /* 0x0000040003007824 */ /* 0x000fe200078e00ff */
[----:B------:R-:W-:-:S02]  /*c740*/  LOP3.LUT R6, R7, R10, RZ, 0x3c, !PT ;  /* 0x0000000a07067212 */ /* 0x000fc400078e3cff */
[----:B------:R-:W-:Y:S02]  /*c750*/  LOP3.LUT R3, R4, R10, RZ, 0x3c, !PT ;  /* 0x0000000a04037212 */ /* 0x000fe400078e3cff */
[----:B------:R-:W-:Y:S02]  /*c760*/  LOP3.LUT R0, R0, 0x7ffff000, RZ, 0xc0, !PT ;  /* 0x7ffff00000007812 */ /* 0x000fe400078ec0ff */
[--C-:B------:R-:W-:Y:S02]  /*c770*/  IADD3 R5, R6, R8, R9.reuse ;  /* 0x0000000806057210 */ /* 0x100fe40007ffe009 */
[----:B------:R-:W-:Y:S01]  /*c780*/  IADD3 R0, R3, R0, R9 ;  /* 0x0000000003007210 */ /* 0x000fe20007ffe009 */
[----:B------:R-:W-:Y:S01]  /*c790*/  HADD2.F32 R3, -RZ, R63.H0_H0 ;  /* 0x2000003fff037230 */ /* 0x000fe20000004100 */
[----:B------:R-:W-:Y:S02]  /*c7a0*/  SHF.L.U32 R44, R5, 0x1, RZ ;  /* 0x00000001052c7819 */ /* 0x000fe400000006ff */
[----:B------:R-:W-:Y:S01]  /*c7b0*/  SHF.R.U64 R45, R36, 0x10, R37 ;  /* 0x00000010242d7819 */ /* 0x000fe20000001225 */
[----:B------:R-:W-:Y:S01]  /*c7c0*/  IMAD.SHL.U32 R32, R0, 0x2, RZ ;  /* 0x0000000200207824 */ /* 0x000fe200078e00ff */
[----:B------:R-:W-:Y:S01]  /*c7d0*/  SHF.R.U32.HI R0, RZ, 0x10, R41 ;  /* 0x00000010ff007819 */ /* 0x000fe20000011629 */
[----:B------:R-:W1:Y:S01]  /*c7e0*/  LDS.128 R4, [R44+0x6080] ;  /* 0x006080002c047984 */ /* 0x000e620000000c00 */
[----:B------:R-:W-:-:S02]  /*c7f0*/  SHF.R.U32.HI R14, RZ, 0x10, R37 ;  /* 0x00000010ff0e7819 */ /* 0x000fc40000011625 */
[----:B------:R-:W-:Y:S01]  /*c800*/  SHF.R.U64 R35, R40, 0x10, R41 ;  /* 0x0000001028237819 */ /* 0x000fe20000001229 */
[----:B------:R-:W2:Y:S01]  /*c810*/  LDS.128 R8, [R32+0x6080] ;  /* 0x0060800020087984 */ /* 0x000ea20000000c00 */
[----:B------:R-:W-:Y:S01]  /*c820*/  HADD2.F32 R17, -RZ, R0.H0_H0 ;  /* 0x20000000ff117230 */ /* 0x000fe20000004100 */
[----:B------:R-:W-:Y:S01]  /*c830*/  SHF.R.U32.HI R15, RZ, 0x10, R43 ;  /* 0x00000010ff0f7819 */ /* 0x000fe2000001162b */
[----:B------:R-:W-:Y:S01]  /*c840*/  HADD2.F32 R0, -RZ, R63.H1_H1 ;  /* 0x3000003fff007230 */ /* 0x000fe20000004100 */
[--C-:B------:R-:W-:Y:S01]  /*c850*/  SHF.R.U32.HI R16, RZ, 0x10, R39.reuse ;  /* 0x00000010ff107819 */ /* 0x100fe20000011627 */
[----:B------:R-:W-:Y:S01]  /*c860*/  HADD2.F32 R40, -RZ, R14.H0_H0 ;  /* 0x2000000eff287230 */ /* 0x000fe20000004100 */
[----:B------:R-:W-:Y:S01]  /*c870*/  SHF.R.U64 R37, R38, 0x10, R39 ;  /* 0x0000001026257819 */ /* 0x000fe20000001227 */
[----:B------:R-:W-:Y:S01]  /*c880*/  HADD2.F32 R15, -RZ, R15.H0_H0 ;  /* 0x2000000fff0f7230 */ /* 0x000fe20000004100 */
[----:B------:R-:W-:Y:S01]  /*c890*/  SHF.R.U64 R29, R42, 0x10, R43 ;  /* 0x000000102a1d7819 */ /* 0x000fe2000000122b */
[----:B------:R-:W-:-:S02]  /*c8a0*/  HADD2.F32 R39, -RZ, R16.H0_H0 ;  /* 0x20000010ff277230 */ /* 0x000fc40000004100 */
[----:B------:R-:W-:Y:S02]  /*c8b0*/  HADD2.F32 R38, -RZ, R45.H0_H0 ;  /* 0x2000002dff267230 */ /* 0x000fe40000004100 */
[--C-:B-1----:R-:W-:Y:S02]  /*c8c0*/  HADD2.F32 R19, -RZ, R5.reuse.H0_H0 ;  /* 0x20000005ff137230 */ /* 0x102fe40000004100 */
[----:B------:R-:W-:Y:S02]  /*c8d0*/  HADD2.F32 R18, -RZ, R5.H1_H1 ;  /* 0x30000005ff127230 */ /* 0x000fe40000004100 */
[--C-:B------:R-:W-:Y:S02]  /*c8e0*/  HADD2.F32 R22, -RZ, R6.reuse.H0_H0 ;  /* 0x20000006ff167230 */ /* 0x100fe40000004100 */
[----:B------:R-:W-:Y:S02]  /*c8f0*/  HADD2.F32 R24, -RZ, R6.H1_H1 ;  /* 0x30000006ff187230 */ /* 0x000fe40000004100 */
[----:B--2---:R-:W-:-:S02]  /*c900*/  HADD2.F32 R6, -RZ, R9.H0_H0 ;  /* 0x20000009ff067230 */ /* 0x004fc40000004100 */
[----:B------:R-:W-:Y:S02]  /*c910*/  HADD2.F32 R5, -RZ, R9.H1_H1 ;  /* 0x30000009ff057230 */ /* 0x000fe40000004100 */
[--C-:B------:R-:W-:Y:S01]  /*c920*/  HADD2.F32 R9, -RZ, R8.reuse.H0_H0 ;  /* 0x20000008ff097230 */ /* 0x100fe20000004100 */
[----:B------:R-:W-:Y:S01]  /*c930*/  FMUL.FTZ R33, R6, R3 ;  /* 0x0000000306217220 */ /* 0x000fe20000410000 */
[----:B------:R-:W-:Y:S01]  /*c940*/  HADD2.F32 R13, -RZ, R8.H1_H1 ;  /* 0x30000008ff0d7230 */ /* 0x000fe20000004100 */
[----:B------:R-:W-:Y:S01]  /*c950*/  FMUL.FTZ R30, R5, R17 ;  /* 0x00000011051e7220 */ /* 0x000fe20000410000 */
[--C-:B------:R-:W-:Y:S02]  /*c960*/  HADD2.F32 R8, -RZ, R10.reuse.H0_H0 ;  /* 0x2000000aff087230 */ /* 0x100fe40000004100 */
[----:B------:R-:W-:Y:S02]  /*c970*/  HADD2.F32 R12, -RZ, R10.H1_H1 ;  /* 0x3000000aff0c7230 */ /* 0x000fe40000004100 */
[----:B------:R-:W-:-:S02]  /*c980*/  HADD2.F32 R21, -RZ, R7.H0_H0 ;  /* 0x20000007ff157230 */ /* 0x000fc40000004100 */
[----:B------:R-:W-:Y:S01]  /*c990*/  HADD2.F32 R20, -RZ, R7.H1_H1 ;  /* 0x30000007ff147230 */ /* 0x000fe20000004100 */
[----:B------:R-:W-:Y:S01]  /*c9a0*/  FMUL.FTZ R7, R19, R3 ;  /* 0x0000000313077220 */ /* 0x000fe20000410000 */
[----:B------:R-:W-:Y:S01]  /*c9b0*/  HADD2.F32 R10, -RZ, R88.H1_H1 ;  /* 0x30000058ff0a7230 */ /* 0x000fe20000004100 */
[----:B------:R-:W-:Y:S01]  /*c9c0*/  FMUL.FTZ R3, R21, R0 ;  /* 0x0000000015037220 */ /* 0x000fe20000410000 */
[--C-:B------:R-:W-:Y:S02]  /*c9d0*/  HADD2.F32 R23, -RZ, R4.reuse.H0_H0 ;  /* 0x20000004ff177230 */ /* 0x100fe40000004100 */
[----:B------:R-:W-:Y:S01]  /*c9e0*/  HADD2.F32 R25, -RZ, R4.H1_H1 ;  /* 0x30000004ff197230 */ /* 0x000fe20000004100 */
[-C--:B------:R-:W-:Y:S01]  /*c9f0*/  FFMA.FTZ R36, R6, R10.reuse, R7 ;  /* 0x0000000a06247223 */ /* 0x080fe20000010007 */
[----:B------:R-:W-:Y:S01]  /*ca00*/  HADD2.F32 R4, -RZ, R11.H0_H0 ;  /* 0x2000000bff047230 */ /* 0x000fe20000004100 */
[----:B------:R-:W-:Y:S01]  /*ca10*/  FMUL.FTZ R6, R18, R17 ;  /* 0x0000001112067220 */ /* 0x000fe20000410000 */
[----:B------:R-:W-:Y:S01]  /*ca20*/  HADD2.F32 R7, -RZ, R89.H1_H1 ;  /* 0x30000059ff077230 */ /* 0x000fe20000004100 */
[----:B------:R-:W-:Y:S01]  /*ca30*/  FFMA.FTZ R10, R19, R10, -R33 ;  /* 0x0000000a130a7223 */ /* 0x000fe20000010821 */
[----:B------:R-:W-:Y:S01]  /*ca40*/  HADD2.F32 R11, -RZ, R11.H1_H1 ;  /* 0x3000000bff0b7230 */ /* 0x000fe20000004100 */
[----:B------:R-:W-:Y:S01]  /*ca50*/  FFMA.FTZ R34, R5, R40, R6 ;  /* 0x0000002805227223 */ /* 0x000fe20000010006 */
[----:B------:R-:W-:Y:S01]  /*ca60*/  HADD2.F32 R6, -RZ, R90.H0_H0 ;  /* 0x2000005aff067230 */ /* 0x000fe20000004100 */
[C---:B------:R-:W-:Y:S01]  /*ca70*/  FFMA.FTZ R31, R4.reuse, R7, R3 ;  /* 0x00000007041f7223 */ /* 0x040fe20000010003 */
[----:B------:R-:W-:Y:S01]  /*ca80*/  HADD2.F32 R3, -RZ, R88.H0_H0 ;  /* 0x20000058ff037230 */ /* 0x000fe20000004100 */
[----:B------:R-:W-:Y:S01]  /*ca90*/  FMUL.FTZ R26, R4, R0 ;  /* 0x00000000041a7220 */ /* 0x000fe20000410000 */
[----:B------:R-:W-:Y:S01]  /*caa0*/  HADD2.F32 R0, -RZ, R89.H0_H0 ;  /* 0x20000059ff007230 */ /* 0x000fe20000004100 */
[----:B------:R-:W-:-:S02]  /*cab0*/  FMUL.FTZ R4, R20, R15 ;  /* 0x0000000f14047220 */ /* 0x000fc40000410000 */
[----:B------:R-:W-:Y:S02]  /*cac0*/  FMUL.FTZ R5, R23, R3 ;  /* 0x0000000317057220 */ /* 0x000fe40000410000 */
[----:B------:R-:W-:Y:S02]  /*cad0*/  FMUL.FTZ R16, R11, R15 ;  /* 0x0000000f0b107220 */ /* 0x000fe40000410000 */
[----:B------:R-:W-:Y:S01]  /*cae0*/  FFMA.FTZ R27, R9, R6, R5 ;  /* 0x00000006091b7223 */ /* 0x000fe20000010005 */
[----:B------:R-:W-:Y:S01]  /*caf0*/  HADD2.F32 R5, -RZ, R35.H0_H0 ;  /* 0x20000023ff057230 */ /* 0x000fe20000004100 */
[----:B------:R-:W-:Y:S01]  /*cb00*/  FFMA.FTZ R28, R11, R39, R4 ;  /* 0x000000270b1c7223 */ /* 0x000fe20000010004 */
[----:B------:R-:W-:Y:S01]  /*cb10*/  HADD2.F32 R4, -RZ, R90.H1_H1 ;  /* 0x3000005aff047230 */ /* 0x000fe20000004100 */
[----:B------:R-:W-:Y:S01]  /*cb20*/  FMUL.FTZ R15, R9, R3 ;  /* 0x00000003090f7220 */ /* 0x000fe20000410000 */
[----:B------:R-:W-:Y:S01]  /*cb30*/  HADD2.F32 R9, -RZ, R29.H0_H0 ;  /* 0x2000001dff097230 */ /* 0x000fe20000004100 */
[-C--:B------:R-:W-:Y:S01]  /*cb40*/  FMUL.FTZ R3, R22, R0.reuse ;  /* 0x0000000016037220 */ /* 0x080fe20000410000 */
[----:B------:R-:W-:Y:S01]  /*cb50*/  HADD2.F32 R35, -RZ, R37.H0_H0 ;  /* 0x20000025ff237230 */ /* 0x000fe20000004100 */
        /* <DEDUP_REMOVED lines=9> */
[----:B------:R-:W-:Y:S01]  /*cbf0*/  FFMA.FTZ R8, R21, R7, -R26 ;  /* 0x0000000715087223 */ /* 0x000fe2000001081a */
[----:B------:R-:W-:Y:S01]  /*cc00*/  F2FP.PACK_AB R7, R28, R31 ;  /* 0x0000001f1c07723e */ /* 0x000fe200000000ff */
        /* <DEDUP_REMOVED lines=8> */
[----:B------:R-:W-:-:S02]  /*cc90*/  F2FP.PACK_AB R4, R13, R27 ;  /* 0x0000001b0d04723e */ /* 0x000fc400000000ff */
[----:B------:R-:W-:Y:S02]  /*cca0*/  F2FP.PACK_AB R8, R3, R12 ;  /* 0x0000000c0308723e */ /* 0x000fe400000000ff */
[----:B------:R-:W-:Y:S02]  /*ccb0*/  F2FP.PACK_AB R10, R0, R6 ;  /* 0x00000006000a723e */ /* 0x000fe400000000ff */
[----:B------:R-:W-:-:S03]  /*ccc0*/  F2FP.PACK_AB R6, R17, R29 ;  /* 0x0000001d1106723e */ /* 0x000fc600000000ff */
[----:B------:R1:W-:Y:S04]  /*ccd0*/  STS.128 [R44+0x6080], R8 ;  /* 0x006080082c007388 */ /* 0x0003e80000000c00 */
[----:B------:R1:W-:Y:S02]  /*cce0*/  STS.128 [R32+0x6080], R4 ;  /* 0x0060800420007388 */ /* 0x0003e40000000c00 */
.L_x_445:
[----:B------:R-:W-:Y:S05]  /*ccf0*/  BSYNC B0 ;  /* 0x0000000000007941 */ /* 0x000fea0003800000 */
.L_x_444:
[----:B------:R-:W-:-:S04]  /*cd00*/  IADD3 R0, R61, 0x20, RZ ;  /* 0x000000203d007810 */ /* 0x000fc80007ffe0ff */
        /* <DEDUP_REMOVED lines=29> */
[--C-:B------:R-:W-:Y:S01]  /*cee0*/  HADD2.F32 R3, -RZ, R91.reuse.H0_H0 ;  /* 0x2000005bff037230 */ /* 0x100fe20000004100 */
[----:B------:R-:W-:Y:S02]  /*cef0*/  SHF.L.U32 R35, R5, 0x1, RZ ;  /* 0x0000000105237819 */ /* 0x000fe400000006ff */
[----:B------:R-:W-:Y:S01]  /*cf00*/  SHF.R.U32.HI R14, RZ, 0x10, R53 ;  /* 0x00000010ff0e7819 */ /* 0x000fe20000011635 */
[----:B------:R-:W-:Y:S01]  /*cf10*/  IMAD.SHL.U32 R32, R0, 0x2, RZ ;  /* 0x0000000200207824 */ /* 0x000fe200078e00ff */
[----:B------:R-:W-:Y:S01]  /*cf20*/  SHF.R.U32.HI R0, RZ, 0x10, R57 ;  /* 0x00000010ff007819 */ /* 0x000fe20000011639 */
[----:B------:R-:W1:Y:S01]  /*cf30*/  LDS.128 R4, [R35+0x6080] ;  /* 0x0060800023047984 */ /* 0x000e620000000c00 */
[----:B------:R-:W-:Y:S01]  /*cf40*/  SHF.R.U32.HI R15, RZ, 0x10, R59 ;  /* 0x00000010ff0f7819 */ /* 0x000fe2000001163b */
[----:B------:R-:W-:Y:S01]  /*cf50*/  HADD2.F32 R41, -RZ, R14.H0_H0 ;  /* 0x2000000eff297230 */ /* 0x000fe20000004100 */
[----:B------:R-:W-:Y:S01]  /*cf60*/  SHF.R.U32.HI R16, RZ, 0x10, R55 ;  /* 0x00000010ff107819 */ /* 0x000fe20000011637 */
[----:B------:R-:W2:Y:S01]  /*cf70*/  LDS.128 R8, [R32+0x6080] ;  /* 0x0060800020087984 */ /* 0x000ea20000000c00 */
[----:B------:R-:W-:Y:S01]  /*cf80*/  HADD2.F32 R17, -RZ, R0.H0_H0 ;  /* 0x20000000ff117230 */ /* 0x000fe20000004100 */
[----:B------:R-:W-:Y:S01]  /*cf90*/  SHF.R.U64 R29, R56, 0x10, R57 ;  /* 0x00000010381d7819 */ /* 0x000fe20000001239 */
[----:B------:R-:W-:Y:S01]  /*cfa0*/  HADD2.F32 R0, -RZ, R91.H1_H1 ;  /* 0x3000005bff007230 */ /* 0x000fe20000004100 */
[----:B------:R-:W-:Y:S01]  /*cfb0*/  SHF.R.U64 R34, R58, 0x10, R59 ;  /* 0x000000103a227819 */ /* 0x000fe2000000123b */
[----:B------:R-:W-:Y:S01]  /*cfc0*/  HADD2.F32 R15, -RZ, R15.H0_H0 ;  /* 0x2000000fff0f7230 */ /* 0x000fe20000004100 */
[----:B------:R-:W-:Y:S01]  /*cfd0*/  SHF.R.U64 R37, R52, 0x10, R53 ;  /* 0x0000001034257819 */ /* 0x000fe20000001235 */
[----:B------:R-:W-:Y:S01]  /*cfe0*/  HADD2.F32 R40, -RZ, R16.H0_H0 ;  /* 0x20000010ff287230 */ /* 0x000fe20000004100 */
[----:B------:R-:W-:-:S03]  /*cff0*/  SHF.R.U64 R38, R54, 0x10, R55 ;  /* 0x0000001036267819 */ /* 0x000fc60000001237 */
        /* <DEDUP_REMOVED lines=16> */
[----:B------:R-:W-:Y:S01]  /*d100*/  HADD2.F32 R10, -RZ, R93.H0_H0 ;  /* 0x2000005dff0a7230 */ /* 0x000fe20000004100 */
[----:B------:R-:W-:Y:S01]  /*d110*/  FMUL.FTZ R3, R21, R0 ;  /* 0x0000000015037220 */ /* 0x000fe20000410000 */
[--C-:B------:R-:W-:Y:S02]  /*d120*/  HADD2.F32 R23, -RZ, R4.reuse.H0_H0 ;  /* 0x20000004ff177230 */ /* 0x100fe40000004100 */
[----:B------:R-:W-:Y:S01]  /*d130*/  HADD2.F32 R25, -RZ, R4.H1_H1 ;  /* 0x30000004ff197230 */ /* 0x000fe20000004100 */
[-C--:B------:R-:W-:Y:S01]  /*d140*/  FFMA.FTZ R39, R6, R10.reuse, R7 ;  /* 0x0000000a06277223 */ /* 0x080fe20000010007 */
[--C-:B------:R-:W-:Y:S01]  /*d150*/  HADD2.F32 R4, -RZ, R11.reuse.H0_H0 ;  /* 0x2000000bff047230 */ /* 0x100fe20000004100 */
[----:B------:R-:W-:Y:S01]  /*d160*/  FMUL.FTZ R6, R18, R17 ;  /* 0x0000001112067220 */ /* 0x000fe20000410000 */
[--C-:B------:R-:W-:Y:S01]  /*d170*/  HADD2.F32 R7, -RZ, R94.reuse.H1_H1 ;  /* 0x3000005eff077230 */ /* 0x100fe20000004100 */
[----:B------:R-:W-:Y:S01]  /*d180*/  FFMA.FTZ R10, R19, R10, -R33 ;  /* 0x0000000a130a7223 */ /* 0x000fe20000010821 */
[----:B------:R-:W-:Y:S01]  /*d190*/  HADD2.F32 R11, -RZ, R11.H1_H1 ;  /* 0x3000000bff0b7230 */ /* 0x000fe20000004100 */
[----:B------:R-:W-:Y:S01]  /*d1a0*/  FFMA.FTZ R36, R5, R41, R6 ;  /* 0x0000002905247223 */ /* 0x000fe20000010006 */
[----:B------:R-:W-:Y:S01]  /*d1b0*/  HADD2.F32 R6, -RZ, R95.H0_H0 ;  /* 0x2000005fff067230 */ /* 0x000fe20000004100 */
[C---:B------:R-:W-:Y:S01]  /*d1c0*/  FFMA.FTZ R31, R4.reuse, R7, R3 ;  /* 0x00000007041f7223 */ /* 0x040fe20000010003 */
[----:B------:R-:W-:Y:S01]  /*d1d0*/  HADD2.F32 R3, -RZ, R93.H1_H1 ;  /* 0x3000005dff037230 */ /* 0x000fe20000004100 */
        /* <DEDUP_REMOVED lines=38> */
.L_x_441:
[----:B------:R-:W-:Y:S05]  /*d440*/  BSYNC B1 ;  /* 0x0000000000017941 */ /* 0x000fea0003800000 */
.L_x_440:
[----:B------:R-:W-:-:S04]  /*d450*/  IADD3 R12, R60, 0x40, RZ ;  /* 0x000000403c0c7810 */ /* 0x000fc80007ffe0ff */
[----:B------:R-:W-:-:S13]  /*d460*/  ISETP.GE.AND P0, PT, R12, R62, PT ;  /* 0x0000003e0c00720c */ /* 0x000fda0003f06270 */
[----:B------:R-:W-:Y:S05]  /*d470*/  @P0 BRA `(.L_x_425) ;  /* 0x0000162000000947 */ /* 0x000fea0003800000 */
[----:B------:R-:W-:Y:S01]  /*d480*/  ISETP.GE.AND P0, PT, R61, c[0x0][0x27c], PT ;  /* 0x00009f003d007a0c */ /* 0x000fe20003f06270 */
[----:B------:R-:W-:-:S12]  /*d490*/  BSSY B0, `(.L_x_446) ;  /* 0x0000070000007945 */ /* 0x000fd80003800000 */
[----:B------:R-:W-:Y:S05]  /*d4a0*/  @P0 BRA `(.L_x_447) ;  /* 0x000006e000000947 */ /* 0x000fea0003800000 */
[----:B------:R-:W-:Y:S01]  /*d4b0*/  SHF.R.S32.HI R0, RZ, 0x1f, R12 ;  /* 0x0000001fff007819 */ /* 0x000fe2000001140c */
[----:B-1----:R-:W-:Y:S01]  /*d4c0*/  IMAD.MOV.U32 R6, RZ, RZ, c[0x0][0x27c] ;  /* 0x00009f00ff067624 */ /* 0x002fe200078e00ff */
[-C--:B------:R-:W-:Y:S02]  /*d4d0*/  LEA.HI R3, R12, R12.reuse, RZ, 0x1 ;  /* 0x0000000c0c037211 */ /* 0x080fe400078f08ff */
[----:B------:R-:W-:Y:S02]  /*d4e0*/  LEA.HI R0, R0, R12, RZ, 0x3 ;  /* 0x0000000c00007211 */ /* 0x000fe400078f18ff */
[----:B------:R-:W-:Y:S01]  /*d4f0*/  LEA.HI R6, R6, R48, RZ, 0x1d ;  /* 0x0000003006067211 */ /* 0x000fe200078fe8ff */
[C---:B------:R-:W-:Y:S01]  /*d500*/  IMAD.SHL.U32 R4, R3.reuse, 0x20, RZ ;  /* 0x0000002003047824 */ /* 0x040fe200078e00ff */
[----:B------:R-:W-:Y:S02]  /*d510*/  LOP3.LUT R5, R3, 0x7fffffe, RZ, 0xc0, !PT ;  /* 0x07fffffe03057812 */ /* 0x000fe400078ec0ff */
[----:B------:R-:W-:-:S02]  /*d520*/  SHF.L.U32 R3, R0, 0x5, RZ ;  /* 0x0000000500037819 */ /* 0x000fc400000006ff */
[----:B------:R-:W-:Y:S02]  /*d530*/  SHF.R.S32.HI R7, RZ, 0x1f, R6 ;  /* 0x0000001fff077819 */ /* 0x000fe40000011406 */
[----:B------:R-:W-:Y:S01]  /*d540*/  LOP3.LUT R0, R4, 0xc0, RZ, 0xc0, !PT ;  /* 0x000000c004007812 */ /* 0x000fe200078ec0ff */
[----:B------:R-:W-:Y:S01]  /*d550*/  IMAD.IADD R4, R12, 0x1, -R5 ;  /* 0x000000010c047824 */ /* 0x000fe200078e0a05 */
[----:B------:R-:W-:Y:S02]  /*d560*/  LOP3.LUT R3, R3, 0xffffff00, RZ, 0xc0, !PT ;  /* 0xffffff0003037812 */ /* 0x000fe400078ec0ff */
[----:B------:R-:W-:Y:S02]  /*d570*/  LEA.HI R7, R7, R6, RZ, 0x2 ;  /* 0x0000000607077211 */ /* 0x000fe400078f10ff */
[----:B------:R-:W-:Y:S01]  /*d580*/  SHF.L.U32 R6, R6, 0x3, RZ ;  /* 0x0000000306067819 */ /* 0x000fe200000006ff */
[----:B------:R-:W-:Y:S01]  /*d590*/  IMAD R4, R4, 0x20, R3 ;  /* 0x0000002004047824 */ /* 0x000fe200078e0203 */
[----:B------:R-:W-:-:S02]  /*d5a0*/  LOP3.LUT R5, R0, 0x18, R61, 0xf8, !PT ;  /* 0x0000001800057812 */ /* 0x000fc400078ef83d */
[----:B------:R-:W-:Y:S02]  /*d5b0*/  SHF.R.U32.HI R8, RZ, 0x3, R0 ;  /* 0x00000003ff087819 */ /* 0x000fe40000011600 */
[----:B------:R-:W-:Y:S02]  /*d5c0*/  LOP3.LUT R3, R0, 0x18, R6, 0xf8, !PT ;  /* 0x0000001800037812 */ /* 0x000fe400078ef806 */
[----:B------:R-:W-:Y:S02]  /*d5d0*/  SHF.L.U32 R0, R7, 0xa, RZ ;  /* 0x0000000a07007819 */ /* 0x000fe400000006ff */
[-C--:B------:R-:W-:Y:S02]  /*d5e0*/  LOP3.LUT R5, R5, R8.reuse, RZ, 0x3c, !PT ;  /* 0x0000000805057212 */ /* 0x080fe400078e3cff */
[----:B------:R-:W-:Y:S02]  /*d5f0*/  LOP3.LUT R3, R3, R8, RZ, 0x3c, !PT ;  /* 0x0000000803037212 */ /* 0x000fe400078e3cff */
[----:B------:R-:W-:Y:S01]  /*d600*/  LOP3.LUT R0, R0, 0x7ffff000, RZ, 0xc0, !PT ;  /* 0x7ffff00000007812 */ /* 0x000fe200078ec0ff */
[----:B------:R-:W-:Y:S01]  /*d610*/  IMAD.IADD R5, R4, 0x1, R5 ;  /* 0x0000000104057824 */ /* 0x000fe200078e0205 */
[----:B------:R-:W-:-:S02]  /*d620*/  SHF.R.U32.HI R15, RZ, 0x10, R67 ;  /* 0x00000010ff0f7819 */ /* 0x000fc40000011643 */
[----:B------:R-:W-:Y:S02]  /*d630*/  IADD3 R0, R3, R0, R4 ;  /* 0x0000000003007210 */ /* 0x000fe40007ffe004 */
[----:B------:R-:W-:Y:S01]  /*d640*/  SHF.L.U32 R35, R5, 0x1, RZ ;  /* 0x0000000105237819 */ /* 0x000fe200000006ff */
[----:B------:R-:W-:Y:S01]  /*d650*/  HADD2.F32 R42, -RZ, R15.H0_H0 ;  /* 0x2000000fff2a7230 */ /* 0x000fe20000004100 */
[----:B------:R-:W-:Y:S01]  /*d660*/  SHF.L.U32 R33, R0, 0x1, RZ ;  /* 0x0000000100217819 */ /* 0x000fe200000006ff */
[--C-:B------:R-:W-:Y:S01]  /*d670*/  HADD2.F32 R0, -RZ, R96.reuse.H0_H0 ;  /* 0x20000060ff007230 */ /* 0x100fe20000004100 */
[----:B------:R-:W-:Y:S01]  /*d680*/  SHF.R.U32.HI R3, RZ, 0x10, R71 ;  /* 0x00000010ff037819 */ /* 0x000fe20000011647 */
[----:B------:R-:W1:Y:S01]  /*d690*/  LDS.128 R4, [R35+0x6080] ;  /* 0x0060800023047984 */ /* 0x000e620000000c00 */
[----:B------:R-:W-:Y:S02]  /*d6a0*/  SHF.R.U32.HI R16, RZ, 0x10, R69 ;  /* 0x00000010ff107819 */ /* 0x000fe40000011645 */
        /* <DEDUP_REMOVED lines=11> */
[----:B------:R-:W-:Y:S02]  /*d760*/  HADD2.F32 R39, -RZ, R39.H0_H0 ;  /* 0x20000027ff277230 */ /* 0x000fe40000004100 */
[----:B-1----:R-:W-:Y:S02]  /*d770*/  HADD2.F32 R20, -RZ, R7.H0_H0 ;  /* 0x20000007ff147230 */ /* 0x002fe40000004100 */
[--C-:B------:R-:W-:Y:S02]  /*d780*/  HADD2.F32 R22, -RZ, R5.reuse.H0_H0 ;  /* 0x20000005ff167230 */ /* 0x100fe40000004100 */
[----:B------:R-:W-:Y:S02]  /*d790*/  HADD2.F32 R21, -RZ, R5.H1_H1 ;  /* 0x30000005ff157230 */ /* 0x000fe40000004100 */
[----:B------:R-:W-:-:S02]  /*d7a0*/  HADD2.F32 R24, -RZ, R4.H0_H0 ;  /* 0x20000004ff187230 */ /* 0x000fc40000004100 */
[----:B------:R-:W-:Y:S02]  /*d7b0*/  HADD2.F32 R26, -RZ, R4.H1_H1 ;  /* 0x30000004ff1a7230 */ /* 0x000fe40000004100 */
[--C-:B--2---:R-:W-:Y:S02]  /*d7c0*/  HADD2.F32 R5, -RZ, R11.reuse.H0_H0 ;  /* 0x2000000bff057230 */ /* 0x104fe40000004100 */
[----:B------:R-:W-:Y:S02]  /*d7d0*/  HADD2.F32 R4, -RZ, R11.H1_H1 ;  /* 0x3000000bff047230 */ /* 0x000fe40000004100 */
[--C-:B------:R-:W-:Y:S01]  /*d7e0*/  HADD2.F32 R11, -RZ, R8.reuse.H0_H0 ;  /* 0x20000008ff0b7230 */ /* 0x100fe20000004100 */
[----:B------:R-:W-:Y:S01]  /*d7f0*/  FMUL.FTZ R34, R5, R0 ;  /* 0x0000000005227220 */ /* 0x000fe20000410000 */
[----:B------:R-:W-:Y:S01]  /*d800*/  HADD2.F32 R14, -RZ, R8.H1_H1 ;  /* 0x30000008ff0e7230 */ /* 0x000fe20000004100 */
[----:B------:R-:W-:Y:S01]  /*d810*/  FMUL.FTZ R31, R4, R18 ;  /* 0x00000012041f7220 */ /* 0x000fe20000410000 */
[----:B------:R-:W-:-:S02]  /*d820*/  HADD2.F32 R8, -RZ, R10.H0_H0 ;  /* 0x2000000aff087230 */ /* 0x000fc40000004100 */
[----:B------:R-:W-:Y:S02]  /*d830*/  HADD2.F32 R13, -RZ, R10.H1_H1 ;  /* 0x3000000aff0d7230 */ /* 0x000fe40000004100 */
[----:B------:R-:W-:Y:S01]  /*d840*/  HADD2.F32 R19, -RZ, R7.H1_H1 ;  /* 0x30000007ff137230 */ /* 0x000fe20000004100 */
[----:B------:R-:W-:Y:S01]  /*d850*/  FMUL.FTZ R7, R20, R0 ;  /* 0x0000000014077220 */ /* 0x000fe20000410000 */
[----:B------:R-:W-:Y:S02]  /*d860*/  HADD2.F32 R10, -RZ, R97.H1_H1 ;  /* 0x30000061ff0a7230 */ /* 0x000fe40000004100 */
[--C-:B------:R-:W-:Y:S01]  /*d870*/  HADD2.F32 R23, -RZ, R6.reuse.H0_H0 ;  /* 0x20000006ff177230 */ /* 0x100fe20000004100 */
[----:B------:R-:W-:Y:S01]  /*d880*/  FMUL.FTZ R0, R19, R18 ;  /* 0x0000001213007220 */ /* 0x000fe20000410000 */
[----:B------:R-:W-:Y:S01]  /*d890*/  HADD2.F32 R25, -RZ, R6.H1_H1 ;  /* 0x30000006ff197230 */ /* 0x000fe20000004100 */
[----:B------:R-:W-:Y:S01]  /*d8a0*/  FFMA.FTZ R40, R5, R10, R7 ;  /* 0x0000000a05287223 */ /* 0x000fe20000010007 */
[--C-:B------:R-:W-:Y:S01]  /*d8b0*/  HADD2.F32 R6, -RZ, R9.reuse.H0_H0 ;  /* 0x20000009ff067230 */ /* 0x100fe20000004100 */
[-C--:B------:R-:W-:Y:S01]  /*d8c0*/  FMUL.FTZ R5, R22, R3.reuse ;  /* 0x0000000316057220 */ /* 0x080fe20000410000 */
[--C-:B------:R-:W-:Y:S01]  /*d8d0*/  HADD2.F32 R7, -RZ, R98.reuse.H1_H1 ;  /* 0x30000062ff077230 */ /* 0x100fe20000004100 */
[----:B------:R-:W-:Y:S01]  /*d8e0*/  FFMA.FTZ R37, R4, R42, R0 ;  /* 0x0000002a04257223 */ /* 0x000fe20000010000 */
[----:B------:R-:W-:Y:S01]  /*d8f0*/  HADD2.F32 R9, -RZ, R9.H1_H1 ;  /* 0x30000009ff097230 */ /* 0x000fe20000004100 */
[C---:B------:R-:W-:Y:S01]  /*d900*/  FMUL.FTZ R27, R6.reuse, R3 ;  /* 0x00000003061b7220 */ /* 0x040fe20000410000 */
[----:B------:R-:W-:Y:S01]  /*d910*/  HADD2.F32 R3, -RZ, R97.H0_H0 ;  /* 0x20000061ff037230 */ /* 0x000fe20000004100 */
[----:B------:R-:W-:Y:S01]  /*d920*/  FFMA.FTZ R32, R6, R7, R5 ;  /* 0x0000000706207223 */ /* 0x000fe20000010005 */
[----:B------:R-:W-:Y:S01]  /*d930*/  HADD2.F32 R6, -RZ, R99.H0_H0 ;  /* 0x20000063ff067230 */ /* 0x000fe20000004100 */
[----:B------:R-:W-:Y:S01]  /*d940*/  FMUL.FTZ R4, R21, R15 ;  /* 0x0000000f15047220 */ /* 0x000fe20000410000 */
[----:B------:R-:W-:Y:S01]  /*d950*/  HADD2.F32 R0, -RZ, R98.H0_H0 ;  /* 0x20000062ff007230 */ /* 0x000fe20000004100 */
[----:B------:R-:W-:-:S02]  /*d960*/  FMUL.FTZ R5, R24, R3 ;  /* 0x0000000318057220 */ /* 0x000fc40000410000 */
[----:B------:R-:W-:Y:S01]  /*d970*/  FFMA.FTZ R30, R9, R41, R4 ;  /* 0x00000029091e7223 */ /* 0x000fe20000010004 */
[----:B------:R-:W-:Y:S01]  /*d980*/  HADD2.F32 R4, -RZ, R99.H1_H1 ;  /* 0x30000063ff047230 */ /* 0x000fe20000004100 */
[----:B------:R-:W-:Y:S01]  /*d990*/  FFMA.FTZ R28, R11, R6, R5 ;  /* 0x000000060b1c7223 */ /* 0x000fe20000010005 */
[----:B------:R-:W-:Y:S01]  /*d9a0*/  HADD2.F32 R5, -RZ, R29.H0_H0 ;  /* 0x2000001dff057230 */ /* 0x000fe20000004100 */
        /* <DEDUP_REMOVED lines=30> */
.L_x_447:
[----:B------:R-:W-:Y:S05]  /*db90*/  BSYNC B0 ;  /* 0x0000000000007941 */ /* 0x000fea0003800000 */
.L_x_446:
[----:B------:R-:W-:Y:S01]  /*dba0*/  IADD3 R0, R61, 0x10, RZ ;  /* 0x000000103d007810 */ /* 0x000fe20007ffe0ff */
[----:B------:R-:W-:Y:S03]  /*dbb0*/  BSSY B0, `(.L_x_448) ;  /* 0x0000077000007945 */ /* 0x000fe60003800000 */
[----:B------:R-:W-:-:S13]  /*dbc0*/  ISETP.GE.AND P0, PT, R0, c[0x0][0x27c], PT ;  /* 0x00009f0000007a0c */ /* 0x000fda0003f06270 */
[----:B------:R-:W-:Y:S05]  /*dbd0*/  @P0 BRA `(.L_x_449) ;  /* 0x0000074000000947 */ /* 0x000fea0003800000 */
[----:B------:R-:W-:Y:S01]  /*dbe0*/  SHF.R.S32.HI R3, RZ, 0x1f, R0 ;  /* 0x0000001fff037819 */ /* 0x000fe20000011400 */
[----:B-1----:R-:W-:Y:S01]  /*dbf0*/  IMAD.MOV.U32 R9, RZ, RZ, c[0x0][0x27c] ;  /* 0x00009f00ff097624 */ /* 0x002fe200078e00ff */
[----:B------:R-:W-:Y:S02]  /*dc00*/  SHF.R.S32.HI R4, RZ, 0x1f, R12 ;  /* 0x0000001fff047819 */ /* 0x000fe4000001140c */
[CC--:B------:R-:W-:Y:S02]  /*dc10*/  LEA.HI R7, R3.reuse, R0.reuse, RZ, 0x3 ;  /* 0x0000000003077211 */ /* 0x0c0fe400078f18ff */
[----:B------:R-:W-:Y:S02]  /*dc20*/  LEA.HI R8, R3, R0, RZ, 0x5 ;  /* 0x0000000003087211 */ /* 0x000fe400078f28ff */
[-C--:B------:R-:W-:Y:S02]  /*dc30*/  LEA.HI R6, R12, R12.reuse, RZ, 0x1 ;  /* 0x0000000c0c067211 */ /* 0x080fe400078f08ff */
[----:B------:R-:W-:-:S02]  /*dc40*/  LEA.HI R0, R4, R12, RZ, 0x3 ;  /* 0x0000000c04007211 */ /* 0x000fc400078f18ff */
[----:B------:R-:W-:Y:S01]  /*dc50*/  SHF.R.S32.HI R3, RZ, 0x3, R7 ;  /* 0x00000003ff037819 */ /* 0x000fe20000011407 */
[C---:B------:R-:W-:Y:S01]  /*dc60*/  IMAD.SHL.U32 R5, R6.reuse, 0x20, RZ ;  /* 0x0000002006057824 */ /* 0x040fe200078e00ff */
[----:B------:R-:W-:Y:S01]  /*dc70*/  LOP3.LUT R6, R6, 0x7fffffe, RZ, 0xc0, !PT ;  /* 0x07fffffe06067812 */ /* 0x000fe200078ec0ff */
[----:B------:R-:W-:Y:S01]  /*dc80*/  IMAD.SHL.U32 R4, R0, 0x20, RZ ;  /* 0x0000002000047824 */ /* 0x000fe200078e00ff */
[----:B------:R-:W-:Y:S02]  /*dc90*/  LEA.HI R3, R9, R3, RZ, 0x1d ;  /* 0x0000000309037211 */ /* 0x000fe400078fe8ff */
[----:B------:R-:W-:Y:S01]  /*dca0*/  LOP3.LUT R0, R5, 0xc0, RZ, 0xc0, !PT ;  /* 0x000000c005007812 */ /* 0x000fe200078ec0ff */
[----:B------:R-:W-:Y:S01]  /*dcb0*/  IMAD.SHL.U32 R5, R8, 0x80, RZ ;  /* 0x0000008008057824 */ /* 0x000fe200078e00ff */
[----:B------:R-:W-:Y:S02]  /*dcc0*/  IADD3 R6, R12, -R6, RZ ;  /* 0x800000060c067210 */ /* 0x000fe40007ffe0ff */
[----:B------:R-:W-:-:S02]  /*dcd0*/  LOP3.LUT R4, R4, 0xffffff00, RZ, 0xc0, !PT ;  /* 0xffffff0004047812 */ /* 0x000fc400078ec0ff */
[----:B------:R-:W-:Y:S02]  /*dce0*/  LOP3.LUT R7, R0, 0x18, R7, 0xf8, !PT ;  /* 0x0000001800077812 */ /* 0x000fe400078ef807 */
[----:B------:R-:W-:Y:S01]  /*dcf0*/  SHF.R.U32.HI R9, RZ, 0x3, R0 ;  /* 0x00000003ff097819 */ /* 0x000fe20000011600 */
[----:B------:R-:W-:Y:S01]  /*dd00*/  IMAD R8, R6, 0x20, R4 ;  /* 0x0000002006087824 */ /* 0x000fe200078e0204 */
[----:B------:R-:W-:Y:S02]  /*dd10*/  SHF.R.S32.HI R4, RZ, 0x1f, R3 ;  /* 0x0000001fff047819 */ /* 0x000fe40000011403 */
[----:B------:R-:W-:Y:S02]  /*dd20*/  LOP3.LUT R6, R7, R9, RZ, 0x3c, !PT ;  /* 0x0000000907067212 */ /* 0x000fe400078e3cff */
[----:B------:R-:W-:Y:S02]  /*dd30*/  SHF.L.U32 R7, R3, 0x3, RZ ;  /* 0x0000000303077819 */ /* 0x000fe400000006ff */
[----:B------:R-:W-:-:S02]  /*dd40*/  LEA.HI R3, R4, R3, RZ, 0x2 ;  /* 0x0000000304037211 */ /* 0x000fc400078f10ff */
[----:B------:R-:W-:Y:S02]  /*dd50*/  LOP3.LUT R4, R0, 0x18, R7, 0xf8, !PT ;  /* 0x0000001800047812 */ /* 0x000fe400078ef807 */
[----:B------:R-:W-:Y:S01]  /*dd60*/  LOP3.LUT R5, R5, 0x7ffff000, RZ, 0xc0, !PT ;  /* 0x7ffff00005057812 */ /* 0x000fe200078ec0ff */
[----:B------:R-:W-:Y:S01]  /*dd70*/  IMAD.SHL.U32 R0, R3, 0x400, RZ ;  /* 0x0000040003007824 */ /* 0x000fe200078e00ff */
[----:B------:R-:W-:Y:S02]  /*dd80*/  LOP3.LUT R3, R4, R9, RZ, 0x3c, !PT ;  /* 0x0000000904037212 */ /* 0x000fe400078e3cff */
[----:B------:R-:W-:Y:S02]  /*dd90*/  IADD3 R5, R6, R8, R5 ;  /* 0x0000000806057210 */ /* 0x000fe40007ffe005 */
[----:B------:R-:W-:Y:S02]  /*dda0*/  LOP3.LUT R0, R0, 0x7ffff000, RZ, 0xc0, !PT ;  /* 0x7ffff00000007812 */ /* 0x000fe400078ec0ff */
[----:B------:R-:W-:Y:S01]  /*ddb0*/  SHF.R.U32.HI R15, RZ, 0x10, R75 ;  /* 0x00000010ff0f7819 */ /* 0x000fe2000001164b */
[----:B------:R-:W-:Y:S01]  /*ddc0*/  IMAD.SHL.U32 R37, R5, 0x2, RZ ;  /* 0x0000000205257824 */ /* 0x000fe200078e00ff */
[----:B------:R-:W-:-:S02]  /*ddd0*/  IADD3 R0, R3, R0, R8 ;  /* 0x0000000003007210 */ /* 0x000fc40007ffe008 */
[----:B------:R-:W-:Y:S01]  /*dde0*/  SHF.R.U32.HI R3, RZ, 0x10, R79 ;  /* 0x00000010ff037819 */ /* 0x000fe2000001164f */
[----:B------:R-:W-:Y:S01]  /*ddf0*/  HADD2.F32 R42, -RZ, R15.H0_H0 ;  /* 0x2000000fff2a7230 */ /* 0x000fe20000004100 */
[----:B------:R-:W-:Y:S01]  /*de00*/  SHF.L.U32 R33, R0, 0x1, RZ ;  /* 0x0000000100217819 */ /* 0x000fe200000006ff */
[----:B------:R-:W1:Y:S01]  /*de10*/  LDS.128 R4, [R37+0x6080] ;  /* 0x0060800025047984 */ /* 0x000e620000000c00 */
[--C-:B------:R-:W-:Y:S01]  /*de20*/  HADD2.F32 R0, -RZ, R100.reuse.H0_H0 ;  /* 0x20000064ff007230 */ /* 0x100fe20000004100 */
[----:B------:R-:W-:Y:S01]  /*de30*/  SHF.R.U32.HI R16, RZ, 0x10, R77 ;  /* 0x00000010ff107819 */ /* 0x000fe2000001164d */
[----:B------:R-:W-:Y:S01]  /*de40*/  HADD2.F32 R18, -RZ, R3.H0_H0 ;  /* 0x20000003ff127230 */ /* 0x000fe20000004100 */
[----:B------:R-:W2:Y:S01]  /*de50*/  LDS.128 R8, [R33+0x6080] ;  /* 0x0060800021087984 */ /* 0x000ea20000000c00 */
[----:B------:R-:W-:Y:S01]  /*de60*/  HADD2.F32 R3, -RZ, R100.H1_H1 ;  /* 0x30000064ff037230 */ /* 0x000fe20000004100 */
[----:B------:R-:W-:Y:S01]  /*de70*/  SHF.R.U32.HI R17, RZ, 0x10, R73 ;  /* 0x00000010ff117819 */ /* 0x000fe20000011649 */
[----:B------:R-:W-:Y:S01]  /*de80*/  HADD2.F32 R15, -RZ, R16.H0_H0 ;  /* 0x20000010ff0f7230 */ /* 0x000fe20000004100 */
[----:B------:R-:W-:-:S02]  /*de90*/  SHF.R.U64 R29, R76, 0x10, R77 ;  /* 0x000000104c1d7819 */ /* 0x000fc4000000124d */
[----:B------:R-:W-:Y:S01]  /*dea0*/  SHF.R.U64 R35, R78, 0x10, R79 ;  /* 0x000000104e237819 */ /* 0x000fe2000000124f */
[----:B------:R-:W-:Y:S01]  /*deb0*/  HADD2.F32 R41, -RZ, R17.H0_H0 ;  /* 0x20000011ff297230 */ /* 0x000fe20000004100 */
[----:B------:R-:W-:Y:S02]  /*dec0*/  SHF.R.U64 R38, R72, 0x10, R73 ;  /* 0x0000001048267819 */ /* 0x000fe40000001249 */
[----:B------:R-:W-:-:S03]  /*ded0*/  SHF.R.U64 R39, R74, 0x10, R75 ;  /* 0x000000104a277819 */ /* 0x000fc6000000124b */
[----:B------:R-:W-:Y:S02]  /*dee0*/  HADD2.F32 R38, -RZ, R38.H0_H0 ;  /* 0x20000026ff267230 */ /* 0x000fe40000004100 */
[----:B-1----:R-:W-:Y:S02]  /*def0*/  HADD2.F32 R20, -RZ, R7.H0_H0 ;  /* 0x20000007ff147230 */ /* 0x002fe40000004100 */
[--C-:B------:R-:W-:Y:S02]  /*df00*/  HADD2.F32 R22, -RZ, R5.reuse.H0_H0 ;  /* 0x20000005ff167230 */ /* 0x100fe40000004100 */
[----:B------:R-:W-:Y:S02]  /*df10*/  HADD2.F32 R21, -RZ, R5.H1_H1 ;  /* 0x30000005ff157230 */ /* 0x000fe40000004100 */
[--C-:B------:R-:W-:Y:S02]  /*df20*/  HADD2.F32 R24, -RZ, R4.reuse.H0_H0 ;  /* 0x20000004ff187230 */ /* 0x100fe40000004100 */
[----:B------:R-:W-:-:S02]  /*df30*/  HADD2.F32 R26, -RZ, R4.H1_H1 ;  /* 0x30000004ff1a7230 */ /* 0x000fc40000004100 */
[--C-:B--2---:R-:W-:Y:S02]  /*df40*/  HADD2.F32 R5, -RZ, R11.reuse.H0_H0 ;  /* 0x2000000bff057230 */ /* 0x104fe40000004100 */
[----:B------:R-:W-:Y:S02]  /*df50*/  HADD2.F32 R4, -RZ, R11.H1_H1 ;  /* 0x3000000bff047230 */ /* 0x000fe40000004100 */
[--C-:B------:R-:W-:Y:S01]  /*df60*/  HADD2.F32 R11, -RZ, R8.reuse.H0_H0 ;  /* 0x20000008ff0b7230 */ /* 0x100fe20000004100 */
[----:B------:R-:W-:Y:S01]  /*df70*/  FMUL.FTZ R34, R5, R0 ;  /* 0x0000000005227220 */ /* 0x000fe20000410000 */
[----:B------:R-:W-:Y:S01]  /*df80*/  HADD2.F32 R14, -RZ, R8.H1_H1 ;  /* 0x30000008ff0e7230 */ /* 0x000fe20000004100 */
[----:B------:R-:W-:Y:S01]  /*df90*/  FMUL.FTZ R31, R4, R18 ;  /* 0x00000012041f7220 */ /* 0x000fe20000410000 */
[--C-:B------:R-:W-:Y:S02]  /*dfa0*/  HADD2.F32 R8, -RZ, R10.reuse.H0_H0 ;  /* 0x2000000aff087230 */ /* 0x100fe40000004100 */
[----:B------:R-:W-:-:S02]  /*dfb0*/  HADD2.F32 R13, -RZ, R10.H1_H1 ;  /* 0x3000000aff0d7230 */ /* 0x000fc40000004100 */
[----:B------:R-:W-:Y:S01]  /*dfc0*/  HADD2.F32 R19, -RZ, R7.H1_H1 ;  /* 0x30000007ff137230 */ /* 0x000fe20000004100 */
[----:B------:R-:W-:Y:S01]  /*dfd0*/  FMUL.FTZ R7, R20, R0 ;  /* 0x0000000014077220 */ /* 0x000fe20000410000 */
[----:B------:R-:W-:Y:S02]  /*dfe0*/  HADD2.F32 R10, -RZ, R101.H0_H0 ;  /* 0x20000065ff0a7230 */ /* 0x000fe40000004100 */
[--C-:B------:R-:W-:Y:S01]  /*dff0*/  HADD2.F32 R23, -RZ, R6.reuse.H0_H0 ;  /* 0x20000006ff177230 */ /* 0x100fe20000004100 */
[----:B------:R-:W-:Y:S01]  /*e000*/  FMUL.FTZ R0, R19, R18 ;  /* 0x0000001213007220 */ /* 0x000fe20000410000 */
[----:B------:R-:W-:Y:S01]  /*e010*/  HADD2.F32 R25, -RZ, R6.H1_H1 ;  /* 0x30000006ff197230 */ /* 0x000fe20000004100 */
[----:B------:R-:W-:Y:S01]  /*e020*/  FFMA.FTZ R40, R5, R10, R7 ;  /* 0x0000000a05287223 */ /* 0x000fe20000010007 */
[--C-:B------:R-:W-:Y:S01]  /*e030*/  HADD2.F32 R6, -RZ, R9.reuse.H0_H0 ;  /* 0x20000009ff067230 */ /* 0x100fe20000004100 */
[-C--:B------:R-:W-:Y:S01]  /*e040*/  FMUL.FTZ R5, R22, R3.reuse ;  /* 0x0000000316057220 */ /* 0x080fe20000410000 */
[--C-:B------:R-:W-:Y:S01]  /*e050*/  HADD2.F32 R7, -RZ, R102.reuse.H0_H0 ;  /* 0x20000066ff077230 */ /* 0x100fe20000004100 */
[----:B------:R-:W-:Y:S01]  /*e060*/  FFMA.FTZ R36, R4, R42, R0 ;  /* 0x0000002a04247223 */ /* 0x000fe20000010000 */
[----:B------:R-:W-:Y:S01]  /*e070*/  HADD2.F32 R9, -RZ, R9.H1_H1 ;  /* 0x30000009ff097230 */ /* 0x000fe20000004100 */
[C---:B------:R-:W-:Y:S01]  /*e080*/  FMUL.FTZ R27, R6.reuse, R3 ;  /* 0x00000003061b7220 */ /* 0x040fe20000410000 */
[----:B------:R-:W-:Y:S01]  /*e090*/  HADD2.F32 R3, -RZ, R101.H1_H1 ;  /* 0x30000065ff037230 */ /* 0x000fe20000004100 */
[----:B------:R-:W-:Y:S01]  /*e0a0*/  FFMA.FTZ R32, R6, R7, R5 ;  /* 0x0000000706207223 */ /* 0x000fe20000010005 */
[----:B------:R-:W-:Y:S01]  /*e0b0*/  HADD2.F32 R6, -RZ, R103.H0_H0 ;  /* 0x20000067ff067230 */ /* 0x000fe20000004100 */
[----:B------:R-:W-:Y:S01]  /*e0c0*/  FMUL.FTZ R4, R21, R15 ;  /* 0x0000000f15047220 */ /* 0x000fe20000410000 */
[----:B------:R-:W-:Y:S01]  /*e0d0*/  HADD2.F32 R0, -RZ, R102.H1_H1 ;  /* 0x30000066ff007230 */ /* 0x000fe20000004100 */
[----:B------:R-:W-:-:S02]  /*e0e0*/  FMUL.FTZ R5, R24, R3 ;  /* 0x0000000318057220 */ /* 0x000fc40000410000 */
[----:B------:R-:W-:Y:S01]  /*e0f0*/  FFMA.FTZ R30, R9, R41, R4 ;  /* 0x00000029091e7223 */ /* 0x000fe20000010004 */
[----:B------:R-:W-:Y:S01]  /*e100*/  HADD2.F32 R4, -RZ, R103.H1_H1 ;  /* 0x30000067ff047230 */ /* 0x000fe20000004100 */
[----:B------:R-:W-:Y:S01]  /*e110*/  FFMA.FTZ R28, R11, R6, R5 ;  /* 0x000000060b1c7223 */ /* 0x000fe20000010005 */
[----:B------:R-:W-:Y:S01]  /*e120*/  HADD2.F32 R5, -RZ, R29.H0_H0 ;  /* 0x2000001dff057230 */ /* 0x000fe20000004100 */
[----:B------:R-:W-:Y:S01]  /*e130*/  FMUL.FTZ R18, R9, R15 ;  /* 0x0000000f09127220 */ /* 0x000fe20000410000 */
[----:B------:R-:W-:Y:S01]  /*e140*/  HADD2.F32 R9, -RZ, R35.H0_H0 ;  /* 0x20000023ff097230 */ /* 0x000fe20000004100 */
[----:B------:R-:W-:Y:S01]  /*e150*/  FMUL.FTZ R16, R11, R3 ;  /* 0x000000030b107220 */ /* 0x000fe20000410000 */
[----:B------:R-:W-:Y:S01]  /*e160*/  HADD2.F32 R35, -RZ, R39.H0_H0 ;  /* 0x20000027ff237230 */ /* 0x000fe20000004100 */
        /* <DEDUP_REMOVED lines=27> */
.L_x_449:
[----:B------:R-:W-:Y:S05]  /*e320*/  BSYNC B0 ;  /* 0x0000000000007941 */ /* 0x000fea0003800000 */
.L_x_448:
[----:B------:R-:W-:-:S04]  /*e330*/  IADD3 R0, R61, 0x20, RZ ;  /* 0x000000203d007810 */ /* 0x000fc80007ffe0ff */
[----:B------:R-:W-:-:S13]  /*e340*/  ISETP.GE.AND P0, PT, R0, c[0x0][0x27c], PT ;  /* 0x00009f0000007a0c */ /* 0x000fda0003f06270 */
[----:B------:R-:W-:Y:S05]  /*e350*/  @P0 BRA `(.L_x_425) ;  /* 0x0000074000000947 */ /* 0x000fea0003800000 */
[----:B------:R-:W-:Y:S01]  /*e360*/  SHF.R.S32.HI R3, RZ, 0x1f, R0 ;  /* 0x0000001fff037819 */ /* 0x000fe20000011400 */
[----:B-1----:R-:W-:Y:S01]  /*e370*/  IMAD.MOV.U32 R10, RZ, RZ, c[0x0][0x27c] ;  /* 0x00009f00ff0a7624 */ /* 0x002fe200078e00ff */
[----:B------:R-:W-:Y:S02]  /*e380*/  SHF.R.S32.HI R4, RZ, 0x1f, R12 ;  /* 0x0000001fff047819 */ /* 0x000fe4000001140c */
[----:B------:R-:W-:Y:S02]  /*e390*/  LEA.HI R5, R12, R12, RZ, 0x1 ;  /* 0x0000000c0c057211 */ /* 0x000fe400078f08ff */
[CC--:B------:R-:W-:Y:S02]  /*e3a0*/  LEA.HI R7, R3.reuse, R0.reuse, RZ, 0x3 ;  /* 0x0000000003077211 */ /* 0x0c0fe400078f18ff */
[----:B------:R-:W-:Y:S02]  /*e3b0*/  LEA.HI R9, R3, R0, RZ, 0x5 ;  /* 0x0000000003097211 */ /* 0x000fe400078f28ff */
[----:B------:R-:W-:Y:S01]  /*e3c0*/  LEA.HI R0, R4, R12, RZ, 0x3 ;  /* 0x0000000c04007211 */ /* 0x000fe200078f18ff */
[C---:B------:R-:W-:Y:S01]  /*e3d0*/  IMAD.SHL.U32 R4, R5.reuse, 0x20, RZ ;  /* 0x0000002005047824 */ /* 0x040fe200078e00ff */
[----:B------:R-:W-:-:S02]  /*e3e0*/  LOP3.LUT R3, R5, 0x7fffffe, RZ, 0xc0, !PT ;  /* 0x07fffffe05037812 */ /* 0x000fc400078ec0ff */
[--C-:B------:R-:W-:Y:S01]  /*e3f0*/  SHF.R.S32.HI R6, RZ, 0x3, R7.reuse ;  /* 0x00000003ff067819 */ /* 0x100fe20000011407 */
[----:B------:R-:W-:Y:S01]  /*e400*/  IMAD.SHL.U32 R5, R0, 0x20, RZ ;  /* 0x0000002000057824 */ /* 0x000fe200078e00ff */
[----:B------:R-:W-:Y:S02]  /*e410*/  LOP3.LUT R0, R4, 0xc0, RZ, 0xc0, !PT ;  /* 0x000000c004007812 */ /* 0x000fe400078ec0ff */
[----:B------:R-:W-:Y:S02]  /*e420*/  IADD3 R8, R12, -R3, RZ ;  /* 0x800000030c087210 */ /* 0x000fe40007ffe0ff */
[----:B------:R-:W-:Y:S01]  /*e430*/  LOP3.LUT R4, R5, 0xffffff00, RZ, 0xc0, !PT ;  /* 0xffffff0005047812 */ /* 0x000fe200078ec0ff */
[----:B------:R-:W-:Y:S01]  /*e440*/  IMAD.SHL.U32 R5, R9, 0x80, RZ ;  /* 0x0000008009057824 */ /* 0x000fe200078e00ff */
[----:B------:R-:W-:Y:S02]  /*e450*/  LEA.HI R3, R10, R6, RZ, 0x1d ;  /* 0x000000060a037211 */ /* 0x000fe400078fe8ff */
[----:B------:R-:W-:Y:S01]  /*e460*/  LOP3.LUT R6, R0, 0x18, R7, 0xf8, !PT ;  /* 0x0000001800067812 */ /* 0x000fe200078ef807 */
[----:B------:R-:W-:Y:S01]  /*e470*/  IMAD R8, R8, 0x20, R4 ;  /* 0x0000002008087824 */ /* 0x000fe200078e0204 */
[----:B------:R-:W-:-:S02]  /*e480*/  SHF.R.U32.HI R9, RZ, 0x3, R0 ;  /* 0x00000003ff097819 */ /* 0x000fc40000011600 */
[----:B------:R-:W-:Y:S02]  /*e490*/  SHF.R.S32.HI R4, RZ, 0x1f, R3 ;  /* 0x0000001fff047819 */ /* 0x000fe40000011403 */
[----:B------:R-:W-:Y:S02]  /*e4a0*/  LOP3.LUT R7, R5, 0x7ffff000, RZ, 0xc0, !PT ;  /* 0x7ffff00005077812 */ /* 0x000fe400078ec0ff */
[----:B------:R-:W-:Y:S02]  /*e4b0*/  LOP3.LUT R5, R6, R9, RZ, 0x3c, !PT ;  /* 0x0000000906057212 */ /* 0x000fe400078e3cff */
[----:B------:R-:W-:Y:S02]  /*e4c0*/  SHF.L.U32 R6, R3, 0x3, RZ ;  /* 0x0000000303067819 */ /* 0x000fe400000006ff */
[----:B------:R-:W-:Y:S02]  /*e4d0*/  LEA.HI R3, R4, R3, RZ, 0x2 ;  /* 0x0000000304037211 */ /* 0x000fe400078f10ff */
[----:B------:R-:W-:-:S02]  /*e4e0*/  LOP3.LUT R4, R0, 0x18, R6, 0xf8, !PT ;  /* 0x0000001800047812 */ /* 0x000fc400078ef806 */
[----:B------:R-:W-:Y:S01]  /*e4f0*/  IADD3 R5, R5, R8, R7 ;  /* 0x0000000805057210 */ /* 0x000fe20007ffe007 */
[----:B------:R-:W-:Y:S01]  /*e500*/  IMAD.SHL.U32 R0, R3, 0x400, RZ ;  /* 0x0000040003007824 */ /* 0x000fe200078e00ff */
[----:B------:R-:W-:Y:S02]  /*e510*/  LOP3.LUT R3, R4, R9, RZ, 0x3c, !PT ;  /* 0x0000000904037212 */ /* 0x000fe400078e3cff */
[----:B------:R-:W-:Y:S01]  /*e520*/  SHF.R.U32.HI R14, RZ, 0x10, R87 ;  /* 0x00000010ff0e7819 */ /* 0x000fe20000011657 */
[----:B------:R-:W-:Y:S01]  /*e530*/  IMAD.SHL.U32 R36, R5, 0x2, RZ ;  /* 0x0000000205247824 */ /* 0x000fe200078e00ff */
[----:B------:R-:W-:Y:S02]  /*e540*/  LOP3.LUT R0, R0, 0x7ffff000, RZ, 0xc0, !PT ;  /* 0x7ffff00000007812 */ /* 0x000fe400078ec0ff */
[----:B------:R-:W-:Y:S01]  /*e550*/  SHF.R.U32.HI R15, RZ, 0x10, R81 ;  /* 0x00000010ff0f7819 */ /* 0x000fe20000011651 */
[----:B------:R-:W-:Y:S01]  /*e560*/  HADD2.F32 R41, -RZ, R14.H0_H0 ;  /* 0x2000000eff297230 */ /* 0x000fe20000004100 */
[----:B------:R-:W-:Y:S01]  /*e570*/  IADD3 R0, R3, R0, R8 ;  /* 0x0000000003007210 */ /* 0x000fe20007ffe008 */
[----:B------:R-:W1:Y:S01]  /*e580*/  LDS.128 R4, [R36+0x6080] ;  /* 0x0060800024047984 */ /* 0x000e620000000c00 */
[----:B------:R-:W-:Y:S01]  /*e590*/  SHF.R.U32.HI R3, RZ, 0x10, R83 ;  /* 0x00000010ff037819 */ /* 0x000fe20000011653 */
[----:B------:R-:W-:Y:S01]  /*e5a0*/  HADD2.F32 R15, -RZ, R15.H0_H0 ;  /* 0x2000000fff0f7230 */ /* 0x000fe20000004100 */
[----:B------:R-:W-:Y:S01]  /*e5b0*/  SHF.L.U32 R32, R0, 0x1, RZ ;  /* 0x0000000100207819 */ /* 0x000fe200000006ff */
[----:B------:R-:W-:Y:S01]  /*e5c0*/  HADD2.F32 R0, -RZ, R105.H0_H0 ;  /* 0x20000069ff007230 */ /* 0x000fe20000004100 */
[----:B------:R-:W-:Y:S01]  /*e5d0*/  SHF.R.U32.HI R16, RZ, 0x10, R85 ;  /* 0x00000010ff107819 */ /* 0x000fe20000011655 */
[----:B------:R-:W-:Y:S01]  /*e5e0*/  HADD2.F32 R17, -RZ, R3.H0_H0 ;  /* 0x20000003ff117230 */ /* 0x000fe20000004100 */
[----:B------:R-:W-:Y:S01]  /*e5f0*/  SHF.R.U64 R28, R80, 0x10, R81 ;  /* 0x00000010501c7819 */ /* 0x000fe20000001251 */
[----:B------:R-:W2:Y:S01]  /*e600*/  LDS.128 R8, [R32+0x6080] ;  /* 0x0060800020087984 */ /* 0x000ea20000000c00 */
[----:B------:R-:W-:Y:S01]  /*e610*/  HADD2.F32 R3, -RZ, R105.H1_H1 ;  /* 0x30000069ff037230 */ /* 0x000fe20000004100 */
[----:B------:R-:W-:Y:S01]  /*e620*/  SHF.R.U64 R34, R82, 0x10, R83 ;  /* 0x0000001052227819 */ /* 0x000fe20000001253 */
[----:B------:R-:W-:Y:S01]  /*e630*/  HADD2.F32 R40, -RZ, R16.H0_H0 ;  /* 0x20000010ff287230 */ /* 0x000fe20000004100 */
[----:B------:R-:W-:-:S02]  /*e640*/  SHF.R.U64 R37, R84, 0x10, R85 ;  /* 0x0000001054257819 */ /* 0x000fc40000001255 */
        /* <DEDUP_REMOVED lines=18> */
[----:B------:R-:W-:Y:S02]  /*e770*/  HADD2.F32 R10, -RZ, R106.H0_H0 ;  /* 0x2000006aff0a7230 */ /* 0x000fe40000004100 */
[--C-:B------:R-:W-:Y:S01]  /*e780*/  HADD2.F32 R22, -RZ, R6.reuse.H0_H0 ;  /* 0x20000006ff167230 */ /* 0x100fe20000004100 */
[----:B------:R-:W-:Y:S01]  /*e790*/  FMUL.FTZ R0, R18, R17 ;  /* 0x0000001112007220 */ /* 0x000fe20000410000 */
[----:B------:R-:W-:Y:S01]  /*e7a0*/  HADD2.F32 R24, -RZ, R6.H1_H1 ;  /* 0x30000006ff187230 */ /* 0x000fe20000004100 */
[----:B------:R-:W-:Y:S01]  /*e7b0*/  FFMA.FTZ R39, R5, R10, R7 ;  /* 0x0000000a05277223 */ /* 0x000fe20000010007 */
[----:B------:R-:W-:Y:S01]  /*e7c0*/  HADD2.F32 R6, -RZ, R9.H0_H0 ;  /* 0x20000009ff067230 */ /* 0x000fe20000004100 */
[----:B------:R-:W-:Y:S01]  /*e7d0*/  FMUL.FTZ R5, R21, R3 ;  /* 0x0000000315057220 */ /* 0x000fe20000410000 */
[----:B------:R-:W-:Y:S01]  /*e7e0*/  HADD2.F32 R7, -RZ, R107.H0_H0 ;  /* 0x2000006bff077230 */ /* 0x000fe20000004100 */
        /* <DEDUP_REMOVED lines=9> */
[----:B------:R-:W-:Y:S02]  /*e880*/  FMUL.FTZ R17, R9, R15 ;  /* 0x0000000f09117220 */ /* 0x000fe40000410000 */
[----:B------:R-:W-:Y:S01]  /*e890*/  FFMA.FTZ R27, R11, R6, R5 ;  /* 0x000000060b1b7223 */ /* 0x000fe20000010005 */
[----:B------:R-:W-:Y:S01]  /*e8a0*/  HADD2.F32 R5, -RZ, R28.H0_H0 ;  /* 0x2000001cff057230 */ /* 0x000fe20000004100 */
[----:B------:R-:W-:Y:S01]  /*e8b0*/  FFMA.FTZ R29, R9, R40, R4 ;  /* 0x00000028091d7223 */ /* 0x000fe20000010004 */
[----:B------:R-:W-:Y:S01]  /*e8c0*/  HADD2.F32 R4, -RZ, R108.H1_H1 ;  /* 0x3000006cff047230 */ /* 0x000fe20000004100 */
        /* <DEDUP_REMOVED lines=29> */
.L_x_425:
[----:B------:R-:W-:Y:S05]  /*eaa0*/  BSYNC B2 ;  /* 0x0000000000027941 */ /* 0x000fea0003800000 */
.L_x_407:
[----:B------:R-:W-:Y:S01]  /*eab0*/  LOP3.LUT R0, R114, 0xfffffff8, RZ, 0xc0, !PT ;  /* 0xfffffff872007812 */ /* 0x000fe200078ec0ff */
[----:B------:R-:W-:Y:S01]  /*eac0*/  IMAD.MOV.U32 R245, RZ, RZ, R119 ;  /* 0x000000fffff57224 */ /* 0x000fe200078e0077 */
[----:B------:R-:W-:Y:S01]  /*ead0*/  SHF.R.S32.HI R3, RZ, 0x1f, R104 ;  /* 0x0000001fff037819 */ /* 0x000fe20000011468 */
[----:B-1----:R-:W-:Y:S01]  /*eae0*/  IMAD.WIDE.U32 R6, R121, c[0x0][0x208], RZ ;  /* 0x0000820079067a25 */ /* 0x002fe200078e00ff */
[----:B------:R-:W-:Y:S01]  /*eaf0*/  LEA.HI R10, R92, R92, RZ, 0x1 ;  /* 0x0000005c5c0a7211 */ /* 0x000fe200078f08ff */
[----:B------:R-:W-:-:S04]  /*eb00*/  DEPBAR.LE SB0, 0x0 ;  /* 0x000080000000791a */ /* 0x000fc80000000000 */
[----:B------:R-:W-:Y:S01]  /*eb10*/  IMAD.IADD R9, R131, 0x1, -R0 ;  /* 0x0000000183097824 */ /* 0x000fe200078e0a00 */
[----:B------:R-:W-:Y:S01]  /*eb20*/  LOP3.LUT R0, R109, 0x7fffffe, RZ, 0xc0, !PT ;  /* 0x07fffffe6d007812 */ /* 0x000fe200078ec0ff */
[----:B------:R-:W-:Y:S01]  /*eb30*/  IMAD.MOV.U32 R244, RZ, RZ, R118 ;  /* 0x000000fffff47224 */ /* 0x000fe200078e0076 */
[----:B------:R-:W-:Y:S01]  /*eb40*/  LEA.HI R12, R3, R104, RZ, 0x3 ;  /* 0x00000068030c7211 */ /* 0x000fe200078f18ff */
[----:B------:R-:W-:Y:S01]  /*eb50*/  IMAD.MOV.U32 R244, RZ, RZ, R246 ;  /* 0x000000fffff47224 */ /* 0x000fe200078e00f6 */
[----:B------:R-:W-:Y:S01]  /*eb60*/  LEA.HI R8, R9, R9, RZ, 0x1 ;  /* 0x0000000909087211 */ /* 0x000fe200078f08ff */
[----:B------:R-:W-:Y:S01]  /*eb70*/  IMAD.IADD R119, R104, 0x1, -R0 ;  /* 0x0000000168777824 */ /* 0x000fe200078e0a00 */
[----:B------:R-:W-:Y:S01]  /*eb80*/  ISETP.GT.AND P2, PT, R131, 0x3f, PT ;  /* 0x0000003f8300780c */ /* 0x000fe20003f44270 */
[----:B------:R-:W-:Y:S01]  /*eb90*/  IMAD R0, R110, c[0x0][0x208], RZ ;  /* 0x000082006e007a24 */ /* 0x000fe200078e02ff */
[----:B------:R-:W-:Y:S01]  /*eba0*/  SHF.R.S32.HI R11, RZ, 0x1, R8 ;  /* 0x00000001ff0b7819 */ /* 0x000fe20000011408 */
[----:B------:R-:W-:Y:S01]  /*ebb0*/  IMAD.SHL.U32 R13, R112, 0x8, RZ ;  /* 0x00000008700d7824 */ /* 0x000fe200078e00ff */
[----:B------:R-:W-:Y:S01]  /*ebc0*/  LOP3.LUT R130, R130, 0xffffffbf, RZ, 0xc0, !PT ;  /* 0xffffffbf82827812 */ /* 0x000fe200078ec0ff */
[----:B------:R-:W-:Y:S01]  /*ebd0*/  IMAD R3, R121, c[0x0][0x20c], R0 ;  /* 0x0000830079037a24 */ /* 0x000fe200078e0200 */
[----:B------:R-:W-:Y:S01]  /*ebe0*/  BAR.SYNC.DEFER_BLOCKING 0x0 ;  /* 0x0000000000007b1d */ /* 0x000fe20000010000 */
[C---:B------:R-:W-:Y:S01]  /*ebf0*/  IMAD.SHL.U32 R0, R11.reuse, 0x40, RZ ;  /* 0x000000400b007824 */ /* 0x040fe200078e00ff */
[----:B------:R-:W-:Y:S01]  /*ec00*/  LOP3.LUT P1, RZ, R11, 0x2, RZ, 0xc0, !PT ;  /* 0x000000020bff7812 */ /* 0x000fe2000782c0ff */
[----:B------:R-:W-:-:S03]  /*ec10*/  IMAD.WIDE.U32 R4, R6, 0x30, R244 ;  /* 0x0000003006047825 */ /* 0x000fc600078e00f4 */
[----:B------:R-:W-:Y:S01]  /*ec20*/  LOP3.LUT R0, R0, 0xc0, RZ, 0xc0, !PT ;  /* 0x000000c000007812 */ /* 0x000fe200078ec0ff */
[----:B------:R-:W-:Y:S01]  /*ec30*/  IMAD.IADD R6, R7, 0x1, R3 ;  /* 0x0000000107067824 */ /* 0x000fe200078e0203 */
[----:B------:R-:W-:Y:S01]  /*ec40*/  LOP3.LUT R3, R10, 0xfffffffe, RZ, 0xc0, !PT ;  /* 0xfffffffe0a037812 */ /* 0x000fe200078ec0ff */
[----:B------:R-:W-:Y:S01]  /*ec50*/  IMAD.SHL.U32 R222, R222, 0x2, RZ ;  /* 0x00000002dede7824 */ /* 0x000fe200078e00ff */
[----:B------:R-:W-:Y:S01]  /*ec60*/  LOP3.LUT R7, R8, 0x3fffffe, RZ, 0xc0, !PT ;  /* 0x03fffffe08077812 */ /* 0x000fe200078ec0ff */
[----:B------:R-:W-:Y:S01]  /*ec70*/  IMAD R10, R6, 0x30, RZ ;  /* 0x00000030060a7824 */ /* 0x000fe200078e02ff */
[----:B------:R-:W-:Y:S01]  /*ec80*/  LOP3.LUT R8, R0, 0x8, R13, 0xf8, !PT ;  /* 0x0000000800087812 */ /* 0x000fe200078ef80d */
[----:B------:R-:W-:Y:S01]  /*ec90*/  IMAD.IADD R6, R92, 0x1, -R3 ;  /* 0x000000015c067824 */ /* 0x000fe200078e0a03 */
[----:B------:R-:W-:Y:S01]  /*eca0*/  SHF.R.U32.HI R0, RZ, 0x3, R0 ;  /* 0x00000003ff007819 */ /* 0x000fe20000011600 */
[----:B------:R-:W-:Y:S01]  /*ecb0*/  IMAD.IADD R3, R9, 0x1, -R7 ;  /* 0x0000000109037824 */ /* 0x000fe200078e0a07 */
[----:B------:R-:W-:Y:S01]  /*ecc0*/  LEA R22, P0, R4, c[0x0][0x1f8], 0x1 ;  /* 0x00007e0004167a11 */ /* 0x000fe200078008ff */
[----:B------:R-:W-:Y:S01]  /*ecd0*/  STL.64 [R1+0x38], R244 ;  /* 0x000038f401007387 */ /* 0x000fe20000100a00 */
[----:B------:R-:W-:Y:S01]  /*ece0*/  LOP3.LUT R7, R8, R0, RZ, 0x3c, !PT ;  /* 0x0000000008077212 */ /* 0x000fe200078e3cff */
[----:B------:R-:W-:Y:S01]  /*ecf0*/  IMAD.IADD R0, R5, 0x1, R10 ;  /* 0x0000000105007824 */ /* 0x000fe200078e020a */
[----:B------:R-:W-:Y:S01]  /*ed00*/  @P2 LOP3.LUT R130, R130, 0x40, RZ, 0xfc, !PT ;  /* 0x0000004082822812 */ /* 0x000fe200078efcff */
[----:B------:R-:W-:-:S02]  /*ed10*/  IMAD R3, R6, 0x8, R3 ;  /* 0x0000000806037824 */ /* 0x000fc400078e0203 */
[----:B------:R-:W-:Y:S01]  /*ed20*/  IMAD.SHL.U32 R5, R111, 0x40, RZ ;  /* 0x000000406f057824 */ /* 0x000fe200078e00ff */
[----:B------:R-:W-:Y:S01]  /*ed30*/  LEA.HI.X R23, R4, c[0x0][0x1fc], R0, 0x1, P0 ;  /* 0x00007f0004177a11 */ /* 0x000fe200000f0c00 */
[----:B------:R-:W-:Y:S01]  /*ed40*/  IMAD.U32 R0, R3, 0x20, R7 ;  /* 0x0000002003007824 */ /* 0x000fe200078e0007 */
[----:B------:R-:W-:Y:S01]  /*ed50*/  STL [R1+0x20], R130 ;  /* 0x0000208201007387 */ /* 0x000fe20000100800 */
[----:B------:R-:W-:Y:S01]  /*ed60*/  IMAD.SHL.U32 R4, R6, 0x8, RZ ;  /* 0x0000000806047824 */ /* 0x000fe200078e00ff */
[----:B------:R-:W-:Y:S01]  /*ed70*/  LOP3.LUT R3, R5, 0xc0, RZ, 0xc0, !PT ;  /* 0x000000c005037812 */ /* 0x000fe200078ec0ff */
[----:B------:R-:W-:Y:S01]  /*ed80*/  IMAD.SHL.U32 R208, R0, 0x2, RZ ;  /* 0x0000000200d07824 */ /* 0x000fe200078e00ff */
[----:B------:R-:W-:Y:S01]  /*ed90*/  SEL R6, RZ, 0x2, P3 ;  /* 0x00000002ff067807 */ /* 0x000fe20001800000 */
[----:B------:R-:W-:Y:S01]  /*eda0*/  IMAD.SHL.U32 R5, R12, 0x20, RZ ;  /* 0x000000200c057824 */ /* 0x000fe200078e00ff */
[----:B------:R-:W-:Y:S02]  /*edb0*/  LOP3.LUT R4, R3, 0x8, R4, 0xf8, !PT ;  /* 0x0000000803047812 */ /* 0x000fe400078ef804 */
[----:B------:R-:W-:Y:S01]  /*edc0*/  SHF.R.U32.HI R3, RZ, 0x3, R3 ;  /* 0x00000003ff037819 */ /* 0x000fe20000011603 */
[----:B------:R-:W-:Y:S01]  /*edd0*/  IMAD.IADD R25, R6, 0x1, R113 ;  /* 0x0000000106197824 */ /* 0x000fe200078e0271 */
[----:B------:R-:W-:Y:S01]  /*ede0*/  IADD3 R0, R208, 0x3c80, RZ ;  /* 0x00003c80d0007810 */ /* 0x000fe20007ffe0ff */
[----:B------:R-:W-:Y:S01]  /*edf0*/  LDSM.16.M88.4 R36, [R208+0x3c80] ;  /* 0x003c8000d024783b */ /* 0x000fe20000000200 */
[----:B------:R-:W-:Y:S01]  /*ee00*/  LOP3.LUT R117, R4, R3, RZ, 0x3c, !PT ;  /* 0x0000000304757212 */ /* 0x000fe200078e3cff */
[----:B------:R-:W-:Y:S01]  /*ee10*/  @!P2 IMAD.MOV.U32 R3, RZ, RZ, c[0x0][0x208] ;  /* 0x00008200ff03a624 */ /* 0x000fe200078e00ff */
[----:B------:R-:W-:Y:S01]  /*ee20*/  LOP3.LUT R118, R5, 0xffffff00, RZ, 0xc0, !PT ;  /* 0xffffff0005767812 */ /* 0x000fe200078ec0ff */
[----:B------:R-:W-:Y:S01]  /*ee30*/  @!P2 IMAD.MOV.U32 R5, RZ, RZ, c[0x0][0x20c] ;  /* 0x00008300ff05a624 */ /* 0x000fe200078e00ff */
[----:B------:R-:W-:Y:S01]  /*ee40*/  SEL R4, RZ, 0x4, P4 ;  /* 0x00000004ff047807 */ /* 0x000fe20002000000 */
[----:B------:R-:W-:Y:S01]  /*ee50*/  LDSM.16.M88.4 R32, [R208+0x4080] ;  /* 0x00408000d020783b */ /* 0x000fe20000000200 */
[----:B------:R-:W-:-:S02]  /*ee60*/  IADD3 R213, R208, 0x3ca0, RZ ;  /* 0x00003ca0d0d57810 */ /* 0x000fc40007ffe0ff */
[----:B------:R-:W-:Y:S01]  /*ee70*/  @P1 IADD3 R213, R0, -0x20, RZ ;  /* 0xffffffe000d51810 */ /* 0x000fe20007ffe0ff */
[----:B------:R-:W-:Y:S01]  /*ee80*/  IMAD R0, R123, 0x200, R118 ;  /* 0x000002007b007824 */ /* 0x000fe200078e0276 */
[----:B------:R-:W-:Y:S01]  /*ee90*/  @!P2 LEA R20, P0, R3, R22, 0x6 ;  /* 0x000000160314a211 */ /* 0x000fe200078030ff */
[----:B------:R-:W-:Y:S01]  /*eea0*/  IMAD.IADD R24, R4, 0x1, R25 ;  /* 0x0000000104187824 */ /* 0x000fe200078e0219 */
[----:B------:R-:W-:Y:S01]  /*eeb0*/  LDSM.16.M88.4 R28, [R208+0x4480] ;  /* 0x00448000d01c783b */ /* 0x000fe20000000200 */
[----:B------:R-:W-:Y:S01]  /*eec0*/  IMAD R0, R119, 0x20, R0 ;  /* 0x0000002077007824 */ /* 0x000fe200078e0200 */
[----:B------:R-:W-:Y:S02]  /*eed0*/  @!P2 LEA.HI.X R21, R3, R23, R5, 0x6, P0 ;  /* 0x000000170315a211 */ /* 0x000fe400000f3405 */
[----:B------:R-:W-:Y:S01]  /*eee0*/  IADD3 R3, R116, R128, -R132 ;  /* 0x0000008074037210 */ /* 0x000fe20007ffe884 */
[----:B------:R-:W-:Y:S01]  /*eef0*/  IMAD.IADD R0, R117, 0x1, R0 ;  /* 0x0000000175007824 */ /* 0x000fe200078e0200 */
[----:B------:R-:W-:Y:S01]  /*ef00*/  LOP3.LUT P0, RZ, R24, 0x1, RZ, 0xc0, !PT ;  /* 0x0000000118ff7812 */ /* 0x000fe2000780c0ff */
[----:B------:R-:W-:Y:S01]  /*ef10*/  LDSM.16.M88.4 R40, [R213] ;  /* 0x00000000d528783b */ /* 0x000fe20000000200 */
[----:B------:R-:W-:Y:S01]  /*ef20*/  IADD3 R221, R213, 0x400, RZ ;  /* 0x00000400d5dd7810 */ /* 0x000fe20007ffe0ff */
[----:B------:R-:W-:Y:S01]  /*ef30*/  IMAD.SHL.U32 R211, R0, 0x2, RZ ;  /* 0x0000000200d37824 */ /* 0x000fe200078e00ff */
[----:B------:R-:W-:Y:S01]  /*ef40*/  ISETP.LT.OR P0, PT, R3, 0x1, !P0 ;  /* 0x000000010300780c */ /* 0x000fe20004701670 */
[----:B------:R-:W-:Y:S01]  /*ef50*/  LDSM.16.M88.4 R44, [R213+0x400] ;  /* 0x00040000d52c783b */ /* 0x000fe20000000200 */
[----:B------:R-:W-:Y:S01]  /*ef60*/  IMAD R0, R119, 0x20, R118 ;  /* 0x0000002077007824 */ /* 0x000fe200078e0276 */
[----:B------:R-:W-:Y:S01]  /*ef70*/  IADD3 R220, R213, 0x800, RZ ;  /* 0x00000800d5dc7810 */ /* 0x000fe20007ffe0ff */
[----:B------:R-:W-:Y:S01]  /*ef80*/  IMAD R212, R2, 0x2, R211 ;  /* 0x0000000202d47824 */ /* 0x000fe200078e02d3 */
[----:B---3--:R-:W1:Y:S01]  /*ef90*/  LDSM.16.M88.4 R12, [R211+0x6080] ;  /* 0x00608000d30c783b */ /* 0x008e620000000200 */
[----:B------:R-:W-:Y:S01]  /*efa0*/  IMAD.IADD R0, R117, 0x1, R0 ;  /* 0x0000000175007824 */ /* 0x000fe200078e0200 */
[----:B------:R-:W-:-:S02]  /*efb0*/  IADD3 R219, R213, 0xc00, RZ ;  /* 0x00000c00d5db7810 */ /* 0x000fc40007ffe0ff */
[----:B------:R-:W2:Y:S01]  /*efc0*/  LDSM.16.M88.4 R8, [R211+0x7080] ;  /* 0x00708000d308783b */ /* 0x000ea20000000200 */
[C---:B------:R-:W-:Y:S02]  /*efd0*/  IADD3 R218, R213.reuse, 0x1000, RZ ;  /* 0x00001000d5da7810 */ /* 0x040fe40007ffe0ff */
[C---:B------:R-:W-:Y:S01]  /*efe0*/  IADD3 R217, R213.reuse, 0x1400, RZ ;  /* 0x00001400d5d97810 */ /* 0x040fe20007ffe0ff */
[----:B------:R-:W-:Y:S01]  /*eff0*/  LDSM.16.M88.4 R16, [R212+0x6080] ;  /* 0x00608000d410783b */ /* 0x000fe20000000200 */
[C---:B------:R-:W-:Y:S02]  /*f000*/  IADD3 R216, R213.reuse, 0x1800, RZ ;  /* 0x00001800d5d87810 */ /* 0x040fe40007ffe0ff */
[C---:B------:R-:W-:Y:S01]  /*f010*/  IADD3 R215, R213.reuse, 0x1c00, RZ ;  /* 0x00001c00d5d77810 */ /* 0x040fe20007ffe0ff */
[----:B------:R-:W3:Y:S01]  /*f020*/  LDSM.16.M88.4 R4, [R212+0x7080] ;  /* 0x00708000d404783b */ /* 0x000ee20000000200 */
[----:B------:R-:W-:-:S03]  /*f030*/  IADD3 R214, R213, 0x2000, RZ ;  /* 0x00002000d5d67810 */ /* 0x000fc60007ffe0ff */
[----:B------:R-:W4:Y:S04]  /*f040*/  LDSM.16.M88.4 R48, [R213+0x800] ;  /* 0x00080000d530783b */ /* 0x000f280000000200 */
[----:B------:R-:W-:Y:S01]  /*f050*/  @!PT LDS RZ, [RZ] ;  /* 0x00000000fffff984 */ /* 0x000fe20000000800 */
[----:B------:R-:W-:Y:S01]  /*f060*/  @!PT LDS RZ, [RZ] ;  /* 0x00000000fffff984 */ /* 0x000fe20000000800 */
[----:B------:R-:W-:Y:S01]  /*f070*/  @!PT LDS RZ, [RZ] ;  /* 0x00000000fffff984 */ /* 0x000fe20000000800 */
[----:B------:R2:W-:Y:S01]  /*f080*/  LDGSTS.E.BYPASS.LTC128B.128 [R222+0x1880], [R22.64], !P0 ;  /* 0x0188000016de7fae */ /* 0x0005e2000c101d4c */
[----:B------:R-:W-:-:S04]  /*f090*/  LOP3.LUT P0, RZ, R24, 0x2, RZ, 0xc0, !PT ;  /* 0x0000000218ff7812 */ /* 0x000fc8000780c0ff */
[----:B------:R-:W-:-:S13]  /*f0a0*/  ISETP.LT.OR P0, PT, R3, 0x1, !P0 ;  /* 0x000000010300780c */ /* 0x000fda0004701670 */
[----:B------:R3:W-:Y:S01]  /*f0b0*/  LDGSTS.E.BYPASS.LTC128B.128 [R222+0x2480], [R22.64+0x40], !P0 ;  /* 0x0248004016de7fae */ /* 0x0007e2000c101d4c */
[----:B------:R-:W-:Y:S01]  /*f0c0*/  LOP3.LUT P0, RZ, R24, 0x4, RZ, 0xc0, !PT ;  /* 0x0000000418ff7812 */ /* 0x000fe2000780c0ff */
[----:B-1----:R-:W-:Y:S03]  /*f0d0*/  HMMA.16816.F32 R84, R12, R38, RZ ;  /* 0x000000260c54723c */ /* 0x002fe600000018ff */
[----:B------:R-:W-:-:S05]  /*f0e0*/  ISETP.LT.OR P0, PT, R3, 0x1, !P0 ;  /* 0x000000010300780c */ /* 0x000fca0004701670 */
[C---:B--2---:R-:W-:Y:S08]  /*f0f0*/  HMMA.16816.F32 R68, R8.reuse, R36, RZ ;  /* 0x000000240844723c */ /* 0x044ff000000018ff */
[----:B------:R1:W-:Y:S01]  /*f100*/  LDGSTS.E.BYPASS.LTC128B.128 [R222+0x3080], [R22.64+0x80], !P0 ;  /* 0x0308008016de7fae */ /* 0x0003e2000c101d4c */
[----:B------:R-:W-:Y:S01]  /*f110*/  @!P2 LOP3.LUT P0, RZ, R25, 0x1, RZ, 0xc0, !PT ;  /* 0x0000000119ffa812 */ /* 0x000fe2000780c0ff */
[----:B------:R-:W-:Y:S03]  /*f120*/  HMMA.16816.F32 R60, R8, R32, RZ ;  /* 0x00000020083c723c */ /* 0x000fe600000018ff */
[----:B------:R-:W-:-:S05]  /*f130*/  @!P2 ISETP.LT.OR P0, PT, R3, 0x21, !P0 ;  /* 0x000000210300a80c */ /* 0x000fca0004701670 */
[C---:B------:R-:W-:Y:S08]  /*f140*/  HMMA.16816.F32 R52, R8.reuse, R28, RZ ;  /* 0x0000001c0834723c */ /* 0x040ff000000018ff */
[----:B------:R1:W-:Y:S01]  /*f150*/  @!P2 LDGSTS.E.BYPASS.LTC128B.128 [R222+0x2080], [R20.64], !P0 ;  /* 0x0208000014deafae */ /* 0x0003e2000c101d4c */
[----:B------:R-:W-:Y:S01]  /*f160*/  @!P2 LOP3.LUT P0, RZ, R25, 0x2, RZ, 0xc0, !PT ;  /* 0x0000000219ffa812 */ /* 0x000fe2000780c0ff */
[----:B------:R-:W-:Y:S03]  /*f170*/  HMMA.16816.F32 R64, R8, R38, RZ ;  /* 0x000000260840723c */ /* 0x000fe600000018ff */
[----:B------:R-:W-:-:S05]  /*f180*/  @!P2 ISETP.LT.OR P0, PT, R3, 0x21, !P0 ;  /* 0x000000210300a80c */ /* 0x000fca0004701670 */
[C---:B------:R-:W-:Y:S08]  /*f190*/  HMMA.16816.F32 R56, R8.reuse, R34, RZ ;  /* 0x000000220838723c */ /* 0x040ff000000018ff */
[----:B------:R-:W-:Y:S01]  /*f1a0*/  HMMA.16816.F32 R8, R8, R30, RZ ;  /* 0x0000001e0808723c */ /* 0x000fe200000018ff */
[----:B------:R1:W-:Y:S01]  /*f1b0*/  @!P2 LDGSTS.E.BYPASS.LTC128B.128 [R222+0x2c80], [R20.64+0x40], !P0 ;  /* 0x02c8004014deafae */ /* 0x0003e2000c101d4c */
[----:B------:R-:W-:-:S06]  /*f1c0*/  @!P2 ISETP.LT.OR P0, PT, R3, 0x21, P4 ;  /* 0x000000210300a80c */ /* 0x000fcc0002701670 */
[C---:B------:R-:W-:Y:S07]  /*f1d0*/  HMMA.16816.F32 R24, R12.reuse, R36, RZ ;  /* 0x000000240c18723c */ /* 0x040fee00000018ff */
[----:B------:R1:W-:Y:S01]  /*f1e0*/  @!P2 LDGSTS.E.BYPASS.LTC128B.128 [R222+0x3880], [R20.64+0x80], !P0 ;  /* 0x0388008014deafae */ /* 0x0003e2000c101d4c */
[C---:B------:R-:W-:Y:S01]  /*f1f0*/  HMMA.16816.F32 R36, R12.reuse, R32, RZ ;  /* 0x000000200c24723c */ /* 0x040fe200000018ff */
[----:B------:R-:W-:Y:S02]  /*f200*/  ISETP.GT.AND P0, PT, R121, R241, PT ;  /* 0x000000f17900720c */ /* 0x000fe40003f04270 */
[----:B------:R-:W0:Y:S05]  /*f210*/  LDGDEPBAR ;  /* 0x00000000000079af */ /* 0x000e2a0000000000 */
[C---:B------:R-:W-:Y:S01]  /*f220*/  HMMA.16816.F32 R80, R12.reuse, R34, RZ ;  /* 0x000000220c50723c */ /* 0x040fe200000018ff */
[----:B------:R-:W-:Y:S07]  /*f230*/  LDSM.16.M88.4 R32, [R208+0x4880] ;  /* 0x00488000d020783b */ /* 0x000fee0000000200 */
[C---:B------:R-:W-:Y:S08]  /*f240*/  HMMA.16816.F32 R72, R12.reuse, R28, RZ ;  /* 0x0000001c0c48723c */ /* 0x040ff000000018ff */
[----:B------:R-:W-:Y:S01]  /*f250*/  HMMA.16816.F32 R92, R12, R30, RZ ;  /* 0x0000001e0c5c723c */ /* 0x000fe200000018ff */
[----:B------:R-:W-:Y:S04]  /*f260*/  LDSM.16.M88.4 R28, [R208+0x4c80] ;  /* 0x004c8000d01c783b */ /* 0x000fe80000000200 */
[----:B------:R-:W-:Y:S03]  /*f270*/  LDSM.16.M88.4 R12, [R208+0x5080] ;  /* 0x00508000d00c783b */ /* 0x000fe60000000200 */
[C---:B---3--:R-:W-:Y:S01]  /*f280*/  HMMA.16816.F32 R108, R4.reuse, R40, R68 ;  /* 0x00000028046c723c */ /* 0x048fe20000001844 */
[----:B-1----:R-:W-:Y:S07]  /*f290*/  LDSM.16.M88.4 R20, [R212+0x9080] ;  /* 0x00908000d414783b */ /* 0x002fee0000000200 */
[C---:B------:R-:W-:Y:S08]  /*f2a0*/  HMMA.16816.F32 R104, R4.reuse, R44, R60 ;  /* 0x0000002c0468723c */ /* 0x040ff0000000183c */
[C---:B----4-:R-:W-:Y:S01]  /*f2b0*/  HMMA.16816.F32 R100, R4.reuse, R48, R52 ;  /* 0x000000300464723c */ /* 0x050fe20000001834 */
[----:B------:R-:W-:Y:S07]  /*f2c0*/  LDSM.16.M88.4 R52, [R213+0xc00] ;  /* 0x000c0000d534783b */ /* 0x000fee0000000200 */
[C---:B------:R-:W-:Y:S08]  /*f2d0*/  HMMA.16816.F32 R96, R4.reuse, R42, R64 ;  /* 0x0000002a0460723c */ /* 0x040ff00000001840 */
[C---:B------:R-:W-:Y:S01]  /*f2e0*/  HMMA.16816.F32 R88, R4.reuse, R46, R56 ;  /* 0x0000002e0458723c */ /* 0x040fe20000001838 */
[----:B------:R-:W-:Y:S07]  /*f2f0*/  LDSM.16.M88.4 R56, [R213+0x1400] ;  /* 0x00140000d538783b */ /* 0x000fee0000000200 */
[----:B------:R-:W-:Y:S01]  /*f300*/  HMMA.16816.F32 R76, R4, R50, R8 ;  /* 0x00000032044c723c */ /* 0x000fe20000001808 */
[----:B------:R-:W1:Y:S04]  /*f310*/  LDSM.16.M88.4 R4, [R211+0x9080] ;  /* 0x00908000d304783b */ /* 0x000e680000000200 */
[----:B------:R-:W2:Y:S03]  /*f320*/  LDSM.16.M88.4 R8, [R211+0x8080] ;  /* 0x00808000d308783b */ /* 0x000ea60000000200 */
[C---:B------:R-:W-:Y:S01]  /*f330*/  HMMA.16816.F32 R68, R16.reuse, R40, R24 ;  /* 0x000000281044723c */ /* 0x040fe20000001818 */
[----:B------:R-:W-:Y:S07]  /*f340*/  LDSM.16.M88.4 R24, [R212+0x8080] ;  /* 0x00808000d418783b */ /* 0x000fee0000000200 */
[C---:B------:R-:W-:Y:S08]  /*f350*/  HMMA.16816.F32 R40, R16.reuse, R42, R84 ;  /* 0x0000002a1028723c */ /* 0x040ff00000001854 */
[C---:B------:R-:W-:Y:S08]  /*f360*/  HMMA.16816.F32 R60, R16.reuse, R44, R36 ;  /* 0x0000002c103c723c */ /* 0x040ff00000001824 */
[C---:B------:R-:W-:Y:S08]  /*f370*/  HMMA.16816.F32 R64, R16.reuse, R48, R72 ;  /* 0x000000301040723c */ /* 0x040ff00000001848 */
[C---:B------:R-:W-:Y:S01]  /*f380*/  HMMA.16816.F32 R36, R16.reuse, R46, R80 ;  /* 0x0000002e1024723c */ /* 0x040fe20000001850 */
[----:B------:R-:W3:Y:S07]  /*f390*/  LDSM.16.M88.4 R44, [R213+0x1000] ;  /* 0x00100000d52c783b */ /* 0x000eee0000000200 */
[----:B------:R-:W-:Y:S01]  /*f3a0*/  HMMA.16816.F32 R16, R16, R50, R92 ;  /* 0x000000321010723c */ /* 0x000fe2000000185c */
[----:B------:R-:W-:Y:S07]  /*f3b0*/  LDSM.16.M88.4 R48, [R208+0x5c80] ;  /* 0x005c8000d030783b */ /* 0x000fee0000000200 */
[C---:B-1----:R-:W-:Y:S08]  /*f3c0*/  HMMA.16816.F32 R104, R4.reuse, R28, R104 ;  /* 0x0000001c0468723c */ /* 0x042ff00000001868 */
[----:B------:R-:W-:Y:S08]  /*f3d0*/  HMMA.16816.F32 R96, R4, R34, R96 ;  /* 0x000000220460723c */ /* 0x000ff00000001860 */
[-C--:B--2---:R-:W-:Y:S08]  /*f3e0*/  HMMA.16816.F32 R72, R8, R32.reuse, R68 ;  /* 0x000000200848723c */ /* 0x084ff00000001844 */
[C---:B------:R-:W-:Y:S08]  /*f3f0*/  HMMA.16816.F32 R80, R4.reuse, R32, R108 ;  /* 0x000000200450723c */ /* 0x040ff0000000186c */
[C---:B------:R-:W-:Y:S08]  /*f400*/  HMMA.16816.F32 R100, R4.reuse, R12, R100 ;  /* 0x0000000c0464723c */ /* 0x040ff00000001864 */
[----:B------:R-:W-:Y:S08]  /*f410*/  HMMA.16816.F32 R88, R4, R30, R88 ;  /* 0x0000001e0458723c */ /* 0x000ff00000001858 */
[----:B------:R-:W-:Y:S01]  /*f420*/  HMMA.16816.F32 R68, R8, R34, R40 ;  /* 0x000000220844723c */ /* 0x000fe20000001828 */
[----:B------:R-:W-:Y:S07]  /*f430*/  LDSM.16.M88.4 R40, [R208+0x5480] ;  /* 0x00548000d028783b */ /* 0x000fee0000000200 */
[----:B------:R-:W-:Y:S08]  /*f440*/  HMMA.16816.F32 R76, R4, R14, R76 ;  /* 0x0000000e044c723c */ /* 0x000ff0000000184c */
[C---:B------:R-:W-:Y:S08]  /*f450*/  HMMA.16816.F32 R32, R8.reuse, R28, R60 ;  /* 0x0000001c0820723c */ /* 0x040ff0000000183c */
[C---:B------:R-:W-:Y:S01]  /*f460*/  HMMA.16816.F32 R28, R8.reuse, R30, R36 ;  /* 0x0000001e081c723c */ /* 0x040fe20000001824 */
[----:B------:R-:W-:Y:S07]  /*f470*/  LDSM.16.M88.4 R36, [R208+0x5880] ;  /* 0x00588000d024783b */ /* 0x000fee0000000200 */
[C---:B------:R-:W-:Y:S08]  /*f480*/  HMMA.16816.F32 R4, R8.reuse, R12, R64 ;  /* 0x0000000c0804723c */ /* 0x040ff00000001840 */
[----:B------:R-:W-:Y:S01]  /*f490*/  HMMA.16816.F32 R8, R8, R14, R16 ;  /* 0x0000000e0808723c */ /* 0x000fe20000001810 */
[----:B------:R-:W1:Y:S04]  /*f4a0*/  LDSM.16.M88.4 R12, [R211+0xb080] ;  /* 0x00b08000d30c783b */ /* 0x000e680000000200 */
[----:B------:R-:W2:Y:S03]  /*f4b0*/  LDSM.16.M88.4 R16, [R211+0xa080] ;  /* 0x00a08000d310783b */ /* 0x000ea60000000200 */
[C---:B------:R-:W-:Y:S08]  /*f4c0*/  HMMA.16816.F32 R60, R20.reuse, R54, R96 ;  /* 0x00000036143c723c */ /* 0x040ff00000001860 */
[C---:B---3--:R-:W-:Y:S08]  /*f4d0*/  HMMA.16816.F32 R108, R20.reuse, R44, R104 ;  /* 0x0000002c146c723c */ /* 0x048ff00000001868 */
[C---:B------:R-:W-:Y:S08]  /*f4e0*/  HMMA.16816.F32 R64, R20.reuse, R52, R80 ;  /* 0x000000341440723c */ /* 0x040ff00000001850 */
[C---:B------:R-:W-:Y:S08]  /*f4f0*/  HMMA.16816.F32 R104, R20.reuse, R46, R88 ;  /* 0x0000002e1468723c */ /* 0x040ff00000001858 */
[----:B------:R-:W-:Y:S08]  /*f500*/  HMMA.16816.F32 R112, R20, R56, R100 ;  /* 0x000000381470723c */ /* 0x000ff00000001864 */
[----:B------:R-:W-:Y:S08]  /*f510*/  HMMA.16816.F32 R96, R24, R52, R72 ;  /* 0x000000341860723c */ /* 0x000ff00000001848 */
[----:B------:R-:W-:Y:S01]  /*f520*/  HMMA.16816.F32 R100, R20, R58, R76 ;  /* 0x0000003a1464723c */ /* 0x000fe2000000184c */
[----:B------:R-:W-:Y:S07]  /*f530*/  LDSM.16.M88.4 R20, [R213+0x2000] ;  /* 0x00200000d514783b */ /* 0x000fee0000000200 */
[C---:B------:R-:W-:Y:S08]  /*f540*/  HMMA.16816.F32 R92, R24.reuse, R54, R68 ;  /* 0x00000036185c723c */ /* 0x040ff00000001844 */
[C---:B------:R-:W-:Y:S01]  /*f550*/  HMMA.16816.F32 R88, R24.reuse, R44, R32 ;  /* 0x0000002c1858723c */ /* 0x040fe20000001820 */
[----:B------:R-:W-:Y:S07]  /*f560*/  LDSM.16.M88.4 R32, [R213+0x1800] ;  /* 0x00180000d520783b */ /* 0x000fee0000000200 */
[C---:B------:R-:W-:Y:S01]  /*f570*/  HMMA.16816.F32 R84, R24.reuse, R46, R28 ;  /* 0x0000002e1854723c */ /* 0x040fe2000000181c */
[----:B------:R-:W-:Y:S07]  /*f580*/  LDSM.16.M88.4 R28, [R213+0x1c00] ;  /* 0x001c0000d51c783b */ /* 0x000fee0000000200 */
[C---:B------:R-:W-:Y:S01]  /*f590*/  HMMA.16816.F32 R80, R24.reuse, R56, R4 ;  /* 0x000000381850723c */ /* 0x040fe20000001804 */
[----:B------:R-:W-:Y:S07]  /*f5a0*/  LDSM.16.M88.4 R4, [R212+0xb080] ;  /* 0x00b08000d404783b */ /* 0x000fee0000000200 */
[----:B------:R-:W-:Y:S01]  /*f5b0*/  HMMA.16816.F32 R76, R24, R58, R8 ;  /* 0x0000003a184c723c */ /* 0x000fe20000001808 */
[----:B------:R-:W3:Y:S01]  /*f5c0*/  LDSM.16.M88.4 R8, [R212+0xa080] ;  /* 0x00a08000d408783b */ /* 0x000ee20000000200 */
[----:B------:R-:W-:-:S06]  /*f5d0*/  DEPBAR.LE SB0, 0x0 ;  /* 0x000080000000791a */ /* 0x000fcc0000000000 */
[C---:B-1----:R-:W-:Y:S08]  /*f5e0*/  HMMA.16816.F32 R72, R12.reuse, R40, R64 ;  /* 0x000000280c48723c */ /* 0x042ff00000001840 */
[----:B------:R-:W-:Y:S08]  /*f5f0*/  HMMA.16816.F32 R68, R12, R42, R60 ;  /* 0x0000002a0c44723c */ /* 0x000ff0000000183c */
[----:B--2---:R-:W-:Y:S08]  /*f600*/  HMMA.16816.F32 R44, R16, R40, R96 ;  /* 0x00000028102c723c */ /* 0x004ff00000001860 */
[C---:B------:R-:W-:Y:S08]  /*f610*/  HMMA.16816.F32 R64, R12.reuse, R36, R108 ;  /* 0x000000240c40723c */ /* 0x040ff0000000186c */
[C---:B------:R-:W-:Y:S08]  /*f620*/  HMMA.16816.F32 R60, R12.reuse, R38, R104 ;  /* 0x000000260c3c723c */ /* 0x040ff00000001868 */
[C---:B------:R-:W-:Y:S08]  /*f630*/  HMMA.16816.F32 R56, R12.reuse, R48, R112 ;  /* 0x000000300c38723c */ /* 0x040ff00000001870 */
[----:B------:R-:W-:Y:S08]  /*f640*/  HMMA.16816.F32 R52, R12, R50, R100 ;  /* 0x000000320c34723c */ /* 0x000ff00000001864 */
[C---:B------:R-:W-:Y:S08]  /*f650*/  HMMA.16816.F32 R40, R16.reuse, R42, R92 ;  /* 0x0000002a1028723c */ /* 0x040ff0000000185c */
[C---:B------:R-:W-:Y:S08]  /*f660*/  HMMA.16816.F32 R24, R16.reuse, R36, R88 ;  /* 0x000000241018723c */ /* 0x040ff00000001858 */
[C---:B------:R-:W-:Y:S08]  /*f670*/  HMMA.16816.F32 R36, R16.reuse, R38, R84 ;  /* 0x000000261024723c */ /* 0x040ff00000001854 */
[C---:B------:R-:W-:Y:S08]  /*f680*/  HMMA.16816.F32 R12, R16.reuse, R48, R80 ;  /* 0x00000030100c723c */ /* 0x040ff00000001850 */
[----:B------:R-:W-:Y:S08]  /*f690*/  HMMA.16816.F32 R16, R16, R50, R76 ;  /* 0x000000321010723c */ /* 0x000ff0000000184c */
[-C--:B---3--:R-:W-:Y:S08]  /*f6a0*/  HMMA.16816.F32 R48, R8, R32.reuse, R44 ;  /* 0x000000200830723c */ /* 0x088ff0000000182c */
[----:B------:R-:W-:Y:S08]  /*f6b0*/  HMMA.16816.F32 R80, R4, R32, R72 ;  /* 0x000000200450723c */ /* 0x000ff00000001848 */
[-C--:B------:R-:W-:Y:S08]  /*f6c0*/  HMMA.16816.F32 R44, R8, R34.reuse, R40 ;  /* 0x00000022082c723c */ /* 0x080ff00000001828 */
[C---:B------:R-:W-:Y:S08]  /*f6d0*/  HMMA.16816.F32 R84, R4.reuse, R34, R68 ;  /* 0x000000220454723c */ /* 0x040ff00000001844 */
[C---:B------:R-:W-:Y:S08]  /*f6e0*/  HMMA.16816.F32 R76, R4.reuse, R28, R64 ;  /* 0x0000001c044c723c */ /* 0x040ff00000001840 */
[----:B------:R-:W-:Y:S08]  /*f6f0*/  HMMA.16816.F32 R72, R4, R30, R60 ;  /* 0x0000001e0448723c */ /* 0x000ff0000000183c */
[C---:B------:R-:W-:Y:S08]  /*f700*/  HMMA.16816.F32 R40, R8.reuse, R28, R24 ;  /* 0x0000001c0828723c */ /* 0x040ff00000001818 */
[----:B------:R-:W-:Y:S08]  /*f710*/  HMMA.16816.F32 R36, R8, R30, R36 ;  /* 0x0000001e0824723c */ /* 0x000ff00000001824 */
[C---:B------:R-:W-:Y:S08]  /*f720*/  HMMA.16816.F32 R64, R4.reuse, R20, R56 ;  /* 0x000000140440723c */ /* 0x040ff00000001838 */
[----:B------:R-:W-:Y:S08]  /*f730*/  HMMA.16816.F32 R60, R4, R22, R52 ;  /* 0x00000016043c723c */ /* 0x000ff00000001834 */
[C---:B------:R-:W-:Y:S08]  /*f740*/  HMMA.16816.F32 R28, R8.reuse, R20, R12 ;  /* 0x00000014081c723c */ /* 0x040ff0000000180c */
[----:B------:R-:W-:Y:S01]  /*f750*/  HMMA.16816.F32 R32, R8, R22, R16 ;  /* 0x000000160820723c */ /* 0x000fe20000001810 */
[----:B------:R-:W-:Y:S06]  /*f760*/  BAR.SYNC.DEFER_BLOCKING 0x0 ;  /* 0x0000000000007b1d */ /* 0x000fec0000010000 */
[----:B------:R-:W-:Y:S07]  /*f770*/  @!P0 BRA `(.L_x_450) ;  /* 0x000001b000008947 */ /* 0x000fee0003800000 */
        /* <DEDUP_REMOVED lines=8> */
[----:B------:R-:W-:-:S04]  /*f800*/  @P0 IADD3 R5, P2, P1, R248, UR6, R4 ;  /* 0x00000006f8050c10 */ /* 0x000fc8000f95e004 */
[----:B------:R-:W-:Y:S02]  /*f810*/  @P0 IADD3.X R8, R243, UR7, R3, P2, P1 ;  /* 0x00000007f3080c10 */ /* 0x000fe400097e2403 */
        /* <DEDUP_REMOVED lines=17> */
.L_x_450:
        /* <DEDUP_REMOVED lines=43> */
[----:B--2---:R1:W2:Y:S02]  /*fbe0*/  MUFU.TANH R10, R4 ;  /* 0x00000004000a7308 */ /* 0x0042a40000002400 */
[----:B-1----:R-:W-:Y:S02]  /*fbf0*/  LOP3.LUT R4, R5, 0x7ffffffc, RZ, 0xc0, !PT ;  /* 0x7ffffffc05047812 */ /* 0x002fe400078ec0ff */
[----:B------:R-:W1:Y:S03]  /*fc00*/  SHFL.IDX PT, R5, R11, RZ, 0x1c1f ;  /* 0x001c1fff0b057589 */ /* 0x000e6600000e0000 */
[----:B------:R-:W-:Y:S02]  /*fc10*/  IMAD.IADD R4, R3, 0x1, -R4 ;  /* 0x0000000103047824 */ /* 0x000fe400078e0a04 */
[----:B------:R-:W-:-:S03]  /*fc20*/  FMUL.FTZ R3, R40, c[0x0][0x320] ;  /* 0x0000c80028037a20 */ /* 0x000fc60000410000 */
[----:B------:R-:W-:Y:S01]  /*fc30*/  SHF.L.U32 R251, R4, 0x1, RZ ;  /* 0x0000000104fb7819 */ /* 0x000fe200000006ff */
[----:B------:R1:W1:Y:S01]  /*fc40*/  MUFU.TANH R8, R3 ;  /* 0x0000000300087308 */ /* 0x0002620000002400 */
[----:B------:R-:W-:Y:S02]  /*fc50*/  FMUL.FTZ R4, R48, c[0x0][0x320] ;  /* 0x0000c80030047a20 */ /* 0x000fe40000410000 */
[----:B------:R-:W-:Y:S01]  /*fc60*/  IADD3 R20, -R251, R116, R128 ;  /* 0x00000074fb147210 */ /* 0x000fe20007ffe180 */
[----:B------:R-:W-:-:S04]  /*fc70*/  IMAD.IADD R23, R116, 0x1, -R251 ;  /* 0x0000000174177824 */ /* 0x000fc800078e0afb */
[----:B------:R2:W2:Y:S01]  /*fc80*/  MUFU.TANH R7, R4 ;  /* 0x0000000400077308 */ /* 0x0004a20000002400 */
[----:B-1----:R-:W-:-:S05]  /*fc90*/  IADD3 R3, -R251, 0x1, R122 ;  /* 0x00000001fb037810 */ /* 0x002fca0007ffe17a */
[----:B------:R-:W-:-:S05]  /*fca0*/  IMAD.IADD R3, R3, 0x1, -R129 ;  /* 0x0000000103037824 */ /* 0x000fca00078e0a81 */
[C---:B------:R-:W-:Y:S02]  /*fcb0*/  IADD3 R17, R3.reuse, c[0x0][0x328], RZ ;  /* 0x0000ca0003117a10 */ /* 0x040fe40007ffe0ff */
[----:B------:R-:W-:Y:S02]  /*fcc0*/  IADD3 R21, R3, UR8, RZ ;  /* 0x0000000803157c10 */ /* 0x000fe4000fffe0ff */
[-C--:B--2---:R-:W-:Y:S02]  /*fcd0*/  IADD3 R4, R17, R5.reuse, RZ ;  /* 0x0000000511047210 */ /* 0x084fe40007ffe0ff */
[----:B------:R-:W-:Y:S02]  /*fce0*/  IADD3 R3, R21, R5, RZ ;  /* 0x0000000515037210 */ /* 0x000fe40007ffe0ff */
[----:B------:R-:W-:Y:S01]  /*fcf0*/  IMNMX R4, R4, R20, PT ;  /* 0x0000001404047217 */ /* 0x000fe20003800200 */
[----:B------:R-:W-:Y:S05]  /*fd00*/  @!P5 BRA `(.L_x_451) ;  /* 0x000001400000d947 */ /* 0x000fea0003800000 */
[----:B---34-:R-:W-:Y:S01]  /*fd10*/  IADD3 R5, -R129, R128, R5 ;  /* 0x0000008081057210 */ /* 0x018fe20007ffe105 */
        /* <DEDUP_REMOVED lines=10> */
.L_x_453:
[----:B------:R-:W-:-:S04]  /*fdc0*/  MOV R6, c[0x0][0x32c] ;  /* 0x0000cb0000067a02 */ /* 0x000fc80000000f00 */
[----:B------:R-:W-:-:S13]  /*fdd0*/  ISETP.NE.AND P0, PT, R6, 0x1, PT ;  /* 0x000000010600780c */ /* 0x000fda0003f05270 */
[----:B------:R-:W-:-:S05]  /*fde0*/  @P0 IMAD.HI.U32 R6, R5, c[0x0][0x330], RZ ;  /* 0x0000cc0005060a27 */ /* 0x000fca00078e00ff */
[----:B------:R-:W-:Y:S02]  /*fdf0*/  @P0 SHF.R.U32.HI R5, RZ, c[0x0][0x334], R6 ;  /* 0x0000cd00ff050a19 */ /* 0x000fe40000011606 */
.L_x_454:
[----:B------:R-:W-:Y:S05]  /*fe00*/  BSYNC B0 ;  /* 0x0000000000007941 */ /* 0x000fea0003800000 */
.L_x_452:
[----:B------:R-:W-:-:S05]  /*fe10*/  IMAD R5, R5, c[0x0][0x32c], R23 ;  /* 0x0000cb0005057a24 */ /* 0x000fca00078e0217 */
[----:B------:R-:W-:Y:S02]  /*fe20*/  IADD3 R6, R5, c[0x0][0x32c], RZ ;  /* 0x0000cb0005067a10 */ /* 0x000fe40007ffe0ff */
[----:B------:R-:W-:Y:S02]  /*fe30*/  IMNMX R3, R3, R5, !PT ;  /* 0x0000000503037217 */ /* 0x000fe40007800200 */
[----:B------:R-:W-:Y:S02]  /*fe40*/  IMNMX R4, R4, R6, PT ;  /* 0x0000000604047217 */ /* 0x000fe40003800200 */
.L_x_451:
[C---:B---34-:R-:W-:Y:S01]  /*fe50*/  ISETP.GE.AND P0, PT, R116.reuse, 0x2, PT ;  /* 0x000000027400780c */ /* 0x058fe20003f06270 */
[----:B------:R-:W1:Y:S01]  /*fe60*/  SHFL.IDX PT, R5, R11, 0x1, 0x1c1f ;  /* 0x003c1f000b057f89 */ /* 0x000e6200000e0000 */
[----:B------:R-:W-:Y:S02]  /*fe70*/  ISETP.GE.AND P1, PT, R116, 0x9, PT ;  /* 0x000000097400780c */ /* 0x000fe40003f26270 */
[----:B------:R-:W-:Y:S02]  /*fe80*/  P2R R29, PR, RZ, 0x1 ;  /* 0x00000001ff1d7803 */ /* 0x000fe40000000000 */
[----:B------:R-:W-:-:S02]  /*fe90*/  ISETP.GT.AND P0, PT, R3, 0x1, !P0 ;  /* 0x000000010300780c */ /* 0x000fc40004704270 */
[----:B------:R-:W-:Y:S02]  /*fea0*/  P2R R28, PR, RZ, 0x2 ;  /* 0x00000002ff1c7803 */ /* 0x000fe40000000000 */
[----:B------:R-:W-:Y:S02]  /*feb0*/  ISETP.LT.OR P0, PT, R4, 0x2, P0 ;  /* 0x000000020400780c */ /* 0x000fe40000701670 */
[----:B------:R-:W-:Y:S02]  /*fec0*/  ISETP.GE.AND P6, PT, R116, 0x12, PT ;  /* 0x000000127400780c */ /* 0x000fe40003fc6270 */
        /* <DEDUP_REMOVED lines=9> */
[C---:B------:R-:W-:Y:S02]  /*ff60*/  ISETP.GE.AND P5, PT, R116.reuse, 0x19, PT ;  /* 0x000000197400780c */ /* 0x040fe40003fa6270 */
        /* <DEDUP_REMOVED lines=77> */
.L_x_457:
[----:B------:R-:W-:-:S04]  /*10440*/  MOV R6, c[0x0][0x32c] ;  /* 0x0000cb0000067a02 */ /* 0x000fc80000000f00 */
[----:B------:R-:W-:-:S13]  /*10450*/  ISETP.NE.AND P0, PT, R6, 0x1, PT ;  /* 0x000000010600780c */ /* 0x000fda0003f05270 */
[----:B------:R-:W-:-:S05]  /*10460*/  @P0 IMAD.HI.U32 R6, R5, c[0x0][0x330], RZ ;  /* 0x0000cc0005060a27 */ /* 0x000fca00078e00ff */
[----:B------:R-:W-:Y:S02]  /*10470*/  @P0 SHF.R.U32.HI R5, RZ, c[0x0][0x334], R6 ;  /* 0x0000cd00ff050a19 */ /* 0x000fe40000011606 */
.L_x_458:
[----:B------:R-:W-:Y:S05]  /*10480*/  BSYNC B0 ;  /* 0x0000000000007941 */ /* 0x000fea0003800000 */
.L_x_456:
[----:B------:R-:W-:-:S05]  /*10490*/  IMAD R5, R5, c[0x0][0x32c], R23 ;  /* 0x0000cb0005057a24 */ /* 0x000fca00078e0217 */
[----:B------:R-:W-:Y:S02]  /*104a0*/  IADD3 R6, R5, c[0x0][0x32c], RZ ;  /* 0x0000cb0005067a10 */ /* 0x000fe40007ffe0ff */
[----:B------:R-:W-:Y:S02]  /*104b0*/  IMNMX R3, R3, R5, !PT ;  /* 0x0000000503037217 */ /* 0x000fe40007800200 */
[----:B------:R-:W-:Y:S02]  /*104c0*/  IMNMX R4, R4, R6, PT ;  /* 0x0000000604047217 */ /* 0x000fe40003800200 */
.L_x_455:
        /* <DEDUP_REMOVED lines=83> */
.L_x_461:
[----:B------:R-:W-:-:S04]  /*10a00*/  MOV R6, c[0x0][0x32c] ;  /* 0x0000cb0000067a02 */ /* 0x000fc80000000f00 */
[----:B------:R-:W-:-:S13]  /*10a10*/  ISETP.NE.AND P0, PT, R6, 0x1, PT ;  /* 0x000000010600780c */ /* 0x000fda0003f05270 */
[----:B------:R-:W-:-:S05]  /*10a20*/  @P0 IMAD.HI.U32 R6, R5, c[0x0][0x330], RZ ;  /* 0x0000cc0005060a27 */ /* 0x000fca00078e00ff */
[----:B------:R-:W-:Y:S02]  /*10a30*/  @P0 SHF.R.U32.HI R5, RZ, c[0x0][0x334], R6 ;  /* 0x0000cd00ff050a19 */ /* 0x000fe40000011606 */
.L_x_462:
[----:B------:R-:W-:Y:S05]  /*10a40*/  BSYNC B0 ;  /* 0x0000000000007941 */ /* 0x000fea0003800000 */
.L_x_460:
[----:B------:R-:W-:-:S05]  /*10a50*/  IMAD R5, R5, c[0x0][0x32c], R23 ;  /* 0x0000cb0005057a24 */ /* 0x000fca00078e0217 */
[----:B------:R-:W-:Y:S02]  /*10a60*/  IADD3 R6, R5, c[0x0][0x32c], RZ ;  /* 0x0000cb0005067a10 */ /* 0x000fe40007ffe0ff */
[----:B------:R-:W-:Y:S02]  /*10a70*/  IMNMX R3, R3, R5, !PT ;  /* 0x0000000503037217 */ /* 0x000fe40007800200 */
[----:B------:R-:W-:Y:S02]  /*10a80*/  IMNMX R4, R4, R6, PT ;  /* 0x0000000604047217 */ /* 0x000fe40003800200 */
.L_x_459:
        /* <DEDUP_REMOVED lines=83> */
.L_x_465:
[----:B------:R-:W-:-:S04]  /*10fc0*/  MOV R5, c[0x0][0x32c] ;  /* 0x0000cb0000057a02 */ /* 0x000fc80000000f00 */
[----:B------:R-:W-:-:S13]  /*10fd0*/  ISETP.NE.AND P0, PT, R5, 0x1, PT ;  /* 0x000000010500780c */ /* 0x000fda0003f05270 */
[----:B------:R-:W-:-:S05]  /*10fe0*/  @P0 IMAD.HI.U32 R5, R4, c[0x0][0x330], RZ ;  /* 0x0000cc0004050a27 */ /* 0x000fca00078e00ff */
[----:B------:R-:W-:Y:S02]  /*10ff0*/  @P0 SHF.R.U32.HI R4, RZ, c[0x0][0x334], R5 ;  /* 0x0000cd00ff040a19 */ /* 0x000fe40000011605 */
.L_x_466:
[----:B------:R-:W-:Y:S05]  /*11000*/  BSYNC B0 ;  /* 0x0000000000007941 */ /* 0x000fea0003800000 */
.L_x_464:
[----:B------:R-:W-:-:S05]  /*11010*/  IMAD R4, R4, c[0x0][0x32c], R23 ;  /* 0x0000cb0004047a24 */ /* 0x000fca00078e0217 */
[----:B------:R-:W-:Y:S02]  /*11020*/  IADD3 R5, R4, c[0x0][0x32c], RZ ;  /* 0x0000cb0004057a10 */ /* 0x000fe40007ffe0ff */
[----:B------:R-:W-:Y:S02]  /*11030*/  IMNMX R3, R3, R4, !PT ;  /* 0x0000000403037217 */ /* 0x000fe40007800200 */
[----:B------:R-:W-:Y:S02]  /*11040*/  IMNMX R12, R12, R5, PT ;  /* 0x000000050c0c7217 */ /* 0x000fe40003800200 */
.L_x_463:
        /* <DEDUP_REMOVED lines=30> */
[----:B-----5:R-:W-:Y:S01]  /*11230*/  LDSM.16.MT88.4 R148, [R209+0x2880] ;  /* 0x00288000d194783b */ /* 0x020fe20000004200 */
        /* <DEDUP_REMOVED lines=35> */
[----:B------:R-:W-:-:S04]  /*11470*/  ISETP.LT.OR P0, PT, R12, 0x19, P0 ;  /* 0x000000190c00780c */ /* 0x000fc80000701670 */
[----:B------:R-:W-:Y:S02]  /*11480*/  FSEL R107, R16, -INF , !P0 ;  /* 0xff800000106b7808 */ /* 0x000fe40004000000 */
[----:B------:R-:W-:-:S04]  /*11490*/  ISETP.GT.AND P0, PT, R3, 0x19, !P4 ;  /* 0x000000190300780c */ /* 0x000fc80006704270 */
[----:B------:R-:W-:-:S04]  /*114a0*/  ISETP.LT.OR P0, PT, R12, 0x1a, P0 ;  /* 0x0000001a0c00780c */ /* 0x000fc80000701670 */
[----:B------:R-:W-:Y:S02]  /*114b0*/  FSEL R184, R15, -INF , !P0 ;  /* 0xff8000000fb87808 */ /* 0x000fe40004000000 */
[----:B-1----:R-:W-:Y:S02]  /*114c0*/  FMNMX.FTZ R106, R106, R4, !PT ;  /* 0x000000046a6a7209 */ /* 0x002fe40007810000 */
[----:B------:R-:W1:Y:S01]  /*114d0*/  SHFL.BFLY PT, R4, R105, 0x2, 0x1f ;  /* 0x0c401f0069047f89 */ /* 0x000e6200000e0000 */
[----:B------:R-:W-:-:S04]  /*114e0*/  ISETP.GT.AND P0, PT, R3, 0x20, !P3 ;  /* 0x000000200300780c */ /* 0x000fc80005f04270 */
        /* <DEDUP_REMOVED lines=9> */
[----:B------:R-:W-:Y:S01]  /*11580*/  FSEL R191, R14, -INF , !P0 ;  /* 0xff8000000ebf7808 */ /* 0x000fe20004000000 */
[----:B------:R-:W-:Y:S01]  /*11590*/  FMUL.FTZ R14, R106, c[0x0][0x2d0] ;  /* 0x0000b4006a0e7a20 */ /* 0x000fe20000410000 */
        /* <DEDUP_REMOVED lines=246> */
[----:B------:R-:W-:Y:S02]  /*12500*/  FFMA.FTZ R2, R191, c[0x0][0x2d0], -R0 ;  /* 0x0000b400bf027a23 */ /* 0x000fe40000010800 */
[----:B------:R-:W-:Y:S02]  /*12510*/  FADD.FTZ R7, R234, R5 ;  /* 0x00000005ea077221 */ /* 0x000fe40000010000 */
[----:B------:R-:W-:-:S02]  /*12520*/  FADD.FTZ R4, R47, R10 ;  /* 0x0000000a2f047221 */ /* 0x000fc40000010000 */
        /* <DEDUP_REMOVED lines=12> */
[----:B------:R-:W-:Y:S01]  /*125f0*/  FADD.FTZ R5, R223, R5 ;  /* 0x00000005df057221 */ /* 0x000fe20000010000 */
[----:B------:R-:W-:Y:S01]  /*12600*/  IADD3 R223, R239, -0x2, RZ ;  /* 0xfffffffeefdf7810 */ /* 0x000fe20007ffe0ff */
        /* <DEDUP_REMOVED lines=13> */
[----:B------:R-:W-:Y:S01]  /*126e0*/  FADD.FTZ R0, R0, R8 ;  /* 0x0000000800007221 */ /* 0x000fe20000010000 */
[----:B------:R-:W-:Y:S01]  /*126f0*/  STL [R1], R4 ;  /* 0x0000000401007387 */ /* 0x000fe20000100800 */
[----:B------:R-:W-:-:S03]  /*12700*/  FADD.FTZ R252, R252, R10 ;  /* 0x0000000afcfc7221 */ /* 0x000fc60000010000 */
[----:B------:R1:W-:Y:S01]  /*12710*/  STL [R1+0x4], R2 ;  /* 0x0000040201007387 */ /* 0x0003e20000100800 */
[----:B------:R-:W-:Y:S01]  /*12720*/  FADD.FTZ R252, R204, R252 ;  /* 0x000000fcccfc7221 */ /* 0x000fe20000010000 */
[----:B------:R-:W-:Y:S02]  /*12730*/  HMMA.16816.F32 R132, R92, R88, R20 ;  /* 0x000000585c84723c */ /* 0x000fe40000001814 */
[----:B------:R2:W-:Y:S01]  /*12740*/  STL [R1+0x8], R0 ;  /* 0x0000080001007387 */ /* 0x0005e20000100800 */
[----:B------:R-:W-:-:S04]  /*12750*/  FADD.FTZ R252, R203, R252 ;  /* 0x000000fccbfc7221 */ /* 0x000fc80000010000 */
[----:B------:R-:W-:Y:S01]  /*12760*/  FADD.FTZ R252, R202, R252 ;  /* 0x000000fccafc7221 */ /* 0x000fe20000010000 */
[----:B------:R-:W-:Y:S03]  /*12770*/  HMMA.16816.F32 R136, R92, R90, R136 ;  /* 0x0000005a5c88723c */ /* 0x000fe60000001888 */
[----:B------:R-:W-:-:S05]  /*12780*/  FADD.FTZ R252, R201, R252 ;  /* 0x000000fcc9fc7221 */ /* 0x000fca0000010000 */
[----:B------:R-:W-:Y:S01]  /*12790*/  HMMA.16816.F32 R148, R92, R108, R16 ;  /* 0x0000006c5c94723c */ /* 0x000fe20000001810 */
[----:B-1----:R-:W-:-:S07]  /*127a0*/  IADD3 R2, R3, c[0x0][0x328], RZ ;  /* 0x0000ca0003027a10 */ /* 0x002fce0007ffe0ff */
[C---:B------:R-:W-:Y:S08]  /*127b0*/  HMMA.16816.F32 R152, R92.reuse, R110, R152 ;  /* 0x0000006e5c98723c */ /* 0x040ff00000001898 */
        /* <DEDUP_REMOVED lines=17> */
.L_x_468:
[----:B------:R-:W-:-:S13]  /*128d0*/  ISETP.NE.AND P0, PT, R4, 0x1, PT ;  /* 0x000000010400780c */ /* 0x000fda0003f05270 */
[----:B------:R-:W-:-:S05]  /*128e0*/  @P0 IMAD.HI.U32 R3, R0, c[0x0][0x330], RZ ;  /* 0x0000cc0000030a27 */ /* 0x000fca00078e00ff */
[----:B------:R-:W-:-:S05]  /*128f0*/  @P0 SHF.R.U32.HI R0, RZ, c[0x0][0x334], R3 ;  /* 0x0000cd00ff000a19 */ /* 0x000fca0000011603 */
.L_x_469:
[----:B------:R-:W-:-:S05]  /*12900*/  IMAD R0, R0, R4, c[0x0][0x32c] ;  /* 0x0000cb0000007624 */ /* 0x000fca00078e0204 */
[----:B------:R-:W-:-:S05]  /*12910*/  IMNMX R2, R2, R0, PT ;  /* 0x0000000002027217 */ /* 0x000fca0003800200 */
.L_x_467:
[----:B--2---:R-:W-:-:S05]  /*12920*/  IMAD.HI R2, R2, 0x2aaaaaab, RZ ;  /* 0x2aaaaaab02027827 */ /* 0x004fca00078e02ff */
[----:B------:R-:W-:-:S04]  /*12930*/  SHF.R.U32.HI R0, RZ, 0x1f, R2 ;  /* 0x0000001fff007819 */ /* 0x000fc80000011602 */
[----:B------:R-:W-:-:S04]  /*12940*/  LEA.HI.SX32 R2, R2, R0, 0x1d ;  /* 0x0000000002027211 */ /* 0x000fc800078feaff */
[----:B------:R-:W-:-:S04]  /*12950*/  IMNMX R3, R241, R2, !PT ;  /* 0x00000002f1037217 */ /* 0x000fc80007800200 */
[----:B------:R-:W-:Y:S01]  /*12960*/  ISETP.GE.AND P0, PT, R223, R3, PT ;  /* 0x00000003df00720c */ /* 0x000fe20003f06270 */
[----:B------:R1:W-:-:S12]  /*12970*/  STL [R1+0xc], R3 ;  /* 0x00000c0301007387 */ /* 0x0003d80000100800 */
[----:B------:R-:W-:Y:S05]  /*12980*/  @!P0 BRA `(.L_x_470) ;  /* 0x000044f000008947 */ /* 0x000fea0003800000 */
[C---:B------:R-:W-:Y:S01]  /*12990*/  IADD3 R250, P0, R246.reuse, 0x20, RZ ;  /* 0x00000020f6fa7810 */ /* 0x040fe20007f1e0ff */
[----:B------:R-:W-:Y:S01]  /*129a0*/  IMAD.MOV.U32 R5, RZ, RZ, R249 ;  /* 0x000000ffff057224 */ /* 0x000fe200078e00f9 */
[----:B------:R-:W-:Y:S01]  /*129b0*/  MOV R103, R105 ;  /* 0x0000006900677202 */ /* 0x000fe20000000f00 */
[----:B------:R-:W-:Y:S01]  /*129c0*/  IMAD.MOV.U32 R4, RZ, RZ, R248 ;  /* 0x000000ffff047224 */ /* 0x000fe200078e00f8 */
[----:B------:R-:W-:Y:S01]  /*129d0*/  IADD3.X R249, RZ, R245, RZ, P0, !PT ;  /* 0x000000f5fff97210 */ /* 0x000fe200007fe4ff */
[----:B------:R-:W-:Y:S01]  /*129e0*/  IMAD.MOV.U32 R102, RZ, RZ, R106 ;  /* 0x000000ffff667224 */ /* 0x000fe200078e006a */
[----:B------:R-:W-:Y:S01]  /*129f0*/  IADD3 R248, P0, R246, 0x40, RZ ;  /* 0x00000040f6f87810 */ /* 0x000fe20007f1e0ff */
[----:B------:R-:W-:Y:S01]  /*12a00*/  IMAD.MOV.U32 R107, RZ, RZ, R104 ;  /* 0x000000ffff6b7224 */ /* 0x000fe200078e0068 */
[----:B------:R-:W-:-:S03]  /*12a10*/  MOV R108, R100 ;  /* 0x00000064006c7202 */ /* 0x000fc60000000f00 */
[----:B------:R-:W-:Y:S01]  /*12a20*/  IMAD.X R247, RZ, RZ, R245, P0 ;  /* 0x000000fffff77224 */ /* 0x000fe200000e06f5 */
[----:B------:R-:W-:-:S05]  /*12a30*/  IADD3 R246, P0, R4, 0x20, RZ ;  /* 0x0000002004f67810 */ /* 0x000fca0007f1e0ff */
[----:B------:R-:W-:Y:S01]  /*12a40*/  IMAD.X R245, RZ, RZ, R243, P0 ;  /* 0x000000fffff57224 */ /* 0x000fe200000e06f3 */
[----:B------:R-:W-:-:S04]  /*12a50*/  IADD3 R244, P0, R4, 0x40, RZ ;  /* 0x0000004004f47810 */ /* 0x000fc80007f1e0ff */
[----:B------:R-:W-:Y:S02]  /*12a60*/  IADD3.X R243, RZ, R243, RZ, P0, !PT ;  /* 0x000000f3fff37210 */ /* 0x000fe400007fe4ff */
.L_x_489:
[----:B------:R-:W2:Y:S01]  /*12a70*/  LDL R224, [R1+0x48] ;  /* 0x0000480001e07983 */ /* 0x000ea20000100800 */
[----:B------:R-:W-:Y:S04]  /*12a80*/  DEPBAR.LE SB0, 0x0 ;  /* 0x000080000000791a */ /* 0x000fe80000000000 */
[----:B------:R-:W3:Y:S04]  /*12a90*/  LDL R0, [R1+0x20] ;  /* 0x0000200001007983 */ /* 0x000ee80000100800 */
[----:B------:R-:W-:Y:S06]  /*12aa0*/  BAR.SYNC.DEFER_BLOCKING 0x0 ;  /* 0x0000000000007b1d */ /* 0x000fec0000010000 */
        /* <DEDUP_REMOVED lines=10> */
[----:B--2---:R-:W-:Y:S02]  /*12b50*/  ISETP.GT.AND P0, PT, R224, R223, PT ;  /* 0x000000dfe000720c */ /* 0x004fe40003f04270 */
[C---:B---3--:R-:W-:Y:S02]  /*12b60*/  LOP3.LUT P5, RZ, R0.reuse, 0x100, RZ, 0xc0, !PT ;  /* 0x0000010000ff7812 */ /* 0x048fe400078ac0ff */
[C---:B------:R-:W-:Y:S02]  /*12b70*/  LOP3.LUT P4, RZ, R0.reuse, 0x80, RZ, 0xc0, !PT ;  /* 0x0000008000ff7812 */ /* 0x040fe4000788c0ff */
[----:B------:R-:W-:Y:S07]  /*12b80*/  LOP3.LUT P3, RZ, R0, 0x200, RZ, 0xc0, !PT ;  /* 0x0000020000ff7812 */ /* 0x000fee000786c0ff */
[----:B------:R-:W-:-:S05]  /*12b90*/  @P0 BRA `(.L_x_471) ;  /* 0x0000031000000947 */ /* 0x000fca0003800000 */
[----:B-1--4-:R-:W-:Y:S01]  /*12ba0*/  SHF.R.S32.HI R0, RZ, 0x1f, R223 ;  /* 0x0000001fff007819 */ /* 0x012fe200000114df */
[----:B------:R-:W2:Y:S04]  /*12bb0*/  LDL.64 R22, [R1+0x40] ;  /* 0x0000400001167983 */ /* 0x000ea80000100a00 */
[----:B------:R-:W3:Y:S01]  /*12bc0*/  LDL.64 R20, [R1+0x38] ;  /* 0x0000380001147983 */ /* 0x000ee20000100a00 */
[----:B------:R-:W-:Y:S03]  /*12bd0*/  IMAD R0, R0, c[0x0][0x208], RZ ;  /* 0x0000820000007a24 */ /* 0x000fe600078e02ff */
[----:B------:R-:W1:Y:S01]  /*12be0*/  S2R R2, SR_TID.X ;  /* 0x0000000000027919 */ /* 0x000e620000002100 */
[C---:B------:R-:W-:Y:S01]  /*12bf0*/  IMAD R0, R223.reuse, c[0x0][0x20c], R0 ;  /* 0x00008300df007a24 */ /* 0x040fe200078e0200 */
[----:B-1----:R-:W-:Y:S01]  /*12c00*/  ISETP.GT.AND P1, PT, R2, 0x3f, PT ;  /* 0x0000003f0200780c */ /* 0x002fe20003f24270 */
[----:B------:R-:W-:Y:S04]  /*12c10*/  IMAD.WIDE.U32 R2, R223, c[0x0][0x208], RZ ;  /* 0x00008200df027a25 */ /* 0x000fe800078e00ff */
[----:B------:R-:W-:Y:S02]  /*12c20*/  IMAD.IADD R0, R3, 0x1, R0 ;  /* 0x0000000103007824 */ /* 0x000fe400078e0200 */
[----:B------:R-:W-:Y:S04]  /*12c30*/  IMAD.WIDE.U32 R2, R2, 0x30, RZ ;  /* 0x0000003002027825 */ /* 0x000fe800078e00ff */
[----:B------:R-:W-:Y:S02]  /*12c40*/  IMAD R0, R0, 0x30, RZ ;  /* 0x0000003000007824 */ /* 0x000fe400078e02ff */
[----:B------:R-:W-:Y:S02]  /*12c50*/  @!P1 IMAD.MOV.U32 R5, RZ, RZ, c[0x0][0x208] ;  /* 0x00008200ff059624 */ /* 0x000fe400078e00ff */
[----:B------:R-:W-:Y:S02]  /*12c60*/  @!P1 IMAD.MOV.U32 R6, RZ, RZ, c[0x0][0x20c] ;  /* 0x00008300ff069624 */ /* 0x000fe400078e00ff */
[----:B------:R-:W-:Y:S01]  /*12c70*/  IMAD.IADD R0, R3, 0x1, R0 ;  /* 0x0000000103007824 */ /* 0x000fe200078e0200 */
[C---:B------:R-:W-:Y:S04]  /*12c80*/  @!P1 LEA R4, P0, R5.reuse, R2, 0x5 ;  /* 0x0000000205049211 */ /* 0x040fe800078028ff */
[----:B------:R-:W-:Y:S02]  /*12c90*/  @!P1 LEA.HI.X R3, R5, R0, R6, 0x5, P0 ;  /* 0x0000000005039211 */ /* 0x000fe400000f2c06 */
[-C--:B--2---:R-:W-:Y:S05]  /*12ca0*/  IADD3 R5, P0, R22, R2.reuse, RZ ;  /* 0x0000000216057210 */ /* 0x084fea0007f1e0ff */
[----:B---3--:R-:W-:Y:S01]  /*12cb0*/  IMAD.X R7, R0, 0x1, R21, P0 ;  /* 0x0000000100077824 */ /* 0x008fe200000e0615 */
        /* <DEDUP_REMOVED lines=10> */
[----:B------:R-:W-:Y:S03]  /*12d60*/  IADD3 R2, P0, R248, R2, RZ ;  /* 0x00000002f8027210 */ /* 0x000fe60007f1e0ff */
[----:B------:R1:W-:Y:S02]  /*12d70*/  LDGSTS.E.BYPASS.LTC128B.128 [R222+0x2480], [R12.64], !P4 ;  /* 0x024800000cde7fae */ /* 0x0003e4000e101d4c */
[----:B------:R-:W-:Y:S01]  /*12d80*/  IMAD.X R0, R0, 0x1, R247, P0 ;  /* 0x0000000100007824 */ /* 0x000fe200000e06f7 */
[C---:B------:R-:W-:Y:S04]  /*12d90*/  LEA R10, P0, R2.reuse, c[0x0][0x1f8], 0x1 ;  /* 0x00007e00020a7a11 */ /* 0x040fe800078008ff */
[----:B------:R-:W-:Y:S02]  /*12da0*/  LEA.HI.X R11, R2, c[0x0][0x1fc], R0, 0x1, P0 ;  /* 0x00007f00020b7a11 */ /* 0x000fe400000f0c00 */
[----:B------:R-:W-:Y:S03]  /*12db0*/  @!P1 IADD3 R0, P0, R4, R22, RZ ;  /* 0x0000001604009210 */ /* 0x000fe60007f1e0ff */
[----:B------:R1:W-:Y:S02]  /*12dc0*/  LDGSTS.E.BYPASS.LTC128B.128 [R222+0x3080], [R10.64], !P3 ;  /* 0x030800000ade7fae */ /* 0x0003e4000d901d4c */
[C---:B------:R-:W-:Y:S01]  /*12dd0*/  @!P1 IMAD.X R2, R3.reuse, 0x1, R21, P0 ;  /* 0x0000000103029824 */ /* 0x040fe200000e0615 */
[C---:B------:R-:W-:Y:S04]  /*12de0*/  @!P1 LEA R8, P0, R0.reuse, c[0x0][0x1f8], 0x1 ;  /* 0x00007e0000089a11 */ /* 0x040fe800078008ff */
[----:B------:R-:W-:Y:S02]  /*12df0*/  @!P1 LEA.HI.X R9, R0, c[0x0][0x1fc], R2, 0x1, P0 ;  /* 0x00007f0000099a11 */ /* 0x000fe400000f0c02 */
[----:B------:R-:W-:Y:S03]  /*12e00*/  @!P1 IADD3 R0, P0, R4, R250, RZ ;  /* 0x000000fa04009210 */ /* 0x000fe60007f1e0ff */
[----:B------:R1:W-:Y:S02]  /*12e10*/  @!P1 LDGSTS.E.BYPASS.LTC128B.128 [R222+0x2080], [R8.64], !P5 ;  /* 0x0208000008de9fae */ /* 0x0003e4000e901d4c */
[C---:B------:R-:W-:Y:S01]  /*12e20*/  @!P1 IMAD.X R2, R3.reuse, 0x1, R249, P0 ;  /* 0x0000000103029824 */ /* 0x040fe200000e06f9 */
        /* <DEDUP_REMOVED lines=8> */
.L_x_471:
[-C--:B-1--4-:R-:W-:Y:S01]  /*12eb0*/  HMMA.16816.F32 R4, R48, R16.reuse, RZ ;  /* 0x000000103004723c */ /* 0x092fe200000018ff */
        /* <DEDUP_REMOVED lines=192> */
[----:B--234-:R-:W2:Y:S04]  /*13ac0*/  LDL.64 R226, [R1+0x30] ;  /* 0x0000300001e27983 */ /* 0x01cea80000100a00 */
[----:B------:R-:W3:Y:S04]  /*13ad0*/  LDL.64 R224, [R1+0x28] ;  /* 0x0000280001e07983 */ /* 0x000ee80000100a00 */
[----:B------:R-:W4:Y:S02]  /*13ae0*/  S2R R0, SR_TID.X ;  /* 0x0000000000007919 */ /* 0x000f240000002100 */
[----:B----4-:R-:W-:Y:S04]  /*13af0*/  SHF.R.S32.HI R2, RZ, 0x1f, R0 ;  /* 0x0000001fff027819 */ /* 0x010fe80000011400 */
[----:B------:R-:W-:Y:S02]  /*13b00*/  LEA.HI R2, R2, R0, RZ, 0x2 ;  /* 0x0000000002027211 */ /* 0x000fe400078f10ff */
[----:B------:R-:W-:Y:S02]  /*13b10*/  IADD3 R0, R223, -0x1, RZ ;  /* 0xffffffffdf007810 */ /* 0x000fe40007ffe0ff */
[----:B------:R-:W-:Y:S02]  /*13b20*/  SHF.R.S32.HI R2, RZ, 0x2, R2 ;  /* 0x00000002ff027819 */ /* 0x000fe40000011402 */
[----:B------:R-:W-:Y:S02]  /*13b30*/  SHF.R.S32.HI R5, RZ, 0x1f, R0 ;  /* 0x0000001fff057819 */ /* 0x000fe40000011400 */
[----:B------:R-:W-:Y:S01]  /*13b40*/  IADD3 R4, -R2, 0x30, RZ ;  /* 0x0000003002047810 */ /* 0x000fe20007ffe1ff */
[----:B------:R-:W-:Y:S03]  /*13b50*/  IMAD.WIDE.U32 R2, R0, c[0x0][0x1e0], RZ ;  /* 0x0000780000027a25 */ /* 0x000fe600078e00ff */
[----:B------:R-:W-:Y:S01]  /*13b60*/  ISETP.GE.AND P1, PT, R4, 0x1, PT ;  /* 0x000000010400780c */ /* 0x000fe20003f26270 */
[----:B------:R-:W-:Y:S04]  /*13b70*/  IMAD R5, R5, c[0x0][0x1e0], RZ ;  /* 0x0000780005057a24 */ /* 0x000fe800078e02ff */
[----:B------:R-:W-:Y:S04]  /*13b80*/  IMAD R0, R0, c[0x0][0x1e4], R5 ;  /* 0x0000790000007a24 */ /* 0x000fe800078e0205 */
[----:B------:R-:W-:Y:S02]  /*13b90*/  IMAD.IADD R0, R3, 0x1, R0 ;  /* 0x0000000103007824 */ /* 0x000fe400078e0200 */
[----:B------:R-:W-:Y:S04]  /*13ba0*/  IMAD.WIDE.U32 R2, R2, 0x30, RZ ;  /* 0x0000003002027825 */ /* 0x000fe800078e00ff */
[----:B------:R-:W-:Y:S04]  /*13bb0*/  IMAD R0, R0, 0x30, RZ ;  /* 0x0000003000007824 */ /* 0x000fe800078e02ff */
[----:B------:R-:W-:Y:S01]  /*13bc0*/  IMAD.IADD R0, R3, 0x1, R0 ;  /* 0x0000000103007824 */ /* 0x000fe200078e0200 */
[-C--:B--2---:R-:W-:Y:S05]  /*13bd0*/  @P1 IADD3 R3, P0, R226, R2.reuse, RZ ;  /* 0x00000002e2031210 */ /* 0x084fea0007f1e0ff */
[----:B---3--:R-:W-:Y:S01]  /*13be0*/  @P1 IMAD.X R7, R0, 0x1, R225, P0 ;  /* 0x0000000100071824 */ /* 0x008fe200000e06e1 */
[-C--:B------:R-:W-:Y:S05]  /*13bf0*/  @P1 IADD3 R5, P0, R246, R2.reuse, RZ ;  /* 0x00000002f6051210 */ /* 0x080fea0007f1e0ff */
[----:B------:R-:W-:Y:S01]  /*13c00*/  @P1 IMAD.X R8, R0, 0x1, R245, P0 ;  /* 0x0000000100081824 */ /* 0x000fe200000e06f5 */
[----:B------:R-:W-:Y:S05]  /*13c10*/  @P1 IADD3 R6, P0, R244, R2, RZ ;  /* 0x00000002f4061210 */ /* 0x000fea0007f1e0ff */
        /* <DEDUP_REMOVED lines=14> */
[----:B------:R-:W-:Y:S04]  /*13d00*/  @P0 IADD3 R2, P2, R2, UR6, RZ ;  /* 0x0000000602020c10 */ /* 0x000fe8000ff5e0ff */
[----:B------:R-:W-:Y:S02]  /*13d10*/  @P0 IADD3.X R0, R0, UR7, RZ, P2, !PT ;  /* 0x0000000700000c10 */ /* 0x000fe400097fe4ff */
        /* <DEDUP_REMOVED lines=15> */
.L_x_472:
[----:B--234-:R-:W2:Y:S01]  /*13e10*/  LDL R2, [R1+0x4c] ;  /* 0x00004c0001027983 */ /* 0x01cea20000100800 */
[----:B------:R-:W-:Y:S02]  /*13e20*/  IMAD.MOV.U32 R0, RZ, RZ, c[0x0][0x2c4] ;  /* 0x0000b100ff007624 */ /* 0x000fe400078e00ff */
[----:B------:R-:W-:Y:S01]  /*13e30*/  IMAD.MOV.U32 R36, RZ, RZ, c[0x0][0x32c] ;  /* 0x0000cb00ff247624 */ /* 0x000fe200078e00ff */
[----:B------:R-:W3:Y:S02]  /*13e40*/  LDL R33, [R1+0x1c] ;  /* 0x00001c0001217983 */ /* 0x000ee40000100800 */
[----:B------:R-:W-:Y:S02]  /*13e50*/  ISETP.NE.AND P0, PT, R0, 0x1, PT ;  /* 0x000000010000780c */ /* 0x000fe40003f05270 */
[----:B------:R-:W3:Y:S04]  /*13e60*/  LDL R32, [R1+0x24] ;  /* 0x0000240001207983 */ /* 0x000ee80000100800 */
[----:B------:R-:W0:Y:S07]  /*13e70*/  LDGDEPBAR ;  /* 0x00000000000079af */ /* 0x000e2e0000000000 */
[----:B--2---:R-:W-:Y:S04]  /*13e80*/  @P0 IMAD.HI.U32 R0, R2, c[0x0][0x2c8], RZ ;  /* 0x0000b20002000a27 */ /* 0x004fe800078e00ff */
[----:B------:R-:W-:Y:S01]  /*13e90*/  IMAD.MOV.U32 R5, RZ, RZ, R2 ;  /* 0x000000ffff057224 */ /* 0x000fe200078e0002 */
[----:B------:R-:W-:Y:S01]  /*13ea0*/  @P0 SHF.R.U32.HI R5, RZ, c[0x0][0x2cc], R0 ;  /* 0x0000b300ff050a19 */ /* 0x000fe20000011600 */
[----:B------:R-:W-:Y:S01]  /*13eb0*/  IMAD R0, R223, -0x30, RZ ;  /* 0xffffffd0df007824 */ /* 0x000fe200078e02ff */
[----:B------:R-:W-:Y:S03]  /*13ec0*/  ISETP.GE.AND P0, PT, R36, 0x1, PT ;  /* 0x000000012400780c */ /* 0x000fe60003f06270 */
[----:B------:R-:W2:Y:S01]  /*13ed0*/  SHFL.IDX PT, R4, R5, RZ, 0x1c1f ;  /* 0x001c1fff05047589 */ /* 0x000ea200000e0000 */
[----:B------:R-:W-:Y:S04]  /*13ee0*/  IADD3 R7, -R251, 0x1, R0 ;  /* 0x00000001fb077810 */ /* 0x000fe80007ffe100 */
[----:B---3--:R-:W-:Y:S04]  /*13ef0*/  IADD3 R7, -R32, R7, R33 ;  /* 0x0000000720077210 */ /* 0x008fe80007ffe121 */
        /* <DEDUP_REMOVED lines=18> */
.L_x_475:
[----:B------:R-:W-:Y:S04]  /*14020*/  MOV R8, c[0x0][0x32c] ;  /* 0x0000cb0000087a02 */ /* 0x000fe80000000f00 */
[----:B------:R-:W-:Y:S11]  /*14030*/  ISETP.NE.AND P0, PT, R8, 0x1, PT ;  /* 0x000000010800780c */ /* 0x000ff60003f05270 */
[----:B------:R-:W-:Y:S02]  /*14040*/  @!UPT UIADD3 URZ, URZ, URZ, URZ ;  /* 0x0000003f3f3ff290 */ /* 0x000fe4000fffe03f */
[----:B------:R-:W-:Y:S05]  /*14050*/  @P0 IMAD.HI.U32 R8, R4, c[0x0][0x330], RZ ;  /* 0x0000cc0004080a27 */ /* 0x000fea00078e00ff */
[----:B------:R-:W-:Y:S02]  /*14060*/  @P0 SHF.R.U32.HI R4, RZ, c[0x0][0x334], R8 ;  /* 0x0000cd00ff040a19 */ /* 0x000fe40000011608 */
.L_x_476:
[----:B------:R-:W-:Y:S05]  /*14070*/  BSYNC B0 ;  /* 0x0000000000007941 */ /* 0x000fea0003800000 */
.L_x_474:
[----:B------:R-:W-:Y:S04]  /*14080*/  IMAD.IADD R8, R0, 0x1, -R251 ;  /* 0x0000000100087824 */ /* 0x000fe800078e0afb */
[----:B------:R-:W-:Y:S05]  /*14090*/  IMAD R4, R4, c[0x0][0x32c], R8 ;  /* 0x0000cb0004047a24 */ /* 0x000fea00078e0208 */
[----:B------:R-:W-:Y:S02]  /*140a0*/  IADD3 R8, R4, c[0x0][0x32c], RZ ;  /* 0x0000cb0004087a10 */ /* 0x000fe40007ffe0ff */
[----:B------:R-:W-:Y:S02]  /*140b0*/  IMNMX R2, R2, R4, !PT ;  /* 0x0000000402027217 */ /* 0x000fe40007800200 */
[----:B------:R-:W-:Y:S02]  /*140c0*/  IMNMX R3, R3, R8, PT ;  /* 0x0000000803037217 */ /* 0x000fe40003800200 */
.L_x_473:
        /* <DEDUP_REMOVED lines=73> */
.L_x_479:
[----:B------:R-:W-:Y:S04]  /*14560*/  MOV R14, c[0x0][0x32c] ;  /* 0x0000cb00000e7a02 */ /* 0x000fe80000000f00 */
[----:B------:R-:W-:Y:S11]  /*14570*/  ISETP.NE.AND P0, PT, R14, 0x1, PT ;  /* 0x000000010e00780c */ /* 0x000ff60003f05270 */
[----:B------:R-:W-:Y:S02]  /*14580*/  @!UPT UIADD3 URZ, URZ, URZ, URZ ;  /* 0x0000003f3f3ff290 */ /* 0x000fe4000fffe03f */
[----:B------:R-:W-:Y:S05]  /*14590*/  @P0 IMAD.HI.U32 R14, R4, c[0x0][0x330], RZ ;  /* 0x0000cc00040e0a27 */ /* 0x000fea00078e00ff */
[----:B------:R-:W-:Y:S02]  /*145a0*/  @P0 SHF.R.U32.HI R4, RZ, c[0x0][0x334], R14 ;  /* 0x0000cd00ff040a19 */ /* 0x000fe4000001160e */
.L_x_480:
[----:B------:R-:W-:Y:S05]  /*145b0*/  BSYNC B0 ;  /* 0x0000000000007941 */ /* 0x000fea0003800000 */
.L_x_478:
[----:B------:R-:W-:Y:S04]  /*145c0*/  IMAD.IADD R14, R0, 0x1, -R251 ;  /* 0x00000001000e7824 */ /* 0x000fe800078e0afb */
[----:B------:R-:W-:Y:S05]  /*145d0*/  IMAD R4, R4, c[0x0][0x32c], R14 ;  /* 0x0000cb0004047a24 */ /* 0x000fea00078e020e */
[----:B------:R-:W-:Y:S02]  /*145e0*/  IADD3 R14, R4, c[0x0][0x32c], RZ ;  /* 0x0000cb00040e7a10 */ /* 0x000fe40007ffe0ff */
[----:B------:R-:W-:Y:S02]  /*145f0*/  IMNMX R2, R2, R4, !PT ;  /* 0x0000000402027217 */ /* 0x000fe40007800200 */
[----:B------:R-:W-:Y:S02]  /*14600*/  IMNMX R3, R3, R14, PT ;  /* 0x0000000e03037217 */ /* 0x000fe40003800200 */
.L_x_477:
        /* <DEDUP_REMOVED lines=61> */
.L_x_483:
[----:B------:R-:W-:Y:S04]  /*149e0*/  MOV R14, c[0x0][0x32c] ;  /* 0x0000cb00000e7a02 */ /* 0x000fe80000000f00 */
[----:B------:R-:W-:Y:S11]  /*149f0*/  ISETP.NE.AND P0, PT, R14, 0x1, PT ;  /* 0x000000010e00780c */ /* 0x000ff60003f05270 */
[----:B------:R-:W-:Y:S02]  /*14a00*/  @!UPT UIADD3 URZ, URZ, URZ, URZ ;  /* 0x0000003f3f3ff290 */ /* 0x000fe4000fffe03f */
[----:B------:R-:W-:Y:S05]  /*14a10*/  @P0 IMAD.HI.U32 R14, R4, c[0x0][0x330], RZ ;  /* 0x0000cc00040e0a27 */ /* 0x000fea00078e00ff */
[----:B------:R-:W-:Y:S02]  /*14a20*/  @P0 SHF.R.U32.HI R4, RZ, c[0x0][0x334], R14 ;  /* 0x0000cd00ff040a19 */ /* 0x000fe4000001160e */
.L_x_484:
[----:B------:R-:W-:Y:S05]  /*14a30*/  BSYNC B0 ;  /* 0x0000000000007941 */ /* 0x000fea0003800000 */
.L_x_482:
[----:B------:R-:W-:Y:S04]  /*14a40*/  IMAD.IADD R14, R0, 0x1, -R251 ;  /* 0x00000001000e7824 */ /* 0x000fe800078e0afb */
[----:B------:R-:W-:Y:S05]  /*14a50*/  IMAD R4, R4, c[0x0][0x32c], R14 ;  /* 0x0000cb0004047a24 */ /* 0x000fea00078e020e */
[----:B------:R-:W-:Y:S02]  /*14a60*/  IADD3 R14, R4, c[0x0][0x32c], RZ ;  /* 0x0000cb00040e7a10 */ /* 0x000fe40007ffe0ff */
[----:B------:R-:W-:Y:S02]  /*14a70*/  IMNMX R2, R2, R4, !PT ;  /* 0x0000000402027217 */ /* 0x000fe40007800200 */
[----:B------:R-:W-:Y:S02]  /*14a80*/  IMNMX R3, R3, R14, PT ;  /* 0x0000000e03037217 */ /* 0x000fe40003800200 */
.L_x_481:
        /* <DEDUP_REMOVED lines=61> */
.L_x_487:
[----:B------:R-:W-:Y:S04]  /*14e60*/  MOV R5, c[0x0][0x32c] ;  /* 0x0000cb0000057a02 */ /* 0x000fe80000000f00 */
[----:B------:R-:W-:Y:S11]  /*14e70*/  ISETP.NE.AND P0, PT, R5, 0x1, PT ;  /* 0x000000010500780c */ /* 0x000ff60003f05270 */
[----:B------:R-:W-:Y:S02]  /*14e80*/  @!UPT UIADD3 URZ, URZ, URZ, URZ ;  /* 0x0000003f3f3ff290 */ /* 0x000fe4000fffe03f */
[----:B------:R-:W-:Y:S05]  /*14e90*/  @P0 IMAD.HI.U32 R5, R4, c[0x0][0x330], RZ ;  /* 0x0000cc0004050a27 */ /* 0x000fea00078e00ff */
[----:B------:R-:W-:Y:S02]  /*14ea0*/  @P0 SHF.R.U32.HI R4, RZ, c[0x0][0x334], R5 ;  /* 0x0000cd00ff040a19 */ /* 0x000fe40000011605 */
.L_x_488:
[----:B------:R-:W-:Y:S05]  /*14eb0*/  BSYNC B0 ;  /* 0x0000000000007941 */ /* 0x000fea0003800000 */
.L_x_486:
[----:B------:R-:W-:Y:S04]  /*14ec0*/  IMAD.IADD R0, R0, 0x1, -R251 ;  /* 0x0000000100007824 */ /* 0x000fe800078e0afb */
[----:B------:R-:W-:Y:S05]  /*14ed0*/  IMAD R4, R4, c[0x0][0x32c], R0 ;  /* 0x0000cb0004047a24 */ /* 0x000fea00078e0200 */
[----:B------:R-:W-:Y:S02]  /*14ee0*/  IADD3 R0, R4, c[0x0][0x32c], RZ ;  /* 0x0000cb0004007a10 */ /* 0x000fe40007ffe0ff */
[----:B------:R-:W-:Y:S02]  /*14ef0*/  IMNMX R2, R2, R4, !PT ;  /* 0x0000000402027217 */ /* 0x000fe40007800200 */
[----:B------:R-:W-:Y:S02]  /*14f00*/  IMNMX R3, R3, R0, PT ;  /* 0x0000000003037217 */ /* 0x000fe40003800200 */
.L_x_485:
        /* <DEDUP_REMOVED lines=166> */
[C---:B--2---:R-:W-:Y:S01]  /*15970*/  FMUL.FTZ R6, R3.reuse, R114 ;  /* 0x0000007203067220 */ /* 0x044fe20000410000 */
        /* <DEDUP_REMOVED lines=61> */
[----:B------:R-:W-:Y:S01]  /*15d50*/  FMUL.FTZ R69, R100, R69 ;  /* 0x0000004564457220 */ /* 0x000fe20000410000 */
        /* <DEDUP_REMOVED lines=9> */
[----:B------:R-:W-:Y:S01]  /*15df0*/  FMUL.FTZ R76, R2, R76 ;  /* 0x0000004c024c7220 */ /* 0x000fe20000410000 */
        /* <DEDUP_REMOVED lines=72> */
[C---:B------:R-:W-:Y:S02]  /*16280*/  FMUL.FTZ R39, R3.reuse, R147 ;  /* 0x0000009303277220 */ /* 0x040fe40000410000 */
[C---:B------:R-:W-:Y:S01]  /*16290*/  FMUL.FTZ R79, R0.reuse, R79 ;  /* 0x0000004f004f7220 */ /* 0x040fe20000410000 */
[----:B------:R1:W-:Y:S01]  /*162a0*/  MUFU.EX2 R174, R103 ;  /* 0x0000006700ae7308 */ /* 0x0003e20000000800 */
[C---:B------:R-:W-:Y:S02]  /*162b0*/  FMUL.FTZ R90, R0.reuse, R90 ;  /* 0x0000005a005a7220 */ /* 0x040fe40000410000 */
[----:B------:R-:W-:Y:S02]  /*162c0*/  FMUL.FTZ R91, R0, R91 ;  /* 0x0000005b005b7220 */ /* 0x000fe40000410000 */
[----:B----4-:R-:W-:Y:S02]  /*162d0*/  FMUL.FTZ R36, R100, R144 ;  /* 0x0000009064247220 */ /* 0x010fe40000410000 */
[C---:B------:R-:W-:Y:S02]  /*162e0*/  FMUL.FTZ R94, R0.reuse, R94 ;  /* 0x0000005e005e7220 */ /* 0x040fe40000410000 */
[----:B------:R-:W-:Y:S02]  /*162f0*/  FMUL.FTZ R95, R0, R95 ;  /* 0x0000005f005f7220 */ /* 0x000fe40000410000 */
[----:B------:R-:W-:Y:S01]  /*16300*/  FFMA.FTZ R3, R3, R252, R238 ;  /* 0x000000fc03037223 */ /* 0x000fe200000100ee */
        /* <DEDUP_REMOVED lines=53> */
[----:B------:R-:W2:Y:S01]  /*16660*/  LDL.LU R189, [R1] ;  /* 0x0000000001bd7983 */ /* 0x000ea20000300800 */
[----:B------:R-:W5:Y:S05]  /*16670*/  MUFU.EX2 R181, R111 ;  /* 0x0000006f00b57308 */ /* 0x000f6a0000000800 */
[C---:B------:R-:W-:Y:S08]  /*16680*/  HMMA.16816.F32 R24, R120.reuse, R124, R24 ;  /* 0x0000007c7818723c */ /* 0x040ff00000001818 */
[-C--:B------:R-:W-:Y:S01]  /*16690*/  HMMA.16816.F32 R28, R120, R126.reuse, R28 ;  /* 0x0000007e781c723c */ /* 0x080fe2000000181c */
[--C-:B-1----:R-:W-:Y:S04]  /*166a0*/  FFMA.FTZ R103, R185, c[0x0][0x2d0], -R164.reuse ;  /* 0x0000b400b9677a23 */ /* 0x102fe800000108a4 */
        /* <DEDUP_REMOVED lines=44> */
[----:B------:R-:W5:Y:S06]  /*16970*/  LDL R11, [R1+0xc] ;  /* 0x00000c00010b7983 */ /* 0x000f6c0000100800 */
[----:B------:R-:W-:Y:S01]  /*16980*/  FADD.FTZ R8, R237, R3 ;  /* 0x00000003ed087221 */ /* 0x000fe20000010000 */
[-C--:B------:R-:W-:Y:S04]  /*16990*/  HMMA.16816.F32 R120, R160, R134.reuse, R12 ;  /* 0x00000086a078723c */ /* 0x080fe8000000180c */
[----:B------:R-:W-:Y:S04]  /*169a0*/  FADD.FTZ R8, R235, R8 ;  /* 0x00000008eb087221 */ /* 0x000fe80000010000 */
        /* <DEDUP_REMOVED lines=10> */
[-C--:B------:R-:W-:Y:S01]  /*16a50*/  HMMA.16816.F32 R52, R108, R164.reuse, R52 ;  /* 0x000000a46c34723c */ /* 0x080fe20000001834 */
[----:B------:R-:W-:Y:S07]  /*16a60*/  FADD.FTZ R3, R233, R9 ;  /* 0x00000009e9037221 */ /* 0x000fee0000010000 */
[C---:B------:R-:W-:Y:S01]  /*16a70*/  HMMA.16816.F32 R56, R160.reuse, R164, R56 ;  /* 0x000000a4a038723c */ /* 0x040fe20000001838 */
[----:B------:R-:W-:Y:S03]  /*16a80*/  FADD.FTZ R10, R231, R3 ;  /* 0x00000003e70a7221 */ /* 0x000fe60000010000 */
[----:B--2---:R-:W-:Y:S02]  /*16a90*/  FFMA.FTZ R100, R100, R189, R242 ;  /* 0x000000bd64647223 */ /* 0x004fe400000100f2 */
[----:B---3--:R-:W-:Y:S02]  /*16aa0*/  FFMA.FTZ R3, R0, R193, R227 ;  /* 0x000000c100037223 */ /* 0x008fe400000100e3 */
[-C--:B------:R-:W-:Y:S01]  /*16ab0*/  HMMA.16816.F32 R60, R160, R166.reuse, R60 ;  /* 0x000000a6a03c723c */ /* 0x080fe2000000183c */
[----:B------:R-:W-:Y:S03]  /*16ac0*/  FADD.FTZ R2, R241, R100 ;  /* 0x00000064f1027221 */ /* 0x000fe60000010000 */
[----:B------:R-:W-:Y:S01]  /*16ad0*/  FADD.FTZ R3, R228, R3 ;  /* 0x00000003e4037221 */ /* 0x000fe20000010000 */
[-C--:B------:R-:W-:Y:S01]  /*16ae0*/  MOV R100, R101.reuse ;  /* 0x0000006500647202 */ /* 0x080fe20000000f00 */
[----:B------:R-:W-:Y:S02]  /*16af0*/  FADD.FTZ R2, R240, R2 ;  /* 0x00000002f0027221 */ /* 0x000fe40000010000 */
[----:B------:R-:W-:Y:S01]  /*16b00*/  FADD.FTZ R0, R234, R10 ;  /* 0x0000000aea007221 */ /* 0x000fe20000010000 */
[C---:B------:R-:W-:Y:S03]  /*16b10*/  HMMA.16816.F32 R64, R108.reuse, R166, R64 ;  /* 0x000000a66c40723c */ /* 0x040fe60000001840 */
[----:B------:R-:W-:Y:S02]  /*16b20*/  FADD.FTZ R9, R239, R2 ;  /* 0x00000002ef097221 */ /* 0x000fe40000010000 */
[----:B------:R-:W-:Y:S02]  /*16b30*/  FADD.FTZ R2, R236, R8 ;  /* 0x00000008ec027221 */ /* 0x000fe40000010000 */
[----:B------:R-:W-:Y:S01]  /*16b40*/  FADD.FTZ R9, R226, R9 ;  /* 0x00000009e2097221 */ /* 0x000fe20000010000 */
[-C--:B------:R-:W-:Y:S01]  /*16b50*/  HMMA.16816.F32 R68, R108, R168.reuse, R68 ;  /* 0x000000a86c44723c */ /* 0x080fe20000001844 */
[----:B------:R-:W-:Y:S03]  /*16b60*/  FADD.FTZ R3, R229, R3 ;  /* 0x00000003e5037221 */ /* 0x000fe60000010000 */
[----:B------:R-:W-:Y:S02]  /*16b70*/  FADD.FTZ R10, R224, R2 ;  /* 0x00000002e00a7221 */ /* 0x000fe40000010000 */
        /* <DEDUP_REMOVED lines=15> */
[-C--:B-1----:R-:W-:Y:S04]  /*16c70*/  HMMA.16816.F32 R84, R108, R4.reuse, R84 ;  /* 0x000000046c54723c */ /* 0x082fe80000001854 */
[----:B------:R-:W-:Y:S04]  /*16c80*/  FADD.FTZ R3, R174, R3 ;  /* 0x00000003ae037221 */ /* 0x000fe80000010000 */
[C---:B------:R-:W-:Y:S07]  /*16c90*/  HMMA.16816.F32 R88, R160.reuse, R4, R88 ;  /* 0x00000004a058723c */ /* 0x040fee0000001858 */
        /* <DEDUP_REMOVED lines=13> */
[----:B------:R-:W-:Y:S01]  /*16d70*/  FADD.FTZ R2, R107, R2 ;  /* 0x000000026b027221 */ /* 0x000fe20000010000 */
[----:B------:R-:W-:Y:S01]  /*16d80*/  MOV R107, R104 ;  /* 0x00000068006b7202 */ /* 0x000fe20000000f00 */
[----:B------:R-:W-:Y:S02]  /*16d90*/  FADD.FTZ R4, R183, R5 ;  /* 0x00000005b7047221 */ /* 0x000fe40000010000 */
[----:B------:R-:W-:Y:S02]  /*16da0*/  FADD.FTZ R5, R192, R0 ;  /* 0x00000000c0057221 */ /* 0x000fe40000010000 */
[----:B------:R-:W-:Y:S02]  /*16db0*/  FADD.FTZ R3, R179, R3 ;  /* 0x00000003b3037221 */ /* 0x000fe40000010000 */
[----:B------:R-:W-:Y:S01]  /*16dc0*/  FADD.FTZ R0, R103, R2 ;  /* 0x0000000267007221 */ /* 0x000fe20000010000 */
[----:B------:R1:W-:Y:S01]  /*16dd0*/  STL [R1], R5 ;  /* 0x0000000501007387 */ /* 0x0003e20000100800 */
[----:B------:R-:W-:Y:S01]  /*16de0*/  FADD.FTZ R2, R177, R3 ;  /* 0x00000003b1027221 */ /* 0x000fe20000010000 */
[----:B------:R-:W-:Y:S01]  /*16df0*/  MOV R103, R105 ;  /* 0x0000006900677202 */ /* 0x000fe20000000f00 */
[----:B------:R-:W-:Y:S01]  /*16e00*/  FADD.FTZ R0, R102, R0 ;  /* 0x0000000066007221 */ /* 0x000fe20000010000 */
[----:B------:R-:W-:Y:S01]  /*16e10*/  MOV R102, R106 ;  /* 0x0000006a00667202 */ /* 0x000fe20000000f00 */
[----:B------:R-:W-:Y:S01]  /*16e20*/  FADD.FTZ R252, R181, R4 ;  /* 0x00000004b5fc7221 */ /* 0x000fe20000010000 */
[----:B------:R1:W-:Y:S04]  /*16e30*/  STL [R1+0x4], R2 ;  /* 0x0000040201007387 */ /* 0x0003e80000100800 */
[----:B------:R1:W-:Y:S01]  /*16e40*/  STL [R1+0x8], R0 ;  /* 0x0000080001007387 */ /* 0x0003e20000100800 */
[C---:B-----5:R-:W-:Y:S02]  /*16e50*/  ISETP.GT.AND P0, PT, R223.reuse, R11, PT ;  /* 0x0000000bdf00720c */ /* 0x060fe40003f04270 */
[----:B------:R-:W-:Y:S11]  /*16e60*/  IADD3 R223, R223, -0x1, RZ ;  /* 0xffffffffdfdf7810 */ /* 0x000ff60007ffe0ff */
[----:B-1----:R-:W-:-:S05]  /*16e70*/  @P0 BRA `(.L_x_489) ;  /* 0xffffbbf000000947 */ /* 0x002fca000383ffff */
.L_x_470:
[----:B-1----:R-:W2:Y:S04]  /*16e80*/  LDL R3, [R1+0x24] ;  /* 0x0000240001037983 */ /* 0x002ea80000100800 */
[----:B------:R-:W3:Y:S01]  /*16e90*/  LDL R2, [R1+0x1c] ;  /* 0x00001c0001027983 */ /* 0x000ee20000100800 */
[----:B------:R-:W-:-:S02]  /*16ea0*/  IMAD.MOV.U32 R0, RZ, RZ, c[0x0][0x2c4] ;  /* 0x0000b100ff007624 */ /* 0x000fc400078e00ff */
[----:B------:R-:W-:-:S03]  /*16eb0*/  IMAD.MOV.U32 R4, RZ, RZ, c[0x0][0x32c] ;  /* 0x0000cb00ff047624 */ /* 0x000fc600078e00ff */
[----:B------:R-:W-:Y:S02]  /*16ec0*/  ISETP.NE.AND P1, PT, R0, 0x1, PT ;  /* 0x000000010000780c */ /* 0x000fe40003f25270 */
[----:B------:R-:W1:Y:S01]  /*16ed0*/  S2R R0, SR_CTAID.X ;  /* 0x0000000000007919 */ /* 0x000e620000002500 */
[----:B------:R-:W-:Y:S02]  /*16ee0*/  ISETP.GE.AND P0, PT, R4, 0x1, PT ;  /* 0x000000010400780c */ /* 0x000fe40003f06270 */
[----:B-1----:R-:W-:Y:S01]  /*16ef0*/  LEA R0, R0, 0x7f, 0x7 ;  /* 0x0000007f00007811 */ /* 0x002fe200078e38ff */
[----:B--2---:R-:W-:-:S07]  /*16f00*/  IMAD.MOV.U32 R5, RZ, RZ, R3 ;  /* 0x000000ffff057224 */ /* 0x004fce00078e0003 */
[----:B------:R-:W-:Y:S01]  /*16f10*/  @P1 IMAD.HI.U32 R3, R0, c[0x0][0x2c8], RZ ;  /* 0x0000b20000031a27 */ /* 0x000fe200078e00ff */
[----:B---3--:R-:W-:-:S04]  /*16f20*/  IADD3 R2, R2, 0x1, -R5 ;  /* 0x0000000102027810 */ /* 0x008fc80007ffe805 */
        /* <DEDUP_REMOVED lines=13> */
.L_x_491:
[----:B------:R-:W-:-:S04]  /*17000*/  MOV R3, c[0x0][0x32c] ;  /* 0x0000cb0000037a02 */ /* 0x000fc80000000f00 */
[----:B------:R-:W-:-:S13]  /*17010*/  ISETP.NE.AND P0, PT, R3, 0x1, PT ;  /* 0x000000010300780c */ /* 0x000fda0003f05270 */
[----:B------:R-:W-:-:S05]  /*17020*/  @P0 IMAD.HI.U32 R3, R0, c[0x0][0x330], RZ ;  /* 0x0000cc0000030a27 */ /* 0x000fca00078e00ff */
[----:B------:R-:W-:-:S05]  /*17030*/  @P0 SHF.R.U32.HI R0, RZ, c[0x0][0x334], R3 ;  /* 0x0000cd00ff000a19 */ /* 0x000fca0000011603 */
.L_x_492:
[----:B------:R-:W-:-:S05]  /*17040*/  IMAD R0, R0, c[0x0][0x32c], RZ ;  /* 0x0000cb0000007a24 */ /* 0x000fca00078e02ff */
[----:B------:R-:W-:-:S03]  /*17050*/  IMNMX R2, R2, R0, !PT ;  /* 0x0000000002027217 */ /* 0x000fc60007800200 */
.L_x_490:
        /* <DEDUP_REMOVED lines=29> */
.L_x_496:
[----:B------:R-:W2:Y:S01]  /*17230*/  LDL R102, [R1+0x48] ;  /* 0x0000480001667983 */ /* 0x000ea20000100800 */
[----:B------:R-:W-:Y:S04]  /*17240*/  DEPBAR.LE SB0, 0x0 ;  /* 0x000080000000791a */ /* 0x000fe80000000000 */
[----:B---3--:R-:W3:Y:S01]  /*17250*/  LDL R0, [R1+0x20] ;  /* 0x0000200001007983 */ /* 0x008ee20000100800 */
[----:B------:R-:W-:Y:S02]  /*17260*/  IMAD.MOV.U32 R2, RZ, RZ, R106 ;  /* 0x000000ffff027224 */ /* 0x000fe400078e006a */
[----:B------:R-:W-:Y:S01]  /*17270*/  IMAD.MOV.U32 R3, RZ, RZ, R105 ;  /* 0x000000ffff037224 */ /* 0x000fe200078e0069 */
[----:B------:R-:W-:Y:S01]  /*17280*/  BAR.SYNC.DEFER_BLOCKING 0x0 ;  /* 0x0000000000007b1d */ /* 0x000fe20000010000 */
[----:B------:R-:W-:Y:S05]  /*17290*/  IMAD.MOV.U32 R101, RZ, RZ, R104 ;  /* 0x000000ffff657224 */ /* 0x000fea00078e0068 */
        /* <DEDUP_REMOVED lines=15> */
[----:B-1--4-:R-:W2:Y:S01]  /*17390*/  LDL.64 R28, [R1+0x40] ;  /* 0x00004000011c7983 */ /* 0x012ea20000100a00 */
[----:B------:R-:W-:Y:S03]  /*173a0*/  SHF.R.S32.HI R0, RZ, 0x1f, R223 ;  /* 0x0000001fff007819 */ /* 0x000fe600000114df */
[----:B------:R-:W3:Y:S02]  /*173b0*/  LDL.64 R26, [R1+0x38] ;  /* 0x00003800011a7983 */ /* 0x000ee40000100a00 */
[----:B------:R-:W-:Y:S02]  /*173c0*/  IMAD R0, R0, c[0x0][0x208], RZ ;  /* 0x0000820000007a24 */ /* 0x000fe400078e02ff */
[----:B------:R-:W4:Y:S02]  /*173d0*/  LDL R25, [R1+0x18] ;  /* 0x0000180001197983 */ /* 0x000f240000100800 */
[C---:B------:R-:W-:Y:S02]  /*173e0*/  IMAD R0, R223.reuse, c[0x0][0x20c], R0 ;  /* 0x00008300df007a24 */ /* 0x040fe400078e0200 */
[----:B------:R-:W5:Y:S04]  /*173f0*/  LDL R24, [R1+0x14] ;  /* 0x0000140001187983 */ /* 0x000f680000100800 */
[----:B------:R-:W5:Y:S04]  /*17400*/  LDL R23, [R1+0x10] ;  /* 0x0000100001177983 */ /* 0x000f680000100800 */
[----:B------:R-:W5:Y:S04]  /*17410*/  LDL R22, [R1+0xc] ;  /* 0x00000c0001167983 */ /* 0x000f680000100800 */
[----:B------:R-:W1:Y:S02]  /*17420*/  S2R R4, SR_TID.X ;  /* 0x0000000000047919 */ /* 0x000e640000002100 */
        /* <DEDUP_REMOVED lines=11> */
[C---:B---3--:R-:W-:Y:S01]  /*174e0*/  IMAD.X R9, R0.reuse, 0x1, R27, P0 ;  /* 0x0000000100097824 */ /* 0x048fe200000e061b */
[-C--:B----4-:R-:W-:Y:S05]  /*174f0*/  IADD3 R8, P0, R25, R4.reuse, RZ ;  /* 0x0000000419087210 */ /* 0x090fea0007f1e0ff */
[----:B-----5:R-:W-:Y:S01]  /*17500*/  IMAD.X R10, R0, 0x1, R24, P0 ;  /* 0x00000001000a7824 */ /* 0x020fe200000e0618 */
        /* <DEDUP_REMOVED lines=29> */
.L_x_494:
        /* <DEDUP_REMOVED lines=193> */
[----:B--23--:R-:W2:Y:S04]  /*182f0*/  S2R R102, SR_TID.X ;  /* 0x0000000000667919 */ /* 0x00cea80000002100 */
[----:B------:R-:W3:Y:S04]  /*18300*/  LDL.64 R204, [R1+0x30] ;  /* 0x0000300001cc7983 */ /* 0x000ee80000100a00 */
[----:B----4-:R-:W4:Y:S04]  /*18310*/  LDL R22, [R1+0x60] ;  /* 0x0000600001167983 */ /* 0x010f280000100800 */
[----:B------:R-:W5:Y:S04]  /*18320*/  LDL R11, [R1+0x5c] ;  /* 0x00005c00010b7983 */ /* 0x000f680000100800 */
[----:B------:R-:W4:Y:S04]  /*18330*/  LDL R21, [R1+0x58] ;  /* 0x0000580001157983 */ /* 0x000f280000100800 */
[----:B------:R-:W4:Y:S01]  /*18340*/  LDL R20, [R1+0x54] ;  /* 0x0000540001147983 */ /* 0x000f220000100800 */
[----:B--2---:R-:W-:Y:S04]  /*18350*/  SHF.R.S32.HI R206, RZ, 0x1f, R102 ;  /* 0x0000001fffce7819 */ /* 0x004fe80000011466 */
[----:B------:R-:W-:Y:S02]  /*18360*/  LEA.HI R206, R206, R102, RZ, 0x2 ;  /* 0x00000066cece7211 */ /* 0x000fe400078f10ff */
[----:B------:R-:W2:Y:S02]  /*18370*/  LDL.64 R102, [R1+0x28] ;  /* 0x0000280001667983 */ /* 0x000ea40000100a00 */
[----:B------:R-:W-:Y:S04]  /*18380*/  SHF.R.S32.HI R206, RZ, 0x2, R206 ;  /* 0x00000002ffce7819 */ /* 0x000fe800000114ce */
[----:B------:R-:W-:Y:S04]  /*18390*/  IADD3 R0, -R206, 0x30, RZ ;  /* 0x00000030ce007810 */ /* 0x000fe80007ffe1ff */
[----:B------:R-:W-:Y:S11]  /*183a0*/  ISETP.GE.AND P1, PT, R0, 0x1, PT ;  /* 0x000000010000780c */ /* 0x000ff60003f26270 */
[----:B------:R-:W-:Y:S02]  /*183b0*/  @!UPT UIADD3 URZ, URZ, URZ, URZ ;  /* 0x0000003f3f3ff290 */ /* 0x000fe4000fffe03f */
[----:B------:R-:W-:Y:S04]  /*183c0*/  @P1 IADD3 R4, R223, -0x1, RZ ;  /* 0xffffffffdf041810 */ /* 0x000fe80007ffe0ff */
[----:B------:R-:W-:Y:S01]  /*183d0*/  @P1 SHF.R.S32.HI R5, RZ, 0x1f, R4 ;  /* 0x0000001fff051819 */ /* 0x000fe20000011404 */
[C---:B------:R-:W-:Y:S04]  /*183e0*/  @P1 IMAD.WIDE.U32 R6, R4.reuse, c[0x0][0x1e0], RZ ;  /* 0x0000780004061a25 */ /* 0x040fe800078e00ff */
[----:B------:R-:W-:Y:S04]  /*183f0*/  @P1 IMAD R5, R5, c[0x0][0x1e0], RZ ;  /* 0x0000780005051a24 */ /* 0x000fe800078e02ff */
[----:B------:R-:W-:Y:S04]  /*18400*/  @P1 IMAD R4, R4, c[0x0][0x1e4], R5 ;  /* 0x0000790004041a24 */ /* 0x000fe800078e0205 */
[----:B------:R-:W-:Y:S02]  /*18410*/  @P1 IMAD.IADD R7, R7, 0x1, R4 ;  /* 0x0000000107071824 */ /* 0x000fe400078e0204 */
[----:B---3--:R-:W-:Y:S02]  /*18420*/  @P1 IMAD.MOV.U32 R4, RZ, RZ, R204 ;  /* 0x000000ffff041224 */ /* 0x008fe400078e00cc */
[----:B--2---:R-:W-:Y:S04]  /*18430*/  @P1 IMAD.MOV.U32 R5, RZ, RZ, R103 ;  /* 0x000000ffff051224 */ /* 0x004fe800078e0067 */
[----:B------:R-:W-:Y:S04]  /*18440*/  @P1 IMAD.WIDE.U32 R4, R6, 0x30, R4 ;  /* 0x0000003006041825 */ /* 0x000fe800078e0004 */
[----:B------:R-:W-:Y:S02]  /*18450*/  @P1 IMAD R6, R7, 0x30, RZ ;  /* 0x0000003007061824 */ /* 0x000fe400078e02ff */
[C---:B------:R-:W-:Y:S02]  /*18460*/  @P1 IMAD.SHL.U32 R7, R4.reuse, 0x2, RZ ;  /* 0x0000000204071824 */ /* 0x040fe400078e00ff */
[----:B------:R-:W-:Y:S02]  /*18470*/  @P1 IMAD.IADD R6, R5, 0x1, R6 ;  /* 0x0000000105061824 */ /* 0x000fe400078e0206 */
[----:B------:R-:W-:Y:S01]  /*18480*/  IMAD.U32 R5, RZ, RZ, UR7 ;  /* 0x00000007ff057e24 */ /* 0x000fe2000f8e00ff */
        /* <DEDUP_REMOVED lines=11> */
[----:B------:R-:W-:Y:S04]  /*18540*/  @P0 IMAD.WIDE.U32 R8, R0, c[0x0][0x1e0], RZ ;  /* 0x0000780000080a25 */ /* 0x000fe800078e00ff */
[----:B------:R-:W-:Y:S04]  /*18550*/  @P0 IMAD R4, R4, c[0x0][0x1e0], RZ ;  /* 0x0000780004040a24 */ /* 0x000fe800078e02ff */
[----:B------:R-:W-:Y:S02]  /*18560*/  @P0 IMAD R10, R0, c[0x0][0x1e4], R4 ;  /* 0x00007900000a0a24 */ /* 0x000fe400078e0204 */
[----:B------:R-:W-:Y:S02]  /*18570*/  IMAD.U32 R4, RZ, RZ, UR6 ;  /* 0x00000006ff047e24 */ /* 0x000fe4000f8e00ff */
[----:B------:R-:W-:Y:S02]  /*18580*/  @P0 IMAD.IADD R0, R9, 0x1, R10 ;  /* 0x0000000109000824 */ /* 0x000fe400078e020a */
[----:B------:R-:W-:Y:S04]  /*18590*/  @P0 IMAD.WIDE.U32 R4, R8, 0x30, R4 ;  /* 0x0000003008040825 */ /* 0x000fe800078e0004 */
[----:B------:R-:W-:Y:S04]  /*185a0*/  @P0 IMAD R0, R0, 0x30, RZ ;  /* 0x0000003000000824 */ /* 0x000fe800078e02ff */
[----:B------:R-:W-:Y:S01]  /*185b0*/  @P0 IMAD.IADD R0, R0, 0x1, R5 ;  /* 0x0000000100000824 */ /* 0x000fe200078e0205 */
[-C--:B------:R-:W-:Y:S05]  /*185c0*/  @P0 IADD3 R5, P2, R204, R4.reuse, RZ ;  /* 0x00000004cc050210 */ /* 0x080fea0007f5e0ff */
[----:B------:R-:W-:Y:S01]  /*185d0*/  @P0 IMAD.X R8, R0, 0x1, R103, P2 ;  /* 0x0000000100080824 */ /* 0x000fe200010e0667 */
[C---:B-1----:R-:W-:Y:S04]  /*185e0*/  @P0 LEA R12, P2, R5.reuse, c[0x0][0x1c8], 0x1 ;  /* 0x00007200050c0a11 */ /* 0x042fe800078408ff */
[----:B------:R-:W-:Y:S02]  /*185f0*/  @P0 LEA.HI.X R13, R5, c[0x0][0x1cc], R8, 0x1, P2 ;  /* 0x00007300050d0a11 */ /* 0x000fe400010f0c08 */
[-C--:B----4-:R-:W-:Y:S05]  /*18600*/  @P0 IADD3 R5, P2, R22, R4.reuse, RZ ;  /* 0x0000000416050210 */ /* 0x090fea0007f5e0ff */
[C---:B-----5:R-:W-:Y:S01]  /*18610*/  @P0 IMAD.X R8, R0.reuse, 0x1, R11, P2 ;  /* 0x0000000100080824 */ /* 0x060fe200010e060b */
        /* <DEDUP_REMOVED lines=17> */
.L_x_495:
        /* <DEDUP_REMOVED lines=141> */
[C---:B------:R-:W-:Y:S02]  /*19000*/  FMUL.FTZ R76, R101.reuse, R76 ;  /* 0x0000004c654c7220 */ /* 0x040fe40000410000 */
[--C-:B-1----:R-:W-:Y:S01]  /*19010*/  FFMA.FTZ R3, R18, c[0x0][0x2d0], -R161.reuse ;  /* 0x0000b40012037a23 */ /* 0x102fe200000108a1 */
[----:B---3--:R-:W-:Y:S01]  /*19020*/  F2FP.PACK_AB R114, R248, R247 ;  /* 0x000000f7f872723e */ /* 0x008fe200000000ff */
[C---:B------:R-:W-:Y:S02]  /*19030*/  FMUL.FTZ R18, R102.reuse, R126 ;  /* 0x0000007e66127220 */ /* 0x040fe40000410000 */
[----:B------:R1:W-:Y:S01]  /*19040*/  MUFU.EX2 R244, R3 ;  /* 0x0000000300f47308 */ /* 0x0003e20000000800 */
[----:B------:R-:W-:Y:S02]  /*19050*/  FMUL.FTZ R77, R101, R77 ;  /* 0x0000004d654d7220 */ /* 0x000fe40000410000 */
[C---:B------:R-:W-:Y:S02]  /*19060*/  FMUL.FTZ R82, R102.reuse, R82 ;  /* 0x0000005266527220 */ /* 0x040fe40000410000 */
[----:B------:R-:W-:Y:S01]  /*19070*/  FMUL.FTZ R83, R102, R83 ;  /* 0x0000005366537220 */ /* 0x000fe20000410000 */
        /* <DEDUP_REMOVED lines=90> */
[C---:B-1----:R-:W-:Y:S01]  /*19620*/  FMUL.FTZ R4, R103.reuse, R112 ;  /* 0x0000007067047220 */ /* 0x042fe20000410000 */
[----:B------:R-:W-:Y:S02]  /*19630*/  F2FP.PACK_AB R112, R250, R249 ;  /* 0x000000f9fa70723e */ /* 0x000fe400000000ff */
[----:B----4-:R-:W-:Y:S05]  /*19640*/  F2FP.PACK_AB R119, R238, R237 ;  /* 0x000000edee77723e */ /* 0x010fea00000000ff */
[-C--:B------:R-:W-:Y:S05]  /*19650*/  HMMA.16816.F32 R4, R112, R20.reuse, R4 ;  /* 0x000000147004723c */ /* 0x080fea0000001804 */
[----:B--2---:R-:W-:Y:S03]  /*19660*/  FFMA.FTZ R100, R186, c[0x0][0x2d0], -R3 ;  /* 0x0000b400ba647a23 */ /* 0x004fe60000010803 */
        /* <DEDUP_REMOVED lines=22> */
[C---:B------:R-:W-:Y:S03]  /*197d0*/  FMUL.FTZ R39, R102.reuse, R147 ;  /* 0x0000009366277220 */ /* 0x040fe60000410000 */
[----:B------:R-:W-:Y:S02]  /*197e0*/  FFMA.FTZ R102, R102, R252, R245 ;  /* 0x000000fc66667223 */ /* 0x000fe400000100f5 */
        /* <DEDUP_REMOVED lines=10> */
[----:B------:R-:W4:Y:S01]  /*19890*/  LDL.LU R194, [R1+0x8] ;  /* 0x0000080001c27983 */ /* 0x000f220000300800 */
[----:B------:R1:W1:Y:S06]  /*198a0*/  MUFU.EX2 R193, R100 ;  /* 0x0000006400c17308 */ /* 0x00026c0000000800 */
        /* <DEDUP_REMOVED lines=15> */
[----:B------:R-:W2:Y:S07]  /*199a0*/  LDL.LU R196, [R1] ;  /* 0x0000000001c47983 */ /* 0x000eae0000300800 */
[C---:B------:R-:W-:Y:S08]  /*199b0*/  HMMA.16816.F32 R88, R116.reuse, R124, R88 ;  /* 0x0000007c7458723c */ /* 0x040ff00000001858 */
[-C--:B------:R-:W-:Y:S04]  /*199c0*/  HMMA.16816.F32 R92, R116, R126.reuse, R92 ;  /* 0x0000007e745c723c */ /* 0x080fe8000000185c */
[--C-:B-----5:R-:W-:Y:S02]  /*199d0*/  FFMA.FTZ R100, R197, c[0x0][0x2d0], -R161.reuse ;  /* 0x0000b400c5647a23 */ /* 0x120fe400000108a1 */
[----:B------:R-:W5:Y:S01]  /*199e0*/  LDL R197, [R1+0x50] ;  /* 0x0000500001c57983 */ /* 0x000f620000100800 */
[----:B------:R-:W-:Y:S01]  /*199f0*/  F2FP.PACK_AB R116, R225, R226 ;  /* 0x000000e2e174723e */ /* 0x000fe200000000ff */
[----:B------:R-:W-:Y:S01]  /*19a00*/  HMMA.16816.F32 R96, R112, R126, R96 ;  /* 0x0000007e7060723c */ /* 0x000fe20000001860 */
[----:B------:R1:W-:Y:S01]  /*19a10*/  MUFU.EX2 R187, R100 ;  /* 0x0000006400bb7308 */ /* 0x0003e20000000800 */
[----:B------:R-:W1:Y:S02]  /*19a20*/  LDSM.16.MT88.4 R124, [R209+0x2880] ;  /* 0x00288000d17c783b */ /* 0x000e640000004200 */
[----:B------:R-:W-:Y:S02]  /*19a30*/  F2FP.PACK_AB R117, R207, R224 ;  /* 0x000000e0cf75723e */ /* 0x000fe400000000ff */
[----:B------:R-:W-:Y:S02]  /*19a40*/  F2FP.PACK_AB R118, R205, R206 ;  /* 0x000000cecd76723e */ /* 0x000fe400000000ff */
[----:B------:R-:W-:Y:S04]  /*19a50*/  F2FP.PACK_AB R112, R233, R234 ;  /* 0x000000eae970723e */ /* 0x000fe800000000ff */
[----:B------:R-:W-:Y:S02]  /*19a60*/  F2FP.PACK_AB R113, R231, R232 ;  /* 0x000000e8e771723e */ /* 0x000fe400000000ff */
[----:B------:R-:W-:Y:S02]  /*19a70*/  F2FP.PACK_AB R114, R229, R230 ;  /* 0x000000e6e572723e */ /* 0x000fe400000000ff */
[----:B------:R-:W-:Y:S02]  /*19a80*/  F2FP.PACK_AB R115, R227, R228 ;  /* 0x000000e4e373723e */ /* 0x000fe400000000ff */
[----:B------:R-:W-:Y:S05]  /*19a90*/  F2FP.PACK_AB R119, R193, R204 ;  /* 0x000000ccc177723e */ /* 0x000fea00000000ff */
[-C--:B-1----:R-:W-:Y:S03]  /*19aa0*/  HMMA.16816.F32 R4, R112, R120.reuse, R4 ;  /* 0x000000787004723c */ /* 0x082fe60000001804 */
[--C-:B------:R-:W-:Y:S04]  /*19ab0*/  FFMA.FTZ R100, R198, c[0x0][0x2d0], -R161.reuse ;  /* 0x0000b400c6647a23 */ /* 0x100fe800000108a1 */
        /* <DEDUP_REMOVED lines=34> */
[-C--:B----4-:R-:W-:Y:S01]  /*19ce0*/  HMMA.16816.F32 R84, R112, R124.reuse, R84 ;  /* 0x0000007c7054723c */ /* 0x090fe20000001854 */
[----:B------:R1:W4:Y:S07]  /*19cf0*/  MUFU.EX2 R180, R100 ;  /* 0x0000006400b47308 */ /* 0x00032e0000000800 */
[C---:B------:R-:W-:Y:S08]  /*19d00*/  HMMA.16816.F32 R88, R116.reuse, R124, R88 ;  /* 0x0000007c7458723c */ /* 0x040ff00000001858 */
[-C--:B------:R-:W-:Y:S08]  /*19d10*/  HMMA.16816.F32 R92, R116, R126.reuse, R92 ;  /* 0x0000007e745c723c */ /* 0x080ff0000000185c */
[----:B------:R-:W-:Y:S04]  /*19d20*/  HMMA.16816.F32 R96, R112, R126, R96 ;  /* 0x0000007e7060723c */ /* 0x000fe80000001860 */
[----:B-1----:R-:W-:Y:S01]  /*19d30*/  FFMA.FTZ R100, R201, c[0x0][0x2d0], -R3 ;  /* 0x0000b400c9647a23 */ /* 0x002fe20000010803 */
[----:B----4-:R-:W-:Y:S01]  /*19d40*/  F2FP.PACK_AB R160, R180, R181 ;  /* 0x000000b5b4a0723e */ /* 0x010fe200000000ff */
[----:B------:R-:W-:Y:S02]  /*19d50*/  FFMA.FTZ R0, R0, R194, R235 ;  /* 0x000000c200007223 */ /* 0x000fe400000100eb */
[----:B------:R1:W-:Y:S04]  /*19d60*/  MUFU.EX2 R179, R100 ;  /* 0x0000006400b37308 */ /* 0x0003e80000000800 */
[----:B------:R-:W-:Y:S04]  /*19d70*/  FADD.FTZ R0, R236, R0 ;  /* 0x00000000ec007221 */ /* 0x000fe80000010000 */
[----:B------:R-:W-:Y:S02]  /*19d80*/  FADD.FTZ R0, R237, R0 ;  /* 0x00000000ed007221 */ /* 0x000fe40000010000 */
[--C-:B-1----:R-:W-:Y:S02]  /*19d90*/  FFMA.FTZ R100, R202, c[0x0][0x2d0], -R3.reuse ;  /* 0x0000b400ca647a23 */ /* 0x102fe40000010803 */
[----:B------:R-:W-:Y:S01]  /*19da0*/  FFMA.FTZ R3, R108, c[0x0][0x2d0], -R3 ;  /* 0x0000b4006c037a23 */ /* 0x000fe20000010803 */
[----:B------:R-:W-:Y:S01]  /*19db0*/  F2FP.PACK_AB R108, R192, R191 ;  /* 0x000000bfc06c723e */ /* 0x000fe200000000ff */
[----:B------:R1:W4:Y:S01]  /*19dc0*/  MUFU.EX2 R178, R100 ;  /* 0x0000006400b27308 */ /* 0x0003220000000800 */
[----:B---3--:R-:W-:Y:S02]  /*19dd0*/  FFMA.FTZ R101, R101, R195, R239 ;  /* 0x000000c365657223 */ /* 0x008fe400000100ef */
[--C-:B-1----:R-:W-:Y:S01]  /*19de0*/  FFMA.FTZ R100, R203, c[0x0][0x2d0], -R110.reuse ;  /* 0x0000b400cb647a23 */ /* 0x102fe2000001086e */
[----:B----4-:R-:W-:Y:S06]  /*19df0*/  F2FP.PACK_AB R161, R178, R179 ;  /* 0x000000b3b2a1723e */ /* 0x010fec00000000ff */
[----:B------:R1:W-:Y:S01]  /*19e00*/  MUFU.EX2 R177, R100 ;  /* 0x0000006400b17308 */ /* 0x0003e20000000800 */
[----:B--2---:R-:W-:Y:S02]  /*19e10*/  FFMA.FTZ R103, R103, R196, R249 ;  /* 0x000000c467677223 */ /* 0x004fe400000100f9 */
[----:B-1----:R-:W-:Y:S01]  /*19e20*/  FFMA.FTZ R100, R190, c[0x0][0x2d0], -R110 ;  /* 0x0000b400be647a23 */ /* 0x002fe2000001086e */
[----:B------:R-:W-:Y:S02]  /*19e30*/  F2FP.PACK_AB R110, R184, R185 ;  /* 0x000000b9b86e723e */ /* 0x000fe400000000ff */
[C---:B-----5:R-:W-:Y:S04]  /*19e40*/  ISETP.GT.AND P0, PT, R223.reuse, R197, PT ;  /* 0x000000c5df00720c */ /* 0x060fe80003f04270 */
[----:B------:R-:W1:Y:S01]  /*19e50*/  MUFU.EX2 R176, R100 ;  /* 0x0000006400b07308 */ /* 0x000e620000000800 */
[----:B------:R-:W-:Y:S01]  /*19e60*/  IADD3 R223, R223, -0x1, RZ ;  /* 0xffffffffdfdf7810 */ /* 0x000fe20007ffe0ff */
[-C--:B------:R-:W-:Y:S08]  /*19e70*/  HMMA.16816.F32 R112, R108, R132.reuse, R4 ;  /* 0x000000846c70723c */ /* 0x080ff00000001804 */
[----:B------:R-:W2:Y:S01]  /*19e80*/  MUFU.EX2 R100, R3 ;  /* 0x0000000300647308 */ /* 0x000ea20000000800 */
[----:B------:R-:W-:Y:S03]  /*19e90*/  FADD.FTZ R4, R238, R0 ;  /* 0x00000000ee047221 */ /* 0x000fe60000010000 */
[----:B------:R-:W-:Y:S02]  /*19ea0*/  FADD.FTZ R5, R246, R102 ;  /* 0x00000066f6057221 */ /* 0x000fe40000010000 */
[----:B------:R-:W-:Y:S02]  /*19eb0*/  FADD.FTZ R4, R224, R4 ;  /* 0x00000004e0047221 */ /* 0x000fe40000010000 */
[----:B------:R-:W-:Y:S02]  /*19ec0*/  FADD.FTZ R5, R244, R5 ;  /* 0x00000005f4057221 */ /* 0x000fe40000010000 */
[----:B------:R-:W-:Y:S02]  /*19ed0*/  FADD.FTZ R7, R207, R4 ;  /* 0x00000004cf077221 */ /* 0x000fe40000010000 */
[----:B------:R-:W-:Y:S01]  /*19ee0*/  FADD.FTZ R5, R243, R5 ;  /* 0x00000005f3057221 */ /* 0x000fe20000010000 */
[----:B-1----:R-:W-:Y:S03]  /*19ef0*/  F2FP.PACK_AB R162, R176, R177 ;  /* 0x000000b1b0a2723e */ /* 0x002fe600000000ff */
[----:B------:R-:W-:Y:S04]  /*19f00*/  FADD.FTZ R0, R232, R5 ;  /* 0x00000005e8007221 */ /* 0x000fe80000010000 */
        /* <DEDUP_REMOVED lines=36> */
[----:B------:R-:W-:Y:S04]  /*1a150*/  FADD.FTZ R4, R206, R8 ;  /* 0x00000008ce047221 */ /* 0x000fe80000010000 */
        /* <DEDUP_REMOVED lines=13> */
[C---:B------:R-:W-:Y:S01]  /*1a230*/  HMMA.16816.F32 R72, R160.reuse, R168, R72 ;  /* 0x000000a8a048723c */ /* 0x040fe20000001848 */
[----:B------:R1:W-:Y:S03]  /*1a240*/  STL [R1], R5 ;  /* 0x0000000501007387 */ /* 0x0003e60000100800 */
[----:B------:R-:W-:Y:S01]  /*1a250*/  FADD.FTZ R0, R100, R0 ;  /* 0x0000000064007221 */ /* 0x000fe20000010000 */
[----:B------:R1:W-:Y:S01]  /*1a260*/  STL [R1+0x4], R3 ;  /* 0x0000040301007387 */ /* 0x0003e20000100800 */
[----:B------:R-:W-:Y:S01]  /*1a270*/  FADD.FTZ R252, R182, R4 ;  /* 0x00000004b6fc7221 */ /* 0x000fe20000010000 */
[----:B------:R-:W-:Y:S01]  /*1a280*/  MOV R100, R2 ;  /* 0x0000000200647202 */ /* 0x000fe20000000f00 */
[-C--:B------:R-:W-:Y:S01]  /*1a290*/  HMMA.16816.F32 R76, R160, R170.reuse, R76 ;  /* 0x000000aaa04c723c */ /* 0x080fe2000000184c */
[----:B------:R1:W-:Y:S07]  /*1a2a0*/  STL [R1+0x8], R0 ;  /* 0x0000080001007387 */ /* 0x0003ee0000100800 */
[C---:B------:R-:W-:Y:S08]  /*1a2b0*/  HMMA.16816.F32 R80, R108.reuse, R170, R80 ;  /* 0x000000aa6c50723c */ /* 0x040ff00000001850 */
[-C--:B------:R-:W-:Y:S08]  /*1a2c0*/  HMMA.16816.F32 R84, R108, R172.reuse, R84 ;  /* 0x000000ac6c54723c */ /* 0x080ff00000001854 */
[C---:B------:R-:W-:Y:S08]  /*1a2d0*/  HMMA.16816.F32 R88, R160.reuse, R172, R88 ;  /* 0x000000aca058723c */ /* 0x040ff00000001858 */
[-C--:B------:R-:W-:Y:S08]  /*1a2e0*/  HMMA.16816.F32 R92, R160, R174.reuse, R92 ;  /* 0x000000aea05c723c */ /* 0x080ff0000000185c */
[----:B------:R-:W-:Y:S01]  /*1a2f0*/  HMMA.16816.F32 R96, R108, R174, R96 ;  /* 0x000000ae6c60723c */ /* 0x000fe20000001860 */
[----:B-1----:R-:W-:-:S07]  /*1a300*/  @P0 BRA `(.L_x_496) ;  /* 0xffffcf2000000947 */ /* 0x002fce000383ffff */
.L_x_493:
        /* <DEDUP_REMOVED lines=16> */
[----:B-1----:R-:W-:-:S04]  /*1a410*/  SHF.R.S32.HI R0, RZ, 0x1f, R6 ;  /* 0x0000001fff007819 */ /* 0x002fc80000011406 */
[----:B------:R-:W-:-:S04]  /*1a420*/  LEA.HI R0, R0, R6, RZ, 0x2 ;  /* 0x0000000600007211 */ /* 0x000fc800078f10ff */
[----:B------:R-:W-:-:S04]  /*1a430*/  SHF.R.S32.HI R0, RZ, 0x2, R0 ;  /* 0x00000002ff007819 */ /* 0x000fc80000011400 */
[----:B------:R-:W-:Y:S02]  /*1a440*/  IADD3 R224, -R0, 0x30, RZ ;  /* 0x0000003000e07810 */ /* 0x000fe40007ffe1ff */
[----:B--2---:R-:W-:-:S05]  /*1a450*/  IADD3 R250, P0, R10, 0x20, RZ ;  /* 0x000000200afa7810 */ /* 0x004fca0007f1e0ff */
[----:B---3--:R-:W-:Y:S01]  /*1a460*/  IMAD.X R249, RZ, RZ, R9, P0 ;  /* 0x000000fffff97224 */ /* 0x008fe200000e0609 */
[----:B------:R-:W-:-:S05]  /*1a470*/  IADD3 R248, P0, R10, 0x40, RZ ;  /* 0x000000400af87810 */ /* 0x000fca0007f1e0ff */
[----:B------:R-:W-:Y:S01]  /*1a480*/  IMAD.X R247, RZ, RZ, R9, P0 ;  /* 0x000000fffff77224 */ /* 0x000fe200000e0609 */
[----:B----4-:R-:W-:-:S05]  /*1a490*/  IADD3 R246, P0, R4, 0x20, RZ ;  /* 0x0000002004f67810 */ /* 0x010fca0007f1e0ff */
[----:B-----5:R-:W-:Y:S01]  /*1a4a0*/  IMAD.X R245, RZ, RZ, R3, P0 ;  /* 0x000000fffff57224 */ /* 0x020fe200000e0603 */
[----:B------:R-:W-:-:S05]  /*1a4b0*/  IADD3 R244, P0, R4, 0x40, RZ ;  /* 0x0000004004f47810 */ /* 0x000fca0007f1e0ff */
[----:B------:R-:W-:Y:S02]  /*1a4c0*/  IMAD.X R243, RZ, RZ, R3, P0 ;  /* 0x000000fffff37224 */ /* 0x000fe400000e0603 */
.L_x_515:
[----:B--2---:R-:W2:Y:S01]  /*1a4d0*/  LDL R0, [R1+0x20] ;  /* 0x0000200001007983 */ /* 0x004ea20000100800 */
[----:B------:R-:W-:Y:S04]  /*1a4e0*/  DEPBAR.LE SB0, 0x0 ;  /* 0x000080000000791a */ /* 0x000fe80000000000 */
[----:B------:R-:W3:Y:S01]  /*1a4f0*/  LDL.64 R8, [R1+0x40] ;  /* 0x0000400001087983 */ /* 0x000ee20000100a00 */
[----:B------:R-:W-:Y:S01]  /*1a500*/  SHF.R.S32.HI R2, RZ, 0x1f, R223 ;  /* 0x0000001fff027819 */ /* 0x000fe200000114df */
[C---:B------:R-:W-:Y:S01]  /*1a510*/  IMAD.WIDE.U32 R4, R223.reuse, UR10, RZ ;  /* 0x0000000adf047c25 */ /* 0x040fe2000f8e00ff */
[----:B------:R-:W-:Y:S02]  /*1a520*/  MOV R10, c[0x0][0x208] ;  /* 0x00008200000a7a02 */ /* 0x000fe40000000f00 */
[----:B------:R-:W-:Y:S01]  /*1a530*/  MOV R11, c[0x0][0x20c] ;  /* 0x00008300000b7a02 */ /* 0x000fe20000000f00 */
[----:B------:R-:W3:Y:S06]  /*1a540*/  LDL.64 R12, [R1+0x38] ;  /* 0x00003800010c7983 */ /* 0x000eec0000100a00 */
[----:B------:R-:W-:Y:S08]  /*1a550*/  BAR.SYNC.DEFER_BLOCKING 0x0 ;  /* 0x0000000000007b1d */ /* 0x000ff00000010000 */
        /* <DEDUP_REMOVED lines=13> */
[C---:B--2---:R-:W-:Y:S02]  /*1a630*/  LOP3.LUT P5, RZ, R0.reuse, 0x100, RZ, 0xc0, !PT ;  /* 0x0000010000ff7812 */ /* 0x044fe400078ac0ff */
[C---:B------:R-:W-:Y:S02]  /*1a640*/  LOP3.LUT P4, RZ, R0.reuse, 0x80, RZ, 0xc0, !PT ;  /* 0x0000008000ff7812 */ /* 0x040fe4000788c0ff */
[----:B------:R-:W-:Y:S01]  /*1a650*/  LOP3.LUT P3, RZ, R0, 0x200, RZ, 0xc0, !PT ;  /* 0x0000020000ff7812 */ /* 0x000fe2000786c0ff */
[----:B------:R-:W-:Y:S04]  /*1a660*/  IMAD R0, R223, UR5, RZ ;  /* 0x00000005df007c24 */ /* 0x000fe8000f8e02ff */
[----:B------:R-:W-:Y:S01]  /*1a670*/  IMAD R0, R2, UR10, R0 ;  /* 0x0000000a02007c24 */ /* 0x000fe2000f8e0200 */
[----:B---3--:R-:W-:Y:S04]  /*1a680*/  IADD3 R2, P0, R8, R4, RZ ;  /* 0x0000000408027210 */ /* 0x008fe80007f1e0ff */
[----:B------:R-:W-:Y:S04]  /*1a690*/  IADD3 R0, R5, R0, RZ ;  /* 0x0000000005007210 */ /* 0x000fe80007ffe0ff */
[----:B------:R-:W-:Y:S02]  /*1a6a0*/  IADD3.X R3, R0, R13, RZ, P0, !PT ;  /* 0x0000000d00037210 */ /* 0x000fe400007fe4ff */
[C---:B------:R-:W-:Y:S04]  /*1a6b0*/  LEA R28, P0, R2.reuse, c[0x0][0x1f8], 0x1 ;  /* 0x00007e00021c7a11 */ /* 0x040fe800078008ff */
[----:B------:R-:W-:Y:S02]  /*1a6c0*/  LEA.HI.X R29, R2, c[0x0][0x1fc], R3, 0x1, P0 ;  /* 0x00007f00021d7a11 */ /* 0x000fe400000f0c03 */
[-C--:B------:R-:W-:Y:S03]  /*1a6d0*/  IADD3 R2, P0, R250, R4.reuse, RZ ;  /* 0x00000004fa027210 */ /* 0x080fe60007f1e0ff */
[----:B------:R-:W-:Y:S01]  /*1a6e0*/  @!PT LDS RZ, [RZ] ;  /* 0x00000000fffff984 */ /* 0x000fe20000000800 */
[----:B------:R-:W-:Y:S01]  /*1a6f0*/  @!PT LDS RZ, [RZ] ;  /* 0x00000000fffff984 */ /* 0x000fe20000000800 */
[----:B------:R-:W-:Y:S01]  /*1a700*/  @!PT LDS RZ, [RZ] ;  /* 0x00000000fffff984 */ /* 0x000fe20000000800 */
[----:B------:R2:W-:Y:S01]  /*1a710*/  LDGSTS.E.BYPASS.LTC128B.128 [R222+0x1880], [R28.64], !P5 ;  /* 0x018800001cde7fae */ /* 0x0005e2000e901d4c */
[----:B------:R-:W-:Y:S02]  /*1a720*/  IADD3.X R3, R0, R249, RZ, P0, !PT ;  /* 0x000000f900037210 */ /* 0x000fe400007fe4ff */
[C---:B------:R-:W-:Y:S04]  /*1a730*/  LEA R100, P0, R2.reuse, c[0x0][0x1f8], 0x1 ;  /* 0x00007e0002647a11 */ /* 0x040fe800078008ff */
[----:B------:R-:W-:Y:S02]  /*1a740*/  LEA.HI.X R101, R2, c[0x0][0x1fc], R3, 0x1, P0 ;  /* 0x00007f0002657a11 */ /* 0x000fe400000f0c03 */
[-C--:B------:R-:W-:Y:S03]  /*1a750*/  IADD3 R2, P0, R248, R4.reuse, RZ ;  /* 0x00000004f8027210 */ /* 0x080fe60007f1e0ff */
[----:B------:R3:W-:Y:S01]  /*1a760*/  LDGSTS.E.BYPASS.LTC128B.128 [R222+0x2480], [R100.64], !P4 ;  /* 0x0248000064de7fae */ /* 0x0007e2000e101d4c */
[----:B------:R-:W-:Y:S02]  /*1a770*/  IADD3.X R3, R0, R247, RZ, P0, !PT ;  /* 0x000000f700037210 */ /* 0x000fe400007fe4ff */
[C---:B------:R-:W-:Y:S04]  /*1a780*/  LEA R42, P0, R2.reuse, c[0x0][0x1f8], 0x1 ;  /* 0x00007e00022a7a11 */ /* 0x040fe800078008ff */
[----:B------:R-:W-:Y:S02]  /*1a790*/  LEA.HI.X R43, R2, c[0x0][0x1fc], R3, 0x1, P0 ;  /* 0x00007f00022b7a11 */ /* 0x000fe400000f0c03 */
[C---:B------:R-:W-:Y:S02]  /*1a7a0*/  @!P1 LEA R2, P0, R10.reuse, R4, 0x5 ;  /* 0x000000040a029211 */ /* 0x040fe400078028ff */
[-C--:B-1----:R-:W-:Y:S01]  /*1a7b0*/  HMMA.16816.F32 R4, R48, R16.reuse, RZ ;  /* 0x000000103004723c */ /* 0x082fe200000018ff */
[----:B------:R1:W-:Y:S02]  /*1a7c0*/  LDGSTS.E.BYPASS.LTC128B.128 [R222+0x3080], [R42.64], !P3 ;  /* 0x030800002ade7fae */ /* 0x0003e4000d901d4c */
[----:B------:R-:W-:Y:S02]  /*1a7d0*/  @!P1 LEA.HI.X R0, R10, R0, R11, 0x5, P0 ;  /* 0x000000000a009211 */ /* 0x000fe400000f2c0b */
        /* <DEDUP_REMOVED lines=23> */
[----:B------:R-:W0:Y:S01]  /*1a950*/  LDGDEPBAR ;  /* 0x00000000000079af */ /* 0x000e220000000000 */
[----:B----4-:R-:W-:Y:S07]  /*1a960*/  ISETP.GT.AND P0, PT, R223, R225, PT ;  /* 0x000000e1df00720c */ /* 0x010fee0003f04270 */
[----:B------:R-:W2:Y:S01]  /*1a970*/  LDSM.16.M88.4 R188, [R208+0x4880] ;  /* 0x00488000d0bc783b */ /* 0x000ea20000000200 */
[-C--:B-----5:R-:W-:Y:S07]  /*1a980*/  HMMA.16816.F32 R36, R48, R160.reuse, RZ ;  /* 0x000000a03024723c */ /* 0x0a0fee00000018ff */
        /* <DEDUP_REMOVED lines=185> */
[----:B------:R-:W-:Y:S04]  /*1b520*/  IMAD.WIDE.U32 R2, R0, c[0x0][0x1e0], RZ ;  /* 0x0000780000027a25 */ /* 0x000fe800078e00ff */
        /* <DEDUP_REMOVED lines=42> */
.L_x_498:
        /* <DEDUP_REMOVED lines=13> */
[C---:B------:R-:W-:Y:S02]  /*1b8a0*/  IADD3 R7, -R251.reuse, 0x1, R2 ;  /* 0x00000001fb077810 */ /* 0x040fe40007ffe102 */
[----:B------:R-:W-:Y:S02]  /*1b8b0*/  IADD3 R8, -R251, R2, RZ ;  /* 0x00000002fb087210 */ /* 0x000fe40007ffe1ff */
[----:B---3--:R-:W-:Y:S04]  /*1b8c0*/  IADD3 R7, -R32, R7, R33 ;  /* 0x0000000720077210 */ /* 0x008fe80007ffe121 */
        /* <DEDUP_REMOVED lines=18> */
.L_x_501:
[----:B------:R-:W-:Y:S04]  /*1b9f0*/  MOV R9, c[0x0][0x32c] ;  /* 0x0000cb0000097a02 */ /* 0x000fe80000000f00 */
[----:B------:R-:W-:Y:S11]  /*1ba00*/  ISETP.NE.AND P0, PT, R9, 0x1, PT ;  /* 0x000000010900780c */ /* 0x000ff60003f05270 */
[----:B------:R-:W-:Y:S02]  /*1ba10*/  @!UPT UIADD3 URZ, URZ, URZ, URZ ;  /* 0x0000003f3f3ff290 */ /* 0x000fe4000fffe03f */
[----:B------:R-:W-:Y:S05]  /*1ba20*/  @P0 IMAD.HI.U32 R9, R4, c[0x0][0x330], RZ ;  /* 0x0000cc0004090a27 */ /* 0x000fea00078e00ff */
[----:B------:R-:W-:Y:S02]  /*1ba30*/  @P0 SHF.R.U32.HI R4, RZ, c[0x0][0x334], R9 ;  /* 0x0000cd00ff040a19 */ /* 0x000fe40000011609 */
.L_x_502:
[----:B------:R-:W-:Y:S05]  /*1ba40*/  BSYNC B0 ;  /* 0x0000000000007941 */ /* 0x000fea0003800000 */
.L_x_500:
[----:B------:R-:W-:Y:S05]  /*1ba50*/  IMAD R4, R4, c[0x0][0x32c], R8 ;  /* 0x0000cb0004047a24 */ /* 0x000fea00078e0208 */
[----:B------:R-:W-:Y:S02]  /*1ba60*/  IADD3 R9, R4, c[0x0][0x32c], RZ ;  /* 0x0000cb0004097a10 */ /* 0x000fe40007ffe0ff */
[----:B------:R-:W-:Y:S02]  /*1ba70*/  IMNMX R0, R0, R4, !PT ;  /* 0x0000000400007217 */ /* 0x000fe40007800200 */
[----:B------:R-:W-:Y:S02]  /*1ba80*/  IMNMX R3, R3, R9, PT ;  /* 0x0000000903037217 */ /* 0x000fe40003800200 */
.L_x_499:
        /* <DEDUP_REMOVED lines=72> */
.L_x_505:
[----:B------:R-:W-:Y:S04]  /*1bf10*/  MOV R14, c[0x0][0x32c] ;  /* 0x0000cb00000e7a02 */ /* 0x000fe80000000f00 */
[----:B------:R-:W-:Y:S11]  /*1bf20*/  ISETP.NE.AND P0, PT, R14, 0x1, PT ;  /* 0x000000010e00780c */ /* 0x000ff60003f05270 */
[----:B------:R-:W-:Y:S02]  /*1bf30*/  @!UPT UIADD3 URZ, URZ, URZ, URZ ;  /* 0x0000003f3f3ff290 */ /* 0x000fe4000fffe03f */
[----:B------:R-:W-:Y:S05]  /*1bf40*/  @P0 IMAD.HI.U32 R14, R3, c[0x0][0x330], RZ ;  /* 0x0000cc00030e0a27 */ /* 0x000fea00078e00ff */
[----:B------:R-:W-:Y:S02]  /*1bf50*/  @P0 SHF.R.U32.HI R3, RZ, c[0x0][0x334], R14 ;  /* 0x0000cd00ff030a19 */ /* 0x000fe4000001160e */
.L_x_506:
[----:B------:R-:W-:Y:S05]  /*1bf60*/  BSYNC B0 ;  /* 0x0000000000007941 */ /* 0x000fea0003800000 */
.L_x_504:
[----:B------:R-:W-:Y:S05]  /*1bf70*/  IMAD R3, R3, c[0x0][0x32c], R8 ;  /* 0x0000cb0003037a24 */ /* 0x000fea00078e0208 */
[----:B------:R-:W-:Y:S02]  /*1bf80*/  IADD3 R14, R3, c[0x0][0x32c], RZ ;  /* 0x0000cb00030e7a10 */ /* 0x000fe40007ffe0ff */
[----:B------:R-:W-:Y:S02]  /*1bf90*/  IMNMX R0, R0, R3, !PT ;  /* 0x0000000300007217 */ /* 0x000fe40007800200 */
[----:B------:R-:W-:Y:S02]  /*1bfa0*/  IMNMX R2, R2, R14, PT ;  /* 0x0000000e02027217 */ /* 0x000fe40003800200 */
.L_x_503:
        /* <DEDUP_REMOVED lines=61> */
.L_x_509:
[----:B------:R-:W-:Y:S04]  /*1c380*/  MOV R14, c[0x0][0x32c] ;  /* 0x0000cb00000e7a02 */ /* 0x000fe80000000f00 */
[----:B------:R-:W-:Y:S11]  /*1c390*/  ISETP.NE.AND P0, PT, R14, 0x1, PT ;  /* 0x000000010e00780c */ /* 0x000ff60003f05270 */
[----:B------:R-:W-:Y:S02]  /*1c3a0*/  @!UPT UIADD3 URZ, URZ, URZ, URZ ;  /* 0x0000003f3f3ff290 */ /* 0x000fe4000fffe03f */
[----:B------:R-:W-:Y:S05]  /*1c3b0*/  @P0 IMAD.HI.U32 R14, R3, c[0x0][0x330], RZ ;  /* 0x0000cc00030e0a27 */ /* 0x000fea00078e00ff */
[----:B------:R-:W-:Y:S02]  /*1c3c0*/  @P0 SHF.R.U32.HI R3, RZ, c[0x0][0x334], R14 ;  /* 0x0000cd00ff030a19 */ /* 0x000fe4000001160e */
.L_x_510:
[----:B------:R-:W-:Y:S05]  /*1c3d0*/  BSYNC B0 ;  /* 0x0000000000007941 */ /* 0x000fea0003800000 */
.L_x_508:
[----:B------:R-:W-:Y:S05]  /*1c3e0*/  IMAD R3, R3, c[0x0][0x32c], R8 ;  /* 0x0000cb0003037a24 */ /* 0x000fea00078e0208 */
[----:B------:R-:W-:Y:S02]  /*1c3f0*/  IADD3 R14, R3, c[0x0][0x32c], RZ ;  /* 0x0000cb00030e7a10 */ /* 0x000fe40007ffe0ff */
[----:B------:R-:W-:Y:S02]  /*1c400*/  IMNMX R0, R0, R3, !PT ;  /* 0x0000000300007217 */ /* 0x000fe40007800200 */
[----:B------:R-:W-:Y:S02]  /*1c410*/  IMNMX R2, R2, R14, PT ;  /* 0x0000000e02027217 */ /* 0x000fe40003800200 */
.L_x_507:
        /* <DEDUP_REMOVED lines=61> */
.L_x_513:
[----:B------:R-:W-:Y:S04]  /*1c7f0*/  MOV R5, c[0x0][0x32c] ;  /* 0x0000cb0000057a02 */ /* 0x000fe80000000f00 */
[----:B------:R-:W-:Y:S11]  /*1c800*/  ISETP.NE.AND P0, PT, R5, 0x1, PT ;  /* 0x000000010500780c */ /* 0x000ff60003f05270 */
[----:B------:R-:W-:Y:S02]  /*1c810*/  @!UPT UIADD3 URZ, URZ, URZ, URZ ;  /* 0x0000003f3f3ff290 */ /* 0x000fe4000fffe03f */
[----:B------:R-:W-:Y:S05]  /*1c820*/  @P0 IMAD.HI.U32 R5, R3, c[0x0][0x330], RZ ;  /* 0x0000cc0003050a27 */ /* 0x000fea00078e00ff */
[----:B------:R-:W-:Y:S02]  /*1c830*/  @P0 SHF.R.U32.HI R3, RZ, c[0x0][0x334], R5 ;  /* 0x0000cd00ff030a19 */ /* 0x000fe40000011605 */
.L_x_514:
[----:B------:R-:W-:Y:S05]  /*1c840*/  BSYNC B0 ;  /* 0x0000000000007941 */ /* 0x000fea0003800000 */
.L_x_512:
[----:B------:R-:W-:Y:S05]  /*1c850*/  IMAD R8, R3, c[0x0][0x32c], R8 ;  /* 0x0000cb0003087a24 */ /* 0x000fea00078e0208 */
[----:B------:R-:W-:Y:S02]  /*1c860*/  IADD3 R3, R8, c[0x0][0x32c], RZ ;  /* 0x0000cb0008037a10 */ /* 0x000fe40007ffe0ff */
[----:B------:R-:W-:Y:S02]  /*1c870*/  IMNMX R0, R0, R8, !PT ;  /* 0x0000000800007217 */ /* 0x000fe40007800200 */
[----:B------:R-:W-:Y:S02]  /*1c880*/  IMNMX R2, R2, R3, PT ;  /* 0x0000000302027217 */ /* 0x000fe40003800200 */
.L_x_511:
        /* <DEDUP_REMOVED lines=237> */
[----:B------:R-:W-:Y:S02]  /*1d760*/  FMUL.FTZ R77, R2, R77 ;  /* 0x0000004d024d7220 */ /* 0x000fe40000410000 */
[----:B------:R-:W-:Y:S01]  /*1d770*/  FMUL.FTZ R80, R100, R80 ;  /* 0x0000005064507220 */ /* 0x000fe20000410000 */
[-C--:B---3--:R-:W-:Y:S01]  /*1d780*/  HMMA.16816.F32 R4, R160, R20.reuse, R4 ;  /* 0x00000014a004723c */ /* 0x088fe20000001804 */
[C---:B------:R-:W-:Y:S02]  /*1d790*/  FMUL.FTZ R28, R2.reuse, R136 ;  /* 0x00000088021c7220 */ /* 0x040fe40000410000 */
[----:B-1----:R-:W-:Y:S02]  /*1d7a0*/  FFMA.FTZ R103, R173, c[0x0][0x2d0], -R164 ;  /* 0x0000b400ad677a23 */ /* 0x002fe400000108a4 */
[----:B------:R-:W-:Y:S02]  /*1d7b0*/  FMUL.FTZ R29, R2, R137 ;  /* 0x00000089021d7220 */ /* 0x000fe40000410000 */
[----:B------:R1:W-:Y:S01]  /*1d7c0*/  MUFU.EX2 R199, R103 ;  /* 0x0000006700c77308 */ /* 0x0003e20000000800 */
[----:B------:R-:W-:Y:S01]  /*1d7d0*/  FMUL.FTZ R81, R100, R81 ;  /* 0x0000005164517220 */ /* 0x000fe20000410000 */
[----:B--2---:R-:W-:Y:S03]  /*1d7e0*/  FSEL R0, R101, RZ, P0 ;  /* 0x000000ff65007208 */ /* 0x004fe60000000000 */
[C---:B------:R-:W-:Y:S01]  /*1d7f0*/  FMUL.FTZ R82, R3.reuse, R82 ;  /* 0x0000005203527220 */ /* 0x040fe20000410000 */
        /* <DEDUP_REMOVED lines=66> */
[C---:B------:R-:W-:Y:S02]  /*1dc20*/  FMUL.FTZ R39, R3.reuse, R147 ;  /* 0x0000009303277220 */ /* 0x040fe40000410000 */
[C---:B------:R-:W-:Y:S02]  /*1dc30*/  FMUL.FTZ R90, R0.reuse, R90 ;  /* 0x0000005a005a7220 */ /* 0x040fe40000410000 */
[C---:B------:R-:W-:Y:S01]  /*1dc40*/  FMUL.FTZ R91, R0.reuse, R91 ;  /* 0x0000005b005b7220 */ /* 0x040fe20000410000 */
[----:B------:R5:W-:Y:S01]  /*1dc50*/  MUFU.EX2 R226, R40 ;  /* 0x0000002800e27308 */ /* 0x000be20000000800 */
[C---:B------:R-:W-:Y:S02]  /*1dc60*/  FMUL.FTZ R94, R0.reuse, R94 ;  /* 0x0000005e005e7220 */ /* 0x040fe40000410000 */
[----:B------:R-:W-:Y:S02]  /*1dc70*/  FMUL.FTZ R95, R0, R95 ;  /* 0x0000005f005f7220 */ /* 0x000fe40000410000 */
[----:B----4-:R-:W-:Y:S02]  /*1dc80*/  FMUL.FTZ R36, R100, R144 ;  /* 0x0000009064247220 */ /* 0x010fe40000410000 */
[----:B------:R-:W-:Y:S05]  /*1dc90*/  FFMA.FTZ R3, R3, R252, R238 ;  /* 0x000000fc03037223 */ /* 0x000fea00000100ee */
        /* <DEDUP_REMOVED lines=66> */
[----:B------:R-:W3:Y:S06]  /*1e0c0*/  LDL.LU R188, [R1] ;  /* 0x0000000001bc7983 */ /* 0x000eec0000300800 */
[C---:B------:R-:W-:Y:S08]  /*1e0d0*/  HMMA.16816.F32 R40, R120.reuse, R128, R40 ;  /* 0x000000807828723c */ /* 0x040ff00000001828 */
[-C--:B------:R-:W-:Y:S01]  /*1e0e0*/  HMMA.16816.F32 R44, R120, R130.reuse, R44 ;  /* 0x00000082782c723c */ /* 0x080fe2000000182c */
[--C-:B--2---:R-:W-:Y:S03]  /*1e0f0*/  FFMA.FTZ R103, R191, c[0x0][0x2d0], -R164.reuse ;  /* 0x0000b400bf677a23 */ /* 0x104fe600000108a4 */
[----:B------:R-:W-:Y:S01]  /*1e100*/  F2FP.PACK_AB R160, R178, R181 ;  /* 0x000000b5b2a0723e */ /* 0x000fe200000000ff */
[----:B------:R-:W-:Y:S03]  /*1e110*/  FFMA.FTZ R164, R192, c[0x0][0x2d0], -R164 ;  /* 0x0000b400c0a47a23 */ /* 0x000fe600000108a4 */
[C---:B------:R-:W-:Y:S01]  /*1e120*/  HMMA.16816.F32 R48, R112.reuse, R130, R48 ;  /* 0x000000827030723c */ /* 0x040fe20000001830 */
[----:B------:R2:W-:Y:S01]  /*1e130*/  MUFU.EX2 R180, R103 ;  /* 0x0000006700b47308 */ /* 0x0005e20000000800 */
[----:B------:R-:W1:Y:S06]  /*1e140*/  LDSM.16.MT88.4 R128, [R210+0x3480] ;  /* 0x00348000d280783b */ /* 0x000e6c0000004200 */
[-C--:B----4-:R-:W-:Y:S03]  /*1e150*/  HMMA.16816.F32 R52, R112, R116.reuse, R52 ;  /* 0x000000747034723c */ /* 0x090fe60000001834 */
[----:B------:R4:W4:Y:S05]  /*1e160*/  MUFU.EX2 R177, R164 ;  /* 0x000000a400b17308 */ /* 0x00092a0000000800 */
[C---:B------:R-:W-:Y:S08]  /*1e170*/  HMMA.16816.F32 R56, R120.reuse, R116, R56 ;  /* 0x000000747838723c */ /* 0x040ff00000001838 */
[-C--:B------:R-:W-:Y:S01]  /*1e180*/  HMMA.16816.F32 R60, R120, R118.reuse, R60 ;  /* 0x00000076783c723c */ /* 0x080fe2000000183c */
[--C-:B--2---:R-:W-:Y:S04]  /*1e190*/  FFMA.FTZ R103, R183, c[0x0][0x2d0], -R102.reuse ;  /* 0x0000b400b7677a23 */ /* 0x104fe80000010866 */
[----:B------:R2:W-:Y:S03]  /*1e1a0*/  MUFU.EX2 R172, R103 ;  /* 0x0000006700ac7308 */ /* 0x0005e60000000800 */
[C---:B------:R-:W-:Y:S01]  /*1e1b0*/  HMMA.16816.F32 R64, R112.reuse, R118, R64 ;  /* 0x000000767040723c */ /* 0x040fe20000001840 */
[----:B----4-:R-:W4:Y:S03]  /*1e1c0*/  LDSM.16.MT88.4 R164, [R210+0x2c80] ;  /* 0x002c8000d2a4783b */ /* 0x010f260000004200 */
[----:B------:R-:W-:Y:S04]  /*1e1d0*/  F2FP.PACK_AB R162, R177, R180 ;  /* 0x000000b4b1a2723e */ /* 0x000fe800000000ff */
[-C--:B-1----:R-:W-:Y:S08]  /*1e1e0*/  HMMA.16816.F32 R68, R112, R124.reuse, R68 ;  /* 0x0000007c7044723c */ /* 0x082ff00000001844 */
[C---:B------:R-:W-:Y:S01]  /*1e1f0*/  HMMA.16816.F32 R72, R120.reuse, R124, R72 ;  /* 0x0000007c7848723c */ /* 0x040fe20000001848 */
[--C-:B--2---:R-:W-:Y:S07]  /*1e200*/  FFMA.FTZ R103, R184, c[0x0][0x2d0], -R102.reuse ;  /* 0x0000b400b8677a23 */ /* 0x104fee0000010866 */
[-C--:B------:R-:W-:Y:S01]  /*1e210*/  HMMA.16816.F32 R76, R120, R126.reuse, R76 ;  /* 0x0000007e784c723c */ /* 0x080fe2000000184c */
[----:B------:R1:W2:Y:S07]  /*1e220*/  MUFU.EX2 R107, R103 ;  /* 0x00000067006b7308 */ /* 0x0002ae0000000800 */
        /* <DEDUP_REMOVED lines=8> */
[----:B--2---:R-:W-:Y:S07]  /*1e2b0*/  F2FP.PACK_AB R161, R107, R172 ;  /* 0x000000ac6ba1723e */ /* 0x004fee00000000ff */
[----:B------:R-:W-:Y:S01]  /*1e2c0*/  HMMA.16816.F32 R96, R112, R130, R96 ;  /* 0x000000827060723c */ /* 0x000fe20000001860 */
[----:B------:R-:W1:Y:S07]  /*1e2d0*/  MUFU.EX2 R102, R102 ;  /* 0x0000006600667308 */ /* 0x000e6e0000000800 */
[-C--:B------:R-:W-:Y:S01]  /*1e2e0*/  HMMA.16816.F32 R112, R108, R132.reuse, R4 ;  /* 0x000000846c70723c */ /* 0x080fe20000001804 */
[----:B------:R-:W2:Y:S03]  /*1e2f0*/  LDSM.16.MT88.4 R4, [R210+0x3880] ;  /* 0x00388000d204783b */ /* 0x000ea60000004200 */
[----:B-1----:R-:W-:Y:S07]  /*1e300*/  F2FP.PACK_AB R163, R102, R103 ;  /* 0x0000006766a3723e */ /* 0x002fee00000000ff */
[C---:B------:R-:W-:Y:S07]  /*1e310*/  HMMA.16816.F32 R116, R160.reuse, R132, R8 ;  /* 0x00000084a074723c */ /* 0x040fee0000001808 */
        /* <DEDUP_REMOVED lines=17> */
[-C--:B------:R-:W-:Y:S01]  /*1e430*/  HMMA.16816.F32 R68, R108, R168.reuse, R68 ;  /* 0x000000a86c44723c */ /* 0x080fe20000001844 */
[----:B------:R-:W-:Y:S04]  /*1e440*/  FADD.FTZ R3, R233, R9 ;  /* 0x00000009e9037221 */ /* 0x000fe80000010000 */
[----:B------:R-:W-:Y:S03]  /*1e450*/  FADD.FTZ R10, R231, R3 ;  /* 0x00000003e70a7221 */ /* 0x000fe60000010000 */
[C---:B------:R-:W-:Y:S01]  /*1e460*/  HMMA.16816.F32 R72, R160.reuse, R168, R72 ;  /* 0x000000a8a048723c */ /* 0x040fe20000001848 */
[----:B---3--:R-:W-:Y:S03]  /*1e470*/  FFMA.FTZ R3, R0, R190, R179 ;  /* 0x000000be00037223 */ /* 0x008fe600000100b3 */
[----:B------:R-:W-:Y:S02]  /*1e480*/  FADD.FTZ R0, R234, R10 ;  /* 0x0000000aea007221 */ /* 0x000fe40000010000 */
[----:B------:R-:W-:Y:S02]  /*1e490*/  FADD.FTZ R3, R228, R3 ;  /* 0x00000003e4037221 */ /* 0x000fe40000010000 */
[-C--:B------:R-:W-:Y:S04]  /*1e4a0*/  HMMA.16816.F32 R76, R160, R170.reuse, R76 ;  /* 0x000000aaa04c723c */ /* 0x080fe8000000184c */
[----:B------:R-:W-:Y:S04]  /*1e4b0*/  FADD.FTZ R3, R229, R3 ;  /* 0x00000003e5037221 */ /* 0x000fe80000010000 */
[----:B------:R-:W-:Y:S01]  /*1e4c0*/  FADD.FTZ R3, R230, R3 ;  /* 0x00000003e6037221 */ /* 0x000fe20000010000 */
[C---:B------:R-:W-:Y:S03]  /*1e4d0*/  HMMA.16816.F32 R80, R108.reuse, R170, R80 ;  /* 0x000000aa6c50723c */ /* 0x040fe60000001850 */
[----:B------:R-:W-:Y:S02]  /*1e4e0*/  FADD.FTZ R3, R176, R3 ;  /* 0x00000003b0037221 */ /* 0x000fe40000010000 */
[----:B------:R-:W-:Y:S02]  /*1e4f0*/  FFMA.FTZ R100, R100, R188, R242 ;  /* 0x000000bc64647223 */ /* 0x000fe400000100f2 */
[----:B------:R-:W-:Y:S01]  /*1e500*/  FADD.FTZ R3, R175, R3 ;  /* 0x00000003af037221 */ /* 0x000fe20000010000 */
[-C--:B--2---:R-:W-:Y:S01]  /*1e510*/  HMMA.16816.F32 R84, R108, R4.reuse, R84 ;  /* 0x000000046c54723c */ /* 0x084fe20000001854 */
        /* <DEDUP_REMOVED lines=42> */
[----:B------:R2:W-:Y:S03]  /*1e7c0*/  STL [R1+0x4], R3 ;  /* 0x0000040301007387 */ /* 0x0005e60000100800 */
[----:B------:R-:W-:Y:S01]  /*1e7d0*/  FADD.FTZ R252, R182, R4 ;  /* 0x00000004b6fc7221 */ /* 0x000fe20000010000 */
[----:B------:R2:W-:Y:S01]  /*1e7e0*/  STL [R1+0x8], R2 ;  /* 0x0000080201007387 */ /* 0x0005e20000100800 */
[----:B-1----:R-:W-:Y:S04]  /*1e7f0*/  IADD3 R0, R223, -0x1, RZ ;  /* 0xffffffffdf007810 */ /* 0x002fe80007ffe0ff */
[----:B------:R-:W-:Y:S01]  /*1e800*/  MOV R223, R0 ;  /* 0x0000000000df7202 */ /* 0x000fe20000000f00 */
[----:B------:R-:W-:-:S05]  /*1e810*/  @P0 BRA `(.L_x_515) ;  /* 0xffffbcb000000947 */ /* 0x000fca000383ffff */
.L_x_497:
[----:B------:R-:W3:Y:S04]  /*1e820*/  LDL.LU R0, [R1] ;  /* 0x0000000001007983 */ /* 0x000ee80000300800 */
[----:B------:R-:W4:Y:S04]  /*1e830*/  LDL.LU R7, [R1+0x4] ;  /* 0x0000040001077983 */ /* 0x000f280000300800 */
[----:B--2---:R-:W2:Y:S01]  /*1e840*/  LDL.LU R2, [R1+0x8] ;  /* 0x0000080001027983 */ /* 0x004ea20000300800 */
[----:B------:R-:W-:-:S02]  /*1e850*/  MOV R50, 0xff800000 ;  /* 0xff80000000327802 */ /* 0x000fc40000000f00 */
[----:B------:R-:W-:Y:S01]  /*1e860*/  MOV R51, 0xff800000 ;  /* 0xff80000000337802 */ /* 0x000fe20000000f00 */
[----:B------:R-:W5:Y:S01]  /*1e870*/  SHFL.BFLY PT, R8, R252, 0x2, 0x1f ;  /* 0x0c401f00fc087f89 */ /* 0x000f6200000e0000 */
[----:B------:R-:W-:Y:S01]  /*1e880*/  PLOP3.LUT P4, PT, PT, PT, PT, 0x8, 0x0 ;  /* 0x000000000000781c */ /* 0x000fe20003f8e170 */
[----:B-----5:R-:W-:-:S05]  /*1e890*/  FADD.FTZ R8, R8, R252 ;  /* 0x000000fc08087221 */ /* 0x020fca0000010000 */
[----:B-1----:R-:W1:Y:S02]  /*1e8a0*/  SHFL.BFLY PT, R3, R8, 0x1, 0x1f ;  /* 0x0c201f0008037f89 */ /* 0x002e6400000e0000 */
[----:B-1----:R-:W-:Y:S01]  /*1e8b0*/  FADD.FTZ R8, R8, R3 ;  /* 0x0000000308087221 */ /* 0x002fe20000010000 */
[----:B------:R-:W-:-:S04]  /*1e8c0*/  MOV R3, RZ ;  /* 0x000000ff00037202 */ /* 0x000fc80000000f00 */
[----:B------:R-:W-:-:S13]  /*1e8d0*/  FSETP.NE.FTZ.AND P2, PT, R8, RZ, PT ;  /* 0x000000ff0800720b */ /* 0x000fda0003f55000 */
[----:B------:R-:W1:Y:S08]  /*1e8e0*/  @P2 MUFU.RCP R3, R8 ;  /* 0x0000000800032308 */ /* 0x000e700000001000 */
[----:B------:R-:W5:Y:S01]  /*1e8f0*/  @P2 MUFU.LG2 R8, R8 ;  /* 0x0000000800082308 */ /* 0x000f620000000c00 */
        /* <DEDUP_REMOVED lines=13> */
[C---:B------:R-:W-:Y:S01]  /*1e9d0*/  FMUL.FTZ R27, R3.reuse, R55 ;  /* 0x00000037031b7220 */ /* 0x040fe20000410000 */
[----:B------:R-:W-:Y:S01]  /*1e9e0*/  MOV R55, 0xff800000 ;  /* 0xff80000000377802 */ /* 0x000fe20000000f00 */
        /* <DEDUP_REMOVED lines=9> */
[----:B------:R-:W-:Y:S02]  /*1ea80*/  FMUL.FTZ R99, R3, R99 ;  /* 0x0000006303637220 */ /* 0x000fe40000410000 */
[----:B-----5:R-:W-:Y:S01]  /*1ea90*/  @P2 FMUL.FTZ R8, R8, 0.69314718246459960938 ;  /* 0x3f31721808082820 */ /* 0x020fe20000410000 */
[----:B---3--:R-:W1:Y:S04]  /*1eaa0*/  SHFL.BFLY PT, R4, R0, 0x2, 0x1f ;  /* 0x0c401f0000047f89 */ /* 0x008e6800000e0000 */
[----:B----4-:R-:W3:Y:S04]  /*1eab0*/  SHFL.BFLY PT, R6, R7, 0x2, 0x1f ;  /* 0x0c401f0007067f89 */ /* 0x010ee800000e0000 */
[----:B--2---:R-:W2:Y:S01]  /*1eac0*/  SHFL.BFLY PT, R5, R2, 0x2, 0x1f ;  /* 0x0c401f0002057f89 */ /* 0x004ea200000e0000 */
[----:B-1----:R-:W-:-:S02]  /*1ead0*/  FADD.FTZ R4, R4, R0 ;  /* 0x0000000004047221 */ /* 0x002fc40000010000 */
[----:B---3--:R-:W-:-:S03]  /*1eae0*/  FADD.FTZ R6, R6, R7 ;  /* 0x0000000706067221 */ /* 0x008fc60000010000 */
[----:B------:R-:W1:Y:S01]  /*1eaf0*/  SHFL.BFLY PT, R0, R4, 0x1, 0x1f ;  /* 0x0c201f0004007f89 */ /* 0x000e6200000e0000 */
[----:B--2---:R-:W-:-:S03]  /*1eb00*/  FADD.FTZ R5, R5, R2 ;  /* 0x0000000205057221 */ /* 0x004fc60000010000 */
[----:B------:R-:W2:Y:S04]  /*1eb10*/  SHFL.BFLY PT, R2, R6, 0x1, 0x1f ;  /* 0x0c201f0006027f89 */ /* 0x000ea800000e0000 */
[----:B------:R-:W3:Y:S01]  /*1eb20*/  SHFL.BFLY PT, R7, R5, 0x1, 0x1f ;  /* 0x0c201f0005077f89 */ /* 0x000ee200000e0000 */
[----:B-1----:R-:W-:Y:S01]  /*1eb30*/  FADD.FTZ R4, R4, R0 ;  /* 0x0000000004047221 */ /* 0x002fe20000010000 */
[----:B------:R-:W-:-:S04]  /*1eb40*/  MOV R0, RZ ;  /* 0x000000ff00007202 */ /* 0x000fc80000000f00 */
[----:B------:R-:W-:Y:S01]  /*1eb50*/  FSETP.NE.FTZ.AND P3, PT, R4, RZ, PT ;  /* 0x000000ff0400720b */ /* 0x000fe20003f75000 */
[----:B--2---:R-:W-:Y:S01]  /*1eb60*/  FADD.FTZ R6, R6, R2 ;  /* 0x0000000206067221 */ /* 0x004fe20000010000 */
[----:B------:R-:W-:Y:S01]  /*1eb70*/  MOV R2, RZ ;  /* 0x000000ff00027202 */ /* 0x000fe20000000f00 */
[----:B---3--:R-:W-:-:S03]  /*1eb80*/  FADD.FTZ R5, R7, R5 ;  /* 0x0000000507057221 */ /* 0x008fc60000010000 */
[----:B------:R-:W-:Y:S02]  /*1eb90*/  FSETP.NE.FTZ.AND P1, PT, R6, RZ, PT ;  /* 0x000000ff0600720b */ /* 0x000fe40003f35000 */
[----:B------:R-:W-:-:S05]  /*1eba0*/  FSETP.NE.FTZ.AND P0, PT, R5, RZ, PT ;  /* 0x000000ff0500720b */ /* 0x000fca0003f15000 */
[----:B------:R-:W1:Y:S01]  /*1ebb0*/  @P3 MUFU.RCP R0, R4 ;  /* 0x0000000400003308 */ /* 0x000e620000001000 */
[----:B------:R-:W-:-:S05]  /*1ebc0*/  @P3 MOV R3, 0x3f317218 ;  /* 0x3f31721800033802 */ /* 0x000fca0000000f00 */
[----:B------:R-:W-:Y:S02]  /*1ebd0*/  @P3 FMUL.FTZ R9, R3, c[0x0][0x2d0] ;  /* 0x0000b40003093a20 */ /* 0x000fe40000410000 */
[----:B------:R-:W2:Y:S01]  /*1ebe0*/  @P1 MUFU.RCP R2, R6 ;  /* 0x0000000600021308 */ /* 0x000ea20000001000 */
[----:B------:R-:W-:Y:S01]  /*1ebf0*/  @P0 MOV R7, 0x3f317218 ;  /* 0x3f31721800070802 */ /* 0x000fe20000000f00 */
[----:B-1----:R-:W-:-:S06]  /*1ec00*/  FMUL.FTZ R112, R0, R112 ;  /* 0x0000007000707220 */ /* 0x002fcc0000410000 */
[----:B------:R-:W-:Y:S01]  /*1ec10*/  @P3 MUFU.LG2 R10, R4 ;  /* 0x00000004000a3308 */ /* 0x000fe20000000c00 */
        /* <DEDUP_REMOVED lines=13> */
[C---:B------:R-:W-:Y:S01]  /*1ecf0*/  FMUL.FTZ R28, R0.reuse, R53 ;  /* 0x00000035001c7220 */ /* 0x040fe20000410000 */
[----:B------:R-:W-:Y:S01]  /*1ed00*/  MOV R53, 0xff800000 ;  /* 0xff80000000357802 */ /* 0x000fe20000000f00 */
        /* <DEDUP_REMOVED lines=10> */
[----:B------:R-:W-:Y:S01]  /*1edb0*/  MOV R0, RZ ;  /* 0x000000ff00007202 */ /* 0x000fe20000000f00 */
[----:B--2---:R-:W-:-:S02]  /*1edc0*/  FMUL.FTZ R47, R2, R116 ;  /* 0x00000074022f7220 */ /* 0x004fc40000410000 */
[C---:B------:R-:W-:Y:S02]  /*1edd0*/  FMUL.FTZ R117, R2.reuse, R117 ;  /* 0x0000007502757220 */ /* 0x040fe40000410000 */
[C---:B------:R-:W-:Y:S01]  /*1ede0*/  FMUL.FTZ R120, R2.reuse, R120 ;  /* 0x0000007802787220 */ /* 0x040fe20000410000 */
[----:B------:R-:W1:Y:S01]  /*1edf0*/  @P0 MUFU.RCP R0, R5 ;  /* 0x0000000500000308 */ /* 0x000e620000001000 */
[C---:B------:R-:W-:Y:S02]  /*1ee00*/  FMUL.FTZ R46, R2.reuse, R121 ;  /* 0x00000079022e7220 */ /* 0x040fe40000410000 */
[C---:B------:R-:W-:Y:S02]  /*1ee10*/  FMUL.FTZ R132, R2.reuse, R132 ;  /* 0x0000008402847220 */ /* 0x040fe40000410000 */
[C---:B------:R-:W-:Y:S02]  /*1ee20*/  FMUL.FTZ R39, R2.reuse, R133 ;  /* 0x0000008502277220 */ /* 0x040fe40000410000 */
[C---:B------:R-:W-:Y:S01]  /*1ee30*/  FMUL.FTZ R136, R2.reuse, R136 ;  /* 0x0000008802887220 */ /* 0x040fe20000410000 */
[----:B------:R-:W2:Y:S01]  /*1ee40*/  @P0 MUFU.LG2 R5, R5 ;  /* 0x0000000500050308 */ /* 0x000ea20000000c00 */
        /* <DEDUP_REMOVED lines=44> */
[----:B------:R-:W-:-:S02]  /*1f110*/  @P3 FMUL.FTZ R10, R10, 0.69314718246459960938 ;  /* 0x3f3172180a0a3820 */ /* 0x000fc40000410000 */
[----:B------:R-:W-:Y:S02]  /*1f120*/  @P1 FMUL.FTZ R2, R0, c[0x0][0x2d0] ;  /* 0x0000b40000021a20 */ /* 0x000fe40000410000 */
[----:B------:R-:W-:Y:S02]  /*1f130*/  @P1 FMUL.FTZ R6, R6, 0.69314718246459960938 ;  /* 0x3f31721806061820 */ /* 0x000fe40000410000 */
[----:B--2---:R-:W-:Y:S02]  /*1f140*/  @P0 FMUL.FTZ R3, R5, 0.69314718246459960938 ;  /* 0x3f31721805030820 */ /* 0x004fe40000410000 */
[----:B------:R-:W-:Y:S02]  /*1f150*/  @P0 FMUL.FTZ R0, R7, c[0x0][0x2d0] ;  /* 0x0000b40007000a20 */ /* 0x000fe40000410000 */
[----:B------:R-:W-:Y:S02]  /*1f160*/  @P3 FFMA.FTZ R50, R9, R106, R10 ;  /* 0x0000006a09323223 */ /* 0x000fe4000001000a */
[----:B------:R-:W-:-:S02]  /*1f170*/  @P2 FFMA.FTZ R51, R4, R105, R8 ;  /* 0x0000006904332223 */ /* 0x000fc40000010008 */
[----:B------:R-:W-:Y:S02]  /*1f180*/  @P1 FFMA.FTZ R53, R2, R104, R6 ;  /* 0x0000006802351223 */ /* 0x000fe40000010006 */
[----:B------:R-:W-:Y:S02]  /*1f190*/  @P0 FFMA.FTZ R55, R0, R100, R3 ;  /* 0x0000006400370223 */ /* 0x000fe40000010003 */
.L_x_399:
        /* <DEDUP_REMOVED lines=151> */
.L_x_517:
[----:B-1----:R-:W-:Y:S01]  /*1fb10*/  LOP3.LUT R4, R48, 0xffffffe0, RZ, 0xc0, !PT ;  /* 0xffffffe030047812 */ /* 0x002fe200078ec0ff */
[----:B------:R-:W1:Y:S01]  /*1fb20*/  S2R R10, SR_CTAID.Y ;  /* 0x00000000000a7919 */ /* 0x000e620000002600 */
[----:B------:R-:W-:Y:S01]  /*1fb30*/  SHF.R.S32.HI R5, RZ, 0x1f, R49 ;  /* 0x0000001fff057819 */ /* 0x000fe20000011431 */
[----:B------:R-:W-:Y:S01]  /*1fb40*/  IMAD.MOV.U32 R9, RZ, RZ, c[0x0][0x4e8] ;  /* 0x00013a00ff097624 */ /* 0x000fe200078e00ff */
[----:B------:R-:W-:Y:S01]  /*1fb50*/  LEA.HI R0, R29, R29, RZ, 0x1 ;  /* 0x0000001d1d007211 */ /* 0x000fe200078f08ff */
[----:B------:R-:W-:Y:S01]  /*1fb60*/  IMAD.IADD R8, R57, 0x1, -R4 ;  /* 0x0000000139087824 */ /* 0x000fe200078e0a04 */
[----:B------:R-:W2:Y:S01]  /*1fb70*/  S2R R14, SR_CTAID.Y ;  /* 0x00000000000e7919 */ /* 0x000ea20000002600 */
[----:B------:R-:W-:Y:S01]  /*1fb80*/  LEA.HI R4, R5, R49, RZ, 0x2 ;  /* 0x0000003105047211 */ /* 0x000fe200078f10ff */
[----:B------:R-:W-:Y:S01]  /*1fb90*/  IMAD R12, R29, 0x20, R52 ;  /* 0x000000201d0c7824 */ /* 0x000fe200078e0234 */
[C---:B------:R-:W-:Y:S01]  /*1fba0*/  LOP3.LUT R5, R0.reuse, 0x1ffffffe, RZ, 0xc0, !PT ;  /* 0x1ffffffe00057812 */ /* 0x040fe200078ec0ff */
[----:B------:R-:W3:Y:S01]  /*1fbb0*/  S2R R21, SR_CTAID.X ;  /* 0x0000000000157919 */ /* 0x000ee20000002500 */
[----:B------:R-:W-:Y:S01]  /*1fbc0*/  SHF.R.S32.HI R7, RZ, 0x1f, R8 ;  /* 0x0000001fff077819 */ /* 0x000fe20000011408 */
[----:B------:R-:W-:Y:S01]  /*1fbd0*/  IMAD.SHL.U32 R0, R0, 0x20, RZ ;  /* 0x0000002000007824 */ /* 0x000fe200078e00ff */
[----:B------:R-:W-:Y:S01]  /*1fbe0*/  LOP3.LUT R4, R4, 0xffffffc, RZ, 0xc0, !PT ;  /* 0x0ffffffc04047812 */ /* 0x000fe200078ec0ff */
[----:B-----5:R-:W-:Y:S01]  /*1fbf0*/  IMAD R24, R24, c[0x0][0x4e8], RZ ;  /* 0x00013a0018187a24 */ /* 0x020fe200078e02ff */
[----:B------:R-:W-:Y:S01]  /*1fc00*/  LEA.HI R7, R7, R8, RZ, 0x2 ;  /* 0x0000000807077211 */ /* 0x000fe200078f10ff */
[----:B------:R-:W-:Y:S01]  /*1fc10*/  BSSY B0, `(.L_x_518) ;  /* 0x0000087000007945 */ /* 0x000fe20003800000 */
[----:B------:R-:W-:-:S02]  /*1fc20*/  IADD3 R6, R29, -R5, RZ ;  /* 0x800000051d067210 */ /* 0x000fc40007ffe0ff */
[----:B------:R-:W-:Y:S01]  /*1fc30*/  LOP3.LUT R5, R0, 0xffffffc0, RZ, 0xc0, !PT ;  /* 0xffffffc000057812 */ /* 0x000fe200078ec0ff */
[----:B------:R-:W-:Y:S01]  /*1fc40*/  IMAD.IADD R0, R49, 0x1, -R4 ;  /* 0x0000000131007824 */ /* 0x000fe200078e0a04 */
[----:B------:R-:W-:Y:S02]  /*1fc50*/  SHF.R.S32.HI R4, RZ, 0x2, R7 ;  /* 0x00000002ff047819 */ /* 0x000fe40000011407 */
[----:B------:R-:W-:Y:S01]  /*1fc60*/  ISETP.NE.AND P2, PT, R9, 0x1, PT ;  /* 0x000000010900780c */ /* 0x000fe20003f45270 */
[----:B------:R-:W-:Y:S01]  /*1fc70*/  IMAD R6, R6, 0x8, R5 ;  /* 0x0000000806067824 */ /* 0x000fe200078e0205 */
[----:B------:R-:W-:Y:S01]  /*1fc80*/  LEA R16, R0, R4, 0x4 ;  /* 0x0000000400107211 */ /* 0x000fe200078e20ff */
[----:B------:R-:W-:Y:S01]  /*1fc90*/  IMAD R0, R3, c[0x0][0x3a0], RZ ;  /* 0x0000e80003007a24 */ /* 0x000fe200078e02ff */
[----:B-1----:R-:W-:Y:S02]  /*1fca0*/  SHF.R.S32.HI R11, RZ, 0x1f, R10 ;  /* 0x0000001fff0b7819 */ /* 0x002fe4000001140a */
[----:B------:R-:W-:Y:S01]  /*1fcb0*/  LEA.HI R10, R52, R52, RZ, 0x1 ;  /* 0x00000034340a7211 */ /* 0x000fe200078f08ff */
[----:B------:R-:W-:Y:S01]  /*1fcc0*/  IMAD.IADD R6, R16, 0x1, R6 ;  /* 0x0000000110067824 */ /* 0x000fe200078e0206 */
[----:B------:R-:W-:Y:S01]  /*1fcd0*/  LOP3.LUT P0, RZ, R8, 0x3, RZ, 0xc0, !PT ;  /* 0x0000000308ff7812 */ /* 0x000fe2000780c0ff */
[----:B--2---:R-:W-:Y:S01]  /*1fce0*/  IMAD.WIDE.U32 R4, R14, c[0x0][0x490], R2 ;  /* 0x000124000e047a25 */ /* 0x004fe200078e0002 */
[----:B------:R-:W-:-:S02]  /*1fcf0*/  LOP3.LUT R10, R10, 0x3fffffe, RZ, 0xc0, !PT ;  /* 0x03fffffe0a0a7812 */ /* 0x000fc400078ec0ff */
[----:B------:R-:W-:Y:S01]  /*1fd00*/  LEA.HI R13, R61, R57, RZ, 0x3 ;  /* 0x000000393d0d7211 */ /* 0x000fe200078f18ff */
[C---:B------:R-:W-:Y:S02]  /*1fd10*/  IMAD R7, R2.reuse, c[0x0][0x3a4], R0 ;  /* 0x0000e90002077a24 */ /* 0x040fe400078e0200 */
[----:B------:R-:W-:-:S04]  /*1fd20*/  IMAD.WIDE.U32 R2, R2, c[0x0][0x3a0], RZ ;  /* 0x0000e80002027a25 */ /* 0x000fc800078e00ff */
[----:B---3--:R-:W-:Y:S02]  /*1fd30*/  IMAD R0, R21, 0x80, R6 ;  /* 0x0000008015007824 */ /* 0x008fe400078e0206 */
[----:B------:R-:W-:Y:S02]  /*1fd40*/  IMAD R9, R11, c[0x0][0x490], RZ ;  /* 0x000124000b097a24 */ /* 0x000fe400078e02ff */
[----:B------:R-:W-:Y:S01]  /*1fd50*/  IMAD.IADD R3, R3, 0x1, R7 ;  /* 0x0000000103037824 */ /* 0x000fe200078e0207 */
[----:B------:R-:W-:Y:S01]  /*1fd60*/  MOV R6, R0 ;  /* 0x0000000000067202 */ /* 0x000fe20000000f00 */
[----:B------:R-:W-:-:S04]  /*1fd70*/  @P2 IMAD.HI.U32 R8, R0, c[0x0][0x4ec], RZ ;  /* 0x00013b0000082a27 */ /* 0x000fc800078e00ff */
[----:B------:R-:W-:Y:S01]  /*1fd80*/  IMAD.IADD R7, R52, 0x1, -R10 ;  /* 0x0000000134077824 */ /* 0x000fe200078e0a0a */
[----:B------:R-:W-:Y:S01]  /*1fd90*/  @P2 SHF.R.U32.HI R6, RZ, c[0x0][0x4f0], R8 ;  /* 0x00013c00ff062a19 */ /* 0x000fe20000011608 */
[C---:B------:R-:W-:Y:S02]  /*1fda0*/  IMAD R9, R14.reuse, c[0x0][0x494], R9 ;  /* 0x000125000e097a24 */ /* 0x040fe400078e0209 */
[----:B------:R-:W-:Y:S01]  /*1fdb0*/  IMAD R20, R49, 0x8, R7 ;  /* 0x0000000831147824 */ /* 0x000fe200078e0207 */
[----:B------:R-:W-:Y:S01]  /*1fdc0*/  SHF.R.S32.HI R7, RZ, 0x1f, R63 ;  /* 0x0000001fff077819 */ /* 0x000fe2000001143f */
[----:B------:R-:W-:Y:S01]  /*1fdd0*/  IMAD R11, R11, c[0x0][0x3e8], RZ ;  /* 0x0000fa000b0b7a24 */ /* 0x000fe200078e02ff */
[----:B------:R-:W-:Y:S01]  /*1fde0*/  IADD3 R5, R5, R9, RZ ;  /* 0x0000000905057210 */ /* 0x000fe20007ffe0ff */
[----:B------:R-:W-:Y:S01]  /*1fdf0*/  IMAD.WIDE.U32 R2, R14, c[0x0][0x3e8], R2 ;  /* 0x0000fa000e027a25 */ /* 0x000fe200078e0002 */
[----:B------:R-:W-:Y:S02]  /*1fe00*/  IADD3 R8, -R6, RZ, RZ ;  /* 0x000000ff06087210 */ /* 0x000fe40007ffe1ff */
[----:B------:R-:W-:Y:S01]  /*1fe10*/  SEL R9, R63, RZ, !P1 ;  /* 0x000000ff3f097207 */ /* 0x000fe20004800000 */
[----:B------:R-:W-:Y:S01]  /*1fe20*/  IMAD R12, R21, 0x80, R12 ;  /* 0x00000080150c7824 */ /* 0x000fe200078e020c */
[----:B------:R-:W-:Y:S01]  /*1fe30*/  SEL R10, R7, RZ, !P1 ;  /* 0x000000ff070a7207 */ /* 0x000fe20004800000 */
[----:B------:R-:W-:-:S02]  /*1fe40*/  IMAD R7, R14, c[0x0][0x3ec], R11 ;  /* 0x0000fb000e077a24 */ /* 0x000fc400078e020b */
        /* <DEDUP_REMOVED lines=99> */
.L_x_519:
[----:B---3--:R-:W-:Y:S05]  /*20480*/  BSYNC B0 ;  /* 0x0000000000007941 */ /* 0x008fea0003800000 */
.L_x_518:
        /* <DEDUP_REMOVED lines=23> */
.L_x_521:
[----:B------:R-:W-:Y:S05]  /*20600*/  BSYNC B0 ;  /* 0x0000000000007941 */ /* 0x000fea0003800000 */
.L_x_520:
        /* <DEDUP_REMOVED lines=23> */
.L_x_523:
[----:B------:R-:W-:Y:S05]  /*20780*/  BSYNC B0 ;  /* 0x0000000000007941 */ /* 0x000fea0003800000 */
.L_x_522:
        /* <DEDUP_REMOVED lines=24> */
.L_x_516:
        /* <DEDUP_REMOVED lines=19> */
.L_x_524:
[----:B-1----:R-:W1:Y:S01]  /*20a40*/  S2R R11, SR_TID.X ;  /* 0x00000000000b7919 */ /* 0x002e620000002100 */
[----:B------:R-:W-:Y:S01]  /*20a50*/  SHF.R.S32.HI R0, RZ, 0x1f, R8 ;  /* 0x0000001fff007819 */ /* 0x000fe20000011408 */
[----:B------:R-:W-:Y:S01]  /*20a60*/  BSSY B0, `(.L_x_525) ;  /* 0x0000029000007945 */ /* 0x000fe20003800000 */
[----:B------:R-:W-:Y:S01]  /*20a70*/  SEL R9, R8, RZ, !P0 ;  /* 0x000000ff08097207 */ /* 0x000fe20004000000 */
[----:B------:R-:W2:Y:S01]  /*20a80*/  S2R R2, SR_CTAID.Y ;  /* 0x0000000000027919 */ /* 0x000ea20000002600 */
[----:B------:R-:W-:-:S03]  /*20a90*/  SEL R10, R0, RZ, !P0 ;  /* 0x000000ff000a7207 */ /* 0x000fc60004000000 */
[----:B------:R-:W3:Y:S01]  /*20aa0*/  S2R R12, SR_CTAID.Y ;  /* 0x00000000000c7919 */ /* 0x000ee20000002600 */
[----:B-1----:R-:W-:Y:S02]  /*20ab0*/  ISETP.GT.AND P1, PT, R11, 0x7f, PT ;  /* 0x0000007f0b00780c */ /* 0x002fe40003f24270 */
[----:B--2---:R-:W-:-:S11]  /*20ac0*/  SHF.R.S32.HI R14, RZ, 0x1f, R2 ;  /* 0x0000001fff0e7819 */ /* 0x004fd60000011402 */
[----:B------:R-:W-:Y:S05]  /*20ad0*/  @P1 BRA `(.L_x_526) ;  /* 0x0000021000001947 */ /* 0x000fea0003800000 */
[----:B---3--:R-:W1:Y:S01]  /*20ae0*/  S2R R8, SR_CTAID.X ;  /* 0x0000000000087919 */ /* 0x008e620000002500 */
        /* <DEDUP_REMOVED lines=32> */
.L_x_526:
[----:B---3--:R-:W-:Y:S05]  /*20cf0*/  BSYNC B0 ;  /* 0x0000000000007941 */ /* 0x008fea0003800000 */
.L_x_525:
        /* <DEDUP_REMOVED lines=64> */
.L_x_528:
[----:B------:R-:W-:Y:S05]  /*21100*/  BSYNC B0 ;  /* 0x0000000000007941 */ /* 0x000fea0003800000 */
.L_x_527:
        /* <DEDUP_REMOVED lines=21> */
.L_x_530:
[----:B------:R-:W-:Y:S05]  /*21260*/  BSYNC B0 ;  /* 0x0000000000007941 */ /* 0x000fea0003800000 */
.L_x_529:
        /* <DEDUP_REMOVED lines=21> */
.L_x_532:
[----:B------:R-:W-:Y:S05]  /*213c0*/  BSYNC B0 ;  /* 0x0000000000007941 */ /* 0x000fea0003800000 */
.L_x_531:
        /* <DEDUP_REMOVED lines=22> */
.L_x_533:
        /* <DEDUP_REMOVED lines=13> */
.L_x_1513:


//--------------------- .text._ZN7cutlass13device_kernelIN5flash19enable_sm80_to_sm89INS1_16FlashAttnFwdSm80INS1_25CollectiveMainloopFwdSm80ILi4ELi1ELb0EN4cute5tupleIJNS5_1CILi128EEENS7_ILi64EEENS7_ILi96EEEEEELi96ENS_6half_tEfNS_4arch4Sm80ELb1ELb0ELb1ELb0ELb0ELb0ELb1ELb0EEENS1_21CollectiveEpilogueFwdINS6_IJS8_SA_S9_EEENS6_IJNS7_ILi1EEESI_SI_EEESC_SE_Li128ELb0ELb1ELb0ELb0EEENS1_30DynamicPersistentTileSchedulerILi128ELi128ELb0ELb1ELb0EEEEEEEEEvNT_6ParamsE --------------------------
	.section	.text._ZN7cutlass13device_kernelIN5flash19enable_sm80_to_sm89INS1_16FlashAttnFwdSm80INS1_25CollectiveMainloopFwdSm80ILi4ELi1ELb0EN4cute5tupleIJNS5_1CILi128EEENS7_ILi64EEENS7_ILi96EEEEEELi96ENS_6half_tEfNS_4arch4Sm80ELb1ELb0ELb1ELb0ELb0ELb0ELb1ELb0EEENS1_21CollectiveEpilogueFwdINS6_IJS8_SA_S9_EEENS6_IJNS7_ILi1EEESI_SI_EEESC_SE_Li128ELb0ELb1ELb0ELb0EEENS1_30DynamicPersistentTileSchedulerILi128ELi128ELb0ELb1ELb0EEEEEEEEEvNT_6ParamsE,"ax",@progbits
	.sectioninfo	@"SHI_REGISTERS=255"
	.align	128
.text._ZN7cutlass13device_kernelIN5flash19enable_sm80_to_sm89INS1_16FlashAttnFwdSm80INS1_25CollectiveMainloopFwdSm80ILi4ELi1ELb0EN4cute5tupleIJNS5_1CILi128EEENS7_ILi64EEENS7_ILi96EEEEEELi96ENS_6half_tEfNS_4arch4Sm80ELb1ELb0ELb1ELb0ELb0ELb0ELb1ELb0EEENS1_21CollectiveEpilogueFwdINS6_IJS8_SA_S9_EEENS6_IJNS7_ILi1EEESI_SI_EEESC_SE_Li128ELb0ELb1ELb0ELb0EEENS1_30DynamicPersistentTileSchedulerILi128ELi128ELb0ELb1ELb0EEEEEEEEEvNT_6ParamsE:
        .type           _ZN7cutlass13device_kernelIN5flash19enable_sm80_to_sm89INS1_16FlashAttnFwdSm80INS1_25CollectiveMainloopFwdSm80ILi4ELi1ELb0EN4cute5tupleIJNS5_1CILi128EEENS7_ILi64EEENS7_ILi96EEEEEELi96ENS_6half_tEfNS_4arch4Sm80ELb1ELb0ELb1ELb0ELb0ELb0ELb1ELb0EEENS1_21CollectiveEpilogueFwdINS6_IJS8_SA_S9_EEENS6_IJNS7_ILi1EEESI_SI_EEESC_SE_Li128ELb0ELb1ELb0ELb0EEENS1_30DynamicPersistentTileSchedulerILi128ELi128ELb0ELb1ELb0EEEEEEEEEvNT_6ParamsE,@function
        .size           _ZN7cutlass13device_kernelIN5flash19enable_sm80_to_sm89INS1_16FlashAttnFwdSm80INS1_25CollectiveMainloopFwdSm80ILi4ELi1ELb0EN4cute5tupleIJNS5_1CILi128EEENS7_ILi64EEENS7_ILi96EEEEEELi96ENS_6half_tEfNS_4arch4Sm80ELb1ELb0ELb1ELb0ELb0ELb0ELb1ELb0EEENS1_21CollectiveEpilogueFwdINS6_IJS8_SA_S9_EEENS6_IJNS7_ILi1EEESI_SI_EEESC_SE_Li128ELb0ELb1ELb0ELb0EEENS1_30DynamicPersistentTileSchedulerILi128ELi128ELb0ELb1ELb0EEEEEEEEEvNT_6ParamsE,(.L_x_1514 - _ZN7cutlass13device_kernelIN5flash19enable_sm80_to_sm89INS1_16FlashAttnFwdSm80INS1_25CollectiveMainloopFwdSm80ILi4ELi1ELb0EN4cute5tupleIJNS5_1CILi128EEENS7_ILi64EEENS7_ILi96EEEEEELi96ENS_6half_tEfNS_4arch4Sm80ELb1ELb0ELb1ELb0ELb0ELb0ELb1ELb0EEENS1_21CollectiveEpilogueFwdINS6_IJS8_SA_S9_EEENS6_IJNS7_ILi1EEESI_SI_EEESC_SE_Li128ELb0ELb1ELb0ELb0EEENS1_30DynamicPersistentTileSchedulerILi128ELi128ELb0ELb1ELb0EEEEEEEEEvNT_6ParamsE)
        .other          _ZN7cutlass13device_kernelIN5flash19enable_sm80_to_sm89INS1_16FlashAttnFwdSm80INS1_25CollectiveMainloopFwdSm80ILi4ELi1ELb0EN4cute5tupleIJNS5_1CILi128EEENS7_ILi64EEENS7_ILi96EEEEEELi96ENS_6half_tEfNS_4arch4Sm80ELb1ELb0ELb1ELb0ELb0ELb0ELb1ELb0EEENS1_21CollectiveEpilogueFwdINS6_IJS8_SA_S9_EEENS6_IJNS7_ILi1EEESI_SI_EEESC_SE_Li128ELb0ELb1ELb0ELb0EEENS1_30DynamicPersistentTileSchedulerILi128ELi128ELb0ELb1ELb0EEEEEEEEEvNT_6ParamsE,@"STO_CUDA_ENTRY STV_DEFAULT"
_ZN7cutlass13device_kernelIN5flash19enable_sm80_to_sm89INS1_16FlashAttnFwdSm80INS1_25CollectiveMainloopFwdSm80ILi4ELi1ELb0EN4cute5tupleIJNS5_1CILi128EEENS7_ILi64EEENS7_ILi96EEEEEELi96ENS_6half_tEfNS_4arch4Sm80ELb1ELb0ELb1ELb0ELb0ELb0ELb1ELb0EEENS1_21CollectiveEpilogueFwdINS6_IJS8_SA_S9_EEENS6_IJNS7_ILi1EEESI_SI_EEESC_SE_Li128ELb0ELb1ELb0ELb0EEENS1_30DynamicPersistentTileSchedulerILi128ELi128ELb0ELb1ELb0EEEEEEEEEvNT_6ParamsE:
[----:B------:R-:W-:-:S03]  /*0000*/  MOV R1, c[0x0][0x28] ;  /* 0x00000a0000017a02 */ /* 0x000fc60000000f00 */
[----:B------:R-:W1:Y:S01]  /*0010*/  S2R R18, SR_TID.X ;  /* 0x0000000000127919 */ /* 0x000e620000002100 */
[----:B------:R-:W-:-:S03]  /*0020*/  IADD3 R1, R1, -0x88, RZ ;  /* 0xffffff7801017810 */ /* 0x000fc60007ffe0ff */
[----:B------:R-:W2:Y:S01]  /*0030*/  S2R R17, SR_CTAID.X ;  /* 0x0000000000117919 */ /* 0x000ea20000002500 */
[----:B-1----:R-:W-:-:S05]  /*0040*/  SHF.R.U32.HI R2, RZ, 0x5, R18 ;  /* 0x00000005ff027819 */ /* 0x002fca0000011612 */
[----:B------:R-:W1:Y:S02]  /*0050*/  SHFL.IDX PT, R0, R2, RZ, 0x1f ;  /* 0x00001fff02007589 */ /* 0x000e6400000e0000 */
[----:B-1----:R-:W-:Y:S02]  /*0060*/  ISETP.GE.AND P0, PT, R0, 0x1, PT ;  /* 0x000000010000780c */ /* 0x002fe40003f06270 */
[----:B------:R1:W-:Y:S11]  /*0070*/  STL [R1+0x7c], R0 ;  /* 0x00007c0001007387 */ /* 0x0003f60000100800 */
[----:B------:R-:W-:Y:S06]  /*0080*/  @P0 BAR.ARV 0x4, 0x80 ;  /* 0x0102000000000b1d */ /* 0x000fec0000002000 */
[----:B--2---:R-:W-:-:S13]  /*0090*/  ISETP.GE.AND P0, PT, R17, c[0x0][0x538], PT ;  /* 0x00014e0011007a0c */ /* 0x004fda0003f06270 */
[----:B------:R-:W-:Y:S05]  /*00a0*/  @P0 EXIT ;  /* 0x000000000000094d */ /* 0x000fea0003800000 */
[----:B-1----:R-:W-:Y:S01]  /*00b0*/  SHF.R.S32.HI R6, RZ, 0x1f, R18 ;  /* 0x0000001fff067819 */ /* 0x002fe20000011412 */
[----:B------:R-:W-:Y:S01]  /*00c0*/  IMAD.MOV.U32 R206, RZ, RZ, 0x20 ;  /* 0x00000020ffce7424 */ /* 0x000fe200078e00ff */
[----:B------:R-:W-:Y:S02]  /*00d0*/  ULDC.64 UR6, c[0x0][0x118] ;  /* 0x0000460000067ab9 */ /* 0x000fe40000000a00 */
[CC--:B------:R-:W-:Y:S02]  /*00e0*/  LEA.HI R16, R6.reuse, R18.reuse, RZ, 0x3 ;  /* 0x0000001206107211 */ /* 0x0c0fe400078f18ff */
[----:B------:R-:W-:Y:S02]  /*00f0*/  LEA.HI R5, R6, R18, RZ, 0x4 ;  /* 0x0000001206057211 */ /* 0x000fe400078f20ff */
[----:B------:R-:W-:Y:S02]  /*0100*/  LOP3.LUT R0, R16, 0xfffffff8, RZ, 0xc0, !PT ;  /* 0xfffffff810007812 */ /* 0x000fe400078ec0ff */
[----:B------:R-:W-:-:S02]  /*0110*/  SHF.R.S32.HI R4, RZ, 0x4, R5 ;  /* 0x00000004ff047819 */ /* 0x000fc40000011405 */
[----:B------:R-:W-:Y:S01]  /*0120*/  LEA.HI R10, R6, R18, RZ, 0x2 ;  /* 0x00000012060a7211 */ /* 0x000fe200078f10ff */
[----:B------:R-:W-:Y:S01]  /*0130*/  IMAD.IADD R0, R18, 0x1, -R0 ;  /* 0x0000000112007824 */ /* 0x000fe200078e0a00 */
[----:B------:R-:W-:Y:S02]  /*0140*/  LEA.HI R3, R5, R4, RZ, 0x1 ;  /* 0x0000000405037211 */ /* 0x000fe400078f08ff */
[----:B------:R-:W-:Y:S02]  /*0150*/  SHF.R.S32.HI R24, RZ, 0x2, R10 ;  /* 0x00000002ff187819 */ /* 0x000fe4000001140a */
[----:B------:R-:W-:Y:S02]  /*0160*/  LEA.HI R11, R0, R0, RZ, 0x1 ;  /* 0x00000000000b7211 */ /* 0x000fe400078f08ff */
[----:B------:R-:W-:Y:S02]  /*0170*/  LOP3.LUT R3, R3, 0xfffffffe, RZ, 0xc0, !PT ;  /* 0xfffffffe03037812 */ /* 0x000fe400078ec0ff */
[----:B------:R-:W-:-:S02]  /*0180*/  LOP3.LUT R2, R11, 0x3fffffe, RZ, 0xc0, !PT ;  /* 0x03fffffe0b027812 */ /* 0x000fc400078ec0ff */
[----:B------:R-:W-:Y:S01]  /*0190*/  LEA.HI R13, R6, R18, RZ, 0x5 ;  /* 0x00000012060d7211 */ /* 0x000fe200078f28ff */
[----:B------:R-:W-:Y:S01]  /*01a0*/  IMAD.IADD R14, R4, 0x1, -R3 ;  /* 0x00000001040e7824 */ /* 0x000fe200078e0a03 */
[----:B------:R-:W-:Y:S01]  /*01b0*/  LOP3.LUT R3, R5, 0xfffffff0, RZ, 0xc0, !PT ;  /* 0xfffffff005037812 */ /* 0x000fe200078ec0ff */
[----:B------:R-:W-:Y:S01]  /*01c0*/  IMAD.IADD R204, R0, 0x1, -R2 ;  /* 0x0000000100cc7824 */ /* 0x000fe200078e0a02 */
[----:B------:R-:W-:Y:S02]  /*01d0*/  SHF.R.S32.HI R0, RZ, 0x3, R16 ;  /* 0x00000003ff007819 */ /* 0x000fe40000011410 */
[----:B------:R-:W-:Y:S01]  /*01e0*/  LOP3.LUT R2, R10, 0xfffffffc, RZ, 0xc0, !PT ;  /* 0xfffffffc0a027812 */ /* 0x000fe200078ec0ff */
[----:B------:R-:W-:Y:S01]  /*01f0*/  IMAD R204, R14, 0x8, R204 ;  /* 0x000000080ecc7824 */ /* 0x000fe200078e02cc */
[----:B------:R-:W-:Y:S01]  /*0200*/  LEA.HI R4, R10, R24, RZ, 0x1 ;  /* 0x000000180a047211 */ /* 0x000fe200078f08ff */
[----:B------:R-:W-:Y:S01]  /*0210*/  IMAD.SHL.U32 R0, R0, 0x40, RZ ;  /* 0x0000004000007824 */ /* 0x000fe200078e00ff */
[----:B------:R-:W-:Y:S01]  /*0220*/  SHF.R.S32.HI R207, RZ, 0x5, R13 ;  /* 0x00000005ffcf7819 */ /* 0x000fe2000001140d */
[----:B------:R-:W-:Y:S01]  /*0230*/  IMAD.IADD R9, R18, 0x1, -R2 ;  /* 0x0000000112097824 */ /* 0x000fe200078e0a02 */
[----:B------:R-:W-:-:S02]  /*0240*/  LOP3.LUT R4, R4, 0x7fffffe, RZ, 0xc0, !PT ;  /* 0x07fffffe04047812 */ /* 0x000fc400078ec0ff */
[----:B------:R-:W-:Y:S01]  /*0250*/  LOP3.LUT R2, R0, 0xc0, RZ, 0xc0, !PT ;  /* 0x000000c000027812 */ /* 0x000fe200078ec0ff */
[----:B------:R-:W-:Y:S02]  /*0260*/  IMAD.IADD R0, R18, 0x1, -R3 ;  /* 0x0000000112007824 */ /* 0x000fe400078e0a03 */
[----:B------:R-:W-:Y:S01]  /*0270*/  IMAD.SHL.U32 R22, R9, 0x8, RZ ;  /* 0x0000000809167824 */ /* 0x000fe200078e00ff */
[----:B------:R-:W-:Y:S01]  /*0280*/  SHF.R.U32.HI R3, RZ, 0x3, R2 ;  /* 0x00000003ff037819 */ /* 0x000fe20000011602 */
[----:B------:R-:W-:Y:S01]  /*0290*/  IMAD.IADD R6, R24, 0x1, -R4 ;  /* 0x0000000118067824 */ /* 0x000fe200078e0a04 */
[----:B------:R-:W-:Y:S02]  /*02a0*/  LEA.HI R7, R0, R0, RZ, 0x1 ;  /* 0x0000000000077211 */ /* 0x000fe400078f08ff */
[----:B------:R-:W-:Y:S02]  /*02b0*/  LOP3.LUT R2, R2, 0x18, R22, 0xf8, !PT ;  /* 0x0000001802027812 */ /* 0x000fe400078ef816 */
[----:B------:R-:W-:-:S02]  /*02c0*/  LOP3.LUT R4, R7, 0x7fffffe, RZ, 0xc0, !PT ;  /* 0x07fffffe07047812 */ /* 0x000fc400078ec0ff */
[----:B------:R-:W-:Y:S01]  /*02d0*/  LOP3.LUT R5, R2, R3, RZ, 0x3c, !PT ;  /* 0x0000000302057212 */ /* 0x000fe200078e3cff */
[----:B------:R-:W-:Y:S01]  /*02e0*/  IMAD R3, R207, 0x8, R6 ;  /* 0x00000008cf037824 */ /* 0x000fe200078e0206 */
[----:B------:R-:W-:Y:S01]  /*02f0*/  SHF.R.S32.HI R8, RZ, 0x1f, R0 ;  /* 0x0000001fff087819 */ /* 0x000fe20000011400 */
[----:B------:R-:W-:Y:S01]  /*0300*/  IMAD.IADD R12, R0, 0x1, -R4 ;  /* 0x00000001000c7824 */ /* 0x000fe200078e0a04 */
[----:B------:R-:W-:Y:S02]  /*0310*/  LEA.HI R2, R9, R9, RZ, 0x1 ;  /* 0x0000000909027211 */ /* 0x000fe400078f08ff */
[----:B------:R-:W-:Y:S01]  /*0320*/  LEA.HI R15, R8, R0, RZ, 0x3 ;  /* 0x00000000080f7211 */ /* 0x000fe200078f18ff */
[----:B------:R-:W-:Y:S01]  /*0330*/  IMAD.U32 R0, R3, 0x20, R5 ;  /* 0x0000002003007824 */ /* 0x000fe200078e0005 */
[----:B------:R-:W-:Y:S02]  /*0340*/  LOP3.LUT R4, R13, 0xffffffe0, RZ, 0xc0, !PT ;  /* 0xffffffe00d047812 */ /* 0x000fe400078ec0ff */
[----:B------:R-:W-:-:S02]  /*0350*/  SHF.R.S32.HI R6, RZ, 0x1f, R10 ;  /* 0x0000001fff067819 */ /* 0x000fc4000001140a */
[----:B------:R1:W-:Y:S01]  /*0360*/  STL [R1+0x30], R0 ;  /* 0x0000300001007387 */ /* 0x0003e20000100800 */
[----:B------:R-:W-:Y:S01]  /*0370*/  LOP3.LUT R3, R2, 0x1ffffffe, RZ, 0xc0, !PT ;  /* 0x1ffffffe02037812 */ /* 0x000fe200078ec0ff */
[----:B------:R-:W-:Y:S01]  /*0380*/  IMAD.IADD R21, R18, 0x1, -R4 ;  /* 0x0000000112157824 */ /* 0x000fe200078e0a04 */
[----:B------:R-:W-:Y:S02]  /*0390*/  SHF.R.S32.HI R5, RZ, 0x1f, R13 ;  /* 0x0000001fff057819 */ /* 0x000fe4000001140d */
[----:B------:R-:W-:Y:S01]  /*03a0*/  SHF.R.S32.HI R8, RZ, 0x1, R7 ;  /* 0x00000001ff087819 */ /* 0x000fe20000011407 */
[----:B------:R-:W-:Y:S01]  /*03b0*/  IMAD.IADD R3, R9, 0x1, -R3 ;  /* 0x0000000109037824 */ /* 0x000fe200078e0a03 */
[----:B------:R-:W-:Y:S02]  /*03c0*/  LEA.HI R4, R5, R207, RZ, 0x2 ;  /* 0x000000cf05047211 */ /* 0x000fe400078f10ff */
[----:B------:R-:W-:Y:S02]  /*03d0*/  SHF.R.S32.HI R5, RZ, 0x1f, R21 ;  /* 0x0000001fff057819 */ /* 0x000fe40000011415 */
[----:B------:R-:W-:-:S02]  /*03e0*/  SHF.R.S32.HI R23, RZ, 0x1f, R22 ;  /* 0x0000001fff177819 */ /* 0x000fc40000011416 */
[----:B------:R-:W-:Y:S01]  /*03f0*/  LEA.HI R10, R5, R21, RZ, 0x2 ;  /* 0x00000015050a7211 */ /* 0x000fe200078f10ff */
[----:B-1----:R-:W-:Y:S01]  /*0400*/  IMAD.SHL.U32 R0, R2, 0x20, RZ ;  /* 0x0000002002007824 */ /* 0x002fe200078e00ff */
[----:B------:R-:W-:Y:S02]  /*0410*/  LEA.HI R2, R6, R24, RZ, 0x3 ;  /* 0x0000001806027211 */ /* 0x000fe400078f18ff */
[----:B------:R-:W-:Y:S02]  /*0420*/  SHF.R.S32.HI R6, RZ, 0x1f, R7 ;  /* 0x0000001fff067819 */ /* 0x000fe40000011407 */
[----:B------:R-:W-:Y:S02]  /*0430*/  LOP3.LUT R0, R0, 0xffffffc0, RZ, 0xc0, !PT ;  /* 0xffffffc000007812 */ /* 0x000fe400078ec0ff */
[----:B------:R-:W-:-:S03]  /*0440*/  LOP3.LUT R2, R2, 0xfffffff8, RZ, 0xc0, !PT ;  /* 0xfffffff802027812 */ /* 0x000fc600078ec0ff */
[----:B------:R-:W-:Y:S01]  /*0450*/  IMAD R13, R3, 0x8, R0 ;  /* 0x00000008030d7824 */ /* 0x000fe200078e0200 */
[----:B------:R-:W-:Y:S01]  /*0460*/  LOP3.LUT R0, R4, 0xffffffc, RZ, 0xc0, !PT ;  /* 0x0ffffffc04007812 */ /* 0x000fe200078ec0ff */
[----:B------:R-:W-:Y:S01]  /*0470*/  IMAD.IADD R4, R24, 0x1, -R2 ;  /* 0x0000000118047824 */ /* 0x000fe200078e0a02 */
[----:B------:R-:W-:-:S03]  /*0480*/  SHF.R.S32.HI R3, RZ, 0x1, R11 ;  /* 0x00000001ff037819 */ /* 0x000fc6000001140b */
[C---:B------:R-:W-:Y:S01]  /*0490*/  IMAD.IADD R2, R207.reuse, 0x1, -R0 ;  /* 0x00000001cf027824 */ /* 0x040fe200078e0a00 */
[----:B------:R-:W-:Y:S01]  /*04a0*/  SHF.R.S32.HI R0, RZ, 0x2, R10 ;  /* 0x00000002ff007819 */ /* 0x000fe2000001140a */
[----:B------:R-:W-:Y:S01]  /*04b0*/  IMAD.SHL.U32 R207, R207, 0x200, RZ ;  /* 0x00000200cfcf7824 */ /* 0x000fe200078e00ff */
[----:B------:R-:W-:Y:S02]  /*04c0*/  LEA.HI R7, R4, R4, RZ, 0x1 ;  /* 0x0000000404077211 */ /* 0x000fe400078f08ff */
[C---:B------:R-:W-:Y:S01]  /*04d0*/  LOP3.LUT P2, RZ, R3.reuse, 0x2, RZ, 0xc0, !PT ;  /* 0x0000000203ff7812 */ /* 0x040fe2000784c0ff */
[----:B------:R-:W-:Y:S01]  /*04e0*/  IMAD.SHL.U32 R3, R3, 0x40, RZ ;  /* 0x0000004003037824 */ /* 0x000fe200078e00ff */
[----:B------:R-:W-:Y:S01]  /*04f0*/  LOP3.LUT R5, R7, 0x3fffffe, RZ, 0xc0, !PT ;  /* 0x03fffffe07057812 */ /* 0x000fe200078ec0ff */
[----:B------:R-:W-:Y:S01]  /*0500*/  IMAD R20, R2, 0x10, R0 ;  /* 0x0000001002147824 */ /* 0x000fe200078e0200 */
[----:B------:R-:W-:Y:S01]  /*0510*/  LEA.HI R2, R6, R8, RZ, 0x2 ;  /* 0x0000000806027211 */ /* 0x000fe200078f10ff */
[----:B------:R-:W-:Y:S01]  /*0520*/  IMAD R6, R9, 0x2, R207 ;  /* 0x0000000209067824 */ /* 0x000fe200078e02cf */
[----:B------:R-:W-:Y:S01]  /*0530*/  LOP3.LUT R0, R3, 0xc0, RZ, 0xc0, !PT ;  /* 0x000000c003007812 */ /* 0x000fe200078ec0ff */
[----:B------:R-:W-:Y:S01]  /*0540*/  IMAD.IADD R5, R4, 0x1, -R5 ;  /* 0x0000000104057824 */ /* 0x000fe200078e0a05 */
[----:B------:R-:W-:Y:S01]  /*0550*/  LOP3.LUT R2, R2, 0xfffffffc, RZ, 0xc0, !PT ;  /* 0xfffffffc02027812 */ /* 0x000fe200078ec0ff */
[----:B------:R-:W-:Y:S01]  /*0560*/  STL [R1+0x80], R20 ;  /* 0x0000801401007387 */ /* 0x000fe20000100800 */
[----:B------:R-:W-:Y:S01]  /*0570*/  LOP3.LUT R4, R0, 0x8, R16, 0xf8, !PT ;  /* 0x0000000800047812 */ /* 0x000fe200078ef810 */
[----:B------:R-:W-:Y:S01]  /*0580*/  IMAD R6, R5, 0x20, R6 ;  /* 0x0000002005067824 */ /* 0x000fe200078e0206 */
[----:B------:R-:W-:Y:S01]  /*0590*/  SHF.R.U32.HI R3, RZ, 0x3, R0 ;  /* 0x00000003ff037819 */ /* 0x000fe20000011600 */
[----:B------:R-:W-:Y:S01]  /*05a0*/  IMAD.IADD R2, R8, 0x1, -R2 ;  /* 0x0000000108027824 */ /* 0x000fe200078e0a02 */
[----:B------:R-:W-:Y:S01]  /*05b0*/  SHF.R.S32.HI R0, RZ, 0x1, R7 ;  /* 0x00000001ff007819 */ /* 0x000fe20000011407 */
[----:B------:R-:W-:Y:S01]  /*05c0*/  IMAD.SHL.U32 R5, R15, 0x20, RZ ;  /* 0x000000200f057824 */ /* 0x000fe200078e00ff */
[----:B------:R-:W-:Y:S01]  /*05d0*/  LOP3.LUT R8, R4, R3, RZ, 0x3c, !PT ;  /* 0x0000000304087212 */ /* 0x000fe200078e3cff */
[----:B------:R-:W-:Y:S01]  /*05e0*/  IMAD.SHL.U32 R7, R14, 0x8, RZ ;  /* 0x000000080e077824 */ /* 0x000fe200078e00ff */
[C---:B------:R-:W-:Y:S01]  /*05f0*/  LOP3.LUT R4, R0.reuse, 0x1, RZ, 0xc0, !PT ;  /* 0x0000000100047812 */ /* 0x040fe200078ec0ff */
[----:B------:R-:W-:Y:S01]  /*0600*/  IMAD.SHL.U32 R3, R0, 0x40, RZ ;  /* 0x0000004000037824 */ /* 0x000fe200078e00ff */
[C---:B------:R-:W-:Y:S01]  /*0610*/  LOP3.LUT P3, RZ, R2.reuse, 0x2, RZ, 0xc0, !PT ;  /* 0x0000000202ff7812 */ /* 0x040fe2000786c0ff */
[----:B------:R-:W-:Y:S01]  /*0620*/  IMAD.SHL.U32 R2, R2, 0x40, RZ ;  /* 0x0000004002027824 */ /* 0x000fe200078e00ff */
[----:B------:R-:W-:Y:S01]  /*0630*/  ISETP.NE.U32.AND P1, PT, R4, 0x1, PT ;  /* 0x000000010400780c */ /* 0x000fe20003f25070 */
[----:B------:R-:W-:Y:S01]  /*0640*/  IMAD.U32 R204, R204, 0x20, R8 ;  /* 0x00000020cccc7824 */ /* 0x000fe200078e0008 */
[----:B------:R-:W-:-:S02]  /*0650*/  LOP3.LUT R3, R3, 0xc0, RZ, 0xc0, !PT ;  /* 0x000000c003037812 */ /* 0x000fc400078ec0ff */
[----:B------:R-:W-:Y:S02]  /*0660*/  LOP3.LUT P0, RZ, R0, 0x2, RZ, 0xc0, !PT ;  /* 0x0000000200ff7812 */ /* 0x000fe4000780c0ff */
[----:B------:R-:W-:Y:S02]  /*0670*/  LEA.HI R3, R3, R3, RZ, 0x1d ;  /* 0x0000000303037211 */ /* 0x000fe400078fe8ff */
[----:B------:R-:W-:Y:S02]  /*0680*/  LOP3.LUT R0, R5, 0xffffff00, RZ, 0xc0, !PT ;  /* 0xffffff0005007812 */ /* 0x000fe400078ec0ff */
[----:B------:R-:W-:Y:S01]  /*0690*/  LOP3.LUT R2, R2, 0xc0, RZ, 0xc0, !PT ;  /* 0x000000c002027812 */ /* 0x000fe200078ec0ff */
[----:B------:R-:W-:Y:S01]  /*06a0*/  IMAD.IADD R3, R3, 0x1, R6 ;  /* 0x0000000103037824 */ /* 0x000fe200078e0206 */
[----:B------:R-:W-:Y:S01]  /*06b0*/  LEA R204, R204, 0x3100, 0x1 ;  /* 0x00003100cccc7811 */ /* 0x000fe200078e08ff */
[----:B------:R-:W-:Y:S01]  /*06c0*/  IMAD.IADD R207, R0, 0x1, R207 ;  /* 0x0000000100cf7824 */ /* 0x000fe200078e02cf */
[----:B------:R-:W-:Y:S01]  /*06d0*/  LOP3.LUT R4, R2, 0x8, R7, 0xf8, !PT ;  /* 0x0000000802047812 */ /* 0x000fe200078ef807 */
[----:B------:R-:W-:Y:S01]  /*06e0*/  IMAD.SHL.U32 R19, R3, 0x2, RZ ;  /* 0x0000000203137824 */ /* 0x000fe200078e00ff */
[----:B------:R-:W-:Y:S01]  /*06f0*/  SHF.R.U32.HI R205, RZ, 0x3, R2 ;  /* 0x00000003ffcd7819 */ /* 0x000fe20000011602 */
[----:B------:R-:W-:Y:S01]  /*0700*/  IMAD R2, R12, 0x20, R0 ;  /* 0x000000200c027824 */ /* 0x000fe200078e0200 */
[----:B------:R-:W-:Y:S01]  /*0710*/  IADD3 R3, R22, 0x20, RZ ;  /* 0x0000002016037810 */ /* 0x000fe20007ffe0ff */
[----:B------:R-:W-:Y:S01]  /*0720*/  IMAD R207, R12, 0x20, R207 ;  /* 0x000000200ccf7824 */ /* 0x000fe200078e02cf */
[----:B------:R-:W-:Y:S01]  /*0730*/  IADD3 R0, R19, 0x80, RZ ;  /* 0x0000008013007810 */ /* 0x000fe20007ffe0ff */
[----:B------:R-:W-:Y:S01]  /*0740*/  STL [R1+0x5c], R19 ;  /* 0x00005c1301007387 */ /* 0x000fe20000100800 */
[----:B------:R-:W-:-:S02]  /*0750*/  LOP3.LUT R205, R4, R205, RZ, 0x3c, !PT ;  /* 0x000000cd04cd7212 */ /* 0x000fc400078e3cff */
[----:B------:R-:W-:Y:S01]  /*0760*/  IADD3 R18, R19, 0x70, RZ ;  /* 0x0000007013127810 */ /* 0x000fe20007ffe0ff */
[----:B------:R-:W-:Y:S01]  /*0770*/  STL [R1+0x74], R17 ;  /* 0x0000741101007387 */ /* 0x000fe20000100800 */
[----:B------:R-:W-:Y:S01]  /*0780*/  @P1 IADD3 R18, R0, 0x10, RZ ;  /* 0x0000001000121810 */ /* 0x000fe20007ffe0ff */
[----:B------:R-:W-:Y:S01]  /*0790*/  IMAD R0, R9, 0x20, R24 ;  /* 0x0000002009007824 */ /* 0x000fe200078e0218 */
[C---:B------:R-:W-:Y:S01]  /*07a0*/  IADD3 R209, R204.reuse, 0x20, RZ ;  /* 0x00000020ccd17810 */ /* 0x040fe20007ffe0ff */
[C---:B------:R-:W-:Y:S01]  /*07b0*/  IMAD.IADD R207, R205.reuse, 0x1, R207 ;  /* 0x00000001cdcf7824 */ /* 0x040fe200078e02cf */
[----:B------:R-:W-:Y:S01]  /*07c0*/  @P2 IADD3 R209, R204, -0x20, RZ ;  /* 0xffffffe0ccd12810 */ /* 0x000fe20007ffe0ff */
[----:B------:R-:W-:Y:S01]  /*07d0*/  IMAD.IADD R205, R205, 0x1, R2 ;  /* 0x00000001cdcd7824 */ /* 0x000fe200078e0202 */
[----:B------:R-:W-:Y:S01]  /*07e0*/  STL [R1+0x60], R18 ;  /* 0x0000601201007387 */ /* 0x000fe20000100800 */
[----:B------:R-:W-:Y:S02]  /*07f0*/  IADD3 R2, R22, 0x40, RZ ;  /* 0x0000004016027810 */ /* 0x000fe40007ffe0ff */
[----:B------:R-:W-:Y:S01]  /*0800*/  LEA R207, R207, 0x6100, 0x1 ;  /* 0x00006100cfcf7811 */ /* 0x000fe200078e08ff */
[----:B------:R1:W-:Y:S01]  /*0810*/  STL [R1+0x78], R0 ;  /* 0x0000780001007387 */ /* 0x0003e20000100800 */
[----:B------:R-:W-:-:S02]  /*0820*/  LEA R205, R205, 0x100, 0x1 ;  /* 0x00000100cdcd7811 */ /* 0x000fc400078e08ff */
[C---:B------:R-:W-:Y:S01]  /*0830*/  IADD3 R220, R209.reuse, 0x400, RZ ;  /* 0x00000400d1dc7810 */ /* 0x040fe20007ffe0ff */
[----:B------:R-:W-:Y:S01]  /*0840*/  STL.64 [R1+0x38], R22 ;  /* 0x0000381601007387 */ /* 0x000fe20000100a00 */
[C---:B------:R-:W-:Y:S02]  /*0850*/  IADD3 R219, R209.reuse, 0x800, RZ ;  /* 0x00000800d1db7810 */ /* 0x040fe40007ffe0ff */
[C---:B------:R-:W-:Y:S01]  /*0860*/  IADD3 R218, R209.reuse, 0xc00, RZ ;  /* 0x00000c00d1da7810 */ /* 0x040fe20007ffe0ff */
[----:B------:R2:W-:Y:S01]  /*0870*/  STL [R1+0x40], R3 ;  /* 0x0000400301007387 */ /* 0x0005e20000100800 */
[C---:B------:R-:W-:Y:S02]  /*0880*/  IADD3 R217, R209.reuse, 0x1000, RZ ;  /* 0x00001000d1d97810 */ /* 0x040fe40007ffe0ff */
[C---:B------:R-:W-:Y:S01]  /*0890*/  IADD3 R216, R209.reuse, 0x1400, RZ ;  /* 0x00001400d1d87810 */ /* 0x040fe20007ffe0ff */
[----:B------:R3:W-:Y:S01]  /*08a0*/  STL [R1+0x44], R2 ;  /* 0x0000440201007387 */ /* 0x0007e20000100800 */
[----:B------:R-:W-:-:S02]  /*08b0*/  IADD3 R215, R209, 0x1800, RZ ;  /* 0x00001800d1d77810 */ /* 0x000fc40007ffe0ff */
[C---:B------:R-:W-:Y:S02]  /*08c0*/  IADD3 R214, R209.reuse, 0x1c00, RZ ;  /* 0x00001c00d1d67810 */ /* 0x040fe40007ffe0ff */
[C---:B------:R-:W-:Y:S02]  /*08d0*/  IADD3 R213, R209.reuse, 0x2000, RZ ;  /* 0x00002000d1d57810 */ /* 0x040fe40007ffe0ff */
[C---:B------:R-:W-:Y:S02]  /*08e0*/  IADD3 R212, R209.reuse, 0x2400, RZ ;  /* 0x00002400d1d47810 */ /* 0x040fe40007ffe0ff */
[C---:B------:R-:W-:Y:S02]  /*08f0*/  IADD3 R211, R209.reuse, 0x2800, RZ ;  /* 0x00002800d1d37810 */ /* 0x040fe40007ffe0ff */
[----:B------:R-:W-:Y:S02]  /*0900*/  IADD3 R210, R209, 0x2c00, RZ ;  /* 0x00002c00d1d27810 */ /* 0x000fe40007ffe0ff */
[----:B-1----:R-:W-:-:S05]  /*0910*/  LOP3.LUT R0, R10, 0x7ffffffc, RZ, 0xc0, !PT ;  /* 0x7ffffffc0a007812 */ /* 0x002fca00078ec0ff */
[----:B------:R-:W-:Y:S01]  /*0920*/  IMAD.IADD R0, R21, 0x1, -R0 ;  /* 0x0000000115007824 */ /* 0x000fe200078e0a00 */
[----:B--2---:R-:W-:-:S03]  /*0930*/  SHF.R.S32.HI R3, RZ, 0x1f, R3 ;  /* 0x0000001fff037819 */ /* 0x004fc60000011403 */
[----:B------:R-:W-:Y:S01]  /*0940*/  IMAD.SHL.U32 R0, R0, 0x2, RZ ;  /* 0x0000000200007824 */ /* 0x000fe200078e00ff */
[----:B---3--:R-:W-:Y:S01]  /*0950*/  SHF.R.S32.HI R2, RZ, 0x1f, R2 ;  /* 0x0000001fff027819 */ /* 0x008fe20000011402 */
[----:B------:R1:W-:Y:S04]  /*0960*/  STL [R1+0x70], R3 ;  /* 0x0000700301007387 */ /* 0x0003e80000100800 */
[----:B------:R2:W-:Y:S01]  /*0970*/  STL [R1+0x6c], R2 ;  /* 0x00006c0201007387 */ /* 0x0005e20000100800 */
[----:B-1----:R-:W-:Y:S01]  /*0980*/  IMAD.IADD R3, R20, 0x1, R13 ;  /* 0x0000000114037824 */ /* 0x002fe200078e020d */
[----:B--2---:R-:W-:-:S04]  /*0990*/  SEL R2, R206, 0xffffffe0, !P0 ;  /* 0xffffffe0ce027807 */ /* 0x004fc80004000000 */
[----:B------:R-:W-:Y:S01]  /*09a0*/  STL [R1+0x58], R3 ;  /* 0x0000580301007387 */ /* 0x000fe20000100800 */
[----:B------:R-:W-:-:S03]  /*09b0*/  SEL R206, R206, 0xffffffe0, !P3 ;  /* 0xffffffe0cece7807 */ /* 0x000fc60005800000 */
[----:B------:R1:W-:Y:S02]  /*09c0*/  STL [R1+0x54], R0 ;  /* 0x0000540001007387 */ /* 0x0003e40000100800 */
[----:B------:R-:W-:Y:S02]  /*09d0*/  IMAD.IADD R208, R207, 0x1, R206 ;  /* 0x00000001cfd07824 */ /* 0x000fe400078e02ce */
[----:B------:R-:W-:Y:S02]  /*09e0*/  IMAD.IADD R206, R206, 0x1, R205 ;  /* 0x00000001cece7824 */ /* 0x000fe400078e02cd */
[----:B-1----:R-:W-:-:S05]  /*09f0*/  IMAD.IADD R0, R19, 0x1, R2 ;  /* 0x0000000113007824 */ /* 0x002fca00078e0202 */
[----:B------:R1:W-:Y:S02]  /*0a00*/  STL [R1+0x68], R0 ;  /* 0x0000680001007387 */ /* 0x0003e40000100800 */
[----:B-1----:R-:W-:-:S05]  /*0a10*/  IMAD.IADD R0, R2, 0x1, R18 ;  /* 0x0000000102007824 */ /* 0x002fca00078e0212 */
[----:B------:R1:W-:Y:S02]  /*0a20*/  STL [R1+0x64], R0 ;  /* 0x0000640001007387 */ /* 0x0003e40000100800 */
.L_x_587:
[----:B------:R-:W2:Y:S01]  /*0a30*/  LDL R4, [R1+0x74] ;  /* 0x0000740001047983 */ /* 0x000ea20000100800 */
[----:B-1----:R-:W-:Y:S01]  /*0a40*/  IMAD.MOV.U32 R0, RZ, RZ, c[0x0][0x560] ;  /* 0x00015800ff007624 */ /* 0x002fe200078e00ff */
[----:B------:R-:W-:Y:S01]  /*0a50*/  YIELD ;  /* 0x0000000000007946 */ /* 0x000fe20003800000 */
[----:B------:R-:W-:Y:S03]  /*0a60*/  BSSY B0, `(.L_x_534) ;  /* 0x0000016000007945 */ /* 0x000fe60003800000 */
[----:B------:R-:W-:-:S13]  /*0a70*/  ISETP.NE.AND P0, PT, R0, 0x1, PT ;  /* 0x000000010000780c */ /* 0x000fda0003f05270 */
[----:B--2---:R-:W-:Y:S01]  /*0a80*/  @P0 IMAD.HI.U32 R0, R4, c[0x0][0x564], RZ ;  /* 0x0001590004000a27 */ /* 0x004fe200078e00ff */
[----:B------:R-:W-:-:S04]  /*0a90*/  MOV R3, R4 ;  /* 0x0000000400037202 */ /* 0x000fc80000000f00 */
[----:B------:R-:W-:-:S04]  /*0aa0*/  @P0 SHF.R.U32.HI R3, RZ, c[0x0][0x568], R0 ;  /* 0x00015a00ff030a19 */ /* 0x000fc80000011600 */
[----:B------:R-:W-:Y:S01]  /*0ab0*/  ISETP.GE.AND P0, PT, R3, c[0x0][0x578], PT ;  /* 0x00015e0003007a0c */ /* 0x000fe20003f06270 */
[----:B------:R-:W-:-:S04]  /*0ac0*/  IMAD.MOV R2, RZ, RZ, -R3 ;  /* 0x000000ffff027224 */ /* 0x000fc800078e0a03 */
[----:B------:R-:W-:-:S08]  /*0ad0*/  IMAD R2, R2, c[0x0][0x560], R4 ;  /* 0x0001580002027a24 */ /* 0x000fd000078e0204 */
[----:B------:R-:W-:Y:S05]  /*0ae0*/  @!P0 BRA `(.L_x_535) ;  /* 0x0000007000008947 */ /* 0x000fea0003800000 */
[----:B------:R-:W-:-:S04]  /*0af0*/  MOV R0, c[0x0][0x56c] ;  /* 0x00015b0000007a02 */ /* 0x000fc80000000f00 */
[----:B------:R-:W-:Y:S02]  /*0b00*/  ISETP.NE.AND P0, PT, R0, 0x1, PT ;  /* 0x000000010000780c */ /* 0x000fe40003f05270 */
[----:B------:R-:W-:-:S11]  /*0b10*/  MOV R0, R2 ;  /* 0x0000000200007202 */ /* 0x000fd60000000f00 */
[----:B------:R-:W-:-:S05]  /*0b20*/  @P0 IMAD.HI.U32 R4, R2, c[0x0][0x570], RZ ;  /* 0x00015c0002040a27 */ /* 0x000fca00078e00ff */
[----:B------:R-:W-:-:S05]  /*0b30*/  @P0 SHF.R.U32.HI R0, RZ, c[0x0][0x574], R4 ;  /* 0x00015d00ff000a19 */ /* 0x000fca0000011604 */
[----:B------:R-:W-:Y:S01]  /*0b40*/  IMAD R4, R0, c[0x0][0x56c], RZ ;  /* 0x00015b0000047a24 */ /* 0x000fe200078e02ff */
[----:B------:R-:W-:Y:S05]  /*0b50*/  BRA `(.L_x_536) ;  /* 0x0000006000007947 */ /* 0x000fea0003800000 */
.L_x_535:
[----:B------:R-:W-:-:S04]  /*0b60*/  MOV R0, c[0x0][0x554] ;  /* 0x0001550000007a02 */ /* 0x000fc80000000f00 */
[----:B------:R-:W-:Y:S02]  /*0b70*/  ISETP.NE.AND P0, PT, R0, 0x1, PT ;  /* 0x000000010000780c */ /* 0x000fe40003f05270 */
[----:B------:R-:W-:-:S11]  /*0b80*/  MOV R0, R2 ;  /* 0x0000000200007202 */ /* 0x000fd60000000f00 */
[----:B------:R-:W-:-:S05]  /*0b90*/  @P0 IMAD.HI.U32 R4, R2, c[0x0][0x558], RZ ;  /* 0x0001560002040a27 */ /* 0x000fca00078e00ff */
[----:B------:R-:W-:-:S05]  /*0ba0*/  @P0 SHF.R.U32.HI R0, RZ, c[0x0][0x55c], R4 ;  /* 0x00015700ff000a19 */ /* 0x000fca0000011604 */
[----:B------:R-:W-:Y:S02]  /*0bb0*/  IMAD R4, R0, c[0x0][0x554], RZ ;  /* 0x0001550000047a24 */ /* 0x000fe400078e02ff */
.L_x_536:
[----:B------:R-:W-:Y:S05]  /*0bc0*/  BSYNC B0 ;  /* 0x0000000000007941 */ /* 0x000fea0003800000 */
.L_x_534:
[----:B------:R-:W-:Y:S01]  /*0bd0*/  IMAD.MOV.U32 R5, RZ, RZ, c[0x0][0x2c4] ;  /* 0x0000b100ff057624 */ /* 0x000fe200078e00ff */
[----:B------:R-:W-:Y:S01]  /*0be0*/  LOP3.LUT R0, RZ, R0, RZ, 0x33, !PT ;  /* 0x00000000ff007212 */ /* 0x000fe200078e33ff */
[----:B------:R-:W-:Y:S01]  /*0bf0*/  IMAD.MOV.U32 R6, RZ, RZ, c[0x0][0x548] ;  /* 0x00015200ff067624 */ /* 0x000fe200078e00ff */
[----:B------:R-:W-:Y:S01]  /*0c00*/  ULDC UR5, c[0x0][0x1d0] ;  /* 0x0000740000057ab9 */ /* 0x000fe20000000800 */
[----:B------:R-:W-:Y:S01]  /*0c10*/  IMAD.IADD R2, R2, 0x1, -R4 ;  /* 0x0000000102027824 */ /* 0x000fe200078e0a04 */
[----:B------:R-:W-:Y:S01]  /*0c20*/  ISETP.NE.AND P2, PT, R5, 0x1, PT ;  /* 0x000000010500780c */ /* 0x000fe20003f45270 */
[----:B------:R-:W-:Y:S01]  /*0c30*/  IMAD.MOV.U32 R5, RZ, RZ, 0x40 ;  /* 0x00000040ff057424 */ /* 0x000fe200078e00ff */
[----:B------:R-:W-:Y:S01]  /*0c40*/  IADD3 R0, R0, c[0x0][0x53c], RZ ;  /* 0x00014f0000007a10 */ /* 0x000fe20007ffe0ff */
[----:B------:R-:W-:Y:S01]  /*0c50*/  IMAD R2, R3, c[0x0][0x554], R2 ;  /* 0x0001550003027a24 */ /* 0x000fe200078e0202 */
[----:B------:R-:W-:Y:S01]  /*0c60*/  ISETP.NE.AND P0, PT, R6, 0x1, PT ;  /* 0x000000010600780c */ /* 0x000fe20003f05270 */
[----:B------:R-:W-:Y:S01]  /*0c70*/  UIADD3 UR5, UR5, 0x3f, URZ ;  /* 0x0000003f05057890 */ /* 0x000fe2000fffe03f */
[----:B------:R-:W-:Y:S01]  /*0c80*/  SHF.L.U32 R49, R0, 0x7, RZ ;  /* 0x0000000700317819 */ /* 0x000fe200000006ff */
[----:B------:R-:W-:Y:S01]  /*0c90*/  CS2R R94, SRZ ;  /* 0x00000000005e7805 */ /* 0x000fe2000001ff00 */
[----:B------:R-:W-:Y:S01]  /*0ca0*/  MOV R52, R2 ;  /* 0x0000000200347202 */ /* 0x000fe20000000f00 */
[----:B------:R-:W-:Y:S01]  /*0cb0*/  USHF.R.S32.HI UR4, URZ, 0x1f, UR5 ;  /* 0x0000001f3f047899 */ /* 0x000fe20008011405 */
[----:B------:R-:W-:Y:S01]  /*0cc0*/  IADD3 R0, R49, 0x7f, RZ ;  /* 0x0000007f31007810 */ /* 0x000fe20007ffe0ff */
[----:B------:R1:W-:Y:S01]  /*0cd0*/  STL [R1+0x48], R49 ;  /* 0x0000483101007387 */ /* 0x0003e20000100800 */
[----:B------:R-:W-:Y:S01]  /*0ce0*/  CS2R R92, SRZ ;  /* 0x00000000005c7805 */ /* 0x000fe2000001ff00 */
[----:B------:R-:W-:Y:S01]  /*0cf0*/  ULEA.HI UR4, UR4, UR5, URZ, 0x6 ;  /* 0x0000000504047291 */ /* 0x000fe2000f8f303f */
[----:B------:R-:W-:Y:S01]  /*0d00*/  CS2R R98, SRZ ;  /* 0x0000000000627805 */ /* 0x000fe2000001ff00 */
[----:B------:R-:W-:Y:S01]  /*0d10*/  @P2 IMAD.HI.U32 R3, R0, c[0x0][0x2c8], RZ ;  /* 0x0000b20000032a27 */ /* 0x000fe200078e00ff */
[----:B------:R-:W-:Y:S01]  /*0d20*/  CS2R R96, SRZ ;  /* 0x0000000000607805 */ /* 0x000fe2000001ff00 */
[----:B------:R-:W-:Y:S01]  /*0d30*/  USHF.R.S32.HI UR4, URZ, 0x6, UR4 ;  /* 0x000000063f047899 */ /* 0x000fe20008011404 */
[----:B------:R-:W-:Y:S01]  /*0d40*/  MOV R90, RZ ;  /* 0x000000ff005a7202 */ /* 0x000fe20000000f00 */
[----:B------:R-:W-:Y:S01]  /*0d50*/  @P0 IMAD.HI.U32 R4, R2, c[0x0][0x54c], RZ ;  /* 0x0001530002040a27 */ /* 0x000fe200078e00ff */
[----:B------:R-:W-:Y:S01]  /*0d60*/  @P2 SHF.R.U32.HI R0, RZ, c[0x0][0x2cc], R3 ;  /* 0x0000b300ff002a19 */ /* 0x000fe20000011603 */
[----:B------:R-:W-:Y:S01]  /*0d70*/  CS2R R88, SRZ ;  /* 0x0000000000587805 */ /* 0x000fe2000001ff00 */
[----:B------:R-:W-:Y:S01]  /*0d80*/  IADD3 R3, R5, -c[0x0][0x168], RZ ;  /* 0x80005a0005037a10 */ /* 0x000fe20007ffe0ff */
[----:B------:R-:W-:Y:S01]  /*0d90*/  IMAD.MOV.U32 R5, RZ, RZ, RZ ;  /* 0x000000ffff057224 */ /* 0x000fe200078e00ff */
[----:B------:R-:W-:Y:S01]  /*0da0*/  @P0 SHF.R.U32.HI R52, RZ, c[0x0][0x550], R4 ;  /* 0x00015400ff340a19 */ /* 0x000fe20000011604 */
[----:B------:R-:W-:Y:S01]  /*0db0*/  CS2R R86, SRZ ;  /* 0x0000000000567805 */ /* 0x000fe2000001ff00 */
[----:B------:R-:W-:Y:S01]  /*0dc0*/  IADD3 R0, R0, c[0x0][0x1d0], R3 ;  /* 0x0000740000007a10 */ /* 0x000fe20007ffe003 */
[----:B------:R-:W-:Y:S01]  /*0dd0*/  CS2R R84, SRZ ;  /* 0x0000000000547805 */ /* 0x000fe2000001ff00 */
[----:B------:R-:W-:Y:S01]  /*0de0*/  IMAD.MOV.U32 R9, RZ, RZ, RZ ;  /* 0x000000ffff097224 */ /* 0x000fe200078e00ff */
[----:B------:R1:W-:Y:S01]  /*0df0*/  STL [R1+0x50], R52 ;  /* 0x0000503401007387 */ /* 0x0003e20000100800 */
[----:B------:R-:W-:Y:S01]  /*0e00*/  IMAD.MOV R3, RZ, RZ, -R52 ;  /* 0x000000ffff037224 */ /* 0x000fe200078e0a34 */
[----:B------:R-:W-:Y:S01]  /*0e10*/  SHF.R.S32.HI R4, RZ, 0x1f, R0 ;  /* 0x0000001fff047819 */ /* 0x000fe20000011400 */
[----:B------:R-:W-:Y:S01]  /*0e20*/  IMAD.MOV.U32 R78, RZ, RZ, RZ ;  /* 0x000000ffff4e7224 */ /* 0x000fe200078e00ff */
[----:B------:R-:W-:Y:S01]  /*0e30*/  CS2R R10, SRZ ;  /* 0x00000000000a7805 */ /* 0x000fe2000001ff00 */
[----:B------:R-:W-:Y:S01]  /*0e40*/  IMAD R53, R3, c[0x0][0x548], R2 ;  /* 0x0001520003357a24 */ /* 0x000fe200078e0202 */
[----:B------:R-:W-:Y:S01]  /*0e50*/  LEA.HI R2, R4, R0, RZ, 0x6 ;  /* 0x0000000004027211 */ /* 0x000fe200078f30ff */
[----:B------:R-:W-:Y:S01]  /*0e60*/  IMAD.MOV.U32 R82, RZ, RZ, RZ ;  /* 0x000000ffff527224 */ /* 0x000fe200078e00ff */
[----:B------:R-:W-:Y:S01]  /*0e70*/  PRMT R0, RZ, 0x7610, R0 ;  /* 0x00007610ff007816 */ /* 0x000fe20000000000 */
[----:B------:R-:W-:Y:S01]  /*0e80*/  CS2R R12, SRZ ;  /* 0x00000000000c7805 */ /* 0x000fe2000001ff00 */
[----:B------:R-:W-:Y:S01]  /*0e90*/  SHF.R.S32.HI R2, RZ, 0x6, R2 ;  /* 0x00000006ff027819 */ /* 0x000fe20000011402 */
[----:B------:R1:W-:Y:S01]  /*0ea0*/  STL [R1+0x4c], R53 ;  /* 0x00004c3501007387 */ /* 0x0003e20000100800 */
[----:B------:R-:W-:Y:S01]  /*0eb0*/  MOV R76, RZ ;  /* 0x000000ff004c7202 */ /* 0x000fe20000000f00 */
[----:B------:R-:W-:Y:S01]  /*0ec0*/  IMAD.MOV.U32 R80, RZ, RZ, RZ ;  /* 0x000000ffff507224 */ /* 0x000fe200078e00ff */
[----:B------:R-:W-:Y:S01]  /*0ed0*/  IMNMX R7, R2, UR4, PT ;  /* 0x0000000402077c17 */ /* 0x000fe2000b800200 */
[----:B------:R-:W-:Y:S01]  /*0ee0*/  CS2R R14, SRZ ;  /* 0x00000000000e7805 */ /* 0x000fe2000001ff00 */
[----:B------:R-:W-:Y:S01]  /*0ef0*/  MOV R74, RZ ;  /* 0x000000ff004a7202 */ /* 0x000fe20000000f00 */
[----:B------:R-:W-:Y:S01]  /*0f00*/  IMAD.MOV.U32 R72, RZ, RZ, RZ ;  /* 0x000000ffff487224 */ /* 0x000fe200078e00ff */
[----:B------:R-:W-:Y:S01]  /*0f10*/  ISETP.GE.AND P0, PT, R7, 0x1, PT ;  /* 0x000000010700780c */ /* 0x000fe20003f06270 */
[----:B------:R1:W-:Y:S01]  /*0f20*/  STL [R1], R7 ;  /* 0x0000000701007387 */ /* 0x0003e20000100800 */
[----:B------:R-:W-:Y:S01]  /*0f30*/  IMAD.MOV.U32 R70, RZ, RZ, RZ ;  /* 0x000000ffff467224 */ /* 0x000fe200078e00ff */
[----:B------:R-:W-:Y:S01]  /*0f40*/  CS2R R16, SRZ ;  /* 0x0000000000107805 */ /* 0x000fe2000001ff00 */
[----:B------:R-:W-:Y:S01]  /*0f50*/  MOV R68, RZ ;  /* 0x000000ff00447202 */ /* 0x000fe20000000f00 */
[----:B------:R-:W-:Y:S01]  /*0f60*/  IMAD.MOV.U32 R170, RZ, RZ, RZ ;  /* 0x000000ffffaa7224 */ /* 0x000fe200078e00ff */
[----:B------:R-:W-:Y:S01]  /*0f70*/  CS2R R18, SRZ ;  /* 0x0000000000127805 */ /* 0x000fe2000001ff00 */
[----:B------:R-:W-:Y:S01]  /*0f80*/  IMAD.MOV.U32 R168, RZ, RZ, RZ ;  /* 0x000000ffffa87224 */ /* 0x000fe200078e00ff */
[----:B------:R-:W-:Y:S01]  /*0f90*/  MOV R174, RZ ;  /* 0x000000ff00ae7202 */ /* 0x000fe20000000f00 */
[----:B------:R-:W-:Y:S01]  /*0fa0*/  CS2R R20, SRZ ;  /* 0x0000000000147805 */ /* 0x000fe2000001ff00 */
[----:B------:R-:W-:Y:S01]  /*0fb0*/  IMAD.MOV.U32 R172, RZ, RZ, RZ ;  /* 0x000000ffffac7224 */ /* 0x000fe200078e00ff */
[----:B------:R-:W-:Y:S01]  /*0fc0*/  CS2R R22, SRZ ;  /* 0x0000000000167805 */ /* 0x000fe2000001ff00 */
[----:B------:R-:W-:Y:S01]  /*0fd0*/  IMAD.MOV.U32 R166, RZ, RZ, RZ ;  /* 0x000000ffffa67224 */ /* 0x000fe200078e00ff */
[----:B------:R-:W-:Y:S01]  /*0fe0*/  MOV R164, RZ ;  /* 0x000000ff00a47202 */ /* 0x000fe20000000f00 */
[----:B------:R-:W-:Y:S01]  /*0ff0*/  IMAD.MOV.U32 R162, RZ, RZ, RZ ;  /* 0x000000ffffa27224 */ /* 0x000fe200078e00ff */
        /* <DEDUP_REMOVED lines=37> */
[----:B------:R-:W-:Y:S05]  /*1250*/  @!P0 BRA `(.L_x_537) ;  /* 0x0000d94000008947 */ /* 0x000fea0003800000 */
[----:B-1----:R-:W2:Y:S01]  /*1260*/  LDL R7, [R1+0x78] ;  /* 0x0000780001077983 */ /* 0x002ea20000100800 */
[----:B------:R-:W-:-:S03]  /*1270*/  ISETP.NE.U32.AND P1, PT, RZ, c[0x0][0x340], PT ;  /* 0x0000d000ff007a0c */ /* 0x000fc60003f25070 */
[----:B------:R-:W3:Y:S01]  /*1280*/  LDL.64 R50, [R1+0x38] ;  /* 0x0000380001327983 */ /* 0x000ee20000100a00 */
[----:B------:R-:W-:-:S03]  /*1290*/  ISETP.NE.AND.EX P1, PT, RZ, c[0x0][0x344], PT, P1 ;  /* 0x0000d100ff007a0c */ /* 0x000fc60003f25310 */
[----:B------:R-:W4:Y:S04]  /*12a0*/  LDL R17, [R1+0x40] ;  /* 0x0000400001117983 */ /* 0x000f280000100800 */
[----:B------:R-:W5:Y:S06]  /*12b0*/  LDL R16, [R1+0x44] ;  /* 0x0000440001107983 */ /* 0x000f6c0000100800 */
[----:B------:R-:W-:-:S05]  /*12c0*/  @P1 MOV R2, 0x4 ;  /* 0x0000000400021802 */ /* 0x000fca0000000f00 */
[----:B------:R-:W-:-:S05]  /*12d0*/  @P1 IMAD.WIDE R2, R52, R2, c[0x0][0x340] ;  /* 0x0000d00034021625 */ /* 0x000fca00078e0202 */
[----:B------:R1:W3:Y:S01]  /*12e0*/  @P1 LDG.E R15, [R2.64] ;  /* 0x00000006020f1981 */ /* 0x0002e2000c1e1900 */
[----:B------:R-:W-:-:S05]  /*12f0*/  SHF.R.S32.HI R13, RZ, 0x1f, R53 ;  /* 0x0000001fff0d7819 */ /* 0x000fca0000011435 */
[----:B------:R-:W-:Y:S01]  /*1300*/  IMAD R5, R13, c[0x0][0x1b8], RZ ;  /* 0x00006e000d057a24 */ /* 0x000fe200078e02ff */
[----:B------:R-:W-:-:S03]  /*1310*/  SHF.R.S32.HI R14, RZ, 0x1f, R52 ;  /* 0x0000001fff0e7819 */ /* 0x000fc60000011434 */
[C---:B------:R-:W-:Y:S02]  /*1320*/  IMAD R5, R53.reuse, c[0x0][0x1bc], R5 ;  /* 0x00006f0035057a24 */ /* 0x040fe400078e0205 */
[----:B-1----:R-:W-:-:S05]  /*1330*/  IMAD.WIDE.U32 R2, R53, c[0x0][0x1b8], RZ ;  /* 0x00006e0035027a25 */ /* 0x002fca00078e00ff */
[----:B------:R-:W-:Y:S01]  /*1340*/  IADD3 R3, R3, R5, RZ ;  /* 0x0000000503037210 */ /* 0x000fe20007ffe0ff */
[----:B------:R-:W-:-:S04]  /*1350*/  IMAD R5, R14, c[0x0][0x1c0], RZ ;  /* 0x000070000e057a24 */ /* 0x000fc800078e02ff */
[C---:B------:R-:W-:Y:S02]  /*1360*/  IMAD R5, R52.reuse, c[0x0][0x1c4], R5 ;  /* 0x0000710034057a24 */ /* 0x040fe400078e0205 */
[----:B------:R-:W-:-:S05]  /*1370*/  IMAD.WIDE.U32 R2, R52, c[0x0][0x1c0], R2 ;  /* 0x0000700034027a25 */ /* 0x000fca00078e0002 */
[----:B------:R-:W-:Y:S02]  /*1380*/  IADD3 R3, R3, R5, RZ ;  /* 0x0000000503037210 */ /* 0x000fe40007ffe0ff */
[----:B--2---:R-:W-:Y:S02]  /*1390*/  IADD3 R4, R7, R49, RZ ;  /* 0x0000003107047210 */ /* 0x004fe40007ffe0ff */
[----:B------:R-:W1:Y:S03]  /*13a0*/  S2R R7, SR_TID.X ;  /* 0x0000000000077919 */ /* 0x000e660000002100 */
[----:B------:R-:W-:-:S04]  /*13b0*/  @P2 IMAD.HI.U32 R6, R4, c[0x0][0x2c8], RZ ;  /* 0x0000b20004062a27 */ /* 0x000fc800078e00ff */
[----:B------:R-:W-:Y:S01]  /*13c0*/  IMAD.MOV.U32 R0, RZ, RZ, R4 ;  /* 0x000000ffff007224 */ /* 0x000fe200078e0004 */
[----:B------:R-:W-:-:S05]  /*13d0*/  @P2 SHF.R.U32.HI R0, RZ, c[0x0][0x2cc], R6 ;  /* 0x0000b300ff002a19 */ /* 0x000fca0000011606 */
[----:B------:R-:W-:-:S04]  /*13e0*/  IMAD.MOV R8, RZ, RZ, -R0 ;  /* 0x000000ffff087224 */ /* 0x000fc800078e0a00 */
[----:B------:R-:W-:Y:S01]  /*13f0*/  IMAD R8, R8, c[0x0][0x2c4], R4 ;  /* 0x0000b10008087a24 */ /* 0x000fe200078e0204 */
[----:B------:R-:W-:Y:S02]  /*1400*/  SHF.R.S32.HI R4, RZ, 0x1f, R0 ;  /* 0x0000001fff047819 */ /* 0x000fe40000011400 */
[----:B-1----:R-:W-:-:S04]  /*1410*/  SHF.R.S32.HI R48, RZ, 0x1f, R7 ;  /* 0x0000001fff307819 */ /* 0x002fc80000011407 */
[----:B------:R-:W-:Y:S01]  /*1420*/  LEA.HI R48, R48, R7, RZ, 0x2 ;  /* 0x0000000730307211 */ /* 0x000fe200078f10ff */
[----:B------:R-:W-:-:S03]  /*1430*/  IMAD R9, R4, c[0x0][0x1b0], RZ ;  /* 0x00006c0004097a24 */ /* 0x000fc600078e02ff */
[----:B------:R-:W-:Y:S01]  /*1440*/  SHF.R.S32.HI R48, RZ, 0x2, R48 ;  /* 0x00000002ff307819 */ /* 0x000fe20000011430 */
[----:B------:R-:W-:-:S03]  /*1450*/  IMAD R9, R0, c[0x0][0x1b4], R9 ;  /* 0x00006d0000097a24 */ /* 0x000fc600078e0209 */
[----:B------:R-:W-:Y:S01]  /*1460*/  SHF.R.S32.HI R10, RZ, 0x1f, R48 ;  /* 0x0000001fff0a7819 */ /* 0x000fe20000011430 */
[----:B------:R-:W-:Y:S01]  /*1470*/  IMAD.WIDE.U32 R2, R0, c[0x0][0x1b0], R2 ;  /* 0x00006c0000027a25 */ /* 0x000fe200078e0002 */
[----:B------:R-:W-:-:S03]  /*1480*/  SHF.R.S32.HI R0, RZ, 0x1f, R8 ;  /* 0x0000001fff007819 */ /* 0x000fc60000011408 */
[C---:B------:R-:W-:Y:S02]  /*1490*/  IMAD R11, R10.reuse, c[0x0][0x1e0], RZ ;  /* 0x000078000a0b7a24 */ /* 0x040fe400078e02ff */
[----:B------:R-:W-:Y:S01]  /*14a0*/  IMAD R10, R10, c[0x0][0x208], RZ ;  /* 0x000082000a0a7a24 */ /* 0x000fe200078e02ff */
[----:B------:R-:W-:Y:S01]  /*14b0*/  IADD3 R3, R3, R9, RZ ;  /* 0x0000000903037210 */ /* 0x000fe20007ffe0ff */
[----:B---3--:R-:W-:-:S04]  /*14c0*/  IMAD.WIDE.U32 R6, R48, c[0x0][0x1e0], R50 ;  /* 0x0000780030067a25 */ /* 0x008fc800078e0032 */
[----:B------:R-:W-:Y:S02]  /*14d0*/  IMAD R11, R48, c[0x0][0x1e4], R11 ;  /* 0x00007900300b7a24 */ /* 0x000fe400078e020b */
[----:B------:R-:W-:Y:S02]  /*14e0*/  IMAD R0, R0, c[0x0][0x1a8], RZ ;  /* 0x00006a0000007a24 */ /* 0x000fe400078e02ff */
[----:B------:R-:W-:Y:S01]  /*14f0*/  IMAD.WIDE.U32 R4, R48, c[0x0][0x208], R50 ;  /* 0x0000820030047a25 */ /* 0x000fe200078e0032 */
[----:B------:R-:W-:-:S03]  /*1500*/  IADD3 R7, R7, R11, RZ ;  /* 0x0000000b07077210 */ /* 0x000fc60007ffe0ff */
[----:B------:R-:W-:Y:S01]  /*1510*/  IMAD R10, R48, c[0x0][0x20c], R10 ;  /* 0x00008300300a7a24 */ /* 0x000fe200078e020a */
[----:B----4-:R-:W-:Y:S01]  /*1520*/  ISETP.GE.AND P4, PT, R17, c[0x0][0x1d4], PT ;  /* 0x0000750011007a0c */ /* 0x010fe20003f86270 */
[C---:B------:R-:W-:Y:S02]  /*1530*/  IMAD R12, R8.reuse, c[0x0][0x1ac], R0 ;  /* 0x00006b00080c7a24 */ /* 0x040fe400078e0200 */
[----:B------:R-:W-:Y:S01]  /*1540*/  IMAD.WIDE.U32 R8, R8, c[0x0][0x1a8], R2 ;  /* 0x00006a0008087a25 */ /* 0x000fe200078e0002 */
[----:B------:R-:W-:-:S03]  /*1550*/  ISETP.GE.AND P5, PT, R50, c[0x0][0x1d4], PT ;  /* 0x0000750032007a0c */ /* 0x000fc60003fa6270 */
[----:B------:R-:W-:Y:S02]  /*1560*/  IMAD.IADD R5, R5, 0x1, R10 ;  /* 0x0000000105057824 */ /* 0x000fe400078e020a */
[C---:B------:R-:W-:Y:S02]  /*1570*/  IMAD R2, R13.reuse, c[0x0][0x1e8], RZ ;  /* 0x00007a000d027a24 */ /* 0x040fe400078e02ff */
[----:B------:R-:W-:Y:S01]  /*1580*/  IMAD R3, R13, c[0x0][0x210], RZ ;  /* 0x000084000d037a24 */ /* 0x000fe200078e02ff */
[----:B------:R-:W-:Y:S01]  /*1590*/  SEL R0, RZ, 0xffffffff, P4 ;  /* 0xffffffffff007807 */ /* 0x000fe20002000000 */
[C---:B------:R-:W-:Y:S02]  /*15a0*/  IMAD R2, R53.reuse, c[0x0][0x1ec], R2 ;  /* 0x00007b0035027a24 */ /* 0x040fe400078e0202 */
[C---:B------:R-:W-:Y:S02]  /*15b0*/  IMAD R10, R53.reuse, c[0x0][0x214], R3 ;  /* 0x00008500350a7a24 */ /* 0x040fe400078e0203 */
[----:B------:R-:W-:Y:S01]  /*15c0*/  IMAD.WIDE.U32 R6, R53, c[0x0][0x1e8], R6 ;  /* 0x00007a0035067a25 */ /* 0x000fe200078e0006 */
[----:B------:R-:W-:-:S03]  /*15d0*/  @P1 SHF.R.S32.HI R3, RZ, 0x1f, R15 ;  /* 0x0000001fff031819 */ /* 0x000fc6000001140f */
[----:B------:R-:W-:Y:S01]  /*15e0*/  IMAD.WIDE.U32 R4, R53, c[0x0][0x210], R4 ;  /* 0x0000840035047a25 */ /* 0x000fe200078e0004 */
[----:B------:R-:W-:Y:S02]  /*15f0*/  SEL R11, RZ, 0x1, P5 ;  /* 0x00000001ff0b7807 */ /* 0x000fe40002800000 */
[----:B------:R-:W-:Y:S01]  /*1600*/  SHF.L.U32 R0, R0, 0x1, RZ ;  /* 0x0000000100007819 */ /* 0x000fe200000006ff */
[----:B------:R-:W-:Y:S01]  /*1610*/  IMAD.IADD R7, R7, 0x1, R2 ;  /* 0x0000000107077824 */ /* 0x000fe200078e0202 */
[----:B------:R-:W-:Y:S01]  /*1620*/  @!P1 MOV R3, R14 ;  /* 0x0000000e00039202 */ /* 0x000fe20000000f00 */
[----:B------:R-:W-:Y:S01]  /*1630*/  @P1 IMAD.MOV.U32 R2, RZ, RZ, R15 ;  /* 0x000000ffff021224 */ /* 0x000fe200078e000f */
[----:B------:R-:W-:Y:S02]  /*1640*/  IADD3 R5, R5, R10, RZ ;  /* 0x0000000a05057210 */ /* 0x000fe40007ffe0ff */
[----:B------:R-:W-:Y:S02]  /*1650*/  IADD3 R10, R9, R12, RZ ;  /* 0x0000000c090a7210 */ /* 0x000fe40007ffe0ff */
[----:B------:R-:W-:-:S02]  /*1660*/  @!P1 MOV R2, R52 ;  /* 0x0000003400029202 */ /* 0x000fc40000000f00 */
[----:B------:R-:W-:Y:S01]  /*1670*/  LOP3.LUT R9, R0, 0x2, R11, 0xe2, !PT ;  /* 0x0000000200097812 */ /* 0x000fe200078ee20b */
[C---:B------:R-:W-:Y:S02]  /*1680*/  IMAD R0, R3.reuse, c[0x0][0x1f0], RZ ;  /* 0x00007c0003007a24 */ /* 0x040fe400078e02ff */
[----:B------:R-:W-:Y:S02]  /*1690*/  IMAD R3, R3, c[0x0][0x218], RZ ;  /* 0x0000860003037a24 */ /* 0x000fe400078e02ff */
[----:B------:R-:W-:-:S04]  /*16a0*/  IMAD.WIDE.U32 R6, R2, c[0x0][0x1f0], R6 ;  /* 0x00007c0002067a25 */ /* 0x000fc800078e0006 */
[----:B------:R-:W-:-:S04]  /*16b0*/  IMAD.WIDE.U32 R4, R2, c[0x0][0x218], R4 ;  /* 0x0000860002047a25 */ /* 0x000fc800078e0004 */
[C---:B------:R-:W-:Y:S02]  /*16c0*/  IMAD R0, R2.reuse, c[0x0][0x1f4], R0 ;  /* 0x00007d0002007a24 */ /* 0x040fe400078e0200 */
[----:B------:R-:W-:Y:S01]  /*16d0*/  IMAD R2, R2, c[0x0][0x21c], R3 ;  /* 0x0000870002027a24 */ /* 0x000fe200078e0203 */
[----:B------:R1:W-:Y:S04]  /*16e0*/  STL.64 [R1+0x8], R6 ;  /* 0x0000080601007387 */ /* 0x0003e80000100a00 */
[----:B------:R2:W-:Y:S01]  /*16f0*/  STL.64 [R1+0x10], R4 ;  /* 0x0000100401007387 */ /* 0x0005e20000100a00 */
[----:B------:R-:W-:Y:S02]  /*1700*/  LEA R12, P0, R8, c[0x0][0x160], 0x1 ;  /* 0x00005800080c7a11 */ /* 0x000fe400078008ff */
[----:B-----5:R-:W-:-:S02]  /*1710*/  ISETP.GE.AND P3, PT, R16, c[0x0][0x1d4], PT ;  /* 0x0000750010007a0c */ /* 0x020fc40003f66270 */
[----:B-1----:R-:W-:Y:S02]  /*1720*/  IADD3 R6, R7, R0, RZ ;  /* 0x0000000007067210 */ /* 0x002fe40007ffe0ff */
[----:B------:R-:W-:-:S05]  /*1730*/  IADD3 R0, R5, R2, RZ ;  /* 0x0000000205007210 */ /* 0x000fca0007ffe0ff */
[----:B------:R2:W-:Y:S04]  /*1740*/  STL [R1+0x1c], R0 ;  /* 0x00001c0001007387 */ /* 0x0005e80000100800 */
[----:B------:R2:W-:Y:S01]  /*1750*/  STL [R1+0x18], R6 ;  /* 0x0000180601007387 */ /* 0x0005e20000100800 */
[----:B------:R-:W-:Y:S02]  /*1760*/  LEA.HI.X R10, R8, c[0x0][0x164], R10, 0x1, P0 ;  /* 0x00005900080a7a11 */ /* 0x000fe400000f0c0a */
[----:B------:R-:W-:Y:S02]  /*1770*/  ISETP.GE.AND P1, PT, R50, c[0x0][0x198], PT ;  /* 0x0000660032007a0c */ /* 0x000fe40003f26270 */
[----:B------:R-:W-:Y:S02]  /*1780*/  ISETP.GE.AND P0, PT, R17, c[0x0][0x198], PT ;  /* 0x0000660011007a0c */ /* 0x000fe40003f06270 */
[----:B------:R-:W-:Y:S01]  /*1790*/  SEL R8, RZ, 0x4, P3 ;  /* 0x00000004ff087807 */ /* 0x000fe20001800000 */
[----:B------:R-:W-:Y:S01]  /*17a0*/  IMAD.IADD R3, R48, 0x1, R49 ;  /* 0x0000000130037824 */ /* 0x000fe200078e0231 */
[----:B------:R-:W-:-:S02]  /*17b0*/  ISETP.GE.AND P6, PT, R16, c[0x0][0x198], PT ;  /* 0x0000660010007a0c */ /* 0x000fc40003fc6270 */
[----:B------:R-:W-:Y:S02]  /*17c0*/  P2R R11, PR, RZ, 0x2 ;  /* 0x00000002ff0b7803 */ /* 0x000fe40000000000 */
[----:B------:R-:W-:Y:S02]  /*17d0*/  P2R R13, PR, RZ, 0x1 ;  /* 0x00000001ff0d7803 */ /* 0x000fe40000000000 */
[----:B------:R-:W-:Y:S01]  /*17e0*/  LOP3.LUT R18, R9, R8, RZ, 0xfc, !PT ;  /* 0x0000000809127212 */ /* 0x000fe200078efcff */
[----:B------:R-:W-:Y:S05]  /*17f0*/  BRA.DIV ~URZ, `(.L_x_538) ;  /* 0x0000f4427f007947 */ /* 0x000fea000b800000 */
[----:B------:R1:W3:Y:S02]  /*1800*/  SHFL.IDX PT, R2, R10, RZ, 0x1c1f ;  /* 0x001c1fff0a027589 */ /* 0x0002e400000e0000 */
.L_x_588:
[----:B------:R-:W-:Y:S05]  /*1810*/  BRA.DIV ~URZ, `(.L_x_539) ;  /* 0x0000f4927f007947 */ /* 0x000fea000b800000 */
[----:B--2---:R2:W4:Y:S02]  /*1820*/  SHFL.IDX PT, R0, R12, RZ, 0x1c1f ;  /* 0x001c1fff0c007589 */ /* 0x00452400000e0000 */
.L_x_589:
[----:B------:R-:W-:Y:S01]  /*1830*/  MOV R14, c[0x0][0x2c4] ;  /* 0x0000b100000e7a02 */ /* 0x000fe20000000f00 */
[----:B------:R-:W-:Y:S04]  /*1840*/  BSSY B0, `(.L_x_540) ;  /* 0x0000019000007945 */ /* 0x000fe80003800000 */
[----:B------:R-:W-:-:S05]  /*1850*/  IMAD R14, R14, c[0x0][0x168], RZ ;  /* 0x00005a000e0e7a24 */ /* 0x000fca00078e02ff */
[----:B------:R-:W-:-:S13]  /*1860*/  ISETP.GE.AND P0, PT, R3, R14, PT ;  /* 0x0000000e0300720c */ /* 0x000fda0003f06270 */
[----:B------:R-:W-:Y:S05]  /*1870*/  @P0 BRA `(.L_x_541) ;  /* 0x0000015000000947 */ /* 0x000fea0003800000 */
[----:B------:R-:W5:Y:S04]  /*1880*/  LDL.64 R6, [R1+0x38] ;  /* 0x0000380001067983 */ /* 0x000f680000100a00 */
[----:B--2---:R-:W2:Y:S04]  /*1890*/  LDL R4, [R1+0x40] ;  /* 0x0000400001047983 */ /* 0x004ea80000100800 */
[----:B----4-:R-:W4:Y:S04]  /*18a0*/  LDL R5, [R1+0x70] ;  /* 0x0000700001057983 */ /* 0x010f280000100800 */
[----:B---3--:R-:W3:Y:S04]  /*18b0*/  LDL R16, [R1+0x44] ;  /* 0x0000440001107983 */ /* 0x008ee80000100800 */
[----:B------:R-:W3:Y:S04]  /*18c0*/  LDL R17, [R1+0x6c] ;  /* 0x00006c0001117983 */ /* 0x000ee80000100800 */
[----:B------:R-:W3:Y:S01]  /*18d0*/  LDL R15, [R1+0x30] ;  /* 0x00003000010f7983 */ /* 0x000ee20000100800 */
[----:B------:R-:W-:-:S02]  /*18e0*/  ISETP.NE.AND P1, PT, R13, RZ, PT ;  /* 0x000000ff0d00720c */ /* 0x000fc40003f25270 */
[----:B-----5:R-:W-:-:S04]  /*18f0*/  LEA R8, P0, R6, R0, 0x1 ;  /* 0x0000000006087211 */ /* 0x020fc800078008ff */
[----:B------:R-:W-:Y:S02]  /*1900*/  LEA.HI.X R9, R6, R2, R7, 0x1, P0 ;  /* 0x0000000206097211 */ /* 0x000fe400000f0c07 */
[----:B--2---:R-:W-:-:S04]  /*1910*/  LEA R6, P0, R4, R0, 0x1 ;  /* 0x0000000004067211 */ /* 0x004fc800078008ff */
[----:B----4-:R-:W-:Y:S02]  /*1920*/  LEA.HI.X R7, R4, R2, R5, 0x1, P0 ;  /* 0x0000000204077211 */ /* 0x010fe400000f0c05 */
[----:B---3--:R-:W-:-:S04]  /*1930*/  LEA R4, P0, R16, R0, 0x1 ;  /* 0x0000000010047211 */ /* 0x008fc800078008ff */
[----:B------:R-:W-:Y:S02]  /*1940*/  LEA.HI.X R5, R16, R2, R17, 0x1, P0 ;  /* 0x0000000210057211 */ /* 0x000fe400000f0c11 */
[----:B------:R-:W-:Y:S01]  /*1950*/  ISETP.NE.AND P0, PT, R11, RZ, PT ;  /* 0x000000ff0b00720c */ /* 0x000fe20003f05270 */
[----:B------:R-:W-:-:S12]  /*1960*/  IMAD.SHL.U32 R0, R15, 0x2, RZ ;  /* 0x000000020f007824 */ /* 0x000fd800078e00ff */
[----:B------:R-:W-:Y:S01]  /*1970*/  @!PT LDS RZ, [RZ] ;  /* 0x00000000fffff984 */ /* 0x000fe20000000800 */
[----:B------:R-:W-:Y:S01]  /*1980*/  @!PT LDS RZ, [RZ] ;  /* 0x00000000fffff984 */ /* 0x000fe20000000800 */
[----:B------:R-:W-:Y:S01]  /*1990*/  @!PT LDS RZ, [RZ] ;  /* 0x00000000fffff984 */ /* 0x000fe20000000800 */
[----:B------:R2:W-:Y:S04]  /*19a0*/  LDGSTS.E.BYPASS.LTC128B.128 [R0+0x6100], [R8.64], !P0 ;  /* 0x0610000008007fae */ /* 0x0005e8000c101d46 */
[----:B------:R2:W-:Y:S04]  /*19b0*/  LDGSTS.E.BYPASS.LTC128B.128 [R0+0x8100], [R6.64], !P1 ;  /* 0x0810000006007fae */ /* 0x0005e8000c901d46 */
[----:B------:R2:W-:Y:S02]  /*19c0*/  LDGSTS.E.BYPASS.LTC128B.128 [R0+0xa100], [R4.64], !P6 ;  /* 0x0a10000004007fae */ /* 0x0005e4000f101d46 */
.L_x_541:
[----:B------:R-:W-:Y:S05]  /*19d0*/  BSYNC B0 ;  /* 0x0000000000007941 */ /* 0x000fea0003800000 */
.L_x_540:
[----:B------:R-:W-:Y:S05]  /*19e0*/  BRA.DIV ~URZ, `(.L_x_542) ;  /* 0x0000f3227f007947 */ /* 0x000fea000b800000 */
[----:B---3--:R3:W1:Y:S04]  /*19f0*/  SHFL.IDX PT, R2, R10, 0x1, 0x1c1f ;  /* 0x003c1f000a027f89 */ /* 0x00866800000e0000 */
[----:B--2-4-:R3:W2:Y:S02]  /*1a00*/  SHFL.IDX PT, R0, R12, 0x1, 0x1c1f ;  /* 0x003c1f000c007f89 */ /* 0x0146a400000e0000 */
.L_x_590:
[----:B------:R-:W-:Y:S01]  /*1a10*/  IADD3 R4, R3, 0x20, RZ ;  /* 0x0000002003047810 */ /* 0x000fe20007ffe0ff */
[----:B------:R-:W-:Y:S03]  /*1a20*/  BSSY B0, `(.L_x_543) ;  /* 0x0000018000007945 */ /* 0x000fe60003800000 */
[----:B------:R-:W-:-:S13]  /*1a30*/  ISETP.GE.AND P0, PT, R4, R14, PT ;  /* 0x0000000e0400720c */ /* 0x000fda0003f06270 */
[----:B------:R-:W-:Y:S05]  /*1a40*/  @P0 BRA `(.L_x_544) ;  /* 0x0000015000000947 */ /* 0x000fea0003800000 */
[----:B------:R-:W4:Y:S04]  /*1a50*/  LDL.64 R6, [R1+0x38] ;  /* 0x0000380001067983 */ /* 0x000f280000100a00 */
[----:B------:R-:W5:Y:S04]  /*1a60*/  LDL R5, [R1+0x40] ;  /* 0x0000400001057983 */ /* 0x000f680000100800 */
[----:B---3--:R-:W3:Y:S04]  /*1a70*/  LDL R19, [R1+0x70] ;  /* 0x0000700001137983 */ /* 0x008ee80000100800 */
[----:B--2---:R-:W2:Y:S04]  /*1a80*/  LDL R16, [R1+0x44] ;  /* 0x0000440001107983 */ /* 0x004ea80000100800 */
[----:B------:R-:W2:Y:S04]  /*1a90*/  LDL R17, [R1+0x6c] ;  /* 0x00006c0001117983 */ /* 0x000ea80000100800 */
[----:B------:R-:W2:Y:S01]  /*1aa0*/  LDL R15, [R1+0x30] ;  /* 0x00003000010f7983 */ /* 0x000ea20000100800 */
[----:B------:R-:W-:-:S02]  /*1ab0*/  ISETP.NE.AND P1, PT, R13, RZ, PT ;  /* 0x000000ff0d00720c */ /* 0x000fc40003f25270 */
[----:B----4-:R-:W-:-:S04]  /*1ac0*/  LEA R8, P0, R6, R0, 0x1 ;  /* 0x0000000006087211 */ /* 0x010fc800078008ff */
[----:B-1----:R-:W-:Y:S02]  /*1ad0*/  LEA.HI.X R9, R6, R2, R7, 0x1, P0 ;  /* 0x0000000206097211 */ /* 0x002fe400000f0c07 */
[----:B-----5:R-:W-:-:S04]  /*1ae0*/  LEA R6, P0, R5, R0, 0x1 ;  /* 0x0000000005067211 */ /* 0x020fc800078008ff */
[----:B---3--:R-:W-:Y:S02]  /*1af0*/  LEA.HI.X R7, R5, R2, R19, 0x1, P0 ;  /* 0x0000000205077211 */ /* 0x008fe400000f0c13 */
[----:B--2---:R-:W-:-:S04]  /*1b00*/  LEA R4, P0, R16, R0, 0x1 ;  /* 0x0000000010047211 */ /* 0x004fc800078008ff */
        /* <DEDUP_REMOVED lines=9> */
.L_x_544:
[----:B------:R-:W-:Y:S05]  /*1ba0*/  BSYNC B0 ;  /* 0x0000000000007941 */ /* 0x000fea0003800000 */
.L_x_543:
[----:B------:R-:W-:Y:S05]  /*1bb0*/  BRA.DIV ~URZ, `(.L_x_545) ;  /* 0x0000f2127f007947 */ /* 0x000fea000b800000 */
[----:B-1----:R1:W4:Y:S02]  /*1bc0*/  SHFL.IDX PT, R2, R10, 0x2, 0x1c1f ;  /* 0x005c1f000a027f89 */ /* 0x00232400000e0000 */
.L_x_591:
[----:B------:R-:W-:Y:S05]  /*1bd0*/  BRA.DIV ~URZ, `(.L_x_546) ;  /* 0x0000f2627f007947 */ /* 0x000fea000b800000 */
[----:B--2---:R2:W1:Y:S02]  /*1be0*/  SHFL.IDX PT, R0, R12, 0x2, 0x1c1f ;  /* 0x005c1f000c007f89 */ /* 0x00446400000e0000 */
.L_x_592:
[----:B------:R-:W-:Y:S01]  /*1bf0*/  IADD3 R4, R3, 0x40, RZ ;  /* 0x0000004003047810 */ /* 0x000fe20007ffe0ff */
[----:B------:R-:W-:Y:S03]  /*1c00*/  BSSY B0, `(.L_x_547) ;  /* 0x0000018000007945 */ /* 0x000fe60003800000 */
[----:B------:R-:W-:-:S13]  /*1c10*/  ISETP.GE.AND P0, PT, R4, R14, PT ;  /* 0x0000000e0400720c */ /* 0x000fda0003f06270 */
[----:B------:R-:W-:Y:S05]  /*1c20*/  @P0 BRA `(.L_x_548) ;  /* 0x0000015000000947 */ /* 0x000fea0003800000 */
[----:B------:R-:W5:Y:S04]  /*1c30*/  LDL.64 R6, [R1+0x38] ;  /* 0x0000380001067983 */ /* 0x000f680000100a00 */
[----:B--2---:R-:W2:Y:S04]  /*1c40*/  LDL R5, [R1+0x40] ;  /* 0x0000400001057983 */ /* 0x004ea80000100800 */
[----:B---3--:R-:W3:Y:S04]  /*1c50*/  LDL R19, [R1+0x70] ;  /* 0x0000700001137983 */ /* 0x008ee80000100800 */
[----:B----4-:R-:W4:Y:S04]  /*1c60*/  LDL R16, [R1+0x44] ;  /* 0x0000440001107983 */ /* 0x010f280000100800 */
[----:B------:R-:W4:Y:S04]  /*1c70*/  LDL R17, [R1+0x6c] ;  /* 0x00006c0001117983 */ /* 0x000f280000100800 */
[----:B------:R-:W4:Y:S01]  /*1c80*/  LDL R15, [R1+0x30] ;  /* 0x00003000010f7983 */ /* 0x000f220000100800 */
[----:B------:R-:W-:-:S02]  /*1c90*/  ISETP.NE.AND P1, PT, R13, RZ, PT ;  /* 0x000000ff0d00720c */ /* 0x000fc40003f25270 */
[----:B-1---5:R-:W-:-:S04]  /*1ca0*/  LEA R8, P0, R6, R0, 0x1 ;  /* 0x0000000006087211 */ /* 0x022fc800078008ff */
[----:B------:R-:W-:Y:S02]  /*1cb0*/  LEA.HI.X R9, R6, R2, R7, 0x1, P0 ;  /* 0x0000000206097211 */ /* 0x000fe400000f0c07 */
[----:B--2---:R-:W-:-:S04]  /*1cc0*/  LEA R6, P0, R5, R0, 0x1 ;  /* 0x0000000005067211 */ /* 0x004fc800078008ff */
[----:B---3--:R-:W-:Y:S02]  /*1cd0*/  LEA.HI.X R7, R5, R2, R19, 0x1, P0 ;  /* 0x0000000205077211 */ /* 0x008fe400000f0c13 */
[----:B----4-:R-:W-:-:S04]  /*1ce0*/  LEA R4, P0, R16, R0, 0x1 ;  /* 0x0000000010047211 */ /* 0x010fc800078008ff */
        /* <DEDUP_REMOVED lines=9> */
.L_x_548:
[----:B------:R-:W-:Y:S05]  /*1d80*/  BSYNC B0 ;  /* 0x0000000000007941 */ /* 0x000fea0003800000 */
.L_x_547:
[----:B------:R-:W-:Y:S05]  /*1d90*/  BRA.DIV ~URZ, `(.L_x_549) ;  /* 0x0000f1027f007947 */ /* 0x000fea000b800000 */
[----:B----4-:R4:W2:Y:S04]  /*1da0*/  SHFL.IDX PT, R2, R10, 0x3, 0x1c1f ;  /* 0x007c1f000a027f89 */ /* 0x0108a800000e0000 */
[----:B-1----:R4:W1:Y:S02]  /*1db0*/  SHFL.IDX PT, R0, R12, 0x3, 0x1c1f ;  /* 0x007c1f000c007f89 */ /* 0x00286400000e0000 */
.L_x_593:
[----:B------:R-:W5:Y:S04]  /*1dc0*/  LDL.64 R6, [R1+0x38] ;  /* 0x0000380001067983 */ /* 0x000f680000100a00 */
[----:B---3--:R-:W3:Y:S04]  /*1dd0*/  LDL R4, [R1+0x40] ;  /* 0x0000400001047983 */ /* 0x008ee80000100800 */
[----:B----4-:R-:W4:Y:S04]  /*1de0*/  LDL R5, [R1+0x70] ;  /* 0x0000700001057983 */ /* 0x010f280000100800 */
[----:B--2---:R-:W2:Y:S04]  /*1df0*/  LDL R12, [R1+0x44] ;  /* 0x00004400010c7983 */ /* 0x004ea80000100800 */
[----:B------:R-:W2:Y:S04]  /*1e00*/  LDL R15, [R1+0x6c] ;  /* 0x00006c00010f7983 */ /* 0x000ea80000100800 */
[----:B------:R-:W2:Y:S04]  /*1e10*/  LDL R16, [R1+0x30] ;  /* 0x0000300001107983 */ /* 0x000ea80000100800 */
[----:B------:R-:W2:Y:S01]  /*1e20*/  LDL R180, [R1] ;  /* 0x0000000001b47983 */ /* 0x000ea20000100800 */
[----:B------:R-:W-:-:S04]  /*1e30*/  IADD3 R3, R3, 0x60, RZ ;  /* 0x0000006003037810 */ /* 0x000fc80007ffe0ff */
[----:B------:R-:W-:Y:S02]  /*1e40*/  ISETP.GE.AND P1, PT, R3, R14, PT ;  /* 0x0000000e0300720c */ /* 0x000fe40003f26270 */
[----:B------:R-:W-:Y:S02]  /*1e50*/  P2R R10, PR, RZ, 0x4 ;  /* 0x00000004ff0a7803 */ /* 0x000fe40000000000 */
[----:B------:R-:W-:-:S09]  /*1e60*/  ISETP.NE.AND P2, PT, R11, RZ, PT ;  /* 0x000000ff0b00720c */ /* 0x000fd20003f45270 */
[----:B-1---5:R-:W-:-:S04]  /*1e70*/  @!P1 LEA R8, P0, R6, R0, 0x1 ;  /* 0x0000000006089211 */ /* 0x022fc800078008ff */
[----:B------:R-:W-:Y:S02]  /*1e80*/  @!P1 LEA.HI.X R9, R6, R2, R7, 0x1, P0 ;  /* 0x0000000206099211 */ /* 0x000fe400000f0c07 */
[----:B---3--:R-:W-:-:S04]  /*1e90*/  @!P1 LEA R6, P0, R4, R0, 0x1 ;  /* 0x0000000004069211 */ /* 0x008fc800078008ff */
[----:B----4-:R-:W-:Y:S02]  /*1ea0*/  @!P1 LEA.HI.X R7, R4, R2, R5, 0x1, P0 ;  /* 0x0000000204079211 */ /* 0x010fe400000f0c05 */
[----:B--2---:R-:W-:-:S04]  /*1eb0*/  @!P1 LEA R4, P0, R12, R0, 0x1 ;  /* 0x000000000c049211 */ /* 0x004fc800078008ff */
[----:B------:R-:W-:Y:S02]  /*1ec0*/  @!P1 LEA.HI.X R5, R12, R2, R15, 0x1, P0 ;  /* 0x000000020c059211 */ /* 0x000fe400000f0c0f */
[----:B------:R-:W-:Y:S01]  /*1ed0*/  ISETP.NE.AND P0, PT, R13, RZ, PT ;  /* 0x000000ff0d00720c */ /* 0x000fe20003f05270 */
[----:B------:R-:W-:-:S05]  /*1ee0*/  IMAD.SHL.U32 R145, R16, 0x2, RZ ;  /* 0x0000000210917824 */ /* 0x000fca00078e00ff */
[----:B------:R-:W-:Y:S01]  /*1ef0*/  @!PT LDS RZ, [RZ] ;  /* 0x00000000fffff984 */ /* 0x000fe20000000800 */
[----:B------:R-:W-:Y:S01]  /*1f00*/  @!PT LDS RZ, [RZ] ;  /* 0x00000000fffff984 */ /* 0x000fe20000000800 */
[----:B------:R-:W-:Y:S01]  /*1f10*/  @!PT LDS RZ, [RZ] ;  /* 0x00000000fffff984 */ /* 0x000fe20000000800 */
[----:B------:R1:W-:Y:S01]  /*1f20*/  @!P1 LDGSTS.E.BYPASS.LTC128B.128 [R145+0x7900], [R8.64], !P2 ;  /* 0x0790000008919fae */ /* 0x0003e2000d101d46 */
[----:B------:R-:W-:-:S06]  /*1f30*/  ISETP.NE.AND P2, PT, R10, RZ, PT ;  /* 0x000000ff0a00720c */ /* 0x000fcc0003f45270 */
[----:B------:R1:W-:Y:S04]  /*1f40*/  @!P1 LDGSTS.E.BYPASS.LTC128B.128 [R145+0x9900], [R6.64], !P0 ;  /* 0x0990000006919fae */ /* 0x0003e8000c101d46 */
[----:B------:R1:W-:Y:S01]  /*1f50*/  @!P1 LDGSTS.E.BYPASS.LTC128B.128 [R145+0xb900], [R4.64], !P6 ;  /* 0x0b90000004919fae */ /* 0x0003e2000f101d46 */
[----:B------:R-:W-:-:S03]  /*1f60*/  IADD3 R40, R180, -0x1, RZ ;  /* 0xffffffffb4287810 */ /* 0x000fc60007ffe0ff */
[----:B------:R-:W0:Y:S01]  /*1f70*/  LDGDEPBAR ;  /* 0x00000000000079af */ /* 0x000e220000000000 */
[----:B------:R-:W-:Y:S03]  /*1f80*/  WARPSYNC 0xffffffff ;  /* 0xffffffff00007948 */ /* 0x000fe60003800000 */
[----:B------:R-:W2:Y:S04]  /*1f90*/  LDL.64 R162, [R1+0x8] ;  /* 0x0000080001a27983 */ /* 0x000ea80000100a00 */
[----:B------:R-:W3:Y:S04]  /*1fa0*/  LDL R161, [R1+0x18] ;  /* 0x0000180001a17983 */ /* 0x000ee80000100800 */
[----:B------:R-:W4:Y:S04]  /*1fb0*/  S2R R15, SR_TID.X ;  /* 0x00000000000f7919 */ /* 0x000f280000002100 */
[----:B------:R-:W5:Y:S01]  /*1fc0*/  LDL R10, [R1+0x1c] ;  /* 0x00001c00010a7983 */ /* 0x000f620000100800 */
[----:B----4-:R-:W-:-:S04]  /*1fd0*/  SHF.R.S32.HI R12, RZ, 0x1f, R15 ;  /* 0x0000001fff0c7819 */ /* 0x010fc8000001140f */
[----:B------:R-:W-:Y:S02]  /*1fe0*/  LEA.HI R12, R12, R15, RZ, 0x2 ;  /* 0x0000000f0c0c7211 */ /* 0x000fe400078f10ff */
[----:B------:R-:W4:Y:S02]  /*1ff0*/  LDL.64 R14, [R1+0x10] ;  /* 0x00001000010e7983 */ /* 0x000f240000100a00 */
[----:B------:R-:W-:-:S04]  /*2000*/  SHF.R.S32.HI R12, RZ, 0x2, R12 ;  /* 0x00000002ff0c7819 */ /* 0x000fc8000001140c */
[----:B------:R-:W-:Y:S02]  /*2010*/  IADD3 R0, -R12, c[0x0][0x1d0], RZ ;  /* 0x000074000c007a10 */ /* 0x000fe40007ffe1ff */
[----:B-1----:R-:W-:-:S03]  /*2020*/  SHF.R.S32.HI R7, RZ, 0x1f, R40 ;  /* 0x0000001fff077819 */ /* 0x002fc60000011428 */
[----:B------:R-:W-:Y:S02]  /*2030*/  IMAD R0, R40, -0x40, R0 ;  /* 0xffffffc028007824 */ /* 0x000fe400078e0200 */
[----:B------:R-:W-:-:S03]  /*2040*/  IMAD R4, R7, c[0x0][0x1e0], RZ ;  /* 0x0000780007047a24 */ /* 0x000fc600078e02ff */
[----:B------:R-:W-:Y:S01]  /*2050*/  ISETP.GE.AND P6, PT, R0, 0x1, PT ;  /* 0x000000010000780c */ /* 0x000fe20003fc6270 */
[----:B------:R-:W-:Y:S01]  /*2060*/  IMAD.WIDE.U32 R2, R40, c[0x0][0x1e0], RZ ;  /* 0x0000780028027a25 */ /* 0x000fe200078e00ff */
[----:B------:R-:W-:-:S03]  /*2070*/  ISETP.GE.AND P1, PT, R0, 0x21, PT ;  /* 0x000000210000780c */ /* 0x000fc60003f26270 */
[----:B------:R-:W-:Y:S01]  /*2080*/  IMAD R4, R40, c[0x0][0x1e4], R4 ;  /* 0x0000790028047a24 */ /* 0x000fe200078e0204 */
[----:B------:R-:W-:-:S04]  /*2090*/  MOV R5, 0x20 ;  /* 0x0000002000057802 */ /* 0x000fc80000000f00 */
[----:B------:R-:W-:Y:S01]  /*20a0*/  IADD3 R4, R3, R4, RZ ;  /* 0x0000000403047210 */ /* 0x000fe20007ffe0ff */
[----:B------:R-:W-:-:S04]  /*20b0*/  IMAD.WIDE.U32 R8, R5, c[0x0][0x1e0], RZ ;  /* 0x0000780005087a25 */ /* 0x000fc800078e00ff */
[----:B------:R-:W-:Y:S01]  /*20c0*/  IMAD R3, R5, c[0x0][0x1e4], RZ ;  /* 0x0000790005037a24 */ /* 0x000fe200078e02ff */
[----:B------:R-:W-:Y:S01]  /*20d0*/  @P6 SHF.L.U32 R6, R16, 0x1, RZ ;  /* 0x0000000110066819 */ /* 0x000fe200000006ff */
[----:B------:R-:W-:Y:S01]  /*20e0*/  IMAD R7, R7, c[0x0][0x208], RZ ;  /* 0x0000820007077a24 */ /* 0x000fe200078e02ff */
[----:B------:R-:W-:-:S05]  /*20f0*/  MOV R160, 0xffffffc0 ;  /* 0xffffffc000a07802 */ /* 0x000fca0000000f00 */
[----:B------:R-:W-:Y:S01]  /*2100*/  IMAD R144, R40, R160, c[0x0][0x1d0] ;  /* 0x0000740028907624 */ /* 0x000fe200078e02a0 */
[----:B------:R-:W-:Y:S01]  /*2110*/  P2R R19, PR, RZ, 0x4 ;  /* 0x00000004ff137803 */ /* 0x000fe20000000000 */
[----:B------:R-:W-:Y:S01]  /*2120*/  BAR.SYNC.DEFER_BLOCKING 0x0 ;  /* 0x0000000000007b1d */ /* 0x000fe20000010000 */
[----:B--2---:R-:W-:-:S04]  /*2130*/  LEA R0, P0, R2, R162, 0x6 ;  /* 0x000000a202007211 */ /* 0x004fc800078030ff */
[----:B---3--:R-:W-:Y:S02]  /*2140*/  LEA.HI.X R2, R2, R161, R4, 0x6, P0 ;  /* 0x000000a102027211 */ /* 0x008fe400000f3404 */
[----:B------:R-:W-:-:S04]  /*2150*/  @P6 LEA R4, P0, R0, c[0x0][0x1c8], 0x1 ;  /* 0x0000720000046a11 */ /* 0x000fc800078008ff */
[C---:B------:R-:W-:Y:S02]  /*2160*/  @P6 LEA.HI.X R5, R0.reuse, c[0x0][0x1cc], R2, 0x1, P0 ;  /* 0x0000730000056a11 */ /* 0x040fe400000f0c02 */
[----:B------:R-:W-:-:S03]  /*2170*/  @P1 IADD3 R0, P0, R0, R8, RZ ;  /* 0x0000000800001210 */ /* 0x000fc60007f1e0ff */
[----:B------:R-:W-:Y:S01]  /*2180*/  @!PT LDS RZ, [RZ] ;  /* 0x00000000fffff984 */ /* 0x000fe20000000800 */
[----:B------:R-:W-:Y:S01]  /*2190*/  @!PT LDS RZ, [RZ] ;  /* 0x00000000fffff984 */ /* 0x000fe20000000800 */
[----:B------:R-:W-:Y:S01]  /*21a0*/  @!PT LDS RZ, [RZ] ;  /* 0x00000000fffff984 */ /* 0x000fe20000000800 */
[----:B------:R1:W-:Y:S01]  /*21b0*/  @P6 LDGSTS.E.BYPASS.LTC128B.128 [R6+0x3100], [R4.64], !P5 ;  /* 0x0310000004066fae */ /* 0x0003e2000e901d46 */
[----:B------:R-:W-:Y:S02]  /*21c0*/  @P1 IADD3.X R3, R2, R9, R3, P0, !PT ;  /* 0x0000000902031210 */ /* 0x000fe400007fe403 */
[C---:B------:R-:W-:Y:S01]  /*21d0*/  @P1 LEA R2, P0, R0.reuse, c[0x0][0x1c8], 0x1 ;  /* 0x0000720000021a11 */ /* 0x040fe200078008ff */
[----:B------:R1:W-:Y:S03]  /*21e0*/  @P6 LDGSTS.E.BYPASS.LTC128B.128 [R6+0x4100], [R4.64+0x40], !P4 ;  /* 0x0410004004066fae */ /* 0x0003e6000e101d46 */
[----:B------:R-:W-:Y:S01]  /*21f0*/  @P1 LEA.HI.X R3, R0, c[0x0][0x1cc], R3, 0x1, P0 ;  /* 0x0000730000031a11 */ /* 0x000fe200000f0c03 */
[----:B------:R1:W-:Y:S01]  /*2200*/  @P6 LDGSTS.E.BYPASS.LTC128B.128 [R6+0x5100], [R4.64+0x80], !P3 ;  /* 0x0510008004066fae */ /* 0x0003e2000d901d46 */
[----:B------:R-:W-:-:S05]  /*2210*/  @P1 SHF.L.U32 R0, R16, 0x1, RZ ;  /* 0x0000000110001819 */ /* 0x000fca00000006ff */
[----:B------:R4:W-:Y:S04]  /*2220*/  @P1 LDGSTS.E.BYPASS.LTC128B.128 [R0+0x3900], [R2.64], !P5 ;  /* 0x0390000002001fae */ /* 0x0009e8000e901d46 */
[----:B------:R4:W-:Y:S04]  /*2230*/  @P1 LDGSTS.E.BYPASS.LTC128B.128 [R0+0x4900], [R2.64+0x40], !P4 ;  /* 0x0490004002001fae */ /* 0x0009e8000e101d46 */
[----:B------:R4:W-:Y:S04]  /*2240*/  @P1 LDGSTS.E.BYPASS.LTC128B.128 [R0+0x5900], [R2.64+0x80], !P3 ;  /* 0x0590008002001fae */ /* 0x0009e8000d901d46 */
[----:B------:R-:W0:Y:S01]  /*2250*/  LDGDEPBAR ;  /* 0x00000000000079af */ /* 0x000e220000000000 */
[----:B-1----:R-:W-:-:S04]  /*2260*/  IMAD.WIDE.U32 R4, R40, c[0x0][0x208], RZ ;  /* 0x0000820028047a25 */ /* 0x002fc800078e00ff */
[----:B------:R-:W-:Y:S01]  /*2270*/  IMAD R6, R40, c[0x0][0x20c], R7 ;  /* 0x0000830028067a24 */ /* 0x000fe200078e0207 */
[----:B------:R-:W-:-:S04]  /*2280*/  DEPBAR.LE SB0, 0x1 ;  /* 0x000080400000791a */ /* 0x000fc80000000000 */
[----:B------:R-:W-:-:S04]  /*2290*/  DEPBAR.LE SB0, 0x0 ;  /* 0x000080000000791a */ /* 0x000fc80000000000 */
[----:B------:R-:W-:Y:S01]  /*22a0*/  BAR.SYNC.DEFER_BLOCKING 0x0 ;  /* 0x0000000000007b1d */ /* 0x000fe20000010000 */
[----:B----4-:R-:W-:Y:S02]  /*22b0*/  LEA R0, P0, R4, R14, 0x6 ;  /* 0x0000000e04007211 */ /* 0x010fe400078030ff */
[----:B------:R-:W-:-:S04]  /*22c0*/  IADD3 R6, R5, R6, RZ ;  /* 0x0000000605067210 */ /* 0x000fc80007ffe0ff */
[----:B-----5:R-:W-:Y:S02]  /*22d0*/  LEA.HI.X R4, R4, R10, R6, 0x6, P0 ;  /* 0x0000000a04047211 */ /* 0x020fe400000f3406 */
[----:B------:R-:W-:Y:S02]  /*22e0*/  LEA R2, P0, R0, c[0x0][0x1f8], 0x1 ;  /* 0x00007e0000027a11 */ /* 0x000fe400078008ff */
[----:B------:R-:W-:Y:S02]  /*22f0*/  MOV R6, c[0x0][0x208] ;  /* 0x0000820000067a02 */ /* 0x000fe40000000f00 */
[----:B------:R-:W-:Y:S02]  /*2300*/  LOP3.LUT R5, R18, 0x1, RZ, 0xc0, !PT ;  /* 0x0000000112057812 */ /* 0x000fe400078ec0ff */
[----:B------:R-:W-:Y:S02]  /*2310*/  LEA.HI.X R3, R0, c[0x0][0x1fc], R4, 0x1, P0 ;  /* 0x00007f0000037a11 */ /* 0x000fe400000f0c04 */
[----:B------:R-:W-:-:S02]  /*2320*/  MOV R4, c[0x0][0x20c] ;  /* 0x0000830000047a02 */ /* 0x000fc40000000f00 */
[----:B------:R-:W-:Y:S02]  /*2330*/  LEA R16, P0, R6, R2, 0x6 ;  /* 0x0000000206107211 */ /* 0x000fe400078030ff */
[----:B------:R-:W-:Y:S02]  /*2340*/  ISETP.NE.U32.AND P6, PT, R5, 0x1, PT ;  /* 0x000000010500780c */ /* 0x000fe40003fc5070 */
[----:B------:R-:W-:Y:S01]  /*2350*/  IADD3 R0, -R12, R144, RZ ;  /* 0x000000900c007210 */ /* 0x000fe20007ffe1ff */
[----:B------:R-:W-:Y:S01]  /*2360*/  LDSM.16.M88.4 R20, [R204] ;  /* 0x00000000cc14783b */ /* 0x000fe20000000200 */
[----:B------:R-:W-:Y:S02]  /*2370*/  LEA.HI.X R17, R6, R3, R4, 0x6, P0 ;  /* 0x0000000306117211 */ /* 0x000fe400000f3404 */
[----:B------:R-:W-:Y:S01]  /*2380*/  ISETP.LT.OR P0, PT, R0, 0x1, P6 ;  /* 0x000000010000780c */ /* 0x000fe20003701670 */
[----:B------:R-:W1:Y:S01]  /*2390*/  LDSM.16.M88.4 R12, [R207] ;  /* 0x00000000cf0c783b */ /* 0x000e620000000200 */
[----:B------:R-:W-:-:S03]  /*23a0*/  LOP3.LUT P1, RZ, R18, 0x2, RZ, 0xc0, !PT ;  /* 0x0000000212ff7812 */ /* 0x000fc6000782c0ff */
[----:B------:R-:W2:Y:S04]  /*23b0*/  LDSM.16.M88.4 R8, [R207+0x1000] ;  /* 0x00100000cf08783b */ /* 0x000ea80000000200 */
[----:B------:R-:W3:Y:S04]  /*23c0*/  LDSM.16.M88.4 R44, [R204+0x400] ;  /* 0x00040000cc2c783b */ /* 0x000ee80000000200 */
[----:B------:R-:W4:Y:S04]  /*23d0*/  LDSM.16.M88.4 R28, [R204+0x800] ;  /* 0x00080000cc1c783b */ /* 0x000f280000000200 */
[----:B------:R-:W5:Y:S04]  /*23e0*/  LDSM.16.M88.4 R24, [R204+0xc00] ;  /* 0x000c0000cc18783b */ /* 0x000f680000000200 */
[----:B------:R-:W-:Y:S04]  /*23f0*/  LDSM.16.M88.4 R36, [R208] ;  /* 0x00000000d024783b */ /* 0x000fe80000000200 */
[----:B------:R-:W-:Y:S04]  /*2400*/  LDSM.16.M88.4 R4, [R208+0x1000] ;  /* 0x00100000d004783b */ /* 0x000fe80000000200 */
[----:B------:R-:W2:Y:S04]  /*2410*/  LDSM.16.M88.4 R48, [R209] ;  /* 0x00000000d130783b */ /* 0x000ea80000000200 */
[----:B------:R-:W-:Y:S04]  /*2420*/  LDSM.16.M88.4 R68, [R220] ;  /* 0x00000000dc44783b */ /* 0x000fe80000000200 */
[----:B------:R-:W-:Y:S04]  /*2430*/  LDSM.16.M88.4 R88, [R219] ;  /* 0x00000000db58783b */ /* 0x000fe80000000200 */
[----:B------:R-:W-:Y:S04]  /*2440*/  LDSM.16.M88.4 R104, [R218] ;  /* 0x00000000da68783b */ /* 0x000fe80000000200 */
[----:B------:R-:W-:Y:S01]  /*2450*/  @!PT LDS RZ, [RZ] ;  /* 0x00000000fffff984 */ /* 0x000fe20000000800 */
[----:B------:R-:W-:Y:S01]  /*2460*/  @!PT LDS RZ, [RZ] ;  /* 0x00000000fffff984 */ /* 0x000fe20000000800 */
[----:B------:R-:W-:Y:S01]  /*2470*/  @!PT LDS RZ, [RZ] ;  /* 0x00000000fffff984 */ /* 0x000fe20000000800 */
[----:B------:R2:W-:Y:S01]  /*2480*/  LDGSTS.E.BYPASS.LTC128B.128 [R145+0x100], [R2.64], !P0 ;  /* 0x0010000002917fae */ /* 0x0005e2000c101d46 */
[----:B------:R-:W-:-:S02]  /*2490*/  ISETP.LT.OR P0, PT, R0, 0x1, !P1 ;  /* 0x000000010000780c */ /* 0x000fc40004f01670 */
[C---:B------:R-:W-:Y:S02]  /*24a0*/  ISETP.LT.OR P6, PT, R0.reuse, 0x21, P6 ;  /* 0x000000210000780c */ /* 0x040fe400037c1670 */
[----:B------:R-:W-:-:S09]  /*24b0*/  ISETP.LT.OR P1, PT, R0, 0x21, !P1 ;  /* 0x000000210000780c */ /* 0x000fd20004f21670 */
[----:B------:R2:W-:Y:S01]  /*24c0*/  LDGSTS.E.BYPASS.LTC128B.128 [R145+0x1100], [R2.64+0x40], !P0 ;  /* 0x0110004002917fae */ /* 0x0005e2000c101d46 */
[----:B------:R-:W-:-:S04]  /*24d0*/  LOP3.LUT P0, RZ, R18, 0x4, RZ, 0xc0, !PT ;  /* 0x0000000412ff7812 */ /* 0x000fc8000780c0ff */
[C---:B------:R-:W-:Y:S02]  /*24e0*/  ISETP.LT.OR P2, PT, R0.reuse, 0x1, !P0 ;  /* 0x000000010000780c */ /* 0x040fe40004741670 */
[----:B------:R-:W-:Y:S01]  /*24f0*/  ISETP.LT.OR P0, PT, R0, 0x21, !P0 ;  /* 0x000000210000780c */ /* 0x000fe20004701670 */
[-C--:B-1----:R-:W-:Y:S10]  /*2500*/  HMMA.16816.F32 R52, R12, R20.reuse, RZ ;  /* 0x000000140c34723c */ /* 0x082ff400000018ff */
[----:B------:R1:W-:Y:S04]  /*2510*/  LDGSTS.E.BYPASS.LTC128B.128 [R145+0x2100], [R2.64+0x80], !P2 ;  /* 0x0210008002917fae */ /* 0x0003e8000d101d46 */
[----:B------:R1:W-:Y:S04]  /*2520*/  LDGSTS.E.BYPASS.LTC128B.128 [R145+0x900], [R16.64], !P6 ;  /* 0x0090000010917fae */ /* 0x0003e8000f101d46 */
[----:B------:R1:W-:Y:S04]  /*2530*/  LDGSTS.E.BYPASS.LTC128B.128 [R145+0x1900], [R16.64+0x40], !P1 ;  /* 0x0190004010917fae */ /* 0x0003e8000c901d46 */
[----:B------:R1:W-:Y:S04]  /*2540*/  LDGSTS.E.BYPASS.LTC128B.128 [R145+0x2900], [R16.64+0x80], !P0 ;  /* 0x0290008010917fae */ /* 0x0003e8000c101d46 */
[----:B------:R-:W-:Y:S04]  /*2550*/  LDSM.16.M88.4 R64, [R204+0x1000] ;  /* 0x00100000cc40783b */ /* 0x000fe80000000200 */
[----:B------:R-:W1:Y:S01]  /*2560*/  LDSM.16.M88.4 R32, [R207+0x2000] ;  /* 0x00200000cf20783b */ /* 0x000e620000000200 */
[----:B--2---:R-:W-:Y:S01]  /*2570*/  HMMA.16816.F32 R56, R8, R20, RZ ;  /* 0x000000140838723c */ /* 0x004fe200000018ff */
[----:B------:R-:W-:-:S02]  /*2580*/  ISETP.NE.AND P2, PT, R19, RZ, PT ;  /* 0x000000ff1300720c */ /* 0x000fc40003f45270 */
[----:B------:R-:W0:Y:S05]  /*2590*/  LDGDEPBAR ;  /* 0x00000000000079af */ /* 0x000e2a0000000000 */
[C---:B---3--:R-:W-:Y:S08]  /*25a0*/  HMMA.16816.F32 R100, R8.reuse, R44, RZ ;  /* 0x0000002c0864723c */ /* 0x048ff000000018ff */
[C---:B----4-:R-:W-:Y:S08]  /*25b0*/  HMMA.16816.F32 R96, R8.reuse, R28, RZ ;  /* 0x0000001c0860723c */ /* 0x050ff000000018ff */
[C---:B-----5:R-:W-:Y:S08]  /*25c0*/  HMMA.16816.F32 R76, R8.reuse, R24, RZ ;  /* 0x00000018084c723c */ /* 0x060ff000000018ff */
[C---:B------:R-:W-:Y:S08]  /*25d0*/  HMMA.16816.F32 R92, R8.reuse, R22, RZ ;  /* 0x00000016085c723c */ /* 0x040ff000000018ff */
[C---:B------:R-:W-:Y:S08]  /*25e0*/  HMMA.16816.F32 R80, R8.reuse, R46, RZ ;  /* 0x0000002e0850723c */ /* 0x040ff000000018ff */
[C---:B------:R-:W-:Y:S08]  /*25f0*/  HMMA.16816.F32 R72, R8.reuse, R30, RZ ;  /* 0x0000001e0848723c */ /* 0x040ff000000018ff */
[----:B------:R-:W-:Y:S08]  /*2600*/  HMMA.16816.F32 R60, R8, R26, RZ ;  /* 0x0000001a083c723c */ /* 0x000ff000000018ff */
[----:B------:R-:W-:Y:S01]  /*2610*/  HMMA.16816.F32 R8, R36, R48, R52 ;  /* 0x000000302408723c */ /* 0x000fe20000001834 */
[----:B------:R-:W-:Y:S07]  /*2620*/  LDSM.16.M88.4 R52, [R213] ;  /* 0x00000000d534783b */ /* 0x000fee0000000200 */
[C---:B------:R-:W-:Y:S08]  /*2630*/  HMMA.16816.F32 R108, R12.reuse, R28, RZ ;  /* 0x0000001c0c6c723c */ /* 0x040ff000000018ff */
[C---:B------:R-:W-:Y:S01]  /*2640*/  HMMA.16816.F32 R128, R12.reuse, R30, RZ ;  /* 0x0000001e0c80723c */ /* 0x040fe200000018ff */
[----:B------:R-:W2:Y:S07]  /*2650*/  LDSM.16.M88.4 R28, [R207+0x3000] ;  /* 0x00300000cf1c783b */ /* 0x000eae0000000200 */
[C---:B------:R-:W-:Y:S01]  /*2660*/  HMMA.16816.F32 R84, R12.reuse, R22, RZ ;  /* 0x000000160c54723c */ /* 0x040fe200000018ff */
[----:B------:R-:W-:Y:S07]  /*2670*/  LDSM.16.M88.4 R20, [R208+0x3000] ;  /* 0x00300000d014783b */ /* 0x000fee0000000200 */
[C---:B-1----:R-:W-:Y:S08]  /*2680*/  HMMA.16816.F32 R16, R12.reuse, R44, RZ ;  /* 0x0000002c0c10723c */ /* 0x042ff000000018ff */
[C---:B------:R-:W-:Y:S01]  /*2690*/  HMMA.16816.F32 R116, R12.reuse, R46, RZ ;  /* 0x0000002e0c74723c */ /* 0x040fe200000018ff */
[----:B------:R-:W-:Y:S07]  /*26a0*/  LDSM.16.M88.4 R44, [R217] ;  /* 0x00000000d92c783b */ /* 0x000fee0000000200 */
[C---:B------:R-:W-:Y:S08]  /*26b0*/  HMMA.16816.F32 R112, R12.reuse, R24, RZ ;  /* 0x000000180c70723c */ /* 0x040ff000000018ff */
[----:B------:R-:W-:Y:S01]  /*26c0*/  HMMA.16816.F32 R120, R12, R26, RZ ;  /* 0x0000001a0c78723c */ /* 0x000fe200000018ff */
[----:B------:R-:W1:Y:S07]  /*26d0*/  LDSM.16.M88.4 R24, [R208+0x2000] ;  /* 0x00200000d018783b */ /* 0x000e6e0000000200 */
[----:B------:R-:W-:Y:S08]  /*26e0*/  HMMA.16816.F32 R12, R4, R48, R56 ;  /* 0x00000030040c723c */ /* 0x000ff00000001838 */
[----:B------:R-:W-:Y:S08]  /*26f0*/  HMMA.16816.F32 R8, R32, R64, R8 ;  /* 0x000000402008723c */ /* 0x000ff00000001808 */
[C---:B------:R-:W-:Y:S08]  /*2700*/  HMMA.16816.F32 R136, R4.reuse, R88, R96 ;  /* 0x000000580488723c */ /* 0x040ff00000001860 */
[C---:B------:R-:W-:Y:S08]  /*2710*/  HMMA.16816.F32 R148, R4.reuse, R104, R76 ;  /* 0x000000680494723c */ /* 0x040ff0000000184c */
[----:B------:R-:W-:Y:S08]  /*2720*/  HMMA.16816.F32 R92, R4, R50, R92 ;  /* 0x00000032045c723c */ /* 0x000ff0000000185c */
[C---:B------:R-:W-:Y:S01]  /*2730*/  HMMA.16816.F32 R96, R36.reuse, R68, R16 ;  /* 0x000000442460723c */ /* 0x040fe20000001810 */
[----:B------:R-:W-:Y:S07]  /*2740*/  LDSM.16.M88.4 R16, [R207+0x4000] ;  /* 0x00400000cf10783b */ /* 0x000fee0000000200 */
[----:B------:R-:W-:Y:S01]  /*2750*/  HMMA.16816.F32 R76, R36, R50, R84 ;  /* 0x00000032244c723c */ /* 0x000fe20000001854 */
[----:B------:R-:W3:Y:S07]  /*2760*/  LDSM.16.M88.4 R48, [R204+0x2000] ;  /* 0x00200000cc30783b */ /* 0x000eee0000000200 */
[C---:B------:R-:W-:Y:S08]  /*2770*/  HMMA.16816.F32 R124, R4.reuse, R68, R100 ;  /* 0x00000044047c723c */ /* 0x040ff00000001864 */
[C---:B------:R-:W-:Y:S08]  /*2780*/  HMMA.16816.F32 R132, R4.reuse, R70, R80 ;  /* 0x000000460484723c */ /* 0x040ff00000001850 */
[C---:B------:R-:W-:Y:S08]  /*2790*/  HMMA.16816.F32 R140, R4.reuse, R90, R72 ;  /* 0x0000005a048c723c */ /* 0x040ff00000001848 */
[----:B------:R-:W-:Y:S08]  /*27a0*/  HMMA.16816.F32 R152, R4, R106, R60 ;  /* 0x0000006a0498723c */ /* 0x000ff0000000183c */
[----:B--2---:R-:W-:Y:S01]  /*27b0*/  HMMA.16816.F32 R4, R28, R64, R12 ;  /* 0x000000401c04723c */ /* 0x004fe2000000180c */
[----:B------:R-:W2:Y:S07]  /*27c0*/  LDSM.16.M88.4 R12, [R207+0x5000] ;  /* 0x00500000cf0c783b */ /* 0x000eae0000000200 */
[----:B-1----:R-:W-:Y:S01]  /*27d0*/  HMMA.16816.F32 R60, R24, R44, R8 ;  /* 0x0000002c183c723c */ /* 0x002fe20000001808 */
[----:B------:R-:W1:Y:S07]  /*27e0*/  LDSM.16.M88.4 R8, [R208+0x4000] ;  /* 0x00400000d008783b */ /* 0x000e6e0000000200 */
[----:B------:R-:W-:Y:S08]  /*27f0*/  HMMA.16816.F32 R76, R32, R66, R76 ;  /* 0x00000042204c723c */ /* 0x000ff0000000184c */
[----:B------:R-:W-:Y:S01]  /*2800*/  HMMA.16816.F32 R56, R20, R44, R4 ;  /* 0x0000002c1438723c */ /* 0x000fe20000001804 */
[----:B------:R-:W-:Y:S07]  /*2810*/  LDSM.16.M88.4 R4, [R208+0x5000] ;  /* 0x00500000d004783b */ /* 0x000fee0000000200 */
[----:B------:R-:W-:Y:S01]  /*2820*/  HMMA.16816.F32 R80, R28, R66, R92 ;  /* 0x000000421c50723c */ /* 0x000fe2000000185c */
[----:B------:R-:W-:Y:S07]  /*2830*/  LDSM.16.M88.4 R64, [R216] ;  /* 0x00000000d840783b */ /* 0x000fee0000000200 */
[----:B---3--:R-:W-:Y:S01]  /*2840*/  HMMA.16816.F32 R72, R16, R48, R60 ;  /* 0x000000301048723c */ /* 0x008fe2000000183c */
[----:B------:R-:W3:Y:S07]  /*2850*/  LDSM.16.M88.4 R60, [R204+0x1400] ;  /* 0x00140000cc3c783b */ /* 0x000eee0000000200 */
[----:B------:R-:W-:Y:S08]  /*2860*/  HMMA.16816.F32 R100, R36, R70, R116 ;  /* 0x000000462464723c */ /* 0x000ff00000001874 */
[----:B--2---:R-:W-:Y:S08]  /*2870*/  HMMA.16816.F32 R56, R12, R48, R56 ;  /* 0x000000300c38723c */ /* 0x004ff00000001838 */
[-C--:B------:R-:W-:Y:S08]  /*2880*/  HMMA.16816.F32 R68, R24, R46.reuse, R76 ;  /* 0x0000002e1844723c */ /* 0x080ff0000000184c */
[----:B------:R-:W-:Y:S01]  /*2890*/  HMMA.16816.F32 R76, R20, R46, R80 ;  /* 0x0000002e144c723c */ /* 0x000fe20000001850 */
[----:B------:R-:W2:Y:S07]  /*28a0*/  LDSM.16.M88.4 R44, [R204+0x2400] ;  /* 0x00240000cc2c783b */ /* 0x000eae0000000200 */
[----:B-1----:R-:W-:Y:S08]  /*28b0*/  HMMA.16816.F32 R84, R8, R52, R72 ;  /* 0x000000340854723c */ /* 0x002ff00000001848 */
[----:B---3--:R-:W-:Y:S08]  /*28c0*/  HMMA.16816.F32 R72, R32, R60, R96 ;  /* 0x0000003c2048723c */ /* 0x008ff00000001860 */
[C---:B------:R-:W-:Y:S08]  /*28d0*/  HMMA.16816.F32 R108, R36.reuse, R88, R108 ;  /* 0x00000058246c723c */ /* 0x040ff0000000186c */
[----:B------:R-:W-:Y:S08]  /*28e0*/  HMMA.16816.F32 R128, R36, R90, R128 ;  /* 0x0000005a2480723c */ /* 0x000ff00000001880 */
[----:B------:R-:W-:Y:S08]  /*28f0*/  HMMA.16816.F32 R88, R4, R52, R56 ;  /* 0x000000340458723c */ /* 0x000ff00000001838 */
[----:B------:R-:W-:Y:S08]  /*2900*/  HMMA.16816.F32 R56, R16, R50, R68 ;  /* 0x000000321038723c */ /* 0x000ff00000001844 */
[C---:B------:R-:W-:Y:S08]  /*2910*/  HMMA.16816.F32 R112, R36.reuse, R104, R112 ;  /* 0x000000682470723c */ /* 0x040ff00000001870 */
[----:B------:R-:W-:Y:S08]  /*2920*/  HMMA.16816.F32 R120, R36, R106, R120 ;  /* 0x0000006a2478723c */ /* 0x000ff00000001878 */
[----:B------:R-:W-:Y:S08]  /*2930*/  HMMA.16816.F32 R68, R12, R50, R76 ;  /* 0x000000320c44723c */ /* 0x000ff0000000184c */
[----:B------:R-:W-:Y:S01]  /*2940*/  HMMA.16816.F32 R36, R28, R60, R124 ;  /* 0x0000003c1c24723c */ /* 0x000fe2000000187c */
[----:B------:R-:W-:-:S04]  /*2950*/  FMUL.FTZ R0, R84, c[0x0][0x320] ;  /* 0x0000c80054007a20 */ /* 0x000fc80000410000 */
[----:B------:R1:W3:Y:S03]  /*2960*/  MUFU.TANH R157, R0 ;  /* 0x00000000009d7308 */ /* 0x0002e60000002400 */
[----:B------:R-:W-:Y:S01]  /*2970*/  HMMA.16816.F32 R72, R24, R64, R72 ;  /* 0x000000401848723c */ /* 0x000fe20000001848 */
[----:B-1----:R-:W-:-:S04]  /*2980*/  FMUL.FTZ R0, R85, c[0x0][0x320] ;  /* 0x0000c80055007a20 */ /* 0x002fc80000410000 */
[----:B------:R1:W4:Y:S03]  /*2990*/  MUFU.TANH R127, R0 ;  /* 0x00000000007f7308 */ /* 0x0003260000002400 */
[----:B------:R-:W-:Y:S08]  /*29a0*/  HMMA.16816.F32 R92, R4, R54, R68 ;  /* 0x00000036045c723c */ /* 0x000ff00000001844 */
[----:B------:R-:W-:Y:S01]  /*29b0*/  HMMA.16816.F32 R48, R20, R64, R36 ;  /* 0x000000401430723c */ /* 0x000fe20000001824 */
[----:B------:R-:W5:Y:S01]  /*29c0*/  LDSM.16.M88.4 R36, [R212] ;  /* 0x00000000d424783b */ /* 0x000f620000000200 */
[----:B-1----:R-:W-:-:S06]  /*29d0*/  FMUL.FTZ R0, R86, c[0x0][0x320] ;  /* 0x0000c80056007a20 */ /* 0x002fcc0000410000 */
[----:B------:R-:W-:Y:S01]  /*29e0*/  HMMA.16816.F32 R68, R32, R62, R100 ;  /* 0x0000003e2044723c */ /* 0x000fe20000001864 */
[----:B------:R1:W1:Y:S07]  /*29f0*/  MUFU.TANH R159, R0 ;  /* 0x00000000009f7308 */ /* 0x00026e0000002400 */
[----:B------:R-:W-:Y:S01]  /*2a00*/  HMMA.16816.F32 R80, R8, R54, R56 ;  /* 0x000000360850723c */ /* 0x000fe20000001838 */
[----:B------:R-:W3:Y:S01]  /*2a10*/  LDSM.16.M88.4 R56, [R204+0x1800] ;  /* 0x00180000cc38783b */ /* 0x000ee20000000200 */
[----:B-1----:R-:W-:-:S06]  /*2a20*/  FMUL.FTZ R0, R87, c[0x0][0x320] ;  /* 0x0000c80057007a20 */ /* 0x002fcc0000410000 */
[----:B------:R-:W-:Y:S01]  /*2a30*/  HMMA.16816.F32 R76, R28, R62, R132 ;  /* 0x0000003e1c4c723c */ /* 0x000fe20000001884 */
[----:B------:R1:W1:Y:S02]  /*2a40*/  MUFU.TANH R158, R0 ;  /* 0x00000000009e7308 */ /* 0x0002640000002400 */
[----:B-1----:R-:W-:-:S06]  /*2a50*/  FMUL.FTZ R0, R88, c[0x0][0x320] ;  /* 0x0000c80058007a20 */ /* 0x002fcc0000410000 */
[----:B------:R1:W1:Y:S01]  /*2a60*/  MUFU.TANH R124, R0 ;  /* 0x00000000007c7308 */ /* 0x0002620000002400 */
[----:B--2---:R-:W-:Y:S01]  /*2a70*/  HMMA.16816.F32 R72, R16, R44, R72 ;  /* 0x0000002c1048723c */ /* 0x004fe20000001848 */
[----:B-1----:R-:W-:-:S06]  /*2a80*/  FMUL.FTZ R0, R89, c[0x0][0x320] ;  /* 0x0000c80059007a20 */ /* 0x002fcc0000410000 */
[----:B------:R1:W2:Y:S01]  /*2a90*/  MUFU.TANH R117, R0 ;  /* 0x0000000000757308 */ /* 0x0002a20000002400 */
[----:B------:R-:W-:Y:S01]  /*2aa0*/  HMMA.16816.F32 R60, R24, R66, R68 ;  /* 0x00000042183c723c */ /* 0x000fe20000001844 */
[----:B-1----:R-:W-:-:S06]  /*2ab0*/  FMUL.FTZ R0, R90, c[0x0][0x320] ;  /* 0x0000c8005a007a20 */ /* 0x002fcc0000410000 */
[----:B------:R1:W1:Y:S01]  /*2ac0*/  MUFU.TANH R119, R0 ;  /* 0x0000000000777308 */ /* 0x0002620000002400 */
[----:B------:R-:W-:Y:S01]  /*2ad0*/  HMMA.16816.F32 R52, R12, R44, R48 ;  /* 0x0000002c0c34723c */ /* 0x000fe20000001830 */
[----:B------:R-:W2:Y:S01]  /*2ae0*/  LDSM.16.M88.4 R48, [R215] ;  /* 0x00000000d730783b */ /* 0x000ea20000000200 */
[----:B-1----:R-:W-:-:S05]  /*2af0*/  FMUL.FTZ R0, R91, c[0x0][0x320] ;  /* 0x0000c8005b007a20 */ /* 0x002fca0000410000 */
[----:B------:R1:W1:Y:S01]  /*2b00*/  MUFU.TANH R118, R0 ;  /* 0x0000000000767308 */ /* 0x0002620000002400 */
[----:B------:R-:W-:Y:S01]  /*2b10*/  HMMA.16816.F32 R68, R20, R66, R76 ;  /* 0x000000421444723c */ /* 0x000fe2000000184c */
[----:B-1----:R-:W-:-:S06]  /*2b20*/  FMUL.FTZ R0, R80, c[0x0][0x320] ;  /* 0x0000c80050007a20 */ /* 0x002fcc0000410000 */
[----:B------:R1:W1:Y:S02]  /*2b30*/  MUFU.TANH R126, R0 ;  /* 0x00000000007e7308 */ /* 0x0002640000002400 */
[----:B-1----:R-:W-:-:S06]  /*2b40*/  FMUL.FTZ R0, R81, c[0x0][0x320] ;  /* 0x0000c80051007a20 */ /* 0x002fcc0000410000 */
[----:B------:R1:W1:Y:S01]  /*2b50*/  MUFU.TANH R125, R0 ;  /* 0x00000000007d7308 */ /* 0x0002620000002400 */
[----:B------:R-:W-:Y:S01]  /*2b60*/  HMMA.16816.F32 R64, R16, R46, R60 ;  /* 0x0000002e1040723c */ /* 0x000fe2000000183c */
[----:B------:R-:W2:Y:S01]  /*2b70*/  LDSM.16.M88.4 R60, [R204+0x2800] ;  /* 0x00280000cc3c783b */ /* 0x000ea20000000200 */
[----:B-1----:R-:W-:-:S05]  /*2b80*/  FMUL.FTZ R0, R82, c[0x0][0x320] ;  /* 0x0000c80052007a20 */ /* 0x002fca0000410000 */
[----:B------:R1:W1:Y:S01]  /*2b90*/  MUFU.TANH R156, R0 ;  /* 0x00000000009c7308 */ /* 0x0002620000002400 */
[----:B-----5:R-:W-:Y:S01]  /*2ba0*/  HMMA.16816.F32 R84, R4, R36, R52 ;  /* 0x000000240454723c */ /* 0x020fe20000001834 */
[----:B-1----:R-:W-:-:S07]  /*2bb0*/  FMUL.FTZ R0, R83, c[0x0][0x320] ;  /* 0x0000c80053007a20 */ /* 0x002fce0000410000 */
[----:B------:R-:W-:Y:S01]  /*2bc0*/  HMMA.16816.F32 R80, R8, R36, R72 ;  /* 0x000000240850723c */ /* 0x000fe20000001848 */
[----:B------:R1:W1:Y:S07]  /*2bd0*/  MUFU.TANH R147, R0 ;  /* 0x0000000000937308 */ /* 0x00026e0000002400 */
[----:B---3--:R-:W-:Y:S01]  /*2be0*/  HMMA.16816.F32 R72, R32, R56, R108 ;  /* 0x000000382048723c */ /* 0x008fe2000000186c */
[----:B-1----:R-:W-:-:S04]  /*2bf0*/  FMUL.FTZ R0, R92, c[0x0][0x320] ;  /* 0x0000c8005c007a20 */ /* 0x002fc80000410000 */
[----:B------:R1:W3:Y:S03]  /*2c00*/  MUFU.TANH R106, R0 ;  /* 0x00000000006a7308 */ /* 0x0002e60000002400 */
[----:B------:R-:W-:Y:S08]  /*2c10*/  HMMA.16816.F32 R52, R28, R56, R136 ;  /* 0x000000381c34723c */ /* 0x000ff00000001888 */
[----:B------:R-:W-:Y:S01]  /*2c20*/  HMMA.16816.F32 R68, R12, R46, R68 ;  /* 0x0000002e0c44723c */ /* 0x000fe20000001844 */
[----:B-1----:R-:W-:-:S04]  /*2c30*/  FMUL.FTZ R0, R93, c[0x0][0x320] ;  /* 0x0000c8005d007a20 */ /* 0x002fc80000410000 */
[----:B------:R1:W1:Y:S03]  /*2c40*/  MUFU.TANH R103, R0 ;  /* 0x0000000000677308 */ /* 0x0002660000002400 */
[----:B--2---:R-:W-:Y:S01]  /*2c50*/  HMMA.16816.F32 R72, R24, R48, R72 ;  /* 0x000000301848723c */ /* 0x004fe20000001848 */
[----:B-1----:R-:W-:-:S04]  /*2c60*/  FMUL.FTZ R0, R94, c[0x0][0x320] ;  /* 0x0000c8005e007a20 */ /* 0x002fc80000410000 */
[----:B------:R1:W2:Y:S03]  /*2c70*/  MUFU.TANH R105, R0 ;  /* 0x0000000000697308 */ /* 0x0002a60000002400 */
[----:B------:R-:W-:Y:S01]  /*2c80*/  HMMA.16816.F32 R76, R8, R38, R64 ;  /* 0x00000026084c723c */ /* 0x000fe20000001840 */
[----:B-1----:R-:W-:-:S04]  /*2c90*/  FMUL.FTZ R0, R95, c[0x0][0x320] ;  /* 0x0000c8005f007a20 */ /* 0x002fc80000410000 */
[----:B------:R1:W1:Y:S03]  /*2ca0*/  MUFU.TANH R102, R0 ;  /* 0x0000000000667308 */ /* 0x0002660000002400 */
[----:B------:R-:W-:Y:S01]  /*2cb0*/  HMMA.16816.F32 R64, R32, R58, R128 ;  /* 0x0000003a2040723c */ /* 0x000fe20000001880 */
[----:B-1----:R-:W-:-:S04]  /*2cc0*/  FMUL.FTZ R0, R80, c[0x0][0x320] ;  /* 0x0000c80050007a20 */ /* 0x002fc80000410000 */
[----:B------:R1:W1:Y:S03]  /*2cd0*/  MUFU.TANH R109, R0 ;  /* 0x00000000006d7308 */ /* 0x0002660000002400 */
[----:B------:R-:W-:Y:S01]  /*2ce0*/  HMMA.16816.F32 R44, R20, R48, R52 ;  /* 0x00000030142c723c */ /* 0x000fe20000001834 */
[----:B------:R-:W5:Y:S01]  /*2cf0*/  LDSM.16.M88.4 R52, [R211] ;  /* 0x00000000d334783b */ /* 0x000f620000000200 */
[----:B-1----:R-:W-:-:S04]  /*2d00*/  FMUL.FTZ R0, R81, c[0x0][0x320] ;  /* 0x0000c80051007a20 */ /* 0x002fc80000410000 */
[----:B------:R1:W1:Y:S02]  /*2d10*/  MUFU.TANH R108, R0 ;  /* 0x00000000006c7308 */ /* 0x0002640000002400 */
[----:B------:R-:W-:Y:S01]  /*2d20*/  HMMA.16816.F32 R88, R4, R38, R68 ;  /* 0x000000260458723c */ /* 0x000fe20000001844 */
[----:B------:R-:W2:Y:S01]  /*2d30*/  LDSM.16.M88.4 R36, [R204+0x1c00] ;  /* 0x001c0000cc24783b */ /* 0x000ea20000000200 */
[----:B-1----:R-:W-:-:S04]  /*2d40*/  FMUL.FTZ R0, R82, c[0x0][0x320] ;  /* 0x0000c80052007a20 */ /* 0x002fc80000410000 */
[----:B------:R1:W1:Y:S02]  /*2d50*/  MUFU.TANH R146, R0 ;  /* 0x0000000000927308 */ /* 0x0002640000002400 */
[----:B------:R-:W-:Y:S01]  /*2d60*/  HMMA.16816.F32 R68, R16, R60, R72 ;  /* 0x0000003c1044723c */ /* 0x000fe20000001848 */
[----:B-1----:R-:W-:-:S05]  /*2d70*/  FMUL.FTZ R0, R83, c[0x0][0x320] ;  /* 0x0000c80053007a20 */ /* 0x002fca0000410000 */
[----:B------:R1:W1:Y:S02]  /*2d80*/  MUFU.TANH R136, R0 ;  /* 0x0000000000887308 */ /* 0x0002640000002400 */
[----:B------:R-:W-:Y:S01]  /*2d90*/  HMMA.16816.F32 R72, R28, R58, R140 ;  /* 0x0000003a1c48723c */ /* 0x000fe2000000188c */
[----:B------:R-:W2:Y:S01]  /*2da0*/  LDSM.16.M88.4 R56, [R214] ;  /* 0x00000000d638783b */ /* 0x000ea20000000200 */
[----:B-1----:R-:W-:-:S04]  /*2db0*/  FMUL.FTZ R0, R84, c[0x0][0x320] ;  /* 0x0000c80054007a20 */ /* 0x002fc80000410000 */
[----:B------:R1:W1:Y:S02]  /*2dc0*/  MUFU.TANH R98, R0 ;  /* 0x0000000000627308 */ /* 0x0002640000002400 */
[----:B------:R-:W-:Y:S01]  /*2dd0*/  HMMA.16816.F32 R64, R24, R50, R64 ;  /* 0x000000321840723c */ /* 0x000fe20000001840 */
[----:B-1----:R-:W-:-:S05]  /*2de0*/  FMUL.FTZ R0, R85, c[0x0][0x320] ;  /* 0x0000c80055007a20 */ /* 0x002fca0000410000 */
[----:B------:R1:W1:Y:S02]  /*2df0*/  MUFU.TANH R94, R0 ;  /* 0x00000000005e7308 */ /* 0x0002640000002400 */
[----:B------:R-:W-:Y:S01]  /*2e00*/  HMMA.16816.F32 R44, R12, R60, R44 ;  /* 0x0000003c0c2c723c */ /* 0x000fe2000000182c */
[----:B-1----:R-:W-:-:S05]  /*2e10*/  FMUL.FTZ R0, R86, c[0x0][0x320] ;  /* 0x0000c80056007a20 */ /* 0x002fca0000410000 */
[----:B------:R1:W1:Y:S02]  /*2e20*/  MUFU.TANH R97, R0 ;  /* 0x0000000000617308 */ /* 0x0002640000002400 */
[----:B-1----:R-:W-:-:S06]  /*2e30*/  FMUL.FTZ R0, R87, c[0x0][0x320] ;  /* 0x0000c80057007a20 */ /* 0x002fcc0000410000 */
[----:B------:R1:W1:Y:S01]  /*2e40*/  MUFU.TANH R96, R0 ;  /* 0x0000000000607308 */ /* 0x0002620000002400 */
[----:B-----5:R-:W-:Y:S01]  /*2e50*/  HMMA.16816.F32 R80, R8, R52, R68 ;  /* 0x000000340850723c */ /* 0x020fe20000001844 */
[----:B-1----:R-:W-:-:S06]  /*2e60*/  FMUL.FTZ R0, R76, c[0x0][0x320] ;  /* 0x0000c8004c007a20 */ /* 0x002fcc0000410000 */
[----:B------:R1:W1:Y:S01]  /*2e70*/  MUFU.TANH R100, R0 ;  /* 0x0000000000647308 */ /* 0x0002620000002400 */
[----:B------:R-:W-:Y:S01]  /*2e80*/  HMMA.16816.F32 R72, R20, R50, R72 ;  /* 0x000000321448723c */ /* 0x000fe20000001848 */
[----:B-1----:R-:W-:-:S06]  /*2e90*/  FMUL.FTZ R0, R77, c[0x0][0x320] ;  /* 0x0000c8004d007a20 */ /* 0x002fcc0000410000 */
[----:B------:R1:W1:Y:S01]  /*2ea0*/  MUFU.TANH R99, R0 ;  /* 0x0000000000637308 */ /* 0x0002620000002400 */
[----:B--2---:R-:W-:Y:S08]  /*2eb0*/  HMMA.16816.F32 R68, R32, R36, R112 ;  /* 0x000000242044723c */ /* 0x004ff00000001870 */
[----:B------:R-:W-:Y:S01]  /*2ec0*/  HMMA.16816.F32 R48, R16, R62, R64 ;  /* 0x0000003e1030723c */ /* 0x000fe20000001840 */
[----:B-1----:R-:W-:-:S07]  /*2ed0*/  FMUL.FTZ R0, R78, c[0x0][0x320] ;  /* 0x0000c8004e007a20 */ /* 0x002fce0000410000 */
[----:B------:R-:W-:Y:S01]  /*2ee0*/  HMMA.16816.F32 R64, R32, R38, R120 ;  /* 0x000000262040723c */ /* 0x000fe20000001878 */
[----:B------:R-:W-:Y:S01]  /*2ef0*/  LDSM.16.M88.4 R32, [R210] ;  /* 0x00000000d220783b */ /* 0x000fe20000000200 */
[----:B------:R1:W2:Y:S06]  /*2f00*/  MUFU.TANH R107, R0 ;  /* 0x00000000006b7308 */ /* 0x0002ac0000002400 */
[----:B------:R-:W-:Y:S01]  /*2f10*/  HMMA.16816.F32 R84, R4, R52, R44 ;  /* 0x000000340454723c */ /* 0x000fe2000000182c */
[----:B------:R-:W5:Y:S01]  /*2f20*/  LDSM.16.M88.4 R44, [R204+0x2c00] ;  /* 0x002c0000cc2c783b */ /* 0x000f620000000200 */
[----:B------:R-:W-:Y:S01]  /*2f30*/  ISETP.GE.AND P0, PT, R180, 0x2, PT ;  /* 0x00000002b400780c */ /* 0x000fe20003f06270 */
[----:B------:R-:W-:-:S04]  /*2f40*/  DEPBAR.LE SB0, 0x0 ;  /* 0x000080000000791a */ /* 0x000fc80000000000 */
[----:B-1----:R-:W-:Y:S02]  /*2f50*/  FMUL.FTZ R0, R79, c[0x0][0x320] ;  /* 0x0000c8004f007a20 */ /* 0x002fe40000410000 */
[C---:B------:R-:W-:Y:S08]  /*2f60*/  HMMA.16816.F32 R76, R28.reuse, R36, R148 ;  /* 0x000000241c4c723c */ /* 0x040ff00000001894 */
[----:B------:R-:W-:Y:S01]  /*2f70*/  HMMA.16816.F32 R28, R28, R38, R152 ;  /* 0x000000261c1c723c */ /* 0x000fe20000001898 */
[----:B------:R1:W1:Y:S02]  /*2f80*/  MUFU.TANH R116, R0 ;  /* 0x0000000000747308 */ /* 0x0002640000002400 */
[----:B-1----:R-:W-:-:S06]  /*2f90*/  FMUL.FTZ R0, R88, c[0x0][0x320] ;  /* 0x0000c80058007a20 */ /* 0x002fcc0000410000 */
[----:B------:R1:W1:Y:S01]  /*2fa0*/  MUFU.TANH R92, R0 ;  /* 0x00000000005c7308 */ /* 0x0002620000002400 */
        /* <DEDUP_REMOVED lines=8> */
[----:B------:R1:W1:Y:S02]  /*3030*/  MUFU.TANH R89, R0 ;  /* 0x0000000000597308 */ /* 0x0002640000002400 */
[----:B-1----:R-:W-:-:S06]  /*3040*/  FMUL.FTZ R0, R91, c[0x0][0x320] ;  /* 0x0000c8005b007a20 */ /* 0x002fcc0000410000 */
        /* <DEDUP_REMOVED lines=8> */
[----:B------:R1:W1:Y:S02]  /*30d0*/  MUFU.TANH R104, R0 ;  /* 0x0000000000687308 */ /* 0x0002640000002400 */
[----:B-1----:R-:W-:Y:S02]  /*30e0*/  FMUL.FTZ R0, R83, c[0x0][0x320] ;  /* 0x0000c80053007a20 */ /* 0x002fe40000410000 */
[----:B------:R-:W-:Y:S08]  /*30f0*/  HMMA.16816.F32 R80, R8, R54, R48 ;  /* 0x000000360850723c */ /* 0x000ff00000001830 */
[C---:B------:R-:W-:Y:S08]  /*3100*/  HMMA.16816.F32 R48, R16.reuse, R44, R60 ;  /* 0x0000002c1030723c */ /* 0x040ff0000000183c */
[----:B------:R-:W-:Y:S01]  /*3110*/  HMMA.16816.F32 R16, R16, R46, R24 ;  /* 0x0000002e1010723c */ /* 0x000fe20000001818 */
[----:B------:R1:W1:Y:S07]  /*3120*/  MUFU.TANH R101, R0 ;  /* 0x0000000000657308 */ /* 0x00026e0000002400 */
[----:B------:R-:W-:Y:S08]  /*3130*/  HMMA.16816.F32 R72, R4, R54, R72 ;  /* 0x000000360448723c */ /* 0x000ff00000001848 */
[----:B------:R-:W-:Y:S01]  /*3140*/  HMMA.16816.F32 R48, R8, R32, R48 ;  /* 0x000000200830723c */ /* 0x000fe20000001830 */
[----:B-1----:R-:W-:-:S07]  /*3150*/  FMUL.FTZ R0, R84, c[0x0][0x320] ;  /* 0x0000c80054007a20 */ /* 0x002fce0000410000 */
[----:B------:R-:W-:Y:S08]  /*3160*/  HMMA.16816.F32 R20, R4, R32, R36 ;  /* 0x000000200414723c */ /* 0x000ff00000001824 */
[-C--:B------:R-:W-:Y:S08]  /*3170*/  HMMA.16816.F32 R8, R8, R34.reuse, R16 ;  /* 0x000000220808723c */ /* 0x080ff00000001810 */
[----:B------:R-:W-:Y:S01]  /*3180*/  HMMA.16816.F32 R4, R4, R34, R12 ;  /* 0x000000220404723c */ /* 0x000fe2000000180c */
[----:B------:R1:W1:Y:S01]  /*3190*/  MUFU.TANH R43, R0 ;  /* 0x00000000002b7308 */ /* 0x0002620000002400 */
[----:B------:R-:W-:-:S02]  /*31a0*/  FMUL.FTZ R81, R81, c[0x0][0x320] ;  /* 0x0000c80051517a20 */ /* 0x000fc40000410000 */
[----:B------:R-:W-:Y:S02]  /*31b0*/  FMUL.FTZ R82, R82, c[0x0][0x320] ;  /* 0x0000c80052527a20 */ /* 0x000fe40000410000 */
[----:B-1----:R-:W-:-:S04]  /*31c0*/  FMUL.FTZ R0, R85, c[0x0][0x320] ;  /* 0x0000c80055007a20 */ /* 0x002fc80000410000 */
[----:B------:R1:W1:Y:S01]  /*31d0*/  MUFU.TANH R41, R0 ;  /* 0x0000000000297308 */ /* 0x0002620000002400 */
[----:B------:R-:W-:Y:S02]  /*31e0*/  FMUL.FTZ R83, R83, c[0x0][0x320] ;  /* 0x0000c80053537a20 */ /* 0x000fe40000410000 */
[----:B------:R-:W-:Y:S02]  /*31f0*/  FMUL.FTZ R72, R72, c[0x0][0x320] ;  /* 0x0000c80048487a20 */ /* 0x000fe40000410000 */
[----:B------:R-:W-:Y:S02]  /*3200*/  FMUL.FTZ R73, R73, c[0x0][0x320] ;  /* 0x0000c80049497a20 */ /* 0x000fe40000410000 */
[----:B------:R-:W-:Y:S02]  /*3210*/  FMUL.FTZ R74, R74, c[0x0][0x320] ;  /* 0x0000c8004a4a7a20 */ /* 0x000fe40000410000 */
[----:B-1----:R-:W-:-:S04]  /*3220*/  FMUL.FTZ R0, R86, c[0x0][0x320] ;  /* 0x0000c80056007a20 */ /* 0x002fc80000410000 */
[----:B------:R1:W1:Y:S01]  /*3230*/  MUFU.TANH R52, R0 ;  /* 0x0000000000347308 */ /* 0x0002620000002400 */
[----:B------:R-:W-:Y:S02]  /*3240*/  FMUL.FTZ R75, R75, c[0x0][0x320] ;  /* 0x0000c8004b4b7a20 */ /* 0x000fe40000410000 */
[----:B------:R-:W-:Y:S02]  /*3250*/  FMUL.FTZ R48, R48, c[0x0][0x320] ;  /* 0x0000c80030307a20 */ /* 0x000fe40000410000 */
[----:B------:R-:W-:Y:S02]  /*3260*/  FMUL.FTZ R49, R49, c[0x0][0x320] ;  /* 0x0000c80031317a20 */ /* 0x000fe40000410000 */
[----:B------:R-:W-:Y:S02]  /*3270*/  FMUL.FTZ R50, R50, c[0x0][0x320] ;  /* 0x0000c80032327a20 */ /* 0x000fe40000410000 */
[----:B------:R-:W-:Y:S02]  /*3280*/  FMUL.FTZ R51, R51, c[0x0][0x320] ;  /* 0x0000c80033337a20 */ /* 0x000fe40000410000 */
[----:B------:R-:W-:-:S02]  /*3290*/  FMUL.FTZ R20, R20, c[0x0][0x320] ;  /* 0x0000c80014147a20 */ /* 0x000fc40000410000 */
[----:B------:R-:W-:Y:S02]  /*32a0*/  FMUL.FTZ R21, R21, c[0x0][0x320] ;  /* 0x0000c80015157a20 */ /* 0x000fe40000410000 */
[----:B-1----:R-:W-:Y:S02]  /*32b0*/  FMUL.FTZ R0, R87, c[0x0][0x320] ;  /* 0x0000c80057007a20 */ /* 0x002fe40000410000 */
[----:B------:R-:W-:Y:S02]  /*32c0*/  FMUL.FTZ R22, R22, c[0x0][0x320] ;  /* 0x0000c80016167a20 */ /* 0x000fe40000410000 */
[----:B------:R1:W1:Y:S01]  /*32d0*/  MUFU.TANH R42, R0 ;  /* 0x00000000002a7308 */ /* 0x0002620000002400 */
[----:B------:R-:W-:Y:S02]  /*32e0*/  FMUL.FTZ R23, R23, c[0x0][0x320] ;  /* 0x0000c80017177a20 */ /* 0x000fe40000410000 */
[----:B------:R-:W-:Y:S02]  /*32f0*/  FMUL.FTZ R8, R8, c[0x0][0x320] ;  /* 0x0000c80008087a20 */ /* 0x000fe40000410000 */
[----:B------:R-:W-:-:S02]  /*3300*/  FMUL.FTZ R9, R9, c[0x0][0x320] ;  /* 0x0000c80009097a20 */ /* 0x000fc40000410000 */
[----:B------:R-:W-:Y:S02]  /*3310*/  FMUL.FTZ R10, R10, c[0x0][0x320] ;  /* 0x0000c8000a0a7a20 */ /* 0x000fe40000410000 */
[----:B------:R-:W-:Y:S02]  /*3320*/  FMUL.FTZ R11, R11, c[0x0][0x320] ;  /* 0x0000c8000b0b7a20 */ /* 0x000fe40000410000 */
[----:B------:R-:W-:Y:S02]  /*3330*/  FMUL.FTZ R4, R4, c[0x0][0x320] ;  /* 0x0000c80004047a20 */ /* 0x000fe40000410000 */
[----:B------:R-:W-:Y:S02]  /*3340*/  FMUL.FTZ R5, R5, c[0x0][0x320] ;  /* 0x0000c80005057a20 */ /* 0x000fe40000410000 */
[----:B------:R-:W-:Y:S02]  /*3350*/  FMUL.FTZ R6, R6, c[0x0][0x320] ;  /* 0x0000c80006067a20 */ /* 0x000fe40000410000 */
[----:B-1----:R-:W-:-:S02]  /*3360*/  FMUL.FTZ R0, R80, c[0x0][0x320] ;  /* 0x0000c80050007a20 */ /* 0x002fc40000410000 */
[----:B------:R-:W-:Y:S01]  /*3370*/  FMUL.FTZ R7, R7, c[0x0][0x320] ;  /* 0x0000c80007077a20 */ /* 0x000fe20000410000 */
[----:B------:R-:W1:Y:S08]  /*3380*/  MUFU.TANH R81, R81 ;  /* 0x0000005100517308 */ /* 0x000e700000002400 */
[----:B------:R1:W1:Y:S08]  /*3390*/  MUFU.TANH R53, R0 ;  /* 0x0000000000357308 */ /* 0x0002700000002400 */
[----:B------:R-:W1:Y:S08]  /*33a0*/  MUFU.TANH R82, R82 ;  /* 0x0000005200527308 */ /* 0x000e700000002400 */
        /* <DEDUP_REMOVED lines=11> */
[----:B------:R1:W1:Y:S08]  /*3460*/  MUFU.TANH R28, R22 ;  /* 0x00000016001c7308 */ /* 0x0002700000002400 */
        /* <DEDUP_REMOVED lines=8> */
[----:B------:R1:W1:Y:S01]  /*34f0*/  MUFU.TANH R16, R7 ;  /* 0x0000000700107308 */ /* 0x0002620000002400 */
[----:B------:R-:W-:Y:S01]  /*3500*/  BSSY B0, `(.L_x_550) ;  /* 0x000001a000007945 */ /* 0x000fe20003800000 */
[----:B------:R-:W-:Y:S06]  /*3510*/  BAR.SYNC.DEFER_BLOCKING 0x0 ;  /* 0x0000000000007b1d */ /* 0x000fec0000010000 */
[----:B------:R-:W-:Y:S05]  /*3520*/  @!P0 BRA `(.L_x_551) ;  /* 0x0000017000008947 */ /* 0x000fea0003800000 */
[----:B-1234-:R-:W-:Y:S01]  /*3530*/  IADD3 R0, R180, -0x2, RZ ;  /* 0xfffffffeb4007810 */ /* 0x01efe20007ffe0ff */
[----:B------:R-:W-:-:S03]  /*3540*/  IMAD.MOV.U32 R6, RZ, RZ, c[0x0][0x1e4] ;  /* 0x00007900ff067624 */ /* 0x000fc600078e00ff */
[----:B------:R-:W-:Y:S01]  /*3550*/  SHF.R.S32.HI R2, RZ, 0x1f, R0 ;  /* 0x0000001fff027819 */ /* 0x000fe20000011400 */
[----:B------:R-:W-:-:S04]  /*3560*/  IMAD.WIDE.U32 R4, R0, c[0x0][0x1e0], RZ ;  /* 0x0000780000047a25 */ /* 0x000fc800078e00ff */
[----:B------:R-:W-:-:S04]  /*3570*/  IMAD R2, R2, c[0x0][0x1e0], RZ ;  /* 0x0000780002027a24 */ /* 0x000fc800078e02ff */
[----:B------:R-:W-:Y:S01]  /*3580*/  IMAD R2, R0, c[0x0][0x1e4], R2 ;  /* 0x0000790000027a24 */ /* 0x000fe200078e0202 */
[----:B------:R-:W-:-:S03]  /*3590*/  LEA R0, P0, R4, R162, 0x6 ;  /* 0x000000a204007211 */ /* 0x000fc600078030ff */
[----:B------:R-:W-:Y:S01]  /*35a0*/  IMAD.IADD R3, R5, 0x1, R2 ;  /* 0x0000000105037824 */ /* 0x000fe200078e0202 */
[----:B------:R-:W-:Y:S01]  /*35b0*/  LEA R2, P1, R0, c[0x0][0x1c8], 0x1 ;  /* 0x0000720000027a11 */ /* 0x000fe200078208ff */
[----:B------:R-:W-:-:S03]  /*35c0*/  IMAD.MOV.U32 R5, RZ, RZ, c[0x0][0x1e0] ;  /* 0x00007800ff057624 */ /* 0x000fc600078e00ff */
[----:B------:R-:W-:Y:S02]  /*35d0*/  LEA.HI.X R3, R4, R161, R3, 0x6, P0 ;  /* 0x000000a104037211 */ /* 0x000fe400000f3403 */
[----:B------:R-:W-:Y:S02]  /*35e0*/  LEA R4, P0, R5, R2, 0x6 ;  /* 0x0000000205047211 */ /* 0x000fe400078030ff */
[----:B------:R-:W-:-:S04]  /*35f0*/  LEA.HI.X R3, R0, c[0x0][0x1cc], R3, 0x1, P1 ;  /* 0x0000730000037a11 */ /* 0x000fc800008f0c03 */
[----:B------:R-:W-:Y:S01]  /*3600*/  LEA.HI.X R5, R5, R3, R6, 0x6, P0 ;  /* 0x0000000305057211 */ /* 0x000fe200000f3406 */
[----:B------:R-:W-:Y:S01]  /*3610*/  @!PT LDS RZ, [RZ] ;  /* 0x00000000fffff984 */ /* 0x000fe20000000800 */
[----:B------:R-:W-:Y:S01]  /*3620*/  @!PT LDS RZ, [RZ] ;  /* 0x00000000fffff984 */ /* 0x000fe20000000800 */
[----:B------:R-:W-:Y:S01]  /*3630*/  @!PT LDS RZ, [RZ] ;  /* 0x00000000fffff984 */ /* 0x000fe20000000800 */
[----:B------:R1:W-:Y:S04]  /*3640*/  LDGSTS.E.BYPASS.LTC128B.128 [R145+0x3100], [R2.64], !P5 ;  /* 0x0310000002917fae */ /* 0x0003e8000e901d46 */
[----:B------:R1:W-:Y:S04]  /*3650*/  LDGSTS.E.BYPASS.LTC128B.128 [R145+0x4100], [R2.64+0x40], !P4 ;  /* 0x0410004002917fae */ /* 0x0003e8000e101d46 */
[----:B------:R1:W-:Y:S04]  /*3660*/  LDGSTS.E.BYPASS.LTC128B.128 [R145+0x5100], [R2.64+0x80], !P3 ;  /* 0x0510008002917fae */ /* 0x0003e8000d901d46 */
[----:B------:R1:W-:Y:S04]  /*3670*/  LDGSTS.E.BYPASS.LTC128B.128 [R145+0x3900], [R4.64], !P5 ;  /* 0x0390000004917fae */ /* 0x0003e8000e901d46 */
[----:B------:R1:W-:Y:S04]  /*3680*/  LDGSTS.E.BYPASS.LTC128B.128 [R145+0x4900], [R4.64+0x40], !P4 ;  /* 0x0490004004917fae */ /* 0x0003e8000e101d46 */
[----:B------:R1:W-:Y:S02]  /*3690*/  LDGSTS.E.BYPASS.LTC128B.128 [R145+0x5900], [R4.64+0x80], !P3 ;  /* 0x0590008004917fae */ /* 0x0003e4000d901d46 */
.L_x_551:
[----:B--234-:R-:W-:Y:S05]  /*36a0*/  BSYNC B0 ;  /* 0x0000000000007941 */ /* 0x01cfea0003800000 */
.L_x_550:
[----:B-1----:R-:W2:Y:S04]  /*36b0*/  LDL R0, [R1+0x58] ;  /* 0x0000580001007983 */ /* 0x002ea80000100800 */
[----:B------:R-:W2:Y:S04]  /*36c0*/  LDL R182, [R1+0x48] ;  /* 0x0000480001b67983 */ /* 0x000ea80000100800 */
[----:B------:R-:W3:Y:S01]  /*36d0*/  LDL R5, [R1+0x54] ;  /* 0x0000540001057983 */ /* 0x000ee20000100800 */
[----:B------:R-:W-:-:S03]  /*36e0*/  IMAD R4, R40, R160, 0x1 ;  /* 0x0000000128047424 */ /* 0x000fc600078e02a0 */
[----:B------:R-:W-:Y:S04]  /*36f0*/  LDSM.16.MT88.4 R68, [R205] ;  /* 0x00000000cd44783b */ /* 0x000fe80000004200 */
[----:B------:R-:W-:Y:S04]  /*3700*/  LDSM.16.MT88.4 R84, [R206] ;  /* 0x00000000ce54783b */ /* 0x000fe80000004200 */
[----:B------:R-:W-:Y:S04]  /*3710*/  LDSM.16.MT88.4 R120, [R206+0x1000] ;  /* 0x00100000ce78783b */ /* 0x000fe80000004200 */
[----:B------:R-:W-:Y:S04]  /*3720*/  LDSM.16.MT88.4 R128, [R206+0x2000] ;  /* 0x00200000ce80783b */ /* 0x000fe80000004200 */
[----:B------:R-:W-:Y:S04]  /*3730*/  LDSM.16.MT88.4 R44, [R205+0x400] ;  /* 0x00040000cd2c783b */ /* 0x000fe80000004200 */
[----:B------:R-:W-:Y:S04]  /*3740*/  LDSM.16.MT88.4 R56, [R206+0x1400] ;  /* 0x00140000ce38783b */ /* 0x000fe80000004200 */
[----:B------:R-:W-:Y:S04]  /*3750*/  LDSM.16.MT88.4 R60, [R205+0x2400] ;  /* 0x00240000cd3c783b */ /* 0x000fe80000004200 */
[----:B------:R-:W0:Y:S01]  /*3760*/  LDGDEPBAR ;  /* 0x00000000000079af */ /* 0x000e220000000000 */
[----:B--2---:R-:W-:-:S04]  /*3770*/  IMAD.IADD R3, R0, 0x1, R182 ;  /* 0x0000000100037824 */ /* 0x004fc800078e02b6 */
[----:B------:R-:W-:-:S05]  /*3780*/  @P2 IMAD.HI.U32 R0, R3, c[0x0][0x2c8], RZ ;  /* 0x0000b20003002a27 */ /* 0x000fca00078e00ff */
[----:B------:R-:W-:-:S05]  /*3790*/  @P2 SHF.R.U32.HI R3, RZ, c[0x0][0x2cc], R0 ;  /* 0x0000b300ff032a19 */ /* 0x000fca0000011600 */
[----:B------:R-:W1:Y:S01]  /*37a0*/  SHFL.IDX PT, R2, R3, 0x2, 0x1c1f ;  /* 0x005c1f0003027f89 */ /* 0x000e6200000e0000 */
[----:B---3--:R-:W-:-:S04]  /*37b0*/  IADD3 R4, -R5, c[0x0][0x1d0], R4 ;  /* 0x0000740005047a10 */ /* 0x008fc80007ffe104 */
[----:B------:R-:W-:Y:S01]  /*37c0*/  IADD3 R4, R4, -c[0x0][0x168], RZ ;  /* 0x80005a0004047a10 */ /* 0x000fe20007ffe0ff */
[----:B------:R-:W-:Y:S01]  /*37d0*/  IMAD.IADD R5, R144, 0x1, -R5 ;  /* 0x0000000190057824 */ /* 0x000fe200078e0a05 */
[----:B------:R-:W2:Y:S03]  /*37e0*/  SHFL.IDX PT, R0, R3, 0x3, 0x1c1f ;  /* 0x007c1f0003007f89 */ /* 0x000ea600000e0000 */
[----:B-1----:R-:W-:-:S05]  /*37f0*/  IMAD.IADD R2, R4, 0x1, R2 ;  /* 0x0000000104027824 */ /* 0x002fca00078e0202 */
[----:B------:R-:W-:-:S04]  /*3800*/  IMNMX R2, R5, R2, PT ;  /* 0x0000000205027217 */ /* 0x000fc80003800200 */
[C---:B------:R-:W-:Y:S02]  /*3810*/  ISETP.GT.AND P6, PT, R2.reuse, RZ, PT ;  /* 0x000000ff0200720c */ /* 0x040fe40003fc4270 */
[----:B------:R-:W-:Y:S02]  /*3820*/  ISETP.GT.AND P1, PT, R2, 0x8, PT ;  /* 0x000000080200780c */ /* 0x000fe40003f24270 */
[----:B------:R-:W-:Y:S02]  /*3830*/  FSEL R8, R124, -INF , P6 ;  /* 0xff8000007c087808 */ /* 0x000fe40003000000 */
[----:B------:R-:W-:Y:S02]  /*3840*/  ISETP.GT.AND P6, PT, R2, 0x9, PT ;  /* 0x000000090200780c */ /* 0x000fe40003fc4270 */
[----:B------:R-:W-:Y:S02]  /*3850*/  FSEL R10, R106, -INF , P1 ;  /* 0xff8000006a0a7808 */ /* 0x000fe40000800000 */
[----:B------:R-:W-:-:S02]  /*3860*/  ISETP.GT.AND P1, PT, R2, 0x11, PT ;  /* 0x000000110200780c */ /* 0x000fc40003f24270 */
[----:B------:R-:W-:Y:S02]  /*3870*/  FSEL R11, R103, -INF , P6 ;  /* 0xff800000670b7808 */ /* 0x000fe40003000000 */
[C---:B------:R-:W-:Y:S02]  /*3880*/  ISETP.GT.AND P0, PT, R2.reuse, 0x1, PT ;  /* 0x000000010200780c */ /* 0x040fe40003f04270 */
[----:B------:R-:W-:Y:S02]  /*3890*/  ISETP.GT.AND P6, PT, R2, 0x18, PT ;  /* 0x000000180200780c */ /* 0x000fe40003fc4270 */
[----:B------:R-:W-:Y:S02]  /*38a0*/  FSEL R22, R94, -INF , P1 ;  /* 0xff8000005e167808 */ /* 0x000fe40000800000 */
[----:B------:R-:W-:Y:S02]  /*38b0*/  FSEL R9, R117, -INF , P0 ;  /* 0xff80000075097808 */ /* 0x000fe40000000000 */
[----:B------:R-:W-:-:S02]  /*38c0*/  ISETP.GT.AND P1, PT, R2, 0x20, PT ;  /* 0x000000200200780c */ /* 0x000fc40003f24270 */
[----:B------:R-:W-:Y:S01]  /*38d0*/  FSEL R23, R92, -INF , P6 ;  /* 0xff8000005c177808 */ /* 0x000fe20003000000 */
[----:B--2---:R-:W-:Y:S01]  /*38e0*/  IMAD.IADD R0, R4, 0x1, R0 ;  /* 0x0000000104007824 */ /* 0x004fe200078e0200 */
[C---:B------:R-:W-:Y:S02]  /*38f0*/  ISETP.GT.AND P0, PT, R2.reuse, 0x10, PT ;  /* 0x000000100200780c */ /* 0x040fe40003f04270 */
[----:B------:R-:W-:Y:S02]  /*3900*/  ISETP.GT.AND P6, PT, R2, 0x21, PT ;  /* 0x000000210200780c */ /* 0x000fe40003fc4270 */
[----:B------:R-:W-:Y:S02]  /*3910*/  FSEL R137, R43, -INF , P1 ;  /* 0xff8000002b897808 */ /* 0x000fe40000800000 */
[----:B------:R-:W-:Y:S02]  /*3920*/  FSEL R18, R98, -INF , P0 ;  /* 0xff80000062127808 */ /* 0x000fe40000000000 */
[----:B------:R-:W-:-:S02]  /*3930*/  ISETP.GT.AND P1, PT, R2, 0x29, PT ;  /* 0x000000290200780c */ /* 0x000fc40003f24270 */
[----:B------:R-:W-:Y:S02]  /*3940*/  FSEL R135, R41, -INF , P6 ;  /* 0xff80000029877808 */ /* 0x000fe40003000000 */
[C---:B------:R-:W-:Y:S02]  /*3950*/  ISETP.GT.AND P0, PT, R2.reuse, 0x19, PT ;  /* 0x000000190200780c */ /* 0x040fe40003f04270 */
[----:B------:R-:W-:Y:S02]  /*3960*/  ISETP.GT.AND P6, PT, R2, 0x30, PT ;  /* 0x000000300200780c */ /* 0x000fe40003fc4270 */
[----:B------:R-:W-:Y:S02]  /*3970*/  IMNMX R0, R5, R0, PT ;  /* 0x0000000005007217 */ /* 0x000fe40003800200 */
[----:B------:R-:W-:Y:S02]  /*3980*/  FSEL R140, R73, -INF , P1 ;  /* 0xff800000498c7808 */ /* 0x000fe40000800000 */
[----:B------:R-:W-:-:S02]  /*3990*/  FSEL R24, R88, -INF , P0 ;  /* 0xff80000058187808 */ /* 0x000fc40000000000 */
[----:B------:R-:W-:Y:S02]  /*39a0*/  ISETP.GT.AND P1, PT, R2, 0x38, PT ;  /* 0x000000380200780c */ /* 0x000fe40003f24270 */
[----:B------:R-:W-:Y:S02]  /*39b0*/  FSEL R232, R20, -INF , P6 ;  /* 0xff80000014e87808 */ /* 0x000fe40003000000 */
[----:B------:R-:W-:Y:S02]  /*39c0*/  ISETP.GT.AND P0, PT, R2, 0x28, PT ;  /* 0x000000280200780c */ /* 0x000fe40003f04270 */
[----:B------:R-:W-:Y:S02]  /*39d0*/  ISETP.GT.AND P6, PT, R0, RZ, PT ;  /* 0x000000ff0000720c */ /* 0x000fe40003fc4270 */
[----:B------:R-:W-:Y:S02]  /*39e0*/  FSEL R235, R12, -INF , P1 ;  /* 0xff8000000ceb7808 */ /* 0x000fe40000800000 */
[----:B------:R-:W-:-:S02]  /*39f0*/  FSEL R139, R72, -INF , P0 ;  /* 0xff800000488b7808 */ /* 0x000fc40000000000 */
[----:B------:R-:W-:Y:S02]  /*3a00*/  FSEL R12, R119, -INF , P6 ;  /* 0xff800000770c7808 */ /* 0x000fe40003000000 */
[C---:B------:R-:W-:Y:S02]  /*3a10*/  ISETP.GT.AND P0, PT, R2.reuse, 0x31, PT ;  /* 0x000000310200780c */ /* 0x040fe40003f04270 */
[----:B------:R-:W-:Y:S02]  /*3a20*/  ISETP.GT.AND P6, PT, R2, 0x39, PT ;  /* 0x000000390200780c */ /* 0x000fe40003fc4270 */
[----:B------:R-:W-:-:S04]  /*3a30*/  FMNMX.FTZ R2, R8, R9, !PT ;  /* 0x0000000908027209 */ /* 0x000fc80007810000 */
[----:B------:R-:W-:-:S04]  /*3a40*/  FMNMX.FTZ R2, R10, R2, !PT ;  /* 0x000000020a027209 */ /* 0x000fc80007810000 */
[----:B------:R-:W-:Y:S02]  /*3a50*/  FMNMX.FTZ R2, R11, R2, !PT ;  /* 0x000000020b027209 */ /* 0x000fe40007810000 */
[----:B------:R-:W-:Y:S02]  /*3a60*/  FSEL R233, R21, -INF , P0 ;  /* 0xff80000015e97808 */ /* 0x000fe40000000000 */
[----:B------:R-:W-:Y:S02]  /*3a70*/  ISETP.GT.AND P0, PT, R0, 0x1, PT ;  /* 0x000000010000780c */ /* 0x000fe40003f04270 */
[----:B------:R-:W-:Y:S02]  /*3a80*/  FMNMX.FTZ R2, R18, R2, !PT ;  /* 0x0000000212027209 */ /* 0x000fe40007810000 */
[----:B------:R-:W-:Y:S02]  /*3a90*/  ISETP.GT.AND P1, PT, R0, 0x8, PT ;  /* 0x000000080000780c */ /* 0x000fe40003f24270 */
[----:B------:R-:W-:-:S02]  /*3aa0*/  FSEL R13, R118, -INF , P0 ;  /* 0xff800000760d7808 */ /* 0x000fc40000000000 */
[----:B------:R-:W-:Y:S02]  /*3ab0*/  FMNMX.FTZ R2, R22, R2, !PT ;  /* 0x0000000216027209 */ /* 0x000fe40007810000 */
[----:B------:R-:W-:Y:S02]  /*3ac0*/  ISETP.GT.AND P0, PT, R0, 0x9, PT ;  /* 0x000000090000780c */ /* 0x000fe40003f04270 */
[----:B------:R-:W-:Y:S02]  /*3ad0*/  FSEL R14, R105, -INF , P1 ;  /* 0xff800000690e7808 */ /* 0x000fe40000800000 */
[----:B------:R-:W-:Y:S02]  /*3ae0*/  FMNMX.FTZ R6, R12, R13, !PT ;  /* 0x0000000d0c067209 */ /* 0x000fe40007810000 */
[----:B------:R-:W-:Y:S02]  /*3af0*/  FMNMX.FTZ R2, R23, R2, !PT ;  /* 0x0000000217027209 */ /* 0x000fe40007810000 */
[----:B------:R-:W-:-:S02]  /*3b00*/  ISETP.GT.AND P1, PT, R0, 0x10, PT ;  /* 0x000000100000780c */ /* 0x000fc40003f24270 */
[----:B------:R-:W-:Y:S02]  /*3b10*/  FSEL R15, R102, -INF , P0 ;  /* 0xff800000660f7808 */ /* 0x000fe40000000000 */
[----:B------:R-:W-:Y:S02]  /*3b20*/  FMNMX.FTZ R6, R14, R6, !PT ;  /* 0x000000060e067209 */ /* 0x000fe40007810000 */
[----:B------:R-:W-:Y:S02]  /*3b30*/  FMNMX.FTZ R2, R24, R2, !PT ;  /* 0x0000000218027209 */ /* 0x000fe40007810000 */
[----:B------:R-:W-:Y:S02]  /*3b40*/  ISETP.GT.AND P0, PT, R0, 0x11, PT ;  /* 0x000000110000780c */ /* 0x000fe40003f04270 */
[----:B------:R-:W-:Y:S02]  /*3b50*/  FSEL R20, R97, -INF , P1 ;  /* 0xff80000061147808 */ /* 0x000fe40000800000 */
[----:B------:R-:W-:-:S02]  /*3b60*/  FMNMX.FTZ R6, R15, R6, !PT ;  /* 0x000000060f067209 */ /* 0x000fc40007810000 */
        /* <DEDUP_REMOVED lines=24> */
[----:B------:R-:W-:Y:S02]  /*3cf0*/  FSEL R197, R25, -INF , P6 ;  /* 0xff80000019c57808 */ /* 0x000fe40003000000 */
[----:B------:R-:W-:Y:S02]  /*3d00*/  FMNMX.FTZ R103, R235, R103, !PT ;  /* 0x00000067eb677209 */ /* 0x000fe40007810000 */
[----:B------:R-:W-:Y:S02]  /*3d10*/  ISETP.GT.AND P1, PT, R0, 0x30, PT ;  /* 0x000000300000780c */ /* 0x000fe40003f24270 */
[----:B------:R-:W-:Y:S02]  /*3d20*/  FSEL R142, R75, -INF , P0 ;  /* 0xff8000004b8e7808 */ /* 0x000fe40000000000 */
[----:B------:R-:W-:Y:S01]  /*3d30*/  FMNMX.FTZ R6, R138, R6, !PT ;  /* 0x000000068a067209 */ /* 0x000fe20007810000 */
[----:B------:R-:W-:Y:S01]  /*3d40*/  SHFL.IDX PT, R7, R3, RZ, 0x1c1f ;  /* 0x001c1fff03077589 */ /* 0x000fe200000e0000 */
[----:B------:R-:W-:-:S02]  /*3d50*/  FMNMX.FTZ R103, R197, R103, !PT ;  /* 0x00000067c5677209 */ /* 0x000fc40007810000 */
[----:B------:R-:W-:Y:S01]  /*3d60*/  ISETP.GT.AND P0, PT, R0, 0x31, PT ;  /* 0x000000310000780c */ /* 0x000fe20003f04270 */
[----:B------:R-:W-:Y:S01]  /*3d70*/  SHFL.IDX PT, R2, R3, 0x1, 0x1c1f ;  /* 0x003c1f0003027f89 */ /* 0x000fe200000e0000 */
[----:B------:R-:W-:Y:S02]  /*3d80*/  FSEL R225, R28, -INF , P1 ;  /* 0xff8000001ce17808 */ /* 0x000fe40000800000 */
[----:B------:R-:W-:Y:S01]  /*3d90*/  FMNMX.FTZ R6, R142, R6, !PT ;  /* 0x000000068e067209 */ /* 0x000fe20007810000 */
[----:B------:R-:W1:Y:S01]  /*3da0*/  SHFL.BFLY PT, R3, R103, 0x2, 0x1f ;  /* 0x0c401f0067037f89 */ /* 0x000e6200000e0000 */
[----:B------:R-:W-:Y:S02]  /*3db0*/  FSEL R227, R27, -INF , P0 ;  /* 0xff8000001be37808 */ /* 0x000fe40000000000 */
[C---:B------:R-:W-:Y:S01]  /*3dc0*/  ISETP.GT.AND P1, PT, R0.reuse, 0x38, PT ;  /* 0x000000380000780c */ /* 0x040fe20003f24270 */
[----:B------:R-:W-:Y:S01]  /*3dd0*/  LDSM.16.MT88.4 R72, [R206+0x2400] ;  /* 0x00240000ce48783b */ /* 0x000fe20000004200 */
[----:B------:R-:W-:-:S02]  /*3de0*/  ISETP.GT.AND P0, PT, R0, 0x39, PT ;  /* 0x000000390000780c */ /* 0x000fc40003f04270 */
[----:B------:R-:W-:Y:S02]  /*3df0*/  FMNMX.FTZ R0, R225, R6, !PT ;  /* 0x00000006e1007209 */ /* 0x000fe40007810000 */
[----:B------:R-:W-:Y:S02]  /*3e00*/  FSEL R229, R17, -INF , P1 ;  /* 0xff80000011e57808 */ /* 0x000fe40000800000 */
[----:B------:R-:W-:Y:S02]  /*3e10*/  FMNMX.FTZ R0, R227, R0, !PT ;  /* 0x00000000e3007209 */ /* 0x000fe40007810000 */
[----:B------:R-:W-:Y:S02]  /*3e20*/  FSEL R226, R16, -INF , P0 ;  /* 0xff80000010e27808 */ /* 0x000fe40000000000 */
[----:B------:R-:W-:-:S04]  /*3e30*/  FMNMX.FTZ R0, R229, R0, !PT ;  /* 0x00000000e5007209 */ /* 0x000fc80007810000 */
[----:B------:R-:W-:-:S05]  /*3e40*/  FMNMX.FTZ R102, R226, R0, !PT ;  /* 0x00000000e2667209 */ /* 0x000fca0007810000 */
[----:B------:R-:W2:Y:S01]  /*3e50*/  SHFL.BFLY PT, R6, R102, 0x2, 0x1f ;  /* 0x0c401f0066067f89 */ /* 0x000ea200000e0000 */
[----:B-1----:R-:W-:Y:S01]  /*3e60*/  FMNMX.FTZ R103, R103, R3, !PT ;  /* 0x0000000367677209 */ /* 0x002fe20007810000 */
[----:B------:R-:W-:-:S04]  /*3e70*/  IMAD.IADD R0, R4, 0x1, R7 ;  /* 0x0000000104007824 */ /* 0x000fc800078e0207 */
[----:B------:R-:W1:Y:S01]  /*3e80*/  SHFL.BFLY PT, R3, R103, 0x1, 0x1f ;  /* 0x0c201f0067037f89 */ /* 0x000e6200000e0000 */
[----:B------:R-:W-:-:S04]  /*3e90*/  IMNMX R0, R5, R0, PT ;  /* 0x0000000005007217 */ /* 0x000fc80003800200 */
[----:B------:R-:W-:-:S04]  /*3ea0*/  ISETP.GT.AND P1, PT, R0, 0x1, PT ;  /* 0x000000010000780c */ /* 0x000fc80003f24270 */
[----:B------:R-:W-:Y:S02]  /*3eb0*/  FSEL R17, R127, -INF , P1 ;  /* 0xff8000007f117808 */ /* 0x000fe40000800000 */
[C---:B------:R-:W-:Y:S02]  /*3ec0*/  ISETP.GT.AND P1, PT, R0.reuse, 0x10, PT ;  /* 0x000000100000780c */ /* 0x040fe40003f24270 */
[C---:B------:R-:W-:Y:S02]  /*3ed0*/  ISETP.GT.AND P0, PT, R0.reuse, RZ, PT ;  /* 0x000000ff0000720c */ /* 0x040fe40003f04270 */
[----:B------:R-:W-:Y:S02]  /*3ee0*/  FSEL R42, R109, -INF , P1 ;  /* 0xff8000006d2a7808 */ /* 0x000fe40000800000 */
[----:B------:R-:W-:Y:S02]  /*3ef0*/  ISETP.GT.AND P1, PT, R0, 0x19, PT ;  /* 0x000000190000780c */ /* 0x000fe40003f24270 */
[----:B--2---:R-:W-:-:S02]  /*3f00*/  FMNMX.FTZ R102, R102, R6, !PT ;  /* 0x0000000666667209 */ /* 0x004fc40007810000 */
[----:B------:R-:W-:Y:S01]  /*3f10*/  FSEL R16, R157, -INF , P0 ;  /* 0xff8000009d107808 */ /* 0x000fe20000000000 */
[----:B------:R-:W-:Y:S01]  /*3f20*/  IMAD.IADD R2, R4, 0x1, R2 ;  /* 0x0000000104027824 */ /* 0x000fe200078e0202 */
[C---:B------:R-:W-:Y:S02]  /*3f30*/  ISETP.GT.AND P6, PT, R0.reuse, 0x8, PT ;  /* 0x000000080000780c */ /* 0x040fe40003fc4270 */
[C---:B------:R-:W-:Y:S01]  /*3f40*/  ISETP.GT.AND P0, PT, R0.reuse, 0x9, PT ;  /* 0x000000090000780c */ /* 0x040fe20003f04270 */
[----:B------:R-:W2:Y:S01]  /*3f50*/  SHFL.BFLY PT, R4, R102, 0x1, 0x1f ;  /* 0x0c201f0066047f89 */ /* 0x000ea200000e0000 */
[----:B------:R-:W-:Y:S02]  /*3f60*/  FSEL R97, R99, -INF , P1 ;  /* 0xff80000063617808 */ /* 0x000fe40000800000 */
[----:B------:R-:W-:Y:S02]  /*3f70*/  ISETP.GT.AND P1, PT, R0, 0x28, PT ;  /* 0x000000280000780c */ /* 0x000fe40003f24270 */
[----:B------:R-:W-:-:S02]  /*3f80*/  FSEL R40, R126, -INF , P6 ;  /* 0xff8000007e287808 */ /* 0x000fc40003000000 */
[----:B------:R-:W-:Y:S02]  /*3f90*/  FSEL R41, R125, -INF , P0 ;  /* 0xff8000007d297808 */ /* 0x000fe40000000000 */
[C---:B------:R-:W-:Y:S01]  /*3fa0*/  ISETP.GT.AND P6, PT, R0.reuse, 0x11, PT ;  /* 0x000000110000780c */ /* 0x040fe20003fc4270 */
[----:B------:R-:W-:Y:S01]  /*3fb0*/  LDSM.16.MT88.4 R124, [R205+0x2000] ;  /* 0x00200000cd7c783b */ /* 0x000fe20000004200 */
[C---:B------:R-:W-:Y:S02]  /*3fc0*/  ISETP.GT.AND P0, PT, R0.reuse, 0x18, PT ;  /* 0x000000180000780c */ /* 0x040fe40003f04270 */
[----:B------:R-:W-:Y:S02]  /*3fd0*/  FSEL R141, R53, -INF , P1 ;  /* 0xff800000358d7808 */ /* 0x000fe40000800000 */
[----:B-1----:R-:W-:Y:S01]  /*3fe0*/  FMNMX.FTZ R103, R103, R3, !PT ;  /* 0x0000000367677209 */ /* 0x002fe20007810000 */
[----:B------:R-:W-:Y:S01]  /*3ff0*/  LDSM.16.MT88.4 R52, [R205+0x1400] ;  /* 0x00140000cd34783b */ /* 0x000fe20000004200 */
[----:B------:R-:W-:-:S02]  /*4000*/  ISETP.GT.AND P1, PT, R0, 0x31, PT ;  /* 0x000000310000780c */ /* 0x000fc40003f24270 */
[----:B------:R-:W-:Y:S02]  /*4010*/  FSEL R43, R108, -INF , P6 ;  /* 0xff8000006c2b7808 */ /* 0x000fe40003000000 */
[----:B------:R-:W-:Y:S01]  /*4020*/  FSEL R91, R100, -INF , P0 ;  /* 0xff800000645b7808 */ /* 0x000fe20000000000 */
[----:B------:R-:W-:Y:S01]  /*4030*/  FMUL.FTZ R3, R103, c[0x0][0x2d0] ;  /* 0x0000b40067037a20 */ /* 0x000fe20000410000 */
[C---:B------:R-:W-:Y:S01]  /*4040*/  ISETP.GT.AND P6, PT, R0.reuse, 0x20, PT ;  /* 0x000000200000780c */ /* 0x040fe20003fc4270 */
[----:B------:R-:W-:Y:S01]  /*4050*/  LDSM.16.MT88.4 R108, [R205+0x1000] ;  /* 0x00100000cd6c783b */ /* 0x000fe20000004200 */
[----:B------:R-:W-:Y:S02]  /*4060*/  ISETP.GT.AND P0, PT, R0, 0x21, PT ;  /* 0x000000210000780c */ /* 0x000fe40003f04270 */
[----:B------:R-:W-:Y:S02]  /*4070*/  FSEL R223, R49, -INF , P1 ;  /* 0xff80000031df7808 */ /* 0x000fe40000800000 */
[----:B------:R-:W-:-:S02]  /*4080*/  FSETP.NEU.FTZ.AND P1, PT, R103, -INF , PT ;  /* 0xff8000006700780b */ /* 0x000fc40003f3d000 */
[----:B------:R-:W-:Y:S02]  /*4090*/  FSEL R100, R95, -INF , P6 ;  /* 0xff8000005f647808 */ /* 0x000fe40003000000 */
[----:B------:R-:W-:Y:S02]  /*40a0*/  FSEL R132, R93, -INF , P0 ;  /* 0xff8000005d847808 */ /* 0x000fe40000000000 */
[C---:B------:R-:W-:Y:S02]  /*40b0*/  ISETP.GT.AND P6, PT, R0.reuse, 0x29, PT ;  /* 0x000000290000780c */ /* 0x040fe40003fc4270 */
[----:B------:R-:W-:Y:S02]  /*40c0*/  ISETP.GT.AND P0, PT, R0, 0x30, PT ;  /* 0x000000300000780c */ /* 0x000fe40003f04270 */
[----:B------:R-:W-:Y:S02]  /*40d0*/  FSEL R3, R3, RZ, P1 ;  /* 0x000000ff03037208 */ /* 0x000fe40000800000 */
[----:B------:R-:W-:-:S02]  /*40e0*/  FSEL R143, R81, -INF , P6 ;  /* 0xff800000518f7808 */ /* 0x000fc40003000000 */
[----:B------:R-:W-:Y:S02]  /*40f0*/  FSEL R221, R48, -INF , P0 ;  /* 0xff80000030dd7808 */ /* 0x000fe40000000000 */
[C---:B------:R-:W-:Y:S02]  /*4100*/  ISETP.GT.AND P6, PT, R0.reuse, 0x38, PT ;  /* 0x000000380000780c */ /* 0x040fe40003fc4270 */
[----:B------:R-:W-:Y:S01]  /*4110*/  ISETP.GT.AND P0, PT, R0, 0x39, PT ;  /* 0x000000390000780c */ /* 0x000fe20003f04270 */
[----:B------:R-:W-:Y:S01]  /*4120*/  FFMA.FTZ R0, R8, c[0x0][0x2d0], -R3 ;  /* 0x0000b40008007a23 */ /* 0x000fe20000010803 */
[----:B--2---:R-:W-:-:S03]  /*4130*/  FMNMX.FTZ R102, R102, R4, !PT ;  /* 0x0000000466667209 */ /* 0x004fc60007810000 */
[----:B------:R1:W-:Y:S01]  /*4140*/  MUFU.EX2 R188, R0 ;  /* 0x0000000000bc7308 */ /* 0x0003e20000000800 */
[----:B------:R-:W-:Y:S01]  /*4150*/  FMNMX.FTZ R4, R16, R17, !PT ;  /* 0x0000001110047209 */ /* 0x000fe20007810000 */
[----:B-1----:R-:W-:-:S06]  /*4160*/  FFMA.FTZ R0, R9, c[0x0][0x2d0], -R3 ;  /* 0x0000b40009007a23 */ /* 0x002fcc0000010803 */
[----:B------:R1:W2:Y:S01]  /*4170*/  MUFU.EX2 R183, R0 ;  /* 0x0000000000b77308 */ /* 0x0002a20000000800 */
[----:B------:R-:W-:Y:S01]  /*4180*/  IMNMX R2, R5, R2, PT ;  /* 0x0000000205027217 */ /* 0x000fe20003800200 */
[--C-:B------:R-:W-:Y:S01]  /*4190*/  FFMA.FTZ R5, R11, c[0x0][0x2d0], -R3.reuse ;  /* 0x0000b4000b057a23 */ /* 0x100fe20000010803 */
[----:B------:R-:W-:Y:S02]  /*41a0*/  FSEL R228, R30, -INF , P6 ;  /* 0xff8000001ee47808 */ /* 0x000fe40003000000 */
[----:B-1----:R-:W-:Y:S01]  /*41b0*/  FMNMX.FTZ R0, R40, R4, !PT ;  /* 0x0000000428007209 */ /* 0x002fe20007810000 */
[----:B------:R-:W-:-:S03]  /*41c0*/  FFMA.FTZ R4, R10, c[0x0][0x2d0], -R3 ;  /* 0x0000b4000a047a23 */ /* 0x000fc60000010803 */
[----:B------:R-:W-:Y:S01]  /*41d0*/  FMNMX.FTZ R0, R41, R0, !PT ;  /* 0x0000000029007209 */ /* 0x000fe20007810000 */
[----:B------:R1:W-:Y:S01]  /*41e0*/  MUFU.EX2 R252, R4 ;  /* 0x0000000400fc7308 */ /* 0x0003e20000000800 */
[C---:B------:R-:W-:Y:S02]  /*41f0*/  ISETP.GT.AND P6, PT, R2.reuse, RZ, PT ;  /* 0x000000ff0200720c */ /* 0x040fe40003fc4270 */
[----:B------:R-:W-:Y:S02]  /*4200*/  ISETP.GT.AND P1, PT, R2, 0x1, PT ;  /* 0x000000010200780c */ /* 0x000fe40003f24270 */
[----:B------:R-:W-:-:S03]  /*4210*/  FSEL R230, R29, -INF , P0 ;  /* 0xff8000001de67808 */ /* 0x000fc60000000000 */
[----:B------:R3:W4:Y:S01]  /*4220*/  MUFU.EX2 R181, R5 ;  /* 0x0000000500b57308 */ /* 0x0007220000000800 */
[----:B-1----:R-:W-:-:S04]  /*4230*/  FMNMX.FTZ R4, R42, R0, !PT ;  /* 0x000000002a047209 */ /* 0x002fc80007810000 */
[----:B------:R-:W-:Y:S02]  /*4240*/  FMNMX.FTZ R4, R43, R4, !PT ;  /* 0x000000042b047209 */ /* 0x000fe40007810000 */
[----:B------:R-:W-:Y:S02]  /*4250*/  ISETP.GT.AND P0, PT, R2, 0x8, PT ;  /* 0x000000080200780c */ /* 0x000fe40003f04270 */
[----:B---3--:R-:W-:Y:S02]  /*4260*/  FMNMX.FTZ R5, R91, R4, !PT ;  /* 0x000000045b057209 */ /* 0x008fe40007810000 */
[----:B------:R-:W-:Y:S02]  /*4270*/  FSEL R37, R159, -INF , P6 ;  /* 0xff8000009f257808 */ /* 0x000fe40003000000 */
[----:B------:R-:W-:Y:S02]  /*4280*/  FSEL R36, R158, -INF , P1 ;  /* 0xff8000009e247808 */ /* 0x000fe40000800000 */
[----:B------:R-:W-:-:S02]  /*4290*/  FMNMX.FTZ R5, R97, R5, !PT ;  /* 0x0000000561057209 */ /* 0x000fc40007810000 */
[----:B------:R-:W-:Y:S02]  /*42a0*/  ISETP.GT.AND P6, PT, R2, 0x9, PT ;  /* 0x000000090200780c */ /* 0x000fe40003fc4270 */
[----:B------:R-:W-:Y:S02]  /*42b0*/  FSEL R39, R156, -INF , P0 ;  /* 0xff8000009c277808 */ /* 0x000fe40000000000 */
[----:B------:R-:W-:Y:S02]  /*42c0*/  FMNMX.FTZ R4, R37, R36, !PT ;  /* 0x0000002425047209 */ /* 0x000fe40007810000 */
[----:B------:R-:W-:Y:S02]  /*42d0*/  FMNMX.FTZ R5, R100, R5, !PT ;  /* 0x0000000564057209 */ /* 0x000fe40007810000 */
[----:B------:R-:W-:Y:S02]  /*42e0*/  ISETP.GT.AND P1, PT, R2, 0x10, PT ;  /* 0x000000100200780c */ /* 0x000fe40003f24270 */
[----:B------:R-:W-:-:S02]  /*42f0*/  FSEL R38, R147, -INF , P6 ;  /* 0xff80000093267808 */ /* 0x000fc40003000000 */
[----:B------:R-:W-:Y:S02]  /*4300*/  FMNMX.FTZ R4, R39, R4, !PT ;  /* 0x0000000427047209 */ /* 0x000fe40007810000 */
[----:B------:R-:W-:Y:S02]  /*4310*/  FMNMX.FTZ R5, R132, R5, !PT ;  /* 0x0000000584057209 */ /* 0x000fe40007810000 */
[----:B------:R-:W-:Y:S02]  /*4320*/  ISETP.GT.AND P0, PT, R2, 0x11, PT ;  /* 0x000000110200780c */ /* 0x000fe40003f04270 */
[----:B------:R-:W-:Y:S02]  /*4330*/  FSEL R88, R146, -INF , P1 ;  /* 0xff80000092587808 */ /* 0x000fe40000800000 */
[----:B------:R-:W-:Y:S02]  /*4340*/  FMNMX.FTZ R4, R38, R4, !PT ;  /* 0x0000000426047209 */ /* 0x000fe40007810000 */
[----:B------:R-:W-:-:S02]  /*4350*/  FMNMX.FTZ R5, R141, R5, !PT ;  /* 0x000000058d057209 */ /* 0x000fc40007810000 */
[----:B------:R-:W-:Y:S02]  /*4360*/  ISETP.GT.AND P6, PT, R2, 0x18, PT ;  /* 0x000000180200780c */ /* 0x000fe40003fc4270 */
[----:B------:R-:W-:Y:S02]  /*4370*/  FSEL R90, R136, -INF , P0 ;  /* 0xff800000885a7808 */ /* 0x000fe40000000000 */
[----:B------:R-:W-:Y:S01]  /*4380*/  FMNMX.FTZ R4, R88, R4, !PT ;  /* 0x0000000458047209 */ /* 0x000fe20007810000 */
[C---:B------:R-:W-:Y:S01]  /*4390*/  FMUL.FTZ R0, R102.reuse, c[0x0][0x2d0] ;  /* 0x0000b40066007a20 */ /* 0x040fe20000410000 */
[----:B------:R-:W-:Y:S02]  /*43a0*/  FSETP.NEU.FTZ.AND P0, PT, R102, -INF , PT ;  /* 0xff8000006600780b */ /* 0x000fe40003f1d000 */
[----:B------:R-:W-:Y:S02]  /*43b0*/  FMNMX.FTZ R5, R143, R5, !PT ;  /* 0x000000058f057209 */ /* 0x000fe40007810000 */
[----:B------:R-:W-:-:S02]  /*43c0*/  ISETP.GT.AND P1, PT, R2, 0x19, PT ;  /* 0x000000190200780c */ /* 0x000fc40003f24270 */
[----:B------:R-:W-:Y:S02]  /*43d0*/  FSEL R96, R107, -INF , P6 ;  /* 0xff8000006b607808 */ /* 0x000fe40003000000 */
[----:B------:R-:W-:Y:S02]  /*43e0*/  FMNMX.FTZ R4, R90, R4, !PT ;  /* 0x000000045a047209 */ /* 0x000fe40007810000 */
[----:B------:R-:W-:Y:S02]  /*43f0*/  FSEL R0, R0, RZ, P0 ;  /* 0x000000ff00007208 */ /* 0x000fe40000000000 */
        /* <DEDUP_REMOVED lines=11> */
[----:B------:R-:W-:Y:S02]  /*44b0*/  FMNMX.FTZ R4, R136, R4, !PT ;  /* 0x0000000488047209 */ /* 0x000fe40007810000 */
[----:B------:R-:W-:Y:S02]  /*44c0*/  FMNMX.FTZ R5, R230, R5, !PT ;  /* 0x00000005e6057209 */ /* 0x000fe40007810000 */
[----:B------:R-:W-:Y:S02]  /*44d0*/  ISETP.GT.AND P0, PT, R2, 0x29, PT ;  /* 0x000000290200780c */ /* 0x000fe40003f04270 */
[----:B------:R-:W-:-:S02]  /*44e0*/  FSEL R106, R82, -INF , P1 ;  /* 0xff800000526a7808 */ /* 0x000fc40000800000 */
[----:B------:R-:W-:Y:S01]  /*44f0*/  FMNMX.FTZ R4, R107, R4, !PT ;  /* 0x000000046b047209 */ /* 0x000fe20007810000 */
[----:B------:R-:W-:Y:S01]  /*4500*/  FFMA.FTZ R6, R12, c[0x0][0x2d0], -R0 ;  /* 0x0000b4000c067a23 */ /* 0x000fe20000010800 */
[----:B------:R-:W-:Y:S01]  /*4510*/  ISETP.GT.AND P6, PT, R2, 0x30, PT ;  /* 0x000000300200780c */ /* 0x000fe20003fc4270 */
[----:B------:R-:W1:Y:S01]  /*4520*/  SHFL.BFLY PT, R7, R5, 0x2, 0x1f ;  /* 0x0c401f0005077f89 */ /* 0x000e6200000e0000 */
[----:B------:R-:W-:Y:S02]  /*4530*/  FSEL R101, R83, -INF , P0 ;  /* 0xff80000053657808 */ /* 0x000fe40000000000 */
[----:B------:R-:W-:Y:S01]  /*4540*/  FMNMX.FTZ R4, R106, R4, !PT ;  /* 0x000000046a047209 */ /* 0x000fe20007810000 */
[----:B------:R3:W-:Y:S01]  /*4550*/  MUFU.EX2 R251, R6 ;  /* 0x0000000600fb7308 */ /* 0x0007e20000000800 */
[----:B------:R-:W-:Y:S02]  /*4560*/  ISETP.GT.AND P1, PT, R2, 0x31, PT ;  /* 0x000000310200780c */ /* 0x000fe40003f24270 */
[----:B------:R-:W-:-:S02]  /*4570*/  FSEL R198, R50, -INF , P6 ;  /* 0xff80000032c67808 */ /* 0x000fc40003000000 */
[----:B------:R-:W-:Y:S02]  /*4580*/  FMNMX.FTZ R4, R101, R4, !PT ;  /* 0x0000000465047209 */ /* 0x000fe40007810000 */
[----:B------:R-:W-:Y:S02]  /*4590*/  ISETP.GT.AND P0, PT, R2, 0x38, PT ;  /* 0x000000380200780c */ /* 0x000fe40003f04270 */
[----:B------:R-:W-:Y:S02]  /*45a0*/  FSEL R200, R51, -INF , P1 ;  /* 0xff80000033c87808 */ /* 0x000fe40000800000 */
[----:B------:R-:W-:Y:S01]  /*45b0*/  FMNMX.FTZ R4, R198, R4, !PT ;  /* 0x00000004c6047209 */ /* 0x000fe20007810000 */
[----:B------:R-:W-:Y:S01]  /*45c0*/  LDSM.16.MT88.4 R48, [R206+0x400] ;  /* 0x00040000ce30783b */ /* 0x000fe20000004200 */
[----:B---3--:R-:W-:Y:S01]  /*45d0*/  FFMA.FTZ R6, R13, c[0x0][0x2d0], -R0 ;  /* 0x0000b4000d067a23 */ /* 0x008fe20000010800 */
[----:B------:R-:W-:-:S03]  /*45e0*/  ISETP.GT.AND P1, PT, R2, 0x39, PT ;  /* 0x000000390200780c */ /* 0x000fc60003f24270 */
[----:B------:R3:W5:Y:S01]  /*45f0*/  MUFU.EX2 R250, R6 ;  /* 0x0000000600fa7308 */ /* 0x0007620000000800 */
[----:B------:R-:W-:Y:S02]  /*4600*/  FSEL R222, R31, -INF , P0 ;  /* 0xff8000001fde7808 */ /* 0x000fe40000000000 */
[----:B------:R-:W-:Y:S02]  /*4610*/  FMNMX.FTZ R2, R200, R4, !PT ;  /* 0x00000004c8027209 */ /* 0x000fe40007810000 */
[----:B------:R-:W-:Y:S02]  /*4620*/  FSEL R224, R32, -INF , P1 ;  /* 0xff80000020e07808 */ /* 0x000fe40000800000 */
[----:B------:R-:W-:Y:S01]  /*4630*/  FMNMX.FTZ R2, R222, R2, !PT ;  /* 0x00000002de027209 */ /* 0x000fe20007810000 */
[----:B---3--:R-:W-:-:S04]  /*4640*/  FFMA.FTZ R6, R14, c[0x0][0x2d0], -R0 ;  /* 0x0000b4000e067a23 */ /* 0x008fc80000010800 */
[----:B------:R3:W-:Y:S01]  /*4650*/  MUFU.EX2 R248, R6 ;  /* 0x0000000600f87308 */ /* 0x0007e20000000800 */
[----:B------:R-:W-:Y:S02]  /*4660*/  FMNMX.FTZ R4, R224, R2, !PT ;  /* 0x00000002e0047209 */ /* 0x000fe40007810000 */
[----:B-1----:R-:W-:Y:S01]  /*4670*/  FMNMX.FTZ R2, R5, R7, !PT ;  /* 0x0000000705027209 */ /* 0x002fe20007810000 */
[----:B---3--:R-:W-:-:S04]  /*4680*/  FFMA.FTZ R6, R15, c[0x0][0x2d0], -R0 ;  /* 0x0000b4000f067a23 */ /* 0x008fc80000010800 */
[----:B------:R1:W3:Y:S01]  /*4690*/  MUFU.EX2 R249, R6 ;  /* 0x0000000600f97308 */ /* 0x0002e20000000800 */
[----:B------:R-:W2:Y:S01]  /*46a0*/  SHFL.BFLY PT, R7, R2, 0x1, 0x1f ;  /* 0x0c201f0002077f89 */ /* 0x000ea200000e0000 */
[----:B-1----:R-:W-:-:S06]  /*46b0*/  FFMA.FTZ R6, R18, c[0x0][0x2d0], -R3 ;  /* 0x0000b40012067a23 */ /* 0x002fcc0000010803 */
[----:B------:R1:W-:Y:S02]  /*46c0*/  MUFU.EX2 R244, R6 ;  /* 0x0000000600f47308 */ /* 0x0003e40000000800 */
[----:B-1----:R-:W1:Y:S01]  /*46d0*/  SHFL.BFLY PT, R6, R4, 0x2, 0x1f ;  /* 0x0c401f0004067f89 */ /* 0x002e6200000e0000 */
[----:B------:R-:W-:Y:S01]  /*46e0*/  FFMA.FTZ R5, R22, c[0x0][0x2d0], -R3 ;  /* 0x0000b40016057a23 */ /* 0x000fe20000010803 */
[----:B--2---:R-:W-:-:S04]  /*46f0*/  FMNMX.FTZ R105, R2, R7, !PT ;  /* 0x0000000702697209 */ /* 0x004fc80007810000 */
[----:B------:R2:W1:Y:S01]  /*4700*/  MUFU.EX2 R245, R5 ;  /* 0x0000000500f57308 */ /* 0x0004620000000800 */
[----:B------:R-:W-:Y:S02]  /*4710*/  FFMA.FTZ R2, R21, c[0x0][0x2d0], -R0 ;  /* 0x0000b40015027a23 */ /* 0x000fe40000010800 */
[----:B--2---:R-:W-:Y:S01]  /*4720*/  FFMA.FTZ R5, R23, c[0x0][0x2d0], -R3 ;  /* 0x0000b40017057a23 */ /* 0x004fe20000010803 */
[----:B-1----:R-:W-:-:S04]  /*4730*/  FMNMX.FTZ R4, R4, R6, !PT ;  /* 0x0000000604047209 */ /* 0x002fc80007810000 */
[----:B------:R1:W-:Y:S01]  /*4740*/  MUFU.EX2 R246, R5 ;  /* 0x0000000500f67308 */ /* 0x0003e20000000800 */
[----:B------:R-:W2:Y:S01]  /*4750*/  SHFL.BFLY PT, R7, R4, 0x1, 0x1f ;  /* 0x0c201f0004077f89 */ /* 0x000ea200000e0000 */
[----:B------:R-:W-:Y:S02]  /*4760*/  FMUL.FTZ R6, R105, c[0x0][0x2d0] ;  /* 0x0000b40069067a20 */ /* 0x000fe40000410000 */
[----:B-1----:R-:W-:-:S04]  /*4770*/  FFMA.FTZ R5, R24, c[0x0][0x2d0], -R3 ;  /* 0x0000b40018057a23 */ /* 0x002fc80000010803 */
[----:B------:R1:W1:Y:S01]  /*4780*/  MUFU.EX2 R247, R5 ;  /* 0x0000000500f77308 */ /* 0x0002620000000800 */
[----:B------:R-:W-:Y:S01]  /*4790*/  FSETP.NEU.FTZ.AND P0, PT, R105, -INF , PT ;  /* 0xff8000006900780b */ /* 0x000fe20003f1d000 */
[----:B-1----:R-:W-:-:S06]  /*47a0*/  FFMA.FTZ R5, R20, c[0x0][0x2d0], -R0 ;  /* 0x0000b40014057a23 */ /* 0x002fcc0000010800 */
[----:B------:R1:W-:Y:S01]  /*47b0*/  MUFU.EX2 R240, R5 ;  /* 0x0000000500f07308 */ /* 0x0003e20000000800 */
[----:B------:R-:W-:Y:S02]  /*47c0*/  F2FP.PACK_AB R8, R183, R188 ;  /* 0x000000bcb708723e */ /* 0x000fe400000000ff */
[----:B----4-:R-:W-:-:S05]  /*47d0*/  F2FP.PACK_AB R10, R181, R252 ;  /* 0x000000fcb50a723e */ /* 0x010fca00000000ff */
[----:B------:R4:W-:Y:S01]  /*47e0*/  MUFU.EX2 R241, R2 ;  /* 0x0000000200f17308 */ /* 0x0009e20000000800 */
[----:B-1----:R-:W-:-:S07]  /*47f0*/  FFMA.FTZ R5, R19, c[0x0][0x2d0], -R0 ;  /* 0x0000b40013057a23 */ /* 0x002fce0000010800 */
[----:B------:R1:W1:Y:S01]  /*4800*/  MUFU.EX2 R242, R5 ;  /* 0x0000000500f27308 */ /* 0x0002620000000800 */
[----:B----4-:R-:W-:Y:S02]  /*4810*/  FSEL R2, R6, RZ, P0 ;  /* 0x000000ff06027208 */ /* 0x010fe40000000000 */
[----:B-----5:R-:W-:Y:S02]  /*4820*/  F2FP.PACK_AB R9, R250, R251 ;  /* 0x000000fbfa09723e */ /* 0x020fe400000000ff */
[----:B---3--:R-:W-:Y:S01]  /*4830*/  F2FP.PACK_AB R11, R249, R248 ;  /* 0x000000f8f90b723e */ /* 0x008fe200000000ff */
[----:B-1----:R-:W-:Y:S01]  /*4840*/  FFMA.FTZ R5, R26, c[0x0][0x2d0], -R0 ;  /* 0x0000b4001a057a23 */ /* 0x002fe20000010800 */
[----:B--2---:R-:W-:-:S03]  /*4850*/  FMNMX.FTZ R104, R4, R7, !PT ;  /* 0x0000000704687209 */ /* 0x004fc60007810000 */
[----:B------:R1:W2:Y:S02]  /*4860*/  MUFU.EX2 R243, R5 ;  /* 0x0000000500f37308 */ /* 0x0002a40000000800 */
[----:B------:R-:W-:Y:S01]  /*4870*/  HMMA.16816.F32 R116, R8, R68, RZ ;  /* 0x000000440874723c */ /* 0x000fe200000018ff */
[----:B------:R-:W-:-:S07]  /*4880*/  FSETP.NEU.FTZ.AND P0, PT, R104, -INF , PT ;  /* 0xff8000006800780b */ /* 0x000fce0003f1d000 */
[----:B------:R-:W-:Y:S01]  /*4890*/  HMMA.16816.F32 R112, R8, R84, RZ ;  /* 0x000000540870723c */ /* 0x000fe200000018ff */
[----:B-1----:R-:W-:-:S07]  /*48a0*/  FFMA.FTZ R5, R16, c[0x0][0x2d0], -R2 ;  /* 0x0000b40010057a23 */ /* 0x002fce0000010802 */
[C---:B------:R-:W-:Y:S01]  /*48b0*/  HMMA.16816.F32 R92, R8.reuse, R108, RZ ;  /* 0x0000006c085c723c */ /* 0x040fe200000018ff */
[----:B------:R1:W-:Y:S07]  /*48c0*/  MUFU.EX2 R239, R5 ;  /* 0x0000000500ef7308 */ /* 0x0003ee0000000800 */
[C---:B------:R-:W-:Y:S08]  /*48d0*/  HMMA.16816.F32 R80, R8.reuse, R120, RZ ;  /* 0x000000780850723c */ /* 0x040ff000000018ff */
[----:B------:R-:W-:Y:S01]  /*48e0*/  HMMA.16816.F32 R76, R8, R124, RZ ;  /* 0x0000007c084c723c */ /* 0x000fe200000018ff */
[----:B-1----:R-:W-:-:S07]  /*48f0*/  FFMA.FTZ R5, R17, c[0x0][0x2d0], -R2 ;  /* 0x0000b40011057a23 */ /* 0x002fce0000010802 */
[C---:B------:R-:W-:Y:S08]  /*4900*/  HMMA.16816.F32 R64, R8.reuse, R128, RZ ;  /* 0x000000800840723c */ /* 0x040ff000000018ff */
[C---:B------:R-:W-:Y:S08]  /*4910*/  HMMA.16816.F32 R32, R8.reuse, R70, RZ ;  /* 0x000000460820723c */ /* 0x040ff000000018ff */
[C---:B------:R-:W-:Y:S08]  /*4920*/  HMMA.16816.F32 R28, R8.reuse, R86, RZ ;  /* 0x00000056081c723c */ /* 0x040ff000000018ff */
[C---:B------:R-:W-:Y:S08]  /*4930*/  HMMA.16816.F32 R24, R8.reuse, R110, RZ ;  /* 0x0000006e0818723c */ /* 0x040ff000000018ff */
[C---:B------:R-:W-:Y:S08]  /*4940*/  HMMA.16816.F32 R20, R8.reuse, R122, RZ ;  /* 0x0000007a0814723c */ /* 0x040ff000000018ff */
[C---:B------:R-:W-:Y:S08]  /*4950*/  HMMA.16816.F32 R16, R8.reuse, R126, RZ ;  /* 0x0000007e0810723c */ /* 0x040ff000000018ff */
[----:B------:R-:W-:Y:S07]  /*4960*/  HMMA.16816.F32 R12, R8, R130, RZ ;  /* 0x00000082080c723c */ /* 0x000fee00000018ff */
[----:B------:R-:W-:-:S02]  /*4970*/  FMUL.FTZ R8, R104, c[0x0][0x2d0] ;  /* 0x0000b40068087a20 */ /* 0x000fc40000410000 */
[----:B------:R-:W-:-:S03]  /*4980*/  FFMA.FTZ R9, R40, c[0x0][0x2d0], -R2 ;  /* 0x0000b40028097a23 */ /* 0x000fc60000010802 */
[----:B------:R-:W-:Y:S01]  /*4990*/  FSEL R8, R8, RZ, P0 ;  /* 0x000000ff08087208 */ /* 0x000fe20000000000 */
[----:B------:R1:W-:Y:S02]  /*49a0*/  MUFU.EX2 R237, R9 ;  /* 0x0000000900ed7308 */ /* 0x0003e40000000800 */
[----:B-1----:R-:W-:-:S06]  /*49b0*/  FFMA.FTZ R9, R41, c[0x0][0x2d0], -R2 ;  /* 0x0000b40029097a23 */ /* 0x002fcc0000010802 */
        /* <DEDUP_REMOVED lines=12> */
[----:B------:R1:W-:Y:S08]  /*4a80*/  MUFU.EX2 R203, R9 ;  /* 0x0000000900cb7308 */ /* 0x0003f00000000800 */
[----:B------:R3:W4:Y:S01]  /*4a90*/  MUFU.EX2 R238, R5 ;  /* 0x0000000500ee7308 */ /* 0x0007220000000800 */
[----:B-1----:R-:W-:-:S07]  /*4aa0*/  FFMA.FTZ R9, R91, c[0x0][0x2d0], -R2 ;  /* 0x0000b4005b097a23 */ /* 0x002fce0000010802 */
[----:B------:R1:W-:Y:S01]  /*4ab0*/  MUFU.EX2 R202, R9 ;  /* 0x0000000900ca7308 */ /* 0x0003e20000000800 */
[----:B------:R-:W-:Y:S02]  /*4ac0*/  F2FP.PACK_AB R4, R245, R244 ;  /* 0x000000f4f504723e */ /* 0x000fe400000000ff */
[----:B------:R-:W-:Y:S02]  /*4ad0*/  F2FP.PACK_AB R6, R247, R246 ;  /* 0x000000f6f706723e */ /* 0x000fe400000000ff */
[----:B---3--:R-:W-:Y:S01]  /*4ae0*/  F2FP.PACK_AB R5, R242, R240 ;  /* 0x000000f0f205723e */ /* 0x008fe200000000ff */
[----:B-1----:R-:W-:-:S04]  /*4af0*/  FFMA.FTZ R9, R97, c[0x0][0x2d0], -R2 ;  /* 0x0000b40061097a23 */ /* 0x002fc80000010802 */
[----:B------:R1:W-:Y:S01]  /*4b00*/  MUFU.EX2 R201, R9 ;  /* 0x0000000900c97308 */ /* 0x0003e20000000800 */
[----:B--2---:R-:W-:Y:S01]  /*4b10*/  F2FP.PACK_AB R7, R243, R241 ;  /* 0x000000f1f307723e */ /* 0x004fe200000000ff */
[----:B-1----:R-:W-:-:S06]  /*4b20*/  FFMA.FTZ R9, R88, c[0x0][0x2d0], -R8 ;  /* 0x0000b40058097a23 */ /* 0x002fcc0000010808 */
[----:B------:R1:W-:Y:S01]  /*4b30*/  MUFU.EX2 R189, R9 ;  /* 0x0000000900bd7308 */ /* 0x0003e20000000800 */
[----:B------:R-:W-:Y:S01]  /*4b40*/  HMMA.16816.F32 R116, R4, R44, R116 ;  /* 0x0000002c0474723c */ /* 0x000fe20000001874 */
[----:B-1----:R-:W-:-:S06]  /*4b50*/  FFMA.FTZ R9, R90, c[0x0][0x2d0], -R8 ;  /* 0x0000b4005a097a23 */ /* 0x002fcc0000010808 */
[----:B------:R1:W2:Y:S01]  /*4b60*/  MUFU.EX2 R196, R9 ;  /* 0x0000000900c47308 */ /* 0x0002a20000000800 */
[C---:B------:R-:W-:Y:S08]  /*4b70*/  HMMA.16816.F32 R176, R4.reuse, R48, R112 ;  /* 0x0000003004b0723c */ /* 0x040ff00000001870 */
[----:B------:R-:W-:Y:S01]  /*4b80*/  HMMA.16816.F32 R148, R4, R52, R92 ;  /* 0x000000340494723c */ /* 0x000fe2000000185c */
[----:B-1----:R-:W-:-:S07]  /*4b90*/  FFMA.FTZ R9, R96, c[0x0][0x2d0], -R8 ;  /* 0x0000b40060097a23 */ /* 0x002fce0000010808 */
[C---:B------:R-:W-:Y:S01]  /*4ba0*/  HMMA.16816.F32 R164, R4.reuse, R56, R80 ;  /* 0x0000003804a4723c */ /* 0x040fe20000001850 */
[----:B------:R1:W-:Y:S07]  /*4bb0*/  MUFU.EX2 R191, R9 ;  /* 0x0000000900bf7308 */ /* 0x0003ee0000000800 */
[C---:B------:R-:W-:Y:S08]  /*4bc0*/  HMMA.16816.F32 R152, R4.reuse, R60, R76 ;  /* 0x0000003c0498723c */ /* 0x040ff0000000184c */
[----:B------:R-:W-:Y:S01]  /*4bd0*/  HMMA.16816.F32 R184, R4, R72, R64 ;  /* 0x0000004804b8723c */ /* 0x000fe20000001840 */
[----:B-1----:R-:W-:-:S07]  /*4be0*/  FFMA.FTZ R9, R89, c[0x0][0x2d0], -R8 ;  /* 0x0000b40059097a23 */ /* 0x002fce0000010808 */
[C---:B------:R-:W-:Y:S01]  /*4bf0*/  HMMA.16816.F32 R192, R4.reuse, R46, R32 ;  /* 0x0000002e04c0723c */ /* 0x040fe20000001820 */
[----:B------:R1:W3:Y:S07]  /*4c00*/  MUFU.EX2 R190, R9 ;  /* 0x0000000900be7308 */ /* 0x0002ee0000000800 */
[C---:B------:R-:W-:Y:S08]  /*4c10*/  HMMA.16816.F32 R172, R4.reuse, R50, R28 ;  /* 0x0000003204ac723c */ /* 0x040ff0000000181c */
[----:B------:R-:W-:Y:S01]  /*4c20*/  HMMA.16816.F32 R160, R4, R54, R24 ;  /* 0x0000003604a0723c */ /* 0x000fe20000001818 */
[----:B-1----:R-:W-:-:S07]  /*4c30*/  FFMA.FTZ R9, R100, c[0x0][0x2d0], -R2 ;  /* 0x0000b40064097a23 */ /* 0x002fce0000010802 */
[C---:B------:R-:W-:Y:S08]  /*4c40*/  HMMA.16816.F32 R168, R4.reuse, R58, R20 ;  /* 0x0000003a04a8723c */ /* 0x040ff00000001814 */
[C---:B------:R-:W-:Y:S08]  /*4c50*/  HMMA.16816.F32 R156, R4.reuse, R62, R16 ;  /* 0x0000003e049c723c */ /* 0x040ff00000001810 */
[----:B------:R-:W-:Y:S07]  /*4c60*/  HMMA.16816.F32 R144, R4, R74, R12 ;  /* 0x0000004a0490723c */ /* 0x000fee000000180c */
[----:B----4-:R-:W-:-:S02]  /*4c70*/  F2FP.PACK_AB R4, R238, R239 ;  /* 0x000000efee04723e */ /* 0x010fc400000000ff */
[----:B------:R-:W-:Y:S02]  /*4c80*/  F2FP.PACK_AB R6, R236, R237 ;  /* 0x000000edec06723e */ /* 0x000fe400000000ff */
[----:B------:R-:W-:Y:S02]  /*4c90*/  F2FP.PACK_AB R5, R10, R234 ;  /* 0x000000ea0a05723e */ /* 0x000fe400000000ff */
[----:B------:R-:W-:-:S07]  /*4ca0*/  F2FP.PACK_AB R7, R231, R11 ;  /* 0x0000000be707723e */ /* 0x000fce00000000ff */
[C---:B------:R-:W-:Y:S08]  /*4cb0*/  HMMA.16816.F32 R32, R4.reuse, R68, RZ ;  /* 0x000000440420723c */ /* 0x040ff000000018ff */
[C---:B------:R-:W-:Y:S08]  /*4cc0*/  HMMA.16816.F32 R40, R4.reuse, R70, RZ ;  /* 0x000000460428723c */ /* 0x040ff000000018ff */
[----:B------:R-:W-:Y:S07]  /*4cd0*/  HMMA.16816.F32 R68, R4, R122, RZ ;  /* 0x0000007a0444723c */ /* 0x000fee00000018ff */
[----:B------:R-:W-:-:S02]  /*4ce0*/  IMAD.MOV.U32 R123, RZ, RZ, R188 ;  /* 0x000000ffff7b7224 */ /* 0x000fc400078e00bc */
[----:B------:R1:W-:Y:S01]  /*4cf0*/  MUFU.EX2 R188, R9 ;  /* 0x0000000900bc7308 */ /* 0x0003e20000000800 */
[----:B------:R-:W-:Y:S01]  /*4d00*/  HMMA.16816.F32 R16, R4, R120, RZ ;  /* 0x000000780410723c */ /* 0x000fe200000018ff */
[----:B------:R-:W-:-:S06]  /*4d10*/  IMAD.MOV.U32 R122, RZ, RZ, R181 ;  /* 0x000000ffff7a7224 */ /* 0x000fcc00078e00b5 */
[----:B------:R-:W-:Y:S01]  /*4d20*/  IMAD.MOV.U32 R120, RZ, RZ, R183 ;  /* 0x000000ffff787224 */ /* 0x000fe200078e00b7 */
[----:B------:R-:W-:Y:S01]  /*4d30*/  HMMA.16816.F32 R64, R4, R110, RZ ;  /* 0x0000006e0440723c */ /* 0x000fe200000018ff */
[----:B-1----:R-:W-:-:S04]  /*4d40*/  FFMA.FTZ R9, R137, c[0x0][0x2d0], -R3 ;  /* 0x0000b40089097a23 */ /* 0x002fc80000010803 */
[----:B------:R1:W-:Y:S01]  /*4d50*/  MUFU.EX2 R183, R9 ;  /* 0x0000000900b77308 */ /* 0x0003e20000000800 */
[----:B------:R-:W-:Y:S02]  /*4d60*/  IMAD.MOV.U32 R121, RZ, RZ, R182 ;  /* 0x000000ffff797224 */ /* 0x000fe400078e00b6 */
[----:B------:R-:W-:Y:S01]  /*4d70*/  HMMA.16816.F32 R20, R4, R128, RZ ;  /* 0x000000800414723c */ /* 0x000fe200000018ff */
[----:B-1----:R-:W-:-:S04]  /*4d80*/  FFMA.FTZ R9, R135, c[0x0][0x2d0], -R3 ;  /* 0x0000b40087097a23 */ /* 0x002fc80000010803 */
[----:B------:R1:W-:Y:S03]  /*4d90*/  MUFU.EX2 R181, R9 ;  /* 0x0000000900b57308 */ /* 0x0003e60000000800 */
[----:B------:R-:W-:Y:S01]  /*4da0*/  HMMA.16816.F32 R28, R4, R84, RZ ;  /* 0x00000054041c723c */ /* 0x000fe200000018ff */
[----:B------:R-:W-:Y:S02]  /*4db0*/  IMAD.MOV.U32 R129, RZ, RZ, R180 ;  /* 0x000000ffff817224 */ /* 0x000fe400078e00b4 */
[----:B-1----:R-:W-:-:S04]  /*4dc0*/  FFMA.FTZ R9, R139, c[0x0][0x2d0], -R3 ;  /* 0x0000b4008b097a23 */ /* 0x002fc80000010803 */
[----:B------:R1:W-:Y:S01]  /*4dd0*/  MUFU.EX2 R182, R9 ;  /* 0x0000000900b67308 */ /* 0x0003e20000000800 */
[C---:B------:R-:W-:Y:S08]  /*4de0*/  HMMA.16816.F32 R36, R4.reuse, R86, RZ ;  /* 0x000000560424723c */ /* 0x040ff000000018ff */
[----:B------:R-:W-:Y:S01]  /*4df0*/  HMMA.16816.F32 R12, R4, R124, RZ ;  /* 0x0000007c040c723c */ /* 0x000fe200000018ff */
[----:B-1----:R-:W-:-:S07]  /*4e00*/  FFMA.FTZ R9, R140, c[0x0][0x2d0], -R3 ;  /* 0x0000b4008c097a23 */ /* 0x002fce0000010803 */
[C---:B------:R-:W-:Y:S01]  /*4e10*/  HMMA.16816.F32 R24, R4.reuse, R108, RZ ;  /* 0x0000006c0418723c */ /* 0x040fe200000018ff */
[----:B------:R1:W-:Y:S07]  /*4e20*/  MUFU.EX2 R180, R9 ;  /* 0x0000000900b47308 */ /* 0x0003ee0000000800 */
[C---:B------:R-:W-:Y:S08]  /*4e30*/  HMMA.16816.F32 R76, R4.reuse, R126, RZ ;  /* 0x0000007e044c723c */ /* 0x040ff000000018ff */
[----:B------:R-:W-:Y:S01]  /*4e40*/  HMMA.16816.F32 R84, R4, R130, RZ ;  /* 0x000000820454723c */ /* 0x000fe200000018ff */
[----:B-1----:R-:W-:-:S06]  /*4e50*/  FFMA.FTZ R9, R133, c[0x0][0x2d0], -R0 ;  /* 0x0000b40085097a23 */ /* 0x002fcc0000010800 */
[----:B------:R-:W-:Y:S02]  /*4e60*/  F2FP.PACK_AB R4, R203, R199 ;  /* 0x000000c7cb04723e */ /* 0x000fe400000000ff */
[----:B--2---:R-:W-:Y:S02]  /*4e70*/  F2FP.PACK_AB R5, R196, R189 ;  /* 0x000000bdc405723e */ /* 0x004fe400000000ff */
[----:B------:R-:W-:Y:S02]  /*4e80*/  F2FP.PACK_AB R6, R201, R202 ;  /* 0x000000cac906723e */ /* 0x000fe400000000ff */
[----:B---3--:R-:W-:Y:S01]  /*4e90*/  F2FP.PACK_AB R7, R190, R191 ;  /* 0x000000bfbe07723e */ /* 0x008fe200000000ff */
[----:B------:R1:W-:Y:S06]  /*4ea0*/  MUFU.EX2 R100, R9 ;  /* 0x0000000900647308 */ /* 0x0003ec0000000800 */
[----:B------:R-:W-:Y:S01]  /*4eb0*/  HMMA.16816.F32 R80, R4, R46, R40 ;  /* 0x0000002e0450723c */ /* 0x000fe20000001828 */
[----:B-1----:R-:W-:-:S07]  /*4ec0*/  FFMA.FTZ R9, R134, c[0x0][0x2d0], -R0 ;  /* 0x0000b40086097a23 */ /* 0x002fce0000010800 */
[C---:B------:R-:W-:Y:S01]  /*4ed0*/  HMMA.16816.F32 R40, R4.reuse, R54, R64 ;  /* 0x000000360428723c */ /* 0x040fe20000001840 */
[----:B------:R1:W2:Y:S07]  /*4ee0*/  MUFU.EX2 R65, R9 ;  /* 0x0000000900417308 */ /* 0x0002ae0000000800 */
[----:B------:R-:W-:Y:S01]  /*4ef0*/  HMMA.16816.F32 R124, R4, R44, R32 ;  /* 0x0000002c047c723c */ /* 0x000fe20000001820 */
[----:B------:R-:W-:Y:S01]  /*4f00*/  LDSM.16.MT88.4 R32, [R206+0x2800] ;  /* 0x00280000ce20783b */ /* 0x000fe20000004200 */
[----:B-1----:R-:W-:-:S04]  /*4f10*/  FFMA.FTZ R9, R138, c[0x0][0x2d0], -R0 ;  /* 0x0000b4008a097a23 */ /* 0x002fc80000010800 */
[----:B------:R1:W-:Y:S02]  /*4f20*/  MUFU.EX2 R64, R9 ;  /* 0x0000000900407308 */ /* 0x0003e40000000800 */
[C---:B------:R-:W-:Y:S08]  /*4f30*/  HMMA.16816.F32 R44, R4.reuse, R58, R68 ;  /* 0x0000003a042c723c */ /* 0x040ff00000001844 */
[----:B------:R-:W-:Y:S01]  /*4f40*/  HMMA.16816.F32 R96, R4, R60, R12 ;  /* 0x0000003c0460723c */ /* 0x000fe2000000180c */
[----:B------:R-:W3:Y:S01]  /*4f50*/  LDSM.16.MT88.4 R12, [R205+0x2800] ;  /* 0x00280000cd0c783b */ /* 0x000ee20000004200 */
[----:B-1----:R-:W-:-:S04]  /*4f60*/  FFMA.FTZ R9, R142, c[0x0][0x2d0], -R0 ;  /* 0x0000b4008e097a23 */ /* 0x002fc80000010800 */
[----:B------:R1:W4:Y:S02]  /*4f70*/  MUFU.EX2 R59, R9 ;  /* 0x00000009003b7308 */ /* 0x0003240000000800 */
[C---:B------:R-:W-:Y:S01]  /*4f80*/  HMMA.16816.F32 R112, R4.reuse, R48, R28 ;  /* 0x000000300470723c */ /* 0x040fe2000000181c */
[----:B------:R-:W5:Y:S07]  /*4f90*/  LDSM.16.MT88.4 R28, [R205+0x800] ;  /* 0x00080000cd1c783b */ /* 0x000f6e0000004200 */
[----:B------:R-:W-:Y:S01]  /*4fa0*/  HMMA.16816.F32 R108, R4, R52, R24 ;  /* 0x00000034046c723c */ /* 0x000fe20000001818 */
[----:B------:R-:W2:Y:S01]  /*4fb0*/  LDSM.16.MT88.4 R24, [R206+0x800] ;  /* 0x00080000ce18783b */ /* 0x000ea20000004200 */
[----:B-1----:R-:W-:-:S06]  /*4fc0*/  FFMA.FTZ R9, R141, c[0x0][0x2d0], -R2 ;  /* 0x0000b4008d097a23 */ /* 0x002fcc0000010802 */
[C---:B------:R-:W-:Y:S01]  /*4fd0*/  HMMA.16816.F32 R92, R4.reuse, R56, R16 ;  /* 0x00000038045c723c */ /* 0x040fe20000001810 */
[----:B------:R-:W-:Y:S01]  /*4fe0*/  LDSM.16.MT88.4 R16, [R206+0x1800] ;  /* 0x00180000ce10783b */ /* 0x000fe20000004200 */
[----:B------:R1:W-:Y:S06]  /*4ff0*/  MUFU.EX2 R57, R9 ;  /* 0x0000000900397308 */ /* 0x0003ec0000000800 */
[----:B------:R-:W-:Y:S01]  /*5000*/  HMMA.16816.F32 R88, R4, R72, R20 ;  /* 0x000000480458723c */ /* 0x000fe20000001814 */
[----:B------:R-:W2:Y:S01]  /*5010*/  LDSM.16.MT88.4 R20, [R205+0x1800] ;  /* 0x00180000cd14783b */ /* 0x000ea20000004200 */
[----:B-1----:R-:W-:-:S06]  /*5020*/  FFMA.FTZ R9, R143, c[0x0][0x2d0], -R2 ;  /* 0x0000b4008f097a23 */ /* 0x002fcc0000010802 */
[----:B------:R-:W-:Y:S01]  /*5030*/  HMMA.16816.F32 R36, R4, R50, R36 ;  /* 0x000000320424723c */ /* 0x000fe20000001824 */
[----:B------:R-:W-:Y:S01]  /*5040*/  IMAD.MOV.U32 R66, RZ, RZ, R122 ;  /* 0x000000ffff427224 */ /* 0x000fe200078e007a */
[----:B------:R-:W-:Y:S01]  /*5050*/  LDSM.16.MT88.4 R140, [R206+0xc00] ;  /* 0x000c0000ce8c783b */ /* 0x000fe20000004200 */
[----:B------:R1:W-:Y:S02]  /*5060*/  MUFU.EX2 R58, R9 ;  /* 0x00000009003a7308 */ /* 0x0003e40000000800 */
[----:B-1----:R-:W-:-:S06]  /*5070*/  FFMA.FTZ R9, R136, c[0x0][0x2d0], -R8 ;  /* 0x0000b40088097a23 */ /* 0x002fcc0000010808 */
[----:B------:R1:W-:Y:S01]  /*5080*/  MUFU.EX2 R52, R9 ;  /* 0x0000000900347308 */ /* 0x0003e20000000800 */
[----:B------:R-:W-:Y:S01]  /*5090*/  HMMA.16816.F32 R60, R4, R62, R76 ;  /* 0x0000003e043c723c */ /* 0x000fe2000000184c */
[----:B-1----:R-:W-:-:S06]  /*50a0*/  FFMA.FTZ R9, R107, c[0x0][0x2d0], -R8 ;  /* 0x0000b4006b097a23 */ /* 0x002fcc0000010808 */
[----:B------:R1:W-:Y:S01]  /*50b0*/  MUFU.EX2 R53, R9 ;  /* 0x0000000900357308 */ /* 0x0003e20000000800 */
[----:B------:R-:W-:Y:S07]  /*50c0*/  HMMA.16816.F32 R48, R4, R74, R84 ;  /* 0x0000004a0430723c */ /* 0x000fee0000001854 */
[----:B------:R-:W-:Y:S02]  /*50d0*/  FFMA.FTZ R4, R132, c[0x0][0x2d0], -R2 ;  /* 0x0000b40084047a23 */ /* 0x000fe40000010802 */
[----:B-1----:R-:W-:-:S04]  /*50e0*/  FFMA.FTZ R9, R106, c[0x0][0x2d0], -R8 ;  /* 0x0000b4006a097a23 */ /* 0x002fc80000010808 */
[----:B------:R1:W-:Y:S01]  /*50f0*/  MUFU.EX2 R54, R9 ;  /* 0x0000000900367308 */ /* 0x0003e20000000800 */
[----:B--2---:R-:W-:-:S07]  /*5100*/  F2FP.PACK_AB R5, R65, R100 ;  /* 0x000000644105723e */ /* 0x004fce00000000ff */
[----:B------:R2:W2:Y:S01]  /*5110*/  MUFU.EX2 R55, R4 ;  /* 0x0000000400377308 */ /* 0x0004a20000000800 */
[----:B-1----:R-:W-:-:S07]  /*5120*/  FFMA.FTZ R9, R101, c[0x0][0x2d0], -R8 ;  /* 0x0000b40065097a23 */ /* 0x002fce0000010808 */
[----:B------:R1:W1:Y:S01]  /*5130*/  MUFU.EX2 R56, R9 ;  /* 0x0000000900387308 */ /* 0x0002620000000800 */
[----:B------:R-:W-:Y:S02]  /*5140*/  F2FP.PACK_AB R6, R180, R182 ;  /* 0x000000b6b406723e */ /* 0x000fe400000000ff */
[----:B----4-:R-:W-:Y:S02]  /*5150*/  F2FP.PACK_AB R7, R59, R64 ;  /* 0x000000403b07723e */ /* 0x010fe400000000ff */
[----:B--2---:R-:W-:Y:S01]  /*5160*/  F2FP.PACK_AB R4, R181, R183 ;  /* 0x000000b7b504723e */ /* 0x004fe200000000ff */
[----:B------:R-:W-:Y:S02]  /*5170*/  IMAD.MOV.U32 R107, RZ, RZ, R123 ;  /* 0x000000ffff6b7224 */ /* 0x000fe400078e007b */
[----:B------:R-:W-:Y:S02]  /*5180*/  IMAD.MOV.U32 R106, RZ, RZ, R120 ;  /* 0x000000ffff6a7224 */ /* 0x000fe400078e0078 */
[----:B------:R-:W-:-:S02]  /*5190*/  IMAD.MOV.U32 R101, RZ, RZ, R121 ;  /* 0x000000ffff657224 */ /* 0x000fc400078e0079 */
[----:B---3--:R-:W-:Y:S01]  /*51a0*/  HMMA.16816.F32 R72, R4, R12, R152 ;  /* 0x0000000c0448723c */ /* 0x008fe20000001898 */
[----:B------:R-:W-:-:S07]  /*51b0*/  IMAD.MOV.U32 R67, RZ, RZ, R129 ;  /* 0x000000ffff437224 */ /* 0x000fce00078e0081 */
[----:B-----5:R-:W-:Y:S01]  /*51c0*/  HMMA.16816.F32 R116, R4, R28, R116 ;  /* 0x0000001c0474723c */ /* 0x020fe20000001874 */
[----:B-1----:R-:W-:-:S07]  /*51d0*/  FFMA.FTZ R9, R232, c[0x0][0x2d0], -R3 ;  /* 0x0000b400e8097a23 */ /* 0x002fce0000010803 */
[C---:B------:R-:W-:Y:S08]  /*51e0*/  HMMA.16816.F32 R132, R4.reuse, R24, R176 ;  /* 0x000000180484723c */ /* 0x040ff000000018b0 */
[C---:B------:R-:W-:Y:S08]  /*51f0*/  HMMA.16816.F32 R148, R4.reuse, R20, R148 ;  /* 0x000000140494723c */ /* 0x040ff00000001894 */
[C---:B------:R-:W-:Y:S08]  /*5200*/  HMMA.16816.F32 R164, R4.reuse, R16, R164 ;  /* 0x0000001004a4723c */ /* 0x040ff000000018a4 */
[C---:B------:R-:W-:Y:S08]  /*5210*/  HMMA.16816.F32 R184, R4.reuse, R32, R184 ;  /* 0x0000002004b8723c */ /* 0x040ff000000018b8 */
[C---:B------:R-:W-:Y:S08]  /*5220*/  HMMA.16816.F32 R120, R4.reuse, R30, R192 ;  /* 0x0000001e0478723c */ /* 0x040ff000000018c0 */
[C---:B------:R-:W-:Y:S01]  /*5230*/  HMMA.16816.F32 R136, R4.reuse, R26, R172 ;  /* 0x0000001a0488723c */ /* 0x040fe200000018ac */
[----:B------:R-:W-:Y:S07]  /*5240*/  LDSM.16.MT88.4 R172, [R206+0x1c00] ;  /* 0x001c0000ceac783b */ /* 0x000fee0000004200 */
[C---:B------:R-:W-:Y:S08]  /*5250*/  HMMA.16816.F32 R152, R4.reuse, R22, R160 ;  /* 0x000000160498723c */ /* 0x040ff000000018a0 */
[C---:B------:R-:W-:Y:S08]  /*5260*/  HMMA.16816.F32 R168, R4.reuse, R18, R168 ;  /* 0x0000001204a8723c */ /* 0x040ff000000018a8 */
[C---:B------:R-:W-:Y:S01]  /*5270*/  HMMA.16816.F32 R76, R4.reuse, R14, R156 ;  /* 0x0000000e044c723c */ /* 0x040fe2000000189c */
[----:B------:R-:W-:Y:S07]  /*5280*/  LDSM.16.MT88.4 R156, [R205+0x1c00] ;  /* 0x001c0000cd9c783b */ /* 0x000fee0000004200 */
[----:B------:R-:W-:Y:S07]  /*5290*/  HMMA.16816.F32 R144, R4, R34, R144 ;  /* 0x000000220490723c */ /* 0x000fee0000001890 */
[----:B------:R-:W-:-:S02]  /*52a0*/  F2FP.PACK_AB R4, R55, R188 ;  /* 0x000000bc3704723e */ /* 0x000fc400000000ff */
[----:B------:R-:W-:Y:S02]  /*52b0*/  F2FP.PACK_AB R5, R53, R52 ;  /* 0x000000343505723e */ /* 0x000fe400000000ff */
[----:B------:R-:W-:Y:S02]  /*52c0*/  F2FP.PACK_AB R6, R58, R57 ;  /* 0x000000393a06723e */ /* 0x000fe400000000ff */
[----:B------:R-:W-:-:S07]  /*52d0*/  F2FP.PACK_AB R7, R56, R54 ;  /* 0x000000363807723e */ /* 0x000fce00000000ff */
[C---:B------:R-:W-:Y:S01]  /*52e0*/  HMMA.16816.F32 R128, R4.reuse, R24, R112 ;  /* 0x000000180480723c */ /* 0x040fe20000001870 */
[----:B------:R1:W-:Y:S07]  /*52f0*/  MUFU.EX2 R24, R9 ;  /* 0x0000000900187308 */ /* 0x0003ee0000000800 */
[----:B------:R-:W-:Y:S01]  /*5300*/  HMMA.16816.F32 R36, R4, R26, R36 ;  /* 0x0000001a0424723c */ /* 0x000fe20000001824 */
[----:B-1----:R-:W-:-:S04]  /*5310*/  FFMA.FTZ R9, R233, c[0x0][0x2d0], -R3 ;  /* 0x0000b400e9097a23 */ /* 0x002fc80000010803 */
[----:B------:R1:W2:Y:S03]  /*5320*/  MUFU.EX2 R26, R9 ;  /* 0x00000009001a7308 */ /* 0x0002a60000000800 */
[----:B------:R-:W-:Y:S01]  /*5330*/  HMMA.16816.F32 R40, R4, R22, R40 ;  /* 0x000000160428723c */ /* 0x000fe20000001828 */
[--C-:B-1----:R-:W-:Y:S02]  /*5340*/  FFMA.FTZ R9, R235, c[0x0][0x2d0], -R3.reuse ;  /* 0x0000b400eb097a23 */ /* 0x102fe40000010803 */
[----:B------:R-:W-:-:S04]  /*5350*/  FFMA.FTZ R3, R197, c[0x0][0x2d0], -R3 ;  /* 0x0000b400c5037a23 */ /* 0x000fc80000010803 */
[----:B------:R1:W-:Y:S01]  /*5360*/  MUFU.EX2 R27, R3 ;  /* 0x00000003001b7308 */ /* 0x0003e20000000800 */
[----:B------:R-:W-:Y:S01]  /*5370*/  HMMA.16816.F32 R108, R4, R20, R108 ;  /* 0x00000014046c723c */ /* 0x000fe2000000186c */
[----:B-1----:R-:W-:-:S06]  /*5380*/  FFMA.FTZ R3, R225, c[0x0][0x2d0], -R0 ;  /* 0x0000b400e1037a23 */ /* 0x002fcc0000010800 */
[----:B------:R1:W-:Y:S01]  /*5390*/  MUFU.EX2 R23, R3 ;  /* 0x0000000300177308 */ /* 0x0003e20000000800 */
[----:B------:R-:W-:Y:S01]  /*53a0*/  HMMA.16816.F32 R44, R4, R18, R44 ;  /* 0x00000012042c723c */ /* 0x000fe2000000182c */
[----:B-1----:R-:W-:-:S06]  /*53b0*/  FFMA.FTZ R3, R227, c[0x0][0x2d0], -R0 ;  /* 0x0000b400e3037a23 */ /* 0x002fcc0000010800 */
[----:B------:R1:W3:Y:S01]  /*53c0*/  MUFU.EX2 R21, R3 ;  /* 0x0000000300157308 */ /* 0x0002e20000000800 */
[----:B------:R-:W-:Y:S01]  /*53d0*/  HMMA.16816.F32 R160, R4, R16, R92 ;  /* 0x0000001004a0723c */ /* 0x000fe2000000185c */
[--C-:B-1----:R-:W-:Y:S02]  /*53e0*/  FFMA.FTZ R3, R229, c[0x0][0x2d0], -R0.reuse ;  /* 0x0000b400e5037a23 */ /* 0x102fe40000010800 */
[----:B------:R-:W-:-:S04]  /*53f0*/  FFMA.FTZ R0, R226, c[0x0][0x2d0], -R0 ;  /* 0x0000b400e2007a23 */ /* 0x000fc80000010800 */
[----:B------:R1:W-:Y:S02]  /*5400*/  MUFU.EX2 R20, R0 ;  /* 0x0000000000147308 */ /* 0x0003e40000000800 */
[----:B-1----:R-:W-:-:S06]  /*5410*/  FFMA.FTZ R0, R221, c[0x0][0x2d0], -R2 ;  /* 0x0000b400dd007a23 */ /* 0x002fcc0000010802 */
[----:B------:R1:W-:Y:S01]  /*5420*/  MUFU.EX2 R19, R0 ;  /* 0x0000000000137308 */ /* 0x0003e20000000800 */
[----:B------:R-:W-:Y:S01]  /*5430*/  HMMA.16816.F32 R176, R4, R28, R124 ;  /* 0x0000001c04b0723c */ /* 0x000fe2000000187c */
[----:B------:R-:W4:Y:S01]  /*5440*/  LDSM.16.MT88.4 R124, [R205+0xc00] ;  /* 0x000c0000cd7c783b */ /* 0x000f220000004200 */
[----:B-1----:R-:W-:-:S05]  /*5450*/  FFMA.FTZ R0, R223, c[0x0][0x2d0], -R2 ;  /* 0x0000b400df007a23 */ /* 0x002fca0000010802 */
[----:B------:R1:W-:Y:S01]  /*5460*/  MUFU.EX2 R16, R0 ;  /* 0x0000000000107308 */ /* 0x0003e20000000800 */
[----:B------:R-:W-:Y:S01]  /*5470*/  HMMA.16816.F32 R68, R4, R12, R96 ;  /* 0x0000000c0444723c */ /* 0x000fe20000001860 */
[----:B-1----:R-:W-:-:S06]  /*5480*/  FFMA.FTZ R0, R228, c[0x0][0x2d0], -R2 ;  /* 0x0000b400e4007a23 */ /* 0x002fcc0000010802 */
[----:B------:R1:W-:Y:S01]  /*5490*/  MUFU.EX2 R18, R0 ;  /* 0x0000000000127308 */ /* 0x0003e20000000800 */
[----:B------:R-:W-:Y:S01]  /*54a0*/  HMMA.16816.F32 R60, R4, R14, R60 ;  /* 0x0000000e043c723c */ /* 0x000fe2000000183c */
[----:B-1----:R-:W-:-:S06]  /*54b0*/  FFMA.FTZ R0, R198, c[0x0][0x2d0], -R8 ;  /* 0x0000b400c6007a23 */ /* 0x002fcc0000010808 */
[----:B------:R1:W-:Y:S01]  /*54c0*/  MUFU.EX2 R12, R0 ;  /* 0x00000000000c7308 */ /* 0x0003e20000000800 */
[----:B------:R-:W-:Y:S01]  /*54d0*/  HMMA.16816.F32 R28, R4, R30, R80 ;  /* 0x0000001e041c723c */ /* 0x000fe20000001850 */
[----:B------:R-:W-:-:S07]  /*54e0*/  FFMA.FTZ R2, R230, c[0x0][0x2d0], -R2 ;  /* 0x0000b400e6027a23 */ /* 0x000fce0000010802 */
[----:B------:R-:W-:Y:S01]  /*54f0*/  HMMA.16816.F32 R84, R4, R32, R88 ;  /* 0x000000200454723c */ /* 0x000fe20000001858 */
[----:B-1----:R-:W-:-:S07]  /*5500*/  FFMA.FTZ R0, R200, c[0x0][0x2d0], -R8 ;  /* 0x0000b400c8007a23 */ /* 0x002fce0000010808 */
[----:B------:R-:W-:Y:S01]  /*5510*/  HMMA.16816.F32 R48, R4, R34, R48 ;  /* 0x000000220430723c */ /* 0x000fe20000001830 */
[----:B------:R-:W1:Y:S01]  /*5520*/  LDSM.16.MT88.4 R4, [R206+0x2c00] ;  /* 0x002c0000ce04783b */ /* 0x000e620000004200 */
[----:B------:R5:W-:Y:S08]  /*5530*/  MUFU.EX2 R13, R0 ;  /* 0x00000000000d7308 */ /* 0x000bf00000000800 */
[----:B------:R-:W1:Y:S08]  /*5540*/  MUFU.EX2 R25, R9 ;  /* 0x0000000900197308 */ /* 0x000e700000000800 */
[----:B------:R-:W1:Y:S01]  /*5550*/  MUFU.EX2 R22, R3 ;  /* 0x0000000300167308 */ /* 0x000e620000000800 */
[--C-:B-----5:R-:W-:Y:S01]  /*5560*/  FFMA.FTZ R0, R222, c[0x0][0x2d0], -R8.reuse ;  /* 0x0000b400de007a23 */ /* 0x120fe20000010808 */
[----:B--2---:R-:W-:Y:S01]  /*5570*/  F2FP.PACK_AB R92, R26, R24 ;  /* 0x000000181a5c723e */ /* 0x004fe200000000ff */
[----:B------:R-:W2:Y:S05]  /*5580*/  LDSM.16.MT88.4 R80, [R205+0x2c00] ;  /* 0x002c0000cd50783b */ /* 0x000eaa0000004200 */
[----:B------:R5:W-:Y:S08]  /*5590*/  MUFU.EX2 R14, R0 ;  /* 0x00000000000e7308 */ /* 0x000bf00000000800 */
[----:B------:R1:W1:Y:S01]  /*55a0*/  MUFU.EX2 R17, R2 ;  /* 0x0000000200117308 */ /* 0x0002620000000800 */
[----:B-----5:R-:W-:-:S07]  /*55b0*/  FFMA.FTZ R0, R224, c[0x0][0x2d0], -R8 ;  /* 0x0000b400e0007a23 */ /* 0x020fce0000010808 */
[----:B------:R5:W2:Y:S01]  /*55c0*/  MUFU.EX2 R15, R0 ;  /* 0x00000000000f7308 */ /* 0x000aa20000000800 */
[----:B-1----:R-:W-:Y:S01]  /*55d0*/  @P2 IMAD.HI.U32 R2, R101, c[0x0][0x2c8], RZ ;  /* 0x0000b20065022a27 */ /* 0x002fe200078e00ff */
[----:B---3--:R-:W-:Y:S02]  /*55e0*/  F2FP.PACK_AB R93, R21, R23 ;  /* 0x00000017155d723e */ /* 0x008fe400000000ff */
[----:B------:R-:W-:Y:S02]  /*55f0*/  F2FP.PACK_AB R94, R27, R25 ;  /* 0x000000191b5e723e */ /* 0x000fe400000000ff */
[----:B------:R-:W-:Y:S01]  /*5600*/  F2FP.PACK_AB R95, R20, R22 ;  /* 0x00000016145f723e */ /* 0x000fe200000000ff */
[----:B-----5:R-:W-:Y:S01]  /*5610*/  IMAD.MOV.U32 R0, RZ, RZ, R101 ;  /* 0x000000ffff007224 */ /* 0x020fe200078e0065 */
[----:B------:R-:W-:Y:S01]  /*5620*/  @P2 SHF.R.U32.HI R0, RZ, c[0x0][0x2cc], R2 ;  /* 0x0000b300ff002a19 */ /* 0x000fe20000011602 */
[----:B------:R-:W-:Y:S01]  /*5630*/  IMAD.MOV.U32 R2, RZ, RZ, c[0x0][0x168] ;  /* 0x00005a00ff027624 */ /* 0x000fe200078e00ff */
[----:B------:R-:W-:-:S02]  /*5640*/  F2FP.PACK_AB R96, R16, R19 ;  /* 0x000000131060723e */ /* 0x000fc400000000ff */
[----:B------:R-:W-:Y:S02]  /*5650*/  F2FP.PACK_AB R97, R13, R12 ;  /* 0x0000000c0d61723e */ /* 0x000fe400000000ff */
[----:B------:R-:W-:Y:S02]  /*5660*/  F2FP.PACK_AB R98, R17, R18 ;  /* 0x000000121162723e */ /* 0x000fe400000000ff */
[----:B--2---:R-:W-:Y:S02]  /*5670*/  F2FP.PACK_AB R99, R15, R14 ;  /* 0x0000000e0f63723e */ /* 0x004fe400000000ff */
[----:B------:R-:W-:Y:S01]  /*5680*/  IADD3 R0, R0, c[0x0][0x1d0], -R2 ;  /* 0x0000740000007a10 */ /* 0x000fe20007ffe802 */
[----:B----4-:R-:W-:Y:S03]  /*5690*/  HMMA.16816.F32 R116, R92, R124, R116 ;  /* 0x0000007c5c74723c */ /* 0x010fe60000001874 */
[----:B------:R-:W-:Y:S01]  /*56a0*/  SHF.R.S32.HI R2, RZ, 0x1f, R0 ;  /* 0x0000001fff027819 */ /* 0x000fe20000011400 */
[----:B------:R-:W-:-:S04]  /*56b0*/  FADD.FTZ R8, R234, R10 ;  /* 0x0000000aea087221 */ /* 0x000fc80000010000 */
[----:B------:R-:W-:Y:S01]  /*56c0*/  HMMA.16816.F32 R120, R92, R126, R120 ;  /* 0x0000007e5c78723c */ /* 0x000fe20000001878 */
[----:B------:R-:W-:-:S07]  /*56d0*/  FADD.FTZ R3, R107, R106 ;  /* 0x0000006a6b037221 */ /* 0x000fce0000010000 */
[----:B------:R-:W-:Y:S01]  /*56e0*/  HMMA.16816.F32 R112, R96, R124, R176 ;  /* 0x0000007c6070723c */ /* 0x000fe200000018b0 */
[----:B------:R-:W-:-:S07]  /*56f0*/  FADD.FTZ R11, R11, R8 ;  /* 0x000000080b0b7221 */ /* 0x000fce0000010000 */
[----:B------:R-:W-:Y:S07]  /*5700*/  HMMA.16816.F32 R124, R96, R126, R28 ;  /* 0x0000007e607c723c */ /* 0x000fee000000181c */
[----:B------:R-:W-:Y:S01]  /*5710*/  LEA.HI R28, R2, R0, RZ, 0x6 ;  /* 0x00000000021c7211 */ /* 0x000fe200078f30ff */
[----:B------:R-:W-:Y:S02]  /*5720*/  FADD.FTZ R0, R239, R238 ;  /* 0x000000eeef007221 */ /* 0x000fe40000010000 */
[----:B------:R-:W-:-:S02]  /*5730*/  FADD.FTZ R2, R251, R250 ;  /* 0x000000fafb027221 */ /* 0x000fc40000010000 */
[----:B------:R-:W-:Y:S02]  /*5740*/  FADD.FTZ R0, R237, R0 ;  /* 0x00000000ed007221 */ /* 0x000fe40000010000 */
[----:B------:R-:W-:Y:S02]  /*5750*/  FADD.FTZ R10, R252, R3 ;  /* 0x00000003fc0a7221 */ /* 0x000fe40000010000 */
[----:B------:R-:W-:Y:S02]  /*5760*/  FADD.FTZ R9, R248, R2 ;  /* 0x00000002f8097221 */ /* 0x000fe40000010000 */
[----:B------:R-:W-:Y:S02]  /*5770*/  FADD.FTZ R8, R236, R0 ;  /* 0x00000000ec087221 */ /* 0x000fe40000010000 */
[----:B------:R-:W-:Y:S01]  /*5780*/  FADD.FTZ R3, R231, R11 ;  /* 0x0000000be7037221 */ /* 0x000fe20000010000 */
[----:B------:R-:W-:Y:S01]  /*5790*/  HMMA.16816.F32 R88, R92, R4, R184 ;  /* 0x000000045c58723c */ /* 0x000fe200000018b8 */
[----:B------:R-:W-:-:S02]  /*57a0*/  FADD.FTZ R2, R66, R10 ;  /* 0x0000000a42027221 */ /* 0x000fc40000010000 */
[----:B------:R-:W-:Y:S02]  /*57b0*/  FADD.FTZ R0, R249, R9 ;  /* 0x00000009f9007221 */ /* 0x000fe40000010000 */
[----:B------:R-:W-:-:S03]  /*57c0*/  FADD.FTZ R3, R189, R3 ;  /* 0x00000003bd037221 */ /* 0x000fc60000010000 */
[----:B------:R-:W-:Y:S01]  /*57d0*/  HMMA.16816.F32 R84, R96, R4, R84 ;  /* 0x000000046054723c */ /* 0x000fe20000001854 */
[----:B------:R-:W-:-:S06]  /*57e0*/  FADD.FTZ R3, R196, R3 ;  /* 0x00000003c4037221 */ /* 0x000fcc0000010000 */
        /* <DEDUP_REMOVED lines=33> */
[----:B------:R-:W-:Y:S01]  /*5a00*/  FADD.FTZ R4, R23, R5 ;  /* 0x0000000517047221 */ /* 0x000fe20000010000 */
[----:B------:R-:W-:Y:S01]  /*5a10*/  SHF.R.S32.HI R5, RZ, 0x6, R28 ;  /* 0x00000006ff057819 */ /* 0x000fe2000001141c */
[----:B------:R-:W-:Y:S02]  /*5a20*/  FADD.FTZ R3, R16, R3 ;  /* 0x0000000310037221 */ /* 0x000fe40000010000 */
[----:B------:R-:W-:Y:S01]  /*5a30*/  FADD.FTZ R2, R13, R2 ;  /* 0x000000020d027221 */ /* 0x000fe20000010000 */
[----:B------:R-:W-:Y:S01]  /*5a40*/  IMNMX R5, RZ, R5, !PT ;  /* 0x00000005ff057217 */ /* 0x000fe20007800200 */
[----:B------:R-:W-:Y:S01]  /*5a50*/  FADD.FTZ R0, R26, R0 ;  /* 0x000000001a007221 */ /* 0x000fe20000010000 */
[----:B------:R-:W-:Y:S01]  /*5a60*/  IADD3 R202, R67, -0x2, RZ ;  /* 0xfffffffe43ca7810 */ /* 0x000fe20007ffe0ff */
[----:B------:R-:W-:-:S02]  /*5a70*/  FADD.FTZ R4, R21, R4 ;  /* 0x0000000415047221 */ /* 0x000fc40000010000 */
[----:B------:R-:W-:Y:S02]  /*5a80*/  FADD.FTZ R3, R18, R3 ;  /* 0x0000000312037221 */ /* 0x000fe40000010000 */
[----:B------:R-:W-:Y:S01]  /*5a90*/  FADD.FTZ R2, R14, R2 ;  /* 0x000000020e027221 */ /* 0x000fe20000010000 */
[----:B------:R1:W-:Y:S01]  /*5aa0*/  STL [R1+0x34], R5 ;  /* 0x0000340501007387 */ /* 0x0003e20000100800 */
[----:B------:R-:W-:Y:S01]  /*5ab0*/  FADD.FTZ R0, R25, R0 ;  /* 0x0000000019007221 */ /* 0x000fe20000010000 */
[----:B------:R-:W-:Y:S01]  /*5ac0*/  ISETP.GE.AND P0, PT, R202, R5, PT ;  /* 0x00000005ca00720c */ /* 0x000fe20003f06270 */
[----:B------:R-:W-:Y:S02]  /*5ad0*/  FADD.FTZ R4, R22, R4 ;  /* 0x0000000416047221 */ /* 0x000fe40000010000 */
[----:B-1----:R-:W-:Y:S02]  /*5ae0*/  FADD.FTZ R5, R17, R3 ;  /* 0x0000000311057221 */ /* 0x002fe40000010000 */
[----:B------:R-:W-:-:S02]  /*5af0*/  FADD.FTZ R3, R15, R2 ;  /* 0x000000020f037221 */ /* 0x000fc40000010000 */
[----:B------:R-:W-:Y:S02]  /*5b00*/  FADD.FTZ R2, R27, R0 ;  /* 0x000000001b027221 */ /* 0x000fe40000010000 */
[----:B------:R-:W-:Y:S01]  /*5b10*/  FADD.FTZ R0, R20, R4 ;  /* 0x0000000414007221 */ /* 0x000fe20000010000 */
[----:B------:R1:W-:Y:S04]  /*5b20*/  STL [R1+0x20], R5 ;  /* 0x0000200501007387 */ /* 0x0003e80000100800 */
[----:B------:R1:W-:Y:S04]  /*5b30*/  STL [R1+0x24], R3 ;  /* 0x0000240301007387 */ /* 0x0003e80000100800 */
[----:B------:R1:W-:Y:S04]  /*5b40*/  STL [R1+0x2c], R0 ;  /* 0x00002c0001007387 */ /* 0x0003e80000100800 */
[----:B------:R1:W-:Y:S01]  /*5b50*/  STL [R1+0x28], R2 ;  /* 0x0000280201007387 */ /* 0x0003e20000100800 */
        /* <DEDUP_REMOVED lines=18> */
[----:B------:R-:W-:Y:S01]  /*5c80*/  @!UPT UIADD3 URZ, URZ, URZ, URZ ;  /* 0x0000003f3f3ff290 */ /* 0x000fe2000fffe03f */
[----:B------:R-:W-:Y:S11]  /*5c90*/  @!P0 BRA `(.L_x_552) ;  /* 0x000047e000008947 */ /* 0x000ff60003800000 */
[----:B-1----:R-:W-:Y:S01]  /*5ca0*/  MOV R101, R104 ;  /* 0x0000006800657202 */ /* 0x002fe20000000f00 */
[----:B------:R-:W-:Y:S01]  /*5cb0*/  IMAD.MOV.U32 R107, RZ, RZ, R102 ;  /* 0x000000ffff6b7224 */ /* 0x000fe200078e0066 */
[----:B------:R-:W-:Y:S01]  /*5cc0*/  MOV R100, R105 ;  /* 0x0000006900647202 */ /* 0x000fe20000000f00 */
[----:B------:R-:W-:Y:S01]  /*5cd0*/  IMAD.MOV.U32 R221, RZ, RZ, R202 ;  /* 0x000000ffffdd7224 */ /* 0x000fe200078e00ca */
[----:B------:R-:W-:-:S07]  /*5ce0*/  MOV R106, R103 ;  /* 0x00000067006a7202 */ /* 0x000fce0000000f00 */
.L_x_553:
[----:B------:R-:W2:Y:S01]  /*5cf0*/  LDL.64 R42, [R1+0x10] ;  /* 0x00001000012a7983 */ /* 0x000ea20000100a00 */
[----:B------:R-:W-:Y:S04]  /*5d00*/  DEPBAR.LE SB0, 0x0 ;  /* 0x000080000000791a */ /* 0x000fe80000000000 */
[----:B------:R-:W-:Y:S01]  /*5d10*/  WARPSYNC 0xffffffff ;  /* 0xffffffff00007948 */ /* 0x000fe20003800000 */
[----:B------:R-:W3:Y:S04]  /*5d20*/  LDL R44, [R1+0x1c] ;  /* 0x00001c00012c7983 */ /* 0x000ee80000100800 */
[----:B------:R-:W-:Y:S01]  /*5d30*/  BAR.SYNC.DEFER_BLOCKING 0x0 ;  /* 0x0000000000007b1d */ /* 0x000fe20000010000 */
[C---:B------:R-:W-:Y:S11]  /*5d40*/  ISETP.GE.AND P6, PT, R221.reuse, RZ, PT ;  /* 0x000000ffdd00720c */ /* 0x040ff60003fc6270 */
[----:B------:R-:W-:Y:S02]  /*5d50*/  @!UPT UIADD3 URZ, URZ, URZ, URZ ;  /* 0x0000003f3f3ff290 */ /* 0x000fe4000fffe03f */
[----:B-1----:R-:W-:Y:S01]  /*5d60*/  @P6 SHF.R.S32.HI R0, RZ, 0x1f, R221 ;  /* 0x0000001fff006819 */ /* 0x002fe200000114dd */
[C---:B------:R-:W-:Y:S04]  /*5d70*/  @P6 IMAD.WIDE.U32 R28, R221.reuse, c[0x0][0x208], RZ ;  /* 0x00008200dd1c6a25 */ /* 0x040fe800078e00ff */
[----:B------:R-:W-:Y:S01]  /*5d80*/  @P6 IMAD R0, R0, c[0x0][0x208], RZ ;  /* 0x0000820000006a24 */ /* 0x000fe200078e02ff */
[----:B------:R-:W-:Y:S01]  /*5d90*/  @P6 SHF.L.U32 R2, R28, 0x6, RZ ;  /* 0x000000061c026819 */ /* 0x000fe200000006ff */
[----:B------:R-:W-:Y:S02]  /*5da0*/  @P6 IMAD.MOV.U32 R102, RZ, RZ, c[0x0][0x208] ;  /* 0x00008200ff666624 */ /* 0x000fe400078e00ff */
[----:B------:R-:W-:Y:S01]  /*5db0*/  @P6 IMAD R0, R221, c[0x0][0x20c], R0 ;  /* 0x00008300dd006a24 */ /* 0x000fe200078e0200 */
[----:B------:R-:W4:Y:S02]  /*5dc0*/  LDL R232, [R1+0x30] ;  /* 0x0000300001e87983 */ /* 0x000f240000100800 */
[----:B------:R-:W-:Y:S02]  /*5dd0*/  @P6 LEA R3, P0, R102, R2, 0x5 ;  /* 0x0000000266036211 */ /* 0x000fe400078028ff */
[----:B------:R-:W-:Y:S01]  /*5de0*/  LDSM.16.M88.4 R64, [R207] ;  /* 0x00000000cf40783b */ /* 0x000fe20000000200 */
[----:B------:R-:W-:Y:S04]  /*5df0*/  @P6 IADD3 R0, R29, R0, RZ ;  /* 0x000000001d006210 */ /* 0x000fe80007ffe0ff */
[----:B------:R-:W-:Y:S01]  /*5e00*/  @P6 SHF.L.U64.HI R0, R28, 0x6, R0 ;  /* 0x000000061c006819 */ /* 0x000fe20000010200 */
[----:B------:R-:W-:Y:S02]  /*5e10*/  @P6 IMAD.MOV.U32 R28, RZ, RZ, c[0x0][0x20c] ;  /* 0x00008300ff1c6624 */ /* 0x000fe400078e00ff */
[----:B------:R-:W1:Y:S03]  /*5e20*/  LDSM.16.M88.4 R16, [R204] ;  /* 0x00000000cc10783b */ /* 0x000e660000000200 */
[----:B------:R-:W-:Y:S05]  /*5e30*/  @P6 LEA.HI.X R102, R102, R0, R28, 0x5, P0 ;  /* 0x0000000066666211 */ /* 0x000fea00000f2c1c */
[----:B------:R-:W5:Y:S08]  /*5e40*/  LDSM.16.M88.4 R60, [R207+0x1000] ;  /* 0x00100000cf3c783b */ /* 0x000f700000000200 */
[----:B------:R-:W5:Y:S08]  /*5e50*/  LDSM.16.M88.4 R32, [R204+0x400] ;  /* 0x00040000cc20783b */ /* 0x000f700000000200 */
[----:B------:R-:W2:Y:S08]  /*5e60*/  LDSM.16.M88.4 R48, [R204+0x800] ;  /* 0x00080000cc30783b */ /* 0x000eb00000000200 */
[----:B------:R-:W2:Y:S01]  /*5e70*/  LDSM.16.M88.4 R108, [R204+0xc00] ;  /* 0x000c0000cc6c783b */ /* 0x000ea20000000200 */
[-C--:B-1----:R-:W-:Y:S07]  /*5e80*/  HMMA.16816.F32 R4, R64, R16.reuse, RZ ;  /* 0x000000104004723c */ /* 0x082fee00000018ff */
[----:B------:R-:W-:Y:S01]  /*5e90*/  LDSM.16.M88.4 R176, [R208] ;  /* 0x00000000d0b0783b */ /* 0x000fe20000000200 */
[C---:B-----5:R-:W-:Y:S07]  /*5ea0*/  HMMA.16816.F32 R8, R60.reuse, R16, RZ ;  /* 0x000000103c08723c */ /* 0x060fee00000018ff */
[----:B------:R-:W1:Y:S01]  /*5eb0*/  LDSM.16.M88.4 R180, [R209] ;  /* 0x00000000d1b4783b */ /* 0x000e620000000200 */
[-C--:B------:R-:W-:Y:S07]  /*5ec0*/  HMMA.16816.F32 R12, R60, R18.reuse, RZ ;  /* 0x000000123c0c723c */ /* 0x080fee00000018ff */
[----:B------:R-:W5:Y:S01]  /*5ed0*/  LDSM.16.M88.4 R184, [R208+0x1000] ;  /* 0x00100000d0b8783b */ /* 0x000f620000000200 */
[C---:B------:R-:W-:Y:S07]  /*5ee0*/  HMMA.16816.F32 R16, R64.reuse, R18, RZ ;  /* 0x000000124010723c */ /* 0x040fee00000018ff */
[----:B------:R-:W1:Y:S01]  /*5ef0*/  LDSM.16.M88.4 R188, [R220] ;  /* 0x00000000dcbc783b */ /* 0x000e620000000200 */
[-C--:B------:R-:W-:Y:S07]  /*5f00*/  HMMA.16816.F32 R20, R64, R32.reuse, RZ ;  /* 0x000000204014723c */ /* 0x080fee00000018ff */
[----:B------:R-:W1:Y:S01]  /*5f10*/  LDSM.16.M88.4 R192, [R219] ;  /* 0x00000000dbc0783b */ /* 0x000e620000000200 */
[C---:B------:R-:W-:Y:S07]  /*5f20*/  HMMA.16816.F32 R24, R60.reuse, R32, RZ ;  /* 0x000000203c18723c */ /* 0x040fee00000018ff */
[----:B------:R-:W1:Y:S01]  /*5f30*/  LDSM.16.M88.4 R196, [R218] ;  /* 0x00000000dac4783b */ /* 0x000e620000000200 */
[-C--:B------:R-:W-:Y:S07]  /*5f40*/  HMMA.16816.F32 R28, R60, R34.reuse, RZ ;  /* 0x000000223c1c723c */ /* 0x080fee00000018ff */
[----:B------:R-:W5:Y:S04]  /*5f50*/  LDL R225, [R1+0x48] ;  /* 0x0000480001e17983 */ /* 0x000f680000100800 */
[----:B------:R-:W5:Y:S04]  /*5f60*/  LDL R222, [R1+0x58] ;  /* 0x0000580001de7983 */ /* 0x000f680000100800 */
[----:B------:R-:W5:Y:S06]  /*5f70*/  LDL.64 R234, [R1+0x8] ;  /* 0x0000080001ea7983 */ /* 0x000f6c0000100a00 */
[----:B------:R-:W5:Y:S01]  /*5f80*/  LDL R224, [R1+0x18] ;  /* 0x0000180001e07983 */ /* 0x000f620000100800 */
[----:B--2---:R-:W-:Y:S04]  /*5f90*/  @P6 IADD3 R32, P1, R2, R42, RZ ;  /* 0x0000002a02206210 */ /* 0x004fe80007f3e0ff */
[----:B------:R-:W-:Y:S02]  /*5fa0*/  @P6 LEA R104, P0, R32, c[0x0][0x1f8], 0x1 ;  /* 0x00007e0020686a11 */ /* 0x000fe400078008ff */
[----:B---3--:R-:W-:Y:S02]  /*5fb0*/  @P6 IADD3.X R33, R0, R44, RZ, P1, !PT ;  /* 0x0000002c00216210 */ /* 0x008fe40000ffe4ff */
[----:B------:R-:W-:Y:S02]  /*5fc0*/  @P6 IADD3 R56, P1, R42, 0x20, RZ ;  /* 0x000000202a386810 */ /* 0x000fe40007f3e0ff */
[----:B------:R-:W-:Y:S02]  /*5fd0*/  @P6 LEA.HI.X R105, R32, c[0x0][0x1fc], R33, 0x1, P0 ;  /* 0x00007f0020696a11 */ /* 0x000fe400000f0c21 */
[C---:B------:R-:W-:Y:S02]  /*5fe0*/  HMMA.16816.F32 R32, R64.reuse, R34, RZ ;  /* 0x000000224020723c */ /* 0x040fe400000018ff */
[--C-:B------:R-:W-:Y:S01]  /*5ff0*/  @P6 IMAD.X R202, RZ, RZ, R44.reuse, P1 ;  /* 0x000000ffffca6224 */ /* 0x100fe200008e062c */
[----:B------:R-:W-:Y:S04]  /*6000*/  @P6 IADD3 R40, P1, R2, R56, RZ ;  /* 0x0000003802286210 */ /* 0x000fe80007f3e0ff */
[----:B------:R-:W-:Y:S01]  /*6010*/  @P6 IADD3.X R41, R0, R202, RZ, P1, !PT ;  /* 0x000000ca00296210 */ /* 0x000fe20000ffe4ff */
[-C--:B------:R-:W-:Y:S01]  /*6020*/  HMMA.16816.F32 R36, R64, R48.reuse, RZ ;  /* 0x000000304024723c */ /* 0x080fe200000018ff */
[----:B------:R-:W-:Y:S03]  /*6030*/  @P6 IADD3 R53, P1, R42, 0x40, RZ ;  /* 0x000000402a356810 */ /* 0x000fe60007f3e0ff */
[----:B------:R-:W-:Y:S02]  /*6040*/  @P6 LEA R200, P0, R40, c[0x0][0x1f8], 0x1 ;  /* 0x00007e0028c86a11 */ /* 0x000fe400078008ff */
[----:B------:R-:W-:Y:S01]  /*6050*/  @P6 IMAD.X R103, RZ, RZ, R44, P1 ;  /* 0x000000ffff676224 */ /* 0x000fe200008e062c */
[----:B------:R-:W-:Y:S02]  /*6060*/  @P6 IADD3 R2, P1, R2, R53, RZ ;  /* 0x0000003502026210 */ /* 0x000fe40007f3e0ff */
[----:B------:R-:W-:Y:S03]  /*6070*/  @P6 LEA.HI.X R201, R40, c[0x0][0x1fc], R41, 0x1, P0 ;  /* 0x00007f0028c96a11 */ /* 0x000fe600000f0c29 */
[----:B------:R-:W-:Y:S02]  /*6080*/  @P6 IADD3.X R0, R0, R103, RZ, P1, !PT ;  /* 0x0000006700006210 */ /* 0x000fe40000ffe4ff */
[C---:B------:R-:W-:Y:S02]  /*6090*/  @P6 LEA R54, P1, R2.reuse, c[0x0][0x1f8], 0x1 ;  /* 0x00007e0002366a11 */ /* 0x040fe400078208ff */
[C---:B------:R-:W-:Y:S02]  /*60a0*/  @P6 IADD3 R52, P0, R3.reuse, R42, RZ ;  /* 0x0000002a03346210 */ /* 0x040fe40007f1e0ff */
[C---:B------:R-:W-:Y:S02]  /*60b0*/  HMMA.16816.F32 R40, R60.reuse, R48, RZ ;  /* 0x000000303c28723c */ /* 0x040fe400000018ff */
[----:B------:R-:W-:Y:S02]  /*60c0*/  @P6 LEA.HI.X R55, R2, c[0x0][0x1fc], R0, 0x1, P1 ;  /* 0x00007f0002376a11 */ /* 0x000fe400008f0c00 */
[----:B----4-:R-:W-:Y:S02]  /*60d0*/  @P6 SHF.L.U32 R0, R232, 0x1, RZ ;  /* 0x00000001e8006819 */ /* 0x010fe400000006ff */
[C---:B------:R-:W-:Y:S01]  /*60e0*/  @P6 IADD3 R2, P1, R3.reuse, R56, RZ ;  /* 0x0000003803026210 */ /* 0x040fe20007f3e0ff */
[----:B------:R-:W-:Y:S01]  /*60f0*/  @P6 IMAD.X R48, R102, 0x1, R44, P0 ;  /* 0x0000000166306824 */ /* 0x000fe200000e062c */
[C---:B------:R-:W-:Y:S01]  /*6100*/  @P6 LEA R58, P0, R52.reuse, c[0x0][0x1f8], 0x1 ;  /* 0x00007e00343a6a11 */ /* 0x040fe200078008ff */
[-C--:B------:R-:W-:Y:S01]  /*6110*/  HMMA.16816.F32 R44, R60, R50.reuse, RZ ;  /* 0x000000323c2c723c */ /* 0x080fe200000018ff */
[----:B------:R-:W-:Y:S01]  /*6120*/  @!PT LDS RZ, [RZ] ;  /* 0x00000000fffff984 */ /* 0x000fe20000000800 */
[----:B------:R-:W-:Y:S01]  /*6130*/  @!PT LDS RZ, [RZ] ;  /* 0x00000000fffff984 */ /* 0x000fe20000000800 */
[----:B------:R-:W-:Y:S01]  /*6140*/  @!PT LDS RZ, [RZ] ;  /* 0x00000000fffff984 */ /* 0x000fe20000000800 */
[----:B------:R2:W-:Y:S02]  /*6150*/  @P6 LDGSTS.E.BYPASS.LTC128B.128 [R0+0x100], [R104.64], !P5 ;  /* 0x0010000068006fae */ /* 0x0005e4000e901d46 */
[----:B------:R-:W-:Y:S01]  /*6160*/  @P6 LEA.HI.X R59, R52, c[0x0][0x1fc], R48, 0x1, P0 ;  /* 0x00007f00343b6a11 */ /* 0x000fe200000f0c30 */
[C---:B------:R-:W-:Y:S01]  /*6170*/  @P6 IMAD.X R202, R102.reuse, 0x1, R202, P1 ;  /* 0x0000000166ca6824 */ /* 0x040fe200008e06ca */
[----:B------:R-:W-:Y:S03]  /*6180*/  @P6 IADD3 R3, P0, R3, R53, RZ ;  /* 0x0000003503036210 */ /* 0x000fe60007f1e0ff */
[C---:B------:R-:W-:Y:S01]  /*6190*/  HMMA.16816.F32 R48, R64.reuse, R50, RZ ;  /* 0x000000324030723c */ /* 0x040fe200000018ff */
[----:B------:R3:W-:Y:S08]  /*61a0*/  @P6 LDGSTS.E.BYPASS.LTC128B.128 [R0+0x1100], [R200.64], !P4 ;  /* 0x01100000c8006fae */ /* 0x0007f0000e101d46 */
[----:B------:R4:W-:Y:S08]  /*61b0*/  @P6 LDGSTS.E.BYPASS.LTC128B.128 [R0+0x2100], [R54.64], !P3 ;  /* 0x0210000036006fae */ /* 0x0009f0000d901d46 */
[----:B------:R1:W-:Y:S01]  /*61c0*/  @P6 LDGSTS.E.BYPASS.LTC128B.128 [R0+0x900], [R58.64], !P5 ;  /* 0x009000003a006fae */ /* 0x0003e2000e901d46 */
[----:B--2---:R-:W-:Y:S02]  /*61d0*/  @P6 IADD3.X R104, R102, R103, RZ, P0, !PT ;  /* 0x0000006766686210 */ /* 0x004fe400007fe4ff */
[C---:B------:R-:W-:Y:S04]  /*61e0*/  @P6 LEA R102, P0, R2.reuse, c[0x0][0x1f8], 0x1 ;  /* 0x00007e0002666a11 */ /* 0x040fe800078008ff */
[----:B------:R-:W-:Y:S02]  /*61f0*/  @P6 LEA.HI.X R103, R2, c[0x0][0x1fc], R202, 0x1, P0 ;  /* 0x00007f0002676a11 */ /* 0x000fe400000f0cca */
[C---:B------:R-:W-:Y:S03]  /*6200*/  @P6 LEA R2, P0, R3.reuse, c[0x0][0x1f8], 0x1 ;  /* 0x00007e0003026a11 */ /* 0x040fe600078008ff */
[----:B------:R2:W-:Y:S01]  /*6210*/  @P6 LDGSTS.E.BYPASS.LTC128B.128 [R0+0x1900], [R102.64], !P4 ;  /* 0x0190000066006fae */ /* 0x0005e2000e101d46 */
[----:B------:R-:W-:Y:S01]  /*6220*/  @P6 LEA.HI.X R3, R3, c[0x0][0x1fc], R104, 0x1, P0 ;  /* 0x00007f0003036a11 */ /* 0x000fe200000f0c68 */
[-C--:B----4-:R-:W-:Y:S06]  /*6230*/  HMMA.16816.F32 R52, R64, R108.reuse, RZ ;  /* 0x0000006c4034723c */ /* 0x090fec00000018ff */
[----:B------:R2:W-:Y:S01]  /*6240*/  @P6 LDGSTS.E.BYPASS.LTC128B.128 [R0+0x2900], [R2.64], !P3 ;  /* 0x0290000002006fae */ /* 0x0005e2000d901d46 */
[C---:B------:R-:W-:Y:S01]  /*6250*/  ISETP.GE.AND P6, PT, R221.reuse, 0x1, PT ;  /* 0x00000001dd00780c */ /* 0x040fe20003fc6270 */
[C---:B-1----:R-:W-:Y:S06]  /*6260*/  HMMA.16816.F32 R56, R60.reuse, R108, RZ ;  /* 0x0000006c3c38723c */ /* 0x042fec00000018ff */
[----:B---3--:R-:W-:Y:S02]  /*6270*/  LDSM.16.M88.4 R200, [R204+0x1400] ;  /* 0x00140000ccc8783b */ /* 0x008fe40000000200 */
[-C--:B------:R-:W-:Y:S06]  /*6280*/  HMMA.16816.F32 R60, R60, R110.reuse, RZ ;  /* 0x0000006e3c3c723c */ /* 0x080fec00000018ff */
[----:B------:R-:W0:Y:S02]  /*6290*/  LDGDEPBAR ;  /* 0x00000000000079af */ /* 0x000e240000000000 */
[----:B------:R-:W-:Y:S06]  /*62a0*/  HMMA.16816.F32 R64, R64, R110, RZ ;  /* 0x0000006e4040723c */ /* 0x000fec00000018ff */
[----:B------:R-:W-:Y:S02]  /*62b0*/  LDSM.16.M88.4 R108, [R207+0x2000] ;  /* 0x00200000cf6c783b */ /* 0x000fe40000000200 */
[-C--:B------:R-:W-:Y:S08]  /*62c0*/  HMMA.16816.F32 R4, R176, R180.reuse, R4 ;  /* 0x000000b4b004723c */ /* 0x080ff00000001804 */
[C---:B-----5:R-:W-:Y:S08]  /*62d0*/  HMMA.16816.F32 R8, R184.reuse, R180, R8 ;  /* 0x000000b4b808723c */ /* 0x060ff00000001808 */
[-C--:B------:R-:W-:Y:S04]  /*62e0*/  HMMA.16816.F32 R12, R184, R182.reuse, R12 ;  /* 0x000000b6b80c723c */ /* 0x080fe8000000180c */
[----:B--2---:R-:W-:Y:S04]  /*62f0*/  IMAD.IADD R0, R222, 0x1, R225 ;  /* 0x00000001de007824 */ /* 0x004fe800078e02e1 */
[C---:B------:R-:W-:Y:S01]  /*6300*/  HMMA.16816.F32 R16, R176.reuse, R182, R16 ;  /* 0x000000b6b010723c */ /* 0x040fe20000001810 */
[----:B------:R-:W1:Y:S07]  /*6310*/  LDSM.16.M88.4 R180, [R204+0x1000] ;  /* 0x00100000ccb4783b */ /* 0x000e6e0000000200 */
[-C--:B------:R-:W-:Y:S08]  /*6320*/  HMMA.16816.F32 R20, R176, R188.reuse, R20 ;  /* 0x000000bcb014723c */ /* 0x080ff00000001814 */
[C---:B------:R-:W-:Y:S08]  /*6330*/  HMMA.16816.F32 R24, R184.reuse, R188, R24 ;  /* 0x000000bcb818723c */ /* 0x040ff00000001818 */
[-C--:B------:R-:W-:Y:S08]  /*6340*/  HMMA.16816.F32 R28, R184, R190.reuse, R28 ;  /* 0x000000beb81c723c */ /* 0x080ff0000000181c */
[C---:B------:R-:W-:Y:S01]  /*6350*/  HMMA.16816.F32 R32, R176.reuse, R190, R32 ;  /* 0x000000beb020723c */ /* 0x040fe20000001820 */
[----:B------:R-:W2:Y:S07]  /*6360*/  LDSM.16.M88.4 R188, [R207+0x3000] ;  /* 0x00300000cfbc783b */ /* 0x000eae0000000200 */
[-C--:B------:R-:W-:Y:S08]  /*6370*/  HMMA.16816.F32 R36, R176, R192.reuse, R36 ;  /* 0x000000c0b024723c */ /* 0x080ff00000001824 */
[C---:B------:R-:W-:Y:S08]  /*6380*/  HMMA.16816.F32 R40, R184.reuse, R192, R40 ;  /* 0x000000c0b828723c */ /* 0x040ff00000001828 */
[-C--:B------:R-:W-:Y:S08]  /*6390*/  HMMA.16816.F32 R44, R184, R194.reuse, R44 ;  /* 0x000000c2b82c723c */ /* 0x080ff0000000182c */
[C---:B------:R-:W-:Y:S01]  /*63a0*/  HMMA.16816.F32 R48, R176.reuse, R194, R48 ;  /* 0x000000c2b030723c */ /* 0x040fe20000001830 */
[----:B------:R-:W3:Y:S07]  /*63b0*/  LDSM.16.M88.4 R192, [R204+0x1800] ;  /* 0x00180000ccc0783b */ /* 0x000eee0000000200 */
[-C--:B------:R-:W-:Y:S08]  /*63c0*/  HMMA.16816.F32 R52, R176, R196.reuse, R52 ;  /* 0x000000c4b034723c */ /* 0x080ff00000001834 */
[C---:B------:R-:W-:Y:S08]  /*63d0*/  HMMA.16816.F32 R56, R184.reuse, R196, R56 ;  /* 0x000000c4b838723c */ /* 0x040ff00000001838 */
[-C--:B------:R-:W-:Y:S01]  /*63e0*/  HMMA.16816.F32 R60, R184, R198.reuse, R60 ;  /* 0x000000c6b83c723c */ /* 0x080fe2000000183c */
[----:B------:R-:W4:Y:S07]  /*63f0*/  LDSM.16.M88.4 R184, [R204+0x1c00] ;  /* 0x001c0000ccb8783b */ /* 0x000f2e0000000200 */
[----:B------:R-:W-:Y:S01]  /*6400*/  HMMA.16816.F32 R64, R176, R198, R64 ;  /* 0x000000c6b040723c */ /* 0x000fe20000001840 */
[----:B------:R-:W-:Y:S07]  /*6410*/  LDSM.16.M88.4 R176, [R208+0x2000] ;  /* 0x00200000d0b0783b */ /* 0x000fee0000000200 */
[-C--:B-1----:R-:W-:Y:S01]  /*6420*/  HMMA.16816.F32 R4, R108, R180.reuse, R4 ;  /* 0x000000b46c04723c */ /* 0x082fe20000001804 */
[----:B------:R-:W-:Y:S07]  /*6430*/  LDSM.16.M88.4 R196, [R208+0x3000] ;  /* 0x00300000d0c4783b */ /* 0x000fee0000000200 */
[C---:B--2---:R-:W-:Y:S08]  /*6440*/  HMMA.16816.F32 R8, R188.reuse, R180, R8 ;  /* 0x000000b4bc08723c */ /* 0x044ff00000001808 */
[-C--:B------:R-:W-:Y:S08]  /*6450*/  HMMA.16816.F32 R12, R188, R182.reuse, R12 ;  /* 0x000000b6bc0c723c */ /* 0x080ff0000000180c */
[C---:B------:R-:W-:Y:S01]  /*6460*/  HMMA.16816.F32 R16, R108.reuse, R182, R16 ;  /* 0x000000b66c10723c */ /* 0x040fe20000001810 */
[----:B------:R-:W1:Y:S07]  /*6470*/  LDSM.16.M88.4 R180, [R217] ;  /* 0x00000000d9b4783b */ /* 0x000e6e0000000200 */
[-C--:B------:R-:W-:Y:S08]  /*6480*/  HMMA.16816.F32 R20, R108, R200.reuse, R20 ;  /* 0x000000c86c14723c */ /* 0x080ff00000001814 */
[C---:B------:R-:W-:Y:S08]  /*6490*/  HMMA.16816.F32 R24, R188.reuse, R200, R24 ;  /* 0x000000c8bc18723c */ /* 0x040ff00000001818 */
[-C--:B------:R-:W-:Y:S08]  /*64a0*/  HMMA.16816.F32 R28, R188, R202.reuse, R28 ;  /* 0x000000cabc1c723c */ /* 0x080ff0000000181c */
[C---:B------:R-:W-:Y:S01]  /*64b0*/  HMMA.16816.F32 R32, R108.reuse, R202, R32 ;  /* 0x000000ca6c20723c */ /* 0x040fe20000001820 */
[----:B------:R-:W2:Y:S07]  /*64c0*/  LDSM.16.M88.4 R200, [R216] ;  /* 0x00000000d8c8783b */ /* 0x000eae0000000200 */
[-C--:B---3--:R-:W-:Y:S08]  /*64d0*/  HMMA.16816.F32 R36, R108, R192.reuse, R36 ;  /* 0x000000c06c24723c */ /* 0x088ff00000001824 */
[C---:B------:R-:W-:Y:S08]  /*64e0*/  HMMA.16816.F32 R40, R188.reuse, R192, R40 ;  /* 0x000000c0bc28723c */ /* 0x040ff00000001828 */
[-C--:B------:R-:W-:Y:S08]  /*64f0*/  HMMA.16816.F32 R44, R188, R194.reuse, R44 ;  /* 0x000000c2bc2c723c */ /* 0x080ff0000000182c */
[C---:B------:R-:W-:Y:S01]  /*6500*/  HMMA.16816.F32 R48, R108.reuse, R194, R48 ;  /* 0x000000c26c30723c */ /* 0x040fe20000001830 */
[----:B------:R-:W3:Y:S07]  /*6510*/  LDSM.16.M88.4 R192, [R215] ;  /* 0x00000000d7c0783b */ /* 0x000eee0000000200 */
[-C--:B----4-:R-:W-:Y:S08]  /*6520*/  HMMA.16816.F32 R52, R108, R184.reuse, R52 ;  /* 0x000000b86c34723c */ /* 0x090ff00000001834 */
[C---:B------:R-:W-:Y:S08]  /*6530*/  HMMA.16816.F32 R56, R188.reuse, R184, R56 ;  /* 0x000000b8bc38723c */ /* 0x040ff00000001838 */
[-C--:B------:R-:W-:Y:S01]  /*6540*/  HMMA.16816.F32 R60, R188, R186.reuse, R60 ;  /* 0x000000babc3c723c */ /* 0x080fe2000000183c */
[----:B------:R-:W4:Y:S07]  /*6550*/  LDSM.16.M88.4 R188, [R214] ;  /* 0x00000000d6bc783b */ /* 0x000f2e0000000200 */
[----:B------:R-:W-:Y:S01]  /*6560*/  HMMA.16816.F32 R64, R108, R186, R64 ;  /* 0x000000ba6c40723c */ /* 0x000fe20000001840 */
[----:B------:R-:W-:Y:S07]  /*6570*/  LDSM.16.M88.4 R108, [R207+0x4000] ;  /* 0x00400000cf6c783b */ /* 0x000fee0000000200 */
[-C--:B-1----:R-:W-:Y:S01]  /*6580*/  HMMA.16816.F32 R4, R176, R180.reuse, R4 ;  /* 0x000000b4b004723c */ /* 0x082fe20000001804 */
[----:B------:R-:W-:Y:S07]  /*6590*/  LDSM.16.M88.4 R184, [R207+0x5000] ;  /* 0x00500000cfb8783b */ /* 0x000fee0000000200 */
[C---:B------:R-:W-:Y:S08]  /*65a0*/  HMMA.16816.F32 R8, R196.reuse, R180, R8 ;  /* 0x000000b4c408723c */ /* 0x040ff00000001808 */
[-C--:B------:R-:W-:Y:S08]  /*65b0*/  HMMA.16816.F32 R12, R196, R182.reuse, R12 ;  /* 0x000000b6c40c723c */ /* 0x080ff0000000180c */
[C---:B------:R-:W-:Y:S01]  /*65c0*/  HMMA.16816.F32 R16, R176.reuse, R182, R16 ;  /* 0x000000b6b010723c */ /* 0x040fe20000001810 */
[----:B------:R-:W1:Y:S07]  /*65d0*/  LDSM.16.M88.4 R180, [R204+0x2000] ;  /* 0x00200000ccb4783b */ /* 0x000e6e0000000200 */
[-C--:B--2---:R-:W-:Y:S08]  /*65e0*/  HMMA.16816.F32 R20, R176, R200.reuse, R20 ;  /* 0x000000c8b014723c */ /* 0x084ff00000001814 */
        /* <DEDUP_REMOVED lines=8> */
[----:B------:R-:W2:Y:S07]  /*6670*/  LDSM.16.M88.4 R192, [R204+0x2400] ;  /* 0x00240000ccc0783b */ /* 0x000eae0000000200 */
[-C--:B----4-:R-:W-:Y:S08]  /*6680*/  HMMA.16816.F32 R52, R176, R188.reuse, R52 ;  /* 0x000000bcb034723c */ /* 0x090ff00000001834 */
[C---:B------:R-:W-:Y:S08]  /*6690*/  HMMA.16816.F32 R56, R196.reuse, R188, R56 ;  /* 0x000000bcc438723c */ /* 0x040ff00000001838 */
[-C--:B------:R-:W-:Y:S01]  /*66a0*/  HMMA.16816.F32 R60, R196, R190.reuse, R60 ;  /* 0x000000bec43c723c */ /* 0x080fe2000000183c */
[----:B------:R-:W3:Y:S07]  /*66b0*/  LDSM.16.M88.4 R196, [R204+0x2800] ;  /* 0x00280000ccc4783b */ /* 0x000eee0000000200 */
[----:B------:R-:W-:Y:S01]  /*66c0*/  HMMA.16816.F32 R64, R176, R190, R64 ;  /* 0x000000beb040723c */ /* 0x000fe20000001840 */
[----:B------:R-:W-:Y:S07]  /*66d0*/  LDSM.16.M88.4 R176, [R208+0x4000] ;  /* 0x00400000d0b0783b */ /* 0x000fee0000000200 */
[-C--:B-1----:R-:W-:Y:S01]  /*66e0*/  HMMA.16816.F32 R4, R108, R180.reuse, R4 ;  /* 0x000000b46c04723c */ /* 0x082fe20000001804 */
[----:B------:R-:W1:Y:S07]  /*66f0*/  LDSM.16.M88.4 R188, [R213] ;  /* 0x00000000d5bc783b */ /* 0x000e6e0000000200 */
[C---:B------:R-:W-:Y:S08]  /*6700*/  HMMA.16816.F32 R8, R184.reuse, R180, R8 ;  /* 0x000000b4b808723c */ /* 0x040ff00000001808 */
[-C--:B------:R-:W-:Y:S08]  /*6710*/  HMMA.16816.F32 R12, R184, R182.reuse, R12 ;  /* 0x000000b6b80c723c */ /* 0x080ff0000000180c */
[C---:B------:R-:W-:Y:S01]  /*6720*/  HMMA.16816.F32 R16, R108.reuse, R182, R16 ;  /* 0x000000b66c10723c */ /* 0x040fe20000001810 */
[----:B------:R-:W4:Y:S07]  /*6730*/  LDSM.16.M88.4 R180, [R208+0x5000] ;  /* 0x00500000d0b4783b */ /* 0x000f2e0000000200 */
        /* <DEDUP_REMOVED lines=11> */
[----:B------:R-:W-:Y:S07]  /*67f0*/  HMMA.16816.F32 R64, R108, R202, R64 ;  /* 0x000000ca6c40723c */ /* 0x000fee0000001840 */
[----:B------:R-:W-:Y:S01]  /*6800*/  IADD3 R202, R221, -0x1, RZ ;  /* 0xffffffffddca7810 */ /* 0x000fe20007ffe0ff */
[-C--:B-1----:R-:W-:Y:S05]  /*6810*/  HMMA.16816.F32 R4, R176, R188.reuse, R4 ;  /* 0x000000bcb004723c */ /* 0x082fea0000001804 */
[----:B------:R-:W-:Y:S03]  /*6820*/  @P6 IMAD.WIDE.U32 R2, R202, c[0x0][0x1e0], RZ ;  /* 0x00007800ca026a25 */ /* 0x000fe600078e00ff */
[C---:B----4-:R-:W-:Y:S08]  /*6830*/  HMMA.16816.F32 R8, R180.reuse, R188, R8 ;  /* 0x000000bcb408723c */ /* 0x050ff00000001808 */
[-C--:B------:R-:W-:Y:S08]  /*6840*/  HMMA.16816.F32 R12, R180, R190.reuse, R12 ;  /* 0x000000beb40c723c */ /* 0x080ff0000000180c */
[C---:B------:R-:W-:Y:S04]  /*6850*/  HMMA.16816.F32 R16, R176.reuse, R190, R16 ;  /* 0x000000beb010723c */ /* 0x040fe80000001810 */
[----:B------:R-:W-:Y:S02]  /*6860*/  FMUL.FTZ R4, R4, c[0x0][0x320] ;  /* 0x0000c80004047a20 */ /* 0x000fe40000410000 */
[----:B------:R-:W-:Y:S02]  /*6870*/  FMUL.FTZ R5, R5, c[0x0][0x320] ;  /* 0x0000c80005057a20 */ /* 0x000fe40000410000 */
[----:B------:R-:W1:Y:S01]  /*6880*/  MUFU.TANH R228, R4 ;  /* 0x0000000400e47308 */ /* 0x000e620000002400 */
[----:B------:R-:W-:Y:S03]  /*6890*/  FMUL.FTZ R6, R6, c[0x0][0x320] ;  /* 0x0000c80006067a20 */ /* 0x000fe60000410000 */
[----:B------:R-:W-:Y:S02]  /*68a0*/  FMUL.FTZ R7, R7, c[0x0][0x320] ;  /* 0x0000c80007077a20 */ /* 0x000fe40000410000 */
[----:B------:R-:W-:Y:S02]  /*68b0*/  FMUL.FTZ R8, R8, c[0x0][0x320] ;  /* 0x0000c80008087a20 */ /* 0x000fe40000410000 */
[----:B------:R-:W-:Y:S02]  /*68c0*/  FMUL.FTZ R9, R9, c[0x0][0x320] ;  /* 0x0000c80009097a20 */ /* 0x000fe40000410000 */
        /* <DEDUP_REMOVED lines=12> */
[----:B------:R-:W-:Y:S10]  /*6990*/  MUFU.TANH R111, R19 ;  /* 0x00000013006f7308 */ /* 0x000ff40000002400 */
[----:B------:R4:W-:Y:S10]  /*69a0*/  MUFU.TANH R184, R18 ;  /* 0x0000001200b87308 */ /* 0x0009f40000002400 */
[----:B------:R5:W1:Y:S10]  /*69b0*/  MUFU.TANH R230, R7 ;  /* 0x0000000700e67308 */ /* 0x000a740000002400 */
[----:B------:R-:W1:Y:S01]  /*69c0*/  MUFU.TANH R229, R8 ;  /* 0x0000000800e57308 */ /* 0x000e620000002400 */
[----:B----4-:R-:W4:Y:S09]  /*69d0*/  LDL R18, [R1+0x54] ;  /* 0x0000540001127983 */ /* 0x010f320000100800 */
[----:B------:R-:W-:Y:S01]  /*69e0*/  MUFU.TANH R226, R9 ;  /* 0x0000000900e27308 */ /* 0x000fe20000002400 */
[----:B-----5:R-:W5:Y:S09]  /*69f0*/  LDSM.16.M88.4 R4, [R212] ;  /* 0x00000000d404783b */ /* 0x020f720000000200 */
[----:B------:R-:W1:Y:S10]  /*6a00*/  MUFU.TANH R223, R10 ;  /* 0x0000000a00df7308 */ /* 0x000e740000002400 */
[----:B------:R1:W-:Y:S10]  /*6a10*/  MUFU.TANH R203, R11 ;  /* 0x0000000b00cb7308 */ /* 0x0003f40000002400 */
[----:B------:R2:W-:Y:S10]  /*6a20*/  MUFU.TANH R108, R14 ;  /* 0x0000000e006c7308 */ /* 0x0005f40000002400 */
[----:B------:R-:W-:Y:S01]  /*6a30*/  MUFU.TANH R201, R15 ;  /* 0x0000000f00c97308 */ /* 0x000fe20000002400 */
[-C--:B-----5:R-:W-:Y:S01]  /*6a40*/  HMMA.16816.F32 R20, R176, R4.reuse, R20 ;  /* 0x00000004b014723c */ /* 0x0a0fe20000001814 */
[----:B-1----:R-:W1:Y:S08]  /*6a50*/  LDSM.16.M88.4 R8, [R211] ;  /* 0x00000000d308783b */ /* 0x002e700000000200 */
[----:B------:R5:W-:Y:S01]  /*6a60*/  MUFU.TANH R199, R16 ;  /* 0x0000001000c77308 */ /* 0x000be20000002400 */
[C---:B------:R-:W-:Y:S07]  /*6a70*/  HMMA.16816.F32 R24, R180.reuse, R4, R24 ;  /* 0x00000004b418723c */ /* 0x040fee0000001818 */
[----:B------:R-:W-:Y:S02]  /*6a80*/  @P2 IMAD.HI.U32 R5, R0, c[0x0][0x2c8], RZ ;  /* 0x0000b20000052a27 */ /* 0x000fe400078e00ff */
[----:B------:R1:W-:Y:S01]  /*6a90*/  MUFU.TANH R198, R17 ;  /* 0x0000001100c67308 */ /* 0x0003e20000002400 */
[-C--:B------:R-:W-:Y:S03]  /*6aa0*/  HMMA.16816.F32 R28, R180, R6.reuse, R28 ;  /* 0x00000006b41c723c */ /* 0x080fe6000000181c */
[----:B------:R-:W-:Y:S02]  /*6ab0*/  @P6 SHF.R.S32.HI R4, RZ, 0x1f, R202 ;  /* 0x0000001fff046819 */ /* 0x000fe400000114ca */
[----:B------:R-:W-:Y:S01]  /*6ac0*/  @P2 SHF.R.U32.HI R0, RZ, c[0x0][0x2cc], R5 ;  /* 0x0000b300ff002a19 */ /* 0x000fe20000011605 */
[----:B------:R-:W-:Y:S02]  /*6ad0*/  FMUL.FTZ R23, R23, c[0x0][0x320] ;  /* 0x0000c80017177a20 */ /* 0x000fe40000410000 */
[C---:B------:R-:W-:Y:S01]  /*6ae0*/  HMMA.16816.F32 R32, R176.reuse, R6, R32 ;  /* 0x00000006b020723c */ /* 0x040fe20000001820 */
[----:B------:R-:W-:Y:S01]  /*6af0*/  MUFU.TANH R109, R13 ;  /* 0x0000000d006d7308 */ /* 0x000fe20000002400 */
[----:B--2---:R-:W-:Y:S02]  /*6b00*/  SHFL.IDX PT, R14, R0, RZ, 0x1c1f ;  /* 0x001c1fff000e7589 */ /* 0x004fe400000e0000 */
[----:B------:R-:W-:Y:S02]  /*6b10*/  @P6 IMAD R4, R4, c[0x0][0x1e0], RZ ;  /* 0x0000780004046a24 */ /* 0x000fe400078e02ff */
[----:B------:R-:W-:Y:S01]  /*6b20*/  FMUL.FTZ R20, R20, c[0x0][0x320] ;  /* 0x0000c80014147a20 */ /* 0x000fe20000410000 */
[----:B------:R-:W-:Y:S01]  /*6b30*/  @P6 MOV R7, c[0x0][0x1e4] ;  /* 0x0000790000076a02 */ /* 0x000fe20000000f00 */
[----:B------:R-:W-:Y:S02]  /*6b40*/  @P6 IMAD R4, R202, c[0x0][0x1e4], R4 ;  /* 0x00007900ca046a24 */ /* 0x000fe400078e0204 */
[----:B-----5:R-:W-:Y:S01]  /*6b50*/  SHFL.IDX PT, R16, R0, 0x1, 0x1c1f ;  /* 0x003c1f0000107f89 */ /* 0x020fe200000e0000 */
[----:B------:R2:W5:Y:S01]  /*6b60*/  MUFU.TANH R110, R12 ;  /* 0x0000000c006e7308 */ /* 0x0005620000002400 */
[----:B------:R-:W-:Y:S01]  /*6b70*/  FMUL.FTZ R22, R22, c[0x0][0x320] ;  /* 0x0000c80016167a20 */ /* 0x000fe20000410000 */
[----:B------:R-:W-:Y:S01]  /*6b80*/  @P6 IADD3 R3, R3, R4, RZ ;  /* 0x0000000403036210 */ /* 0x000fe20007ffe0ff */
[----:B------:R-:W-:Y:S01]  /*6b90*/  @P6 IMAD.SHL.U32 R4, R2, 0x40, RZ ;  /* 0x0000004002046824 */ /* 0x000fe200078e00ff */
[-C--:B-1----:R-:W-:Y:S03]  /*6ba0*/  HMMA.16816.F32 R36, R176, R8.reuse, R36 ;  /* 0x00000008b024723c */ /* 0x082fe60000001824 */
[----:B------:R-:W-:Y:S01]  /*6bb0*/  SHFL.IDX PT, R17, R0, 0x2, 0x1c1f ;  /* 0x005c1f0000117f89 */ /* 0x000fe200000e0000 */
[----:B------:R-:W-:Y:S01]  /*6bc0*/  FMUL.FTZ R30, R30, c[0x0][0x320] ;  /* 0x0000c8001e1e7a20 */ /* 0x000fe20000410000 */
[----:B------:R-:W-:Y:S01]  /*6bd0*/  @P6 IADD3 R5, P1, R4, R234, RZ ;  /* 0x000000ea04056210 */ /* 0x000fe20007f3e0ff */
[----:B------:R-:W-:Y:S01]  /*6be0*/  MUFU.TANH R188, R23 ;  /* 0x0000001700bc7308 */ /* 0x000fe20000002400 */
[----:B------:R-:W-:Y:S01]  /*6bf0*/  @P6 SHF.L.U64.HI R2, R2, 0x6, R3 ;  /* 0x0000000602026819 */ /* 0x000fe20000010203 */
[----:B------:R-:W-:Y:S01]  /*6c00*/  FMUL.FTZ R21, R21, c[0x0][0x320] ;  /* 0x0000c80015157a20 */ /* 0x000fe20000410000 */
[C---:B------:R-:W-:Y:S02]  /*6c10*/  HMMA.16816.F32 R40, R180.reuse, R8, R40 ;  /* 0x00000008b428723c */ /* 0x040fe40000001828 */
[----:B------:R1:W-:Y:S02]  /*6c20*/  SHFL.IDX PT, R15, R0, 0x3, 0x1c1f ;  /* 0x007c1f00000f7f89 */ /* 0x0003e400000e0000 */
[----:B------:R-:W-:Y:S02]  /*6c30*/  FMUL.FTZ R34, R34, c[0x0][0x320] ;  /* 0x0000c80022227a20 */ /* 0x000fe40000410000 */
[----:B------:R-:W-:Y:S01]  /*6c40*/  FMUL.FTZ R27, R27, c[0x0][0x320] ;  /* 0x0000c8001b1b7a20 */ /* 0x000fe20000410000 */
[----:B------:R-:W-:Y:S01]  /*6c50*/  MUFU.TANH R195, R30 ;  /* 0x0000001e00c37308 */ /* 0x000fe20000002400 */
[----:B------:R-:W-:Y:S01]  /*6c60*/  FMUL.FTZ R35, R35, c[0x0][0x320] ;  /* 0x0000c80023237a20 */ /* 0x000fe20000410000 */
[-C--:B------:R-:W-:Y:S03]  /*6c70*/  HMMA.16816.F32 R44, R180, R10.reuse, R44 ;  /* 0x0000000ab42c723c */ /* 0x080fe6000000182c */
[----:B------:R-:W-:Y:S01]  /*6c80*/  FMUL.FTZ R32, R32, c[0x0][0x320] ;  /* 0x0000c80020207a20 */ /* 0x000fe20000410000 */
[----:B------:R-:W-:Y:S01]  /*6c90*/  @P6 MOV R9, c[0x0][0x1e0] ;  /* 0x0000780000096a02 */ /* 0x000fe20000000f00 */
[----:B------:R-:W-:Y:S02]  /*6ca0*/  FMUL.FTZ R33, R33, c[0x0][0x320] ;  /* 0x0000c80021217a20 */ /* 0x000fe40000410000 */
[----:B------:R-:W-:Y:S01]  /*6cb0*/  FMUL.FTZ R37, R37, c[0x0][0x320] ;  /* 0x0000c80025257a20 */ /* 0x000fe20000410000 */
[----:B------:R-:W1:Y:S01]  /*6cc0*/  MUFU.TANH R105, R20 ;  /* 0x0000001400697308 */ /* 0x000e620000002400 */
[----:B------:R-:W-:Y:S01]  /*6cd0*/  FMUL.FTZ R31, R31, c[0x0][0x320] ;  /* 0x0000c8001f1f7a20 */ /* 0x000fe20000410000 */
[C---:B------:R-:W-:Y:S02]  /*6ce0*/  HMMA.16816.F32 R48, R176.reuse, R10, R48 ;  /* 0x0000000ab030723c */ /* 0x040fe40000001830 */
[----:B--2---:R-:W-:Y:S02]  /*6cf0*/  IMAD.MOV.U32 R12, RZ, RZ, -0x40 ;  /* 0xffffffc0ff0c7424 */ /* 0x004fe400078e00ff */
[----:B------:R-:W-:Y:S01]  /*6d00*/  FMUL.FTZ R36, R36, c[0x0][0x320] ;  /* 0x0000c80024247a20 */ /* 0x000fe20000410000 */
[C---:B------:R-:W-:Y:S01]  /*6d10*/  @P6 LEA R3, P0, R9.reuse, R4, 0x5 ;  /* 0x0000000409036211 */ /* 0x040fe200078028ff */
[----:B------:R-:W-:Y:S02]  /*6d20*/  @P6 IMAD.X R6, R2, 0x1, R224, P1 ;  /* 0x0000000102066824 */ /* 0x000fe400008e06e0 */
[----:B------:R2:W-:Y:S01]  /*6d30*/  MUFU.TANH R185, R34 ;  /* 0x0000002200b97308 */ /* 0x0005e20000002400 */
[----:B------:R-:W-:Y:S03]  /*6d40*/  FMUL.FTZ R38, R38, c[0x0][0x320] ;  /* 0x0000c80026267a20 */ /* 0x000fe60000410000 */
[----:B------:R-:W-:Y:S01]  /*6d50*/  FMUL.FTZ R28, R28, c[0x0][0x320] ;  /* 0x0000c8001c1c7a20 */ /* 0x000fe20000410000 */
[----:B------:R-:W-:Y:S01]  /*6d60*/  @P6 LEA.HI.X R9, R9, R2, R7, 0x5, P0 ;  /* 0x0000000209096211 */ /* 0x000fe200000f2c07 */
[----:B------:R-:W-:Y:S01]  /*6d70*/  FMUL.FTZ R41, R41, c[0x0][0x320] ;  /* 0x0000c80029297a20 */ /* 0x000fe20000410000 */
[----:B------:R-:W-:Y:S01]  /*6d80*/  @P6 IADD3 R8, P0, R234, 0x20, RZ ;  /* 0x00000020ea086810 */ /* 0x000fe20007f1e0ff */
[----:B------:R-:W-:Y:S02]  /*6d90*/  FMUL.FTZ R29, R29, c[0x0][0x320] ;  /* 0x0000c8001d1d7a20 */ /* 0x000fe40000410000 */
[----:B------:R-:W-:Y:S01]  /*6da0*/  MUFU.TANH R200, R37 ;  /* 0x0000002500c87308 */ /* 0x000fe20000002400 */
[----:B------:R-:W-:Y:S01]  /*6db0*/  @P6 IADD3.X R7, RZ, R224, RZ, P0, !PT ;  /* 0x000000e0ff076210 */ /* 0x000fe200007fe4ff */
[----:B------:R-:W-:Y:S02]  /*6dc0*/  FMUL.FTZ R39, R39, c[0x0][0x320] ;  /* 0x0000c80027277a20 */ /* 0x000fe40000410000 */
[----:B------:R-:W-:Y:S02]  /*6dd0*/  IMAD R12, R221, R12, 0x1 ;  /* 0x00000001dd0c7424 */ /* 0x000fe400078e020c */
[----:B------:R-:W-:Y:S02]  /*6de0*/  FMUL.FTZ R25, R25, c[0x0][0x320] ;  /* 0x0000c80019197a20 */ /* 0x000fe40000410000 */
[----:B------:R-:W-:Y:S02]  /*6df0*/  FMUL.FTZ R24, R24, c[0x0][0x320] ;  /* 0x0000c80018187a20 */ /* 0x000fe40000410000 */
[----:B------:R1:W-:Y:S01]  /*6e00*/  MUFU.TANH R187, R35 ;  /* 0x0000002300bb7308 */ /* 0x0003e20000002400 */
[----:B------:R-:W-:Y:S02]  /*6e10*/  FMUL.FTZ R26, R26, c[0x0][0x320] ;  /* 0x0000c8001a1a7a20 */ /* 0x000fe40000410000 */
[----:B------:R-:W-:Y:S01]  /*6e20*/  FMUL.FTZ R40, R40, c[0x0][0x320] ;  /* 0x0000c80028287a20 */ /* 0x000fe20000410000 */
[----:B--2---:R-:W-:Y:S01]  /*6e30*/  @P6 LEA R34, P1, R5, c[0x0][0x1c8], 0x1 ;  /* 0x0000720005226a11 */ /* 0x004fe200078208ff */
        /* <DEDUP_REMOVED lines=10> */
[----:B------:R-:W-:Y:S02]  /*6ee0*/  FMUL.FTZ R50, R50, c[0x0][0x320] ;  /* 0x0000c80032327a20 */ /* 0x000fe40000410000 */
[----:B------:R-:W-:Y:S01]  /*6ef0*/  FMUL.FTZ R51, R51, c[0x0][0x320] ;  /* 0x0000c80033337a20 */ /* 0x000fe20000410000 */
[----:B-1----:R-:W-:Y:S02]  /*6f00*/  @P6 LEA.HI.X R35, R5, c[0x0][0x1cc], R6, 0x1, P1 ;  /* 0x0000730005236a11 */ /* 0x002fe400008f0c06 */
[----:B------:R-:W-:Y:S02]  /*6f10*/  @P6 IADD3 R6, P1, R234, 0x40, RZ ;  /* 0x00000040ea066810 */ /* 0x000fe40007f3e0ff */
[C---:B------:R-:W-:Y:S02]  /*6f20*/  @P6 IADD3 R5, P0, R4.reuse, R8, RZ ;  /* 0x0000000804056210 */ /* 0x040fe40007f1e0ff */
[----:B------:R-:W-:Y:S01]  /*6f30*/  MUFU.TANH R190, R25 ;  /* 0x0000001900be7308 */ /* 0x000fe20000002400 */
[----:B------:R-:W-:Y:S01]  /*6f40*/  @P6 IMAD.X R13, RZ, RZ, R224, P1 ;  /* 0x000000ffff0d6224 */ /* 0x000fe200008e06e0 */
[----:B------:R-:W-:Y:S02]  /*6f50*/  @P6 IADD3 R4, P1, R4, R6, RZ ;  /* 0x0000000604046210 */ /* 0x000fe40007f3e0ff */
[CC--:B------:R-:W-:Y:S02]  /*6f60*/  @P6 IADD3.X R0, R2.reuse, R7.reuse, RZ, P0, !PT ;  /* 0x0000000702006210 */ /* 0x0c0fe400007fe4ff */
[----:B------:R-:W-:Y:S01]  /*6f70*/  @P6 LEA R30, P0, R5, c[0x0][0x1c8], 0x1 ;  /* 0x00007200051e6a11 */ /* 0x000fe200078008ff */
[----:B------:R-:W-:Y:S03]  /*6f80*/  @P6 IMAD.X R2, R2, 0x1, R13, P1 ;  /* 0x0000000102026824 */ /* 0x000fe600008e060d */
[----:B------:R1:W-:Y:S01]  /*6f90*/  MUFU.TANH R102, R33 ;  /* 0x0000002100667308 */ /* 0x0003e20000002400 */
[C---:B--2---:R-:W-:Y:S09]  /*6fa0*/  @P6 LEA R32, P1, R4.reuse, c[0x0][0x1c8], 0x1 ;  /* 0x0000720004206a11 */ /* 0x044ff200078208ff */
[----:B------:R-:W-:Y:S10]  /*6fb0*/  MUFU.TANH R189, R24 ;  /* 0x0000001800bd7308 */ /* 0x000ff40000002400 */
[----:B------:R2:W-:Y:S01]  /*6fc0*/  MUFU.TANH R196, R31 ;  /* 0x0000001f00c47308 */ /* 0x0005e20000002400 */
[----:B-1----:R-:W-:Y:S02]  /*6fd0*/  @P6 LEA.HI.X R33, R4, c[0x0][0x1cc], R2, 0x1, P1 ;  /* 0x0000730004216a11 */ /* 0x002fe400008f0c02 */
[----:B------:R-:W-:Y:S07]  /*6fe0*/  @P6 IADD3 R19, P1, R3, R8, RZ ;  /* 0x0000000803136210 */ /* 0x000fee0007f3e0ff */
[----:B------:R-:W-:Y:S01]  /*6ff0*/  MUFU.TANH R186, R22 ;  /* 0x0000001600ba7308 */ /* 0x000fe20000002400 */
[----:B------:R-:W-:Y:S09]  /*7000*/  @P6 IADD3.X R37, R9, R7, RZ, P1, !PT ;  /* 0x0000000709256210 */ /* 0x000ff20000ffe4ff */
[----:B------:R1:W-:Y:S01]  /*7010*/  MUFU.TANH R191, R28 ;  /* 0x0000001c00bf7308 */ /* 0x0003e20000002400 */
[----:B--2---:R-:W-:Y:S02]  /*7020*/  @P6 LEA.HI.X R31, R5, c[0x0][0x1cc], R0, 0x1, P0 ;  /* 0x00007300051f6a11 */ /* 0x004fe400000f0c00 */
[----:B------:R-:W-:Y:S02]  /*7030*/  @P6 IADD3 R23, P0, R3, R6, RZ ;  /* 0x0000000603176210 */ /* 0x000fe40007f1e0ff */
[----:B------:R-:W2:Y:S01]  /*7040*/  LDSM.16.M88.4 R4, [R210] ;  /* 0x00000000d204783b */ /* 0x000ea20000000200 */
[----:B------:R-:W-:Y:S04]  /*7050*/  DEPBAR.LE SB0, 0x0 ;  /* 0x000080000000791a */ /* 0x000fe80000000000 */
[----:B------:R-:W-:Y:S01]  /*7060*/  MUFU.TANH R193, R26 ;  /* 0x0000001a00c17308 */ /* 0x000fe20000002400 */
[----:B------:R-:W-:Y:S02]  /*7070*/  @P6 IADD3.X R36, R9, R13, RZ, P0, !PT ;  /* 0x0000000d09246210 */ /* 0x000fe400007fe4ff */
[----:B------:R-:W-:Y:S07]  /*7080*/  BAR.SYNC.DEFER_BLOCKING 0x0 ;  /* 0x0000000000007b1d */ /* 0x000fee0000010000 */
[----:B------:R1:W-:Y:S10]  /*7090*/  MUFU.TANH R192, R29 ;  /* 0x0000001d00c07308 */ /* 0x0003f40000002400 */
[----:B------:R-:W1:Y:S10]  /*70a0*/  MUFU.TANH R104, R21 ;  /* 0x0000001500687308 */ /* 0x000e740000002400 */
[----:B------:R-:W-:Y:S01]  /*70b0*/  MUFU.TANH R225, R40 ;  /* 0x0000002800e17308 */ /* 0x000fe20000002400 */
[-C--:B--2---:R-:W-:Y:S09]  /*70c0*/  HMMA.16816.F32 R52, R176, R4.reuse, R52 ;  /* 0x00000004b034723c */ /* 0x084ff20000001834 */
[----:B------:R-:W-:Y:S01]  /*70d0*/  MUFU.TANH R222, R38 ;  /* 0x0000002600de7308 */ /* 0x000fe20000002400 */
[C---:B------:R-:W-:Y:S09]  /*70e0*/  HMMA.16816.F32 R56, R180.reuse, R4, R56 ;  /* 0x00000004b438723c */ /* 0x040ff20000001838 */
[----:B------:R-:W-:Y:S01]  /*70f0*/  MUFU.TANH R38, R41 ;  /* 0x0000002900267308 */ /* 0x000fe20000002400 */
[-C--:B------:R-:W-:Y:S07]  /*7100*/  HMMA.16816.F32 R60, R180, R6.reuse, R60 ;  /* 0x00000006b43c723c */ /* 0x080fee000000183c */
[----:B------:R-:W-:Y:S01]  /*7110*/  IMAD.MOV.U32 R183, RZ, RZ, R232 ;  /* 0x000000ffffb77224 */ /* 0x000fe200078e00e8 */
[----:B------:R-:W-:Y:S01]  /*7120*/  HMMA.16816.F32 R64, R176, R6, R64 ;  /* 0x00000006b040723c */ /* 0x000fe20000001840 */
[----:B------:R2:W2:Y:S03]  /*7130*/  MUFU.TANH R194, R27 ;  /* 0x0000001b00c27308 */ /* 0x0004a60000002400 */
[----:B----4-:R-:W-:Y:S01]  /*7140*/  IADD3 R0, R12, c[0x0][0x1d0], -R18 ;  /* 0x000074000c007a10 */ /* 0x010fe20007ffe812 */
[----:B------:R-:W-:Y:S01]  /*7150*/  FMUL.FTZ R52, R52, c[0x0][0x320] ;  /* 0x0000c80034347a20 */ /* 0x000fe20000410000 */
[----:B------:R-:W-:Y:S01]  /*7160*/  @P6 IADD3 R12, P1, R3, R234, RZ ;  /* 0x000000ea030c6210 */ /* 0x000fe20007f3e0ff */
[----:B------:R-:W-:Y:S01]  /*7170*/  FMUL.FTZ R53, R53, c[0x0][0x320] ;  /* 0x0000c80035357a20 */ /* 0x000fe20000410000 */
[----:B------:R-:W-:Y:S01]  /*7180*/  IADD3 R0, R0, -c[0x0][0x168], RZ ;  /* 0x80005a0000007a10 */ /* 0x000fe20007ffe0ff */
[----:B------:R-:W-:Y:S02]  /*7190*/  FMUL.FTZ R54, R54, c[0x0][0x320] ;  /* 0x0000c80036367a20 */ /* 0x000fe40000410000 */
[----:B------:R-:W-:Y:S01]  /*71a0*/  MUFU.TANH R246, R45 ;  /* 0x0000002d00f67308 */ /* 0x000fe20000002400 */
[C---:B------:R-:W-:Y:S01]  /*71b0*/  IADD3 R3, R0.reuse, R16, RZ ;  /* 0x0000001000037210 */ /* 0x040fe20007ffe0ff */
[----:B------:R-:W-:Y:S02]  /*71c0*/  IMAD.IADD R8, R0, 0x1, R14 ;  /* 0x0000000100087824 */ /* 0x000fe400078e020e */
[----:B------:R-:W-:Y:S01]  /*71d0*/  @P6 IMAD.X R14, R9, 0x1, R224, P1 ;  /* 0x00000001090e6824 */ /* 0x000fe200008e06e0 */
[----:B-1----:R-:W-:Y:S01]  /*71e0*/  @P6 LEA R28, P1, R12, c[0x0][0x1c8], 0x1 ;  /* 0x000072000c1c6a11 */ /* 0x002fe200078208ff */
[----:B------:R-:W-:Y:S01]  /*71f0*/  IMAD.IADD R2, R0, 0x1, R17 ;  /* 0x0000000100027824 */ /* 0x000fe200078e0211 */
[----:B------:R-:W-:Y:S01]  /*7200*/  ISETP.GT.AND P0, PT, R8, RZ, PT ;  /* 0x000000ff0800720c */ /* 0x000fe20003f04270 */
[----:B------:R-:W-:Y:S01]  /*7210*/  FMUL.FTZ R59, R59, c[0x0][0x320] ;  /* 0x0000c8003b3b7a20 */ /* 0x000fe20000410000 */
[----:B------:R-:W-:Y:S01]  /*7220*/  @P6 LEA.HI.X R29, R12, c[0x0][0x1cc], R14, 0x1, P1 ;  /* 0x000073000c1d6a11 */ /* 0x000fe200008f0c0e */
[----:B------:R1:W-:Y:S01]  /*7230*/  MUFU.TANH R224, R44 ;  /* 0x0000002c00e07308 */ /* 0x0003e20000002400 */
[----:B------:R-:W-:Y:S01]  /*7240*/  FSEL R12, R228, -INF , P0 ;  /* 0xff800000e40c7808 */ /* 0x000fe20000000000 */
[----:B------:R-:W-:Y:S01]  /*7250*/  FMUL.FTZ R63, R63, c[0x0][0x320] ;  /* 0x0000c8003f3f7a20 */ /* 0x000fe20000410000 */
[----:B------:R-:W-:Y:S01]  /*7260*/  ISETP.GT.AND P1, PT, R8, 0x1, PT ;  /* 0x000000010800780c */ /* 0x000fe20003f24270 */
[----:B--2---:R-:W-:Y:S01]  /*7270*/  FMUL.FTZ R27, R55, c[0x0][0x320] ;  /* 0x0000c800371b7a20 */ /* 0x004fe20000410000 */
[----:B------:R-:W-:Y:S01]  /*7280*/  ISETP.GT.AND P0, PT, R3, RZ, PT ;  /* 0x000000ff0300720c */ /* 0x000fe20003f04270 */
[----:B------:R-:W-:Y:S01]  /*7290*/  FMUL.FTZ R4, R64, c[0x0][0x320] ;  /* 0x0000c80040047a20 */ /* 0x000fe20000410000 */
[----:B------:R-:W-:Y:S01]  /*72a0*/  IADD3 R0, R0, R15, RZ ;  /* 0x0000000f00007210 */ /* 0x000fe20007ffe0ff */
[----:B------:R-:W-:Y:S01]  /*72b0*/  FMUL.FTZ R5, R65, c[0x0][0x320] ;  /* 0x0000c80041057a20 */ /* 0x000fe20000410000 */
[----:B------:R-:W-:Y:S01]  /*72c0*/  FSEL R13, R227, -INF , P1 ;  /* 0xff800000e30d7808 */ /* 0x000fe20000800000 */
[----:B------:R-:W2:Y:S01]  /*72d0*/  MUFU.TANH R39, R39 ;  /* 0x0000002700277308 */ /* 0x000ea20000002400 */
[----:B------:R-:W-:Y:S01]  /*72e0*/  ISETP.GT.AND P1, PT, R3, 0x1, PT ;  /* 0x000000010300780c */ /* 0x000fe20003f24270 */
[----:B------:R-:W-:Y:S01]  /*72f0*/  FMUL.FTZ R61, R61, c[0x0][0x320] ;  /* 0x0000c8003d3d7a20 */ /* 0x000fe20000410000 */
[----:B---3--:R-:W-:Y:S01]  /*7300*/  FSEL R15, R231, -INF , P0 ;  /* 0xff800000e70f7808 */ /* 0x008fe20000000000 */
[----:B------:R-:W-:Y:S01]  /*7310*/  FMUL.FTZ R56, R56, c[0x0][0x320] ;  /* 0x0000c80038387a20 */ /* 0x000fe20000410000 */
[----:B------:R-:W-:Y:S01]  /*7320*/  ISETP.GT.AND P0, PT, R2, RZ, PT ;  /* 0x000000ff0200720c */ /* 0x000fe20003f04270 */
[----:B------:R-:W-:Y:S01]  /*7330*/  FMUL.FTZ R57, R57, c[0x0][0x320] ;  /* 0x0000c80039397a20 */ /* 0x000fe20000410000 */
[----:B------:R-:W-:Y:S01]  /*7340*/  FSEL R16, R230, -INF , P1 ;  /* 0xff800000e6107808 */ /* 0x000fe20000800000 */
[----:B------:R-:W-:Y:S01]  /*7350*/  FMUL.FTZ R60, R60, c[0x0][0x320] ;  /* 0x0000c8003c3c7a20 */ /* 0x000fe20000410000 */
[----:B------:R-:W-:Y:S01]  /*7360*/  FSEL R17, R229, -INF , P0 ;  /* 0xff800000e5117808 */ /* 0x000fe20000000000 */
[----:B------:R-:W-:Y:S01]  /*7370*/  MUFU.TANH R61, R61 ;  /* 0x0000003d003d7308 */ /* 0x000fe20000002400 */
[----:B------:R-:W-:Y:S01]  /*7380*/  ISETP.GT.AND P0, PT, R0, RZ, PT ;  /* 0x000000ff0000720c */ /* 0x000fe20003f04270 */
[----:B------:R-:W-:Y:S01]  /*7390*/  FMUL.FTZ R58, R58, c[0x0][0x320] ;  /* 0x0000c8003a3a7a20 */ /* 0x000fe20000410000 */
[----:B------:R-:W-:Y:S01]  /*73a0*/  ISETP.GT.AND P1, PT, R2, 0x1, PT ;  /* 0x000000010200780c */ /* 0x000fe20003f24270 */
[----:B------:R-:W-:Y:S01]  /*73b0*/  FMUL.FTZ R62, R62, c[0x0][0x320] ;  /* 0x0000c8003e3e7a20 */ /* 0x000fe20000410000 */
[----:B------:R-:W-:Y:S02]  /*73c0*/  FSEL R25, R223, -INF , P0 ;  /* 0xff800000df197808 */ /* 0x000fe40000000000 */
[----:B------:R-:W-:Y:S02]  /*73d0*/  FSEL R18, R226, -INF , P1 ;  /* 0xff800000e2127808 */ /* 0x000fe40000800000 */
[----:B------:R-:W-:Y:S01]  /*73e0*/  ISETP.GT.AND P0, PT, R2, 0x8, PT ;  /* 0x000000080200780c */ /* 0x000fe20003f04270 */
[----:B------:R-:W3:Y:S01]  /*73f0*/  MUFU.TANH R42, R42 ;  /* 0x0000002a002a7308 */ /* 0x000ee20000002400 */
[----:B------:R-:W-:Y:S02]  /*7400*/  ISETP.GT.AND P1, PT, R0, 0x1, PT ;  /* 0x000000010000780c */ /* 0x000fe40003f24270 */
[----:B-----5:R-:W-:Y:S02]  /*7410*/  FSEL R20, R110, -INF , P0 ;  /* 0xff8000006e147808 */ /* 0x020fe40000000000 */
[----:B------:R-:W-:Y:S02]  /*7420*/  ISETP.GT.AND P0, PT, R0, 0x8, PT ;  /* 0x000000080000780c */ /* 0x000fe40003f04270 */
[----:B------:R-:W-:Y:S02]  /*7430*/  FSEL R24, R203, -INF , P1 ;  /* 0xff800000cb187808 */ /* 0x000fe40000800000 */
[----:B------:R-:W-:Y:S01]  /*7440*/  ISETP.GT.AND P1, PT, R2, 0x9, PT ;  /* 0x000000090200780c */ /* 0x000fe20003f24270 */
[----:B------:R-:W-:Y:S01]  /*7450*/  MUFU.TANH R43, R43 ;  /* 0x0000002b002b7308 */ /* 0x000fe20000002400 */
[----:B------:R-:W-:Y:S02]  /*7460*/  FSEL R26, R108, -INF , P0 ;  /* 0xff8000006c1a7808 */ /* 0x000fe40000000000 */
[----:B------:R-:W-:Y:S02]  /*7470*/  FSEL R22, R109, -INF , P1 ;  /* 0xff8000006d167808 */ /* 0x000fe40000800000 */
[----:B------:R-:W-:Y:S02]  /*7480*/  ISETP.GT.AND P1, PT, R0, 0x9, PT ;  /* 0x000000090000780c */ /* 0x000fe40003f24270 */
[C---:B------:R-:W-:Y:S02]  /*7490*/  ISETP.GT.AND P0, PT, R8.reuse, 0x8, PT ;  /* 0x000000080800780c */ /* 0x040fe40003f04270 */
[----:B------:R-:W-:Y:S01]  /*74a0*/  FSEL R21, R201, -INF , P1 ;  /* 0xff800000c9157808 */ /* 0x000fe20000800000 */
[----:B------:R-:W-:Y:S01]  /*74b0*/  MUFU.TANH R108, R63 ;  /* 0x0000003f006c7308 */ /* 0x000fe20000002400 */
[----:B------:R-:W-:Y:S02]  /*74c0*/  FSEL R9, R199, -INF , P0 ;  /* 0xff800000c7097808 */ /* 0x000fe40000000000 */
[----:B------:R-:W-:Y:S02]  /*74d0*/  ISETP.GT.AND P1, PT, R8, 0x9, PT ;  /* 0x000000090800780c */ /* 0x000fe40003f24270 */
[C---:B------:R-:W-:Y:S02]  /*74e0*/  ISETP.GT.AND P0, PT, R3.reuse, 0x8, PT ;  /* 0x000000080300780c */ /* 0x040fe40003f04270 */
[----:B------:R-:W-:Y:S02]  /*74f0*/  FSEL R10, R198, -INF , P1 ;  /* 0xff800000c60a7808 */ /* 0x000fe40000800000 */
[----:B------:R-:W-:Y:S01]  /*7500*/  FSEL R11, R184, -INF , P0 ;  /* 0xff800000b80b7808 */ /* 0x000fe20000000000 */
[----:B------:R-:W4:Y:S01]  /*7510*/  MUFU.TANH R48, R48 ;  /* 0x0000003000307308 */ /* 0x000f220000002400 */
[----:B------:R-:W-:Y:S02]  /*7520*/  ISETP.GT.AND P1, PT, R3, 0x9, PT ;  /* 0x000000090300780c */ /* 0x000fe40003f24270 */
[C---:B------:R-:W-:Y:S02]  /*7530*/  ISETP.GT.AND P0, PT, R8.reuse, 0x10, PT ;  /* 0x000000100800780c */ /* 0x040fe40003f04270 */
[----:B------:R-:W-:Y:S02]  /*7540*/  FSEL R14, R111, -INF , P1 ;  /* 0xff8000006f0e7808 */ /* 0x000fe40000800000 */
[----:B------:R-:W-:Y:S02]  /*7550*/  FSEL R40, R105, -INF , P0 ;  /* 0xff80000069287808 */ /* 0x000fe40000000000 */
[----:B------:R-:W-:Y:S01]  /*7560*/  ISETP.GT.AND P1, PT, R8, 0x11, PT ;  /* 0x000000110800780c */ /* 0x000fe20003f24270 */
[----:B------:R-:W5:Y:S01]  /*7570*/  MUFU.TANH R49, R49 ;  /* 0x0000003100317308 */ /* 0x000f620000002400 */
[C---:B------:R-:W-:Y:S02]  /*7580*/  ISETP.GT.AND P0, PT, R3.reuse, 0x10, PT ;  /* 0x000000100300780c */ /* 0x040fe40003f04270 */
[----:B------:R-:W-:Y:S02]  /*7590*/  FSEL R41, R104, -INF , P1 ;  /* 0xff80000068297808 */ /* 0x000fe40000800000 */
[----:B------:R-:W-:Y:S02]  /*75a0*/  FSEL R186, R186, -INF , P0 ;  /* 0xff800000baba7808 */ /* 0x000fe40000000000 */
[----:B------:R-:W-:Y:S02]  /*75b0*/  ISETP.GT.AND P0, PT, R2, 0x10, PT ;  /* 0x000000100200780c */ /* 0x000fe40003f04270 */
[----:B------:R-:W-:Y:S01]  /*75c0*/  ISETP.GT.AND P1, PT, R3, 0x11, PT ;  /* 0x000000110300780c */ /* 0x000fe20003f24270 */
[----:B------:R-:W1:Y:S01]  /*75d0*/  MUFU.TANH R7, R52 ;  /* 0x0000003400077308 */ /* 0x000e620000002400 */
[----:B------:R-:W-:Y:S02]  /*75e0*/  FSEL R189, R189, -INF , P0 ;  /* 0xff800000bdbd7808 */ /* 0x000fe40000000000 */
[----:B------:R-:W-:Y:S02]  /*75f0*/  FSEL R188, R188, -INF , P1 ;  /* 0xff800000bcbc7808 */ /* 0x000fe40000800000 */
[----:B------:R-:W-:Y:S02]  /*7600*/  ISETP.GT.AND P0, PT, R0, 0x10, PT ;  /* 0x000000100000780c */ /* 0x000fe40003f04270 */
[----:B------:R-:W-:Y:S02]  /*7610*/  ISETP.GT.AND P1, PT, R2, 0x11, PT ;  /* 0x000000110200780c */ /* 0x000fe40003f24270 */
[----:B------:R-:W-:Y:S01]  /*7620*/  FSEL R193, R193, -INF , P0 ;  /* 0xff800000c1c17808 */ /* 0x000fe20000000000 */
[----:B------:R-:W1:Y:S01]  /*7630*/  MUFU.TANH R6, R53 ;  /* 0x0000003500067308 */ /* 0x000e620000002400 */
[----:B------:R-:W-:Y:S02]  /*7640*/  FSEL R190, R190, -INF , P1 ;  /* 0xff800000bebe7808 */ /* 0x000fe40000800000 */
[----:B------:R-:W-:Y:S02]  /*7650*/  ISETP.GT.AND P1, PT, R0, 0x11, PT ;  /* 0x000000110000780c */ /* 0x000fe40003f24270 */
[----:B------:R-:W-:Y:S02]  /*7660*/  FMNMX.FTZ R105, R12, R100, !PT ;  /* 0x000000640c697209 */ /* 0x000fe40007810000 */
[----:B------:R-:W-:Y:S02]  /*7670*/  ISETP.GT.AND P0, PT, R2, 0x18, PT ;  /* 0x000000180200780c */ /* 0x000fe40003f04270 */
[----:B------:R-:W-:Y:S01]  /*7680*/  FSEL R194, R194, -INF , P1 ;  /* 0xff800000c2c27808 */ /* 0x000fe20000800000 */
[----:B------:R-:W2:Y:S01]  /*7690*/  MUFU.TANH R4, R4 ;  /* 0x0000000400047308 */ /* 0x000ea20000002400 */
[----:B------:R-:W-:Y:S02]  /*76a0*/  FSEL R191, R191, -INF , P0 ;  /* 0xff800000bfbf7808 */ /* 0x000fe40000000000 */
[----:B------:R-:W-:Y:S02]  /*76b0*/  ISETP.GT.AND P1, PT, R2, 0x19, PT ;  /* 0x000000190200780c */ /* 0x000fe40003f24270 */
[----:B------:R-:W-:Y:S02]  /*76c0*/  ISETP.GT.AND P0, PT, R0, 0x18, PT ;  /* 0x000000180000780c */ /* 0x000fe40003f04270 */
[----:B------:R-:W-:Y:S02]  /*76d0*/  FMNMX.FTZ R105, R13, R105, !PT ;  /* 0x000000690d697209 */ /* 0x000fe40007810000 */
[----:B------:R-:W-:Y:S01]  /*76e0*/  FSEL R192, R192, -INF , P1 ;  /* 0xff800000c0c07808 */ /* 0x000fe20000800000 */
[----:B------:R-:W2:Y:S01]  /*76f0*/  MUFU.TANH R5, R5 ;  /* 0x0000000500057308 */ /* 0x000ea20000002400 */
[----:B------:R-:W-:Y:S02]  /*7700*/  FMNMX.FTZ R105, R9, R105, !PT ;  /* 0x0000006909697209 */ /* 0x000fe40007810000 */
[----:B------:R-:W-:Y:S02]  /*7710*/  ISETP.GT.AND P1, PT, R0, 0x19, PT ;  /* 0x000000190000780c */ /* 0x000fe40003f24270 */
[----:B------:R-:W-:Y:S02]  /*7720*/  FSEL R195, R195, -INF , P0 ;  /* 0xff800000c3c37808 */ /* 0x000fe40000000000 */
[----:B------:R-:W-:Y:S02]  /*7730*/  ISETP.GT.AND P0, PT, R8, 0x18, PT ;  /* 0x000000180800780c */ /* 0x000fe40003f04270 */
[----:B------:R-:W-:Y:S01]  /*7740*/  FMNMX.FTZ R105, R10, R105, !PT ;  /* 0x000000690a697209 */ /* 0x000fe20007810000 */
[----:B------:R-:W2:Y:S01]  /*7750*/  MUFU.TANH R46, R46 ;  /* 0x0000002e002e7308 */ /* 0x000ea20000002400 */
[----:B-1----:R-:W-:Y:S02]  /*7760*/  FSEL R44, R103, -INF , P0 ;  /* 0xff800000672c7808 */ /* 0x002fe40000000000 */
[----:B------:R-:W-:Y:S02]  /*7770*/  ISETP.GT.AND P0, PT, R3, 0x18, PT ;  /* 0x000000180300780c */ /* 0x000fe40003f04270 */
[----:B------:R-:W-:Y:S02]  /*7780*/  FSEL R196, R196, -INF , P1 ;  /* 0xff800000c4c47808 */ /* 0x000fe40000800000 */
[----:B------:R-:W-:Y:S02]  /*7790*/  ISETP.GT.AND P1, PT, R8, 0x19, PT ;  /* 0x000000190800780c */ /* 0x000fe40003f24270 */
[----:B------:R-:W-:Y:S01]  /*77a0*/  FSEL R185, R185, -INF , P0 ;  /* 0xff800000b9b97808 */ /* 0x000fe20000000000 */
[----:B------:R-:W1:Y:S01]  /*77b0*/  MUFU.TANH R50, R50 ;  /* 0x0000003200327308 */ /* 0x000e620000002400 */
[----:B------:R-:W-:Y:S02]  /*77c0*/  FSEL R45, R102, -INF , P1 ;  /* 0xff800000662d7808 */ /* 0x000fe40000800000 */
[----:B------:R-:W-:Y:S02]  /*77d0*/  ISETP.GT.AND P1, PT, R3, 0x19, PT ;  /* 0x000000190300780c */ /* 0x000fe40003f24270 */
[----:B------:R-:W-:Y:S02]  /*77e0*/  FMNMX.FTZ R105, R40, R105, !PT ;  /* 0x0000006928697209 */ /* 0x000fe40007810000 */
[C---:B------:R-:W-:Y:S02]  /*77f0*/  ISETP.GT.AND P0, PT, R8.reuse, 0x20, PT ;  /* 0x000000200800780c */ /* 0x040fe40003f04270 */
[----:B------:R-:W-:Y:S01]  /*7800*/  FSEL R187, R187, -INF , P1 ;  /* 0xff800000bbbb7808 */ /* 0x000fe20000800000 */
[----:B------:R-:W1:Y:S01]  /*7810*/  MUFU.TANH R51, R51 ;  /* 0x0000003300337308 */ /* 0x000e620000002400 */
[----:B------:R-:W-:Y:S02]  /*7820*/  ISETP.GT.AND P1, PT, R8, 0x21, PT ;  /* 0x000000210800780c */ /* 0x000fe40003f24270 */
[----:B------:R-:W-:Y:S02]  /*7830*/  FSEL R197, R197, -INF , P0 ;  /* 0xff800000c5c57808 */ /* 0x000fe40000000000 */
        /* <DEDUP_REMOVED lines=8> */
[----:B--2---:R-:W-:Y:S01]  /*78c0*/  FSEL R223, R39, -INF , P1 ;  /* 0xff80000027df7808 */ /* 0x004fe20000800000 */
[----:B------:R-:W2:Y:S01]  /*78d0*/  MUFU.TANH R27, R27 ;  /* 0x0000001b001b7308 */ /* 0x000ea20000002400 */
[----:B------:R-:W-:Y:S02]  /*78e0*/  ISETP.GT.AND P1, PT, R2, 0x21, PT ;  /* 0x000000210200780c */ /* 0x000fe40003f24270 */
[----:B------:R-:W-:Y:S02]  /*78f0*/  FSEL R225, R225, -INF , P0 ;  /* 0xff800000e1e17808 */ /* 0x000fe40000000000 */
[----:B------:R-:W-:Y:S02]  /*7900*/  FMNMX.FTZ R105, R45, R105, !PT ;  /* 0x000000692d697209 */ /* 0x000fe40007810000 */
[----:B------:R-:W-:Y:S02]  /*7910*/  ISETP.GT.AND P0, PT, R0, 0x20, PT ;  /* 0x000000200000780c */ /* 0x000fe40003f04270 */
[----:B------:R-:W-:Y:S01]  /*7920*/  FSEL R232, R38, -INF , P1 ;  /* 0xff80000026e87808 */ /* 0x000fe20000800000 */
[----:B------:R-:W-:Y:S01]  /*7930*/  MUFU.TANH R56, R56 ;  /* 0x0000003800387308 */ /* 0x000fe20000002400 */
[----:B------:R-:W-:Y:S02]  /*7940*/  ISETP.GT.AND P1, PT, R0, 0x21, PT ;  /* 0x000000210000780c */ /* 0x000fe40003f24270 */
[----:B---3--:R-:W-:Y:S02]  /*7950*/  FSEL R239, R42, -INF , P0 ;  /* 0xff8000002aef7808 */ /* 0x008fe40000000000 */
[----:B------:R-:W-:Y:S02]  /*7960*/  ISETP.GT.AND P0, PT, R8, 0x28, PT ;  /* 0x000000280800780c */ /* 0x000fe40003f04270 */
[----:B------:R-:W-:Y:S02]  /*7970*/  FMNMX.FTZ R105, R197, R105, !PT ;  /* 0x00000069c5697209 */ /* 0x000fe40007810000 */
[----:B----4-:R-:W-:Y:S01]  /*7980*/  FSEL R198, R48, -INF , P0 ;  /* 0xff80000030c67808 */ /* 0x010fe20000000000 */
[----:B------:R-:W-:Y:S01]  /*7990*/  MUFU.TANH R57, R57 ;  /* 0x0000003900397308 */ /* 0x000fe20000002400 */
[----:B------:R-:W-:Y:S02]  /*79a0*/  FSEL R250, R43, -INF , P1 ;  /* 0xff8000002bfa7808 */ /* 0x000fe40000800000 */
[----:B------:R-:W-:Y:S02]  /*79b0*/  FMNMX.FTZ R105, R200, R105, !PT ;  /* 0x00000069c8697209 */ /* 0x000fe40007810000 */
[----:B------:R-:W-:Y:S02]  /*79c0*/  ISETP.GT.AND P1, PT, R8, 0x29, PT ;  /* 0x000000290800780c */ /* 0x000fe40003f24270 */
[----:B------:R-:W-:Y:S02]  /*79d0*/  FMNMX.FTZ R105, R198, R105, !PT ;  /* 0x00000069c6697209 */ /* 0x000fe40007810000 */
[----:B-----5:R-:W-:Y:S01]  /*79e0*/  FSEL R201, R49, -INF , P1 ;  /* 0xff80000031c97808 */ /* 0x020fe20000800000 */
[----:B------:R-:W-:Y:S01]  /*79f0*/  MUFU.TANH R60, R60 ;  /* 0x0000003c003c7308 */ /* 0x000fe20000002400 */
[C---:B------:R-:W-:Y:S02]  /*7a00*/  ISETP.GT.AND P0, PT, R8.reuse, 0x30, PT ;  /* 0x000000300800780c */ /* 0x040fe40003f04270 */
[----:B------:R-:W-:Y:S02]  /*7a10*/  ISETP.GT.AND P1, PT, R8, 0x31, PT ;  /* 0x000000310800780c */ /* 0x000fe40003f24270 */
[----:B------:R-:W-:Y:S01]  /*7a20*/  FSEL R251, R7, -INF , P0 ;  /* 0xff80000007fb7808 */ /* 0x000fe20000000000 */
[----:B------:R-:W-:Y:S01]  /*7a30*/  FMUL.FTZ R7, R66, c[0x0][0x320] ;  /* 0x0000c80042077a20 */ /* 0x000fe20000410000 */
[----:B------:R-:W-:Y:S02]  /*7a40*/  FMNMX.FTZ R105, R201, R105, !PT ;  /* 0x00000069c9697209 */ /* 0x000fe40007810000 */
[----:B------:R-:W-:Y:S01]  /*7a50*/  FSEL R227, R6, -INF , P1 ;  /* 0xff80000006e37808 */ /* 0x000fe20000800000 */
[----:B------:R-:W-:Y:S01]  /*7a60*/  MUFU.TANH R47, R47 ;  /* 0x0000002f002f7308 */ /* 0x000fe20000002400 */
[C---:B------:R-:W-:Y:S02]  /*7a70*/  ISETP.GT.AND P0, PT, R8.reuse, 0x38, PT ;  /* 0x000000380800780c */ /* 0x040fe40003f04270 */
[----:B------:R-:W-:Y:S02]  /*7a80*/  FMNMX.FTZ R105, R251, R105, !PT ;  /* 0x00000069fb697209 */ /* 0x000fe40007810000 */
[----:B------:R-:W-:Y:S01]  /*7a90*/  ISETP.GT.AND P1, PT, R8, 0x39, PT ;  /* 0x000000390800780c */ /* 0x000fe20003f24270 */
[----:B------:R-:W-:Y:S01]  /*7aa0*/  FMUL.FTZ R8, R67, c[0x0][0x320] ;  /* 0x0000c80043087a20 */ /* 0x000fe20000410000 */
[----:B------:R-:W-:Y:S02]  /*7ab0*/  FSEL R231, R4, -INF , P0 ;  /* 0xff80000004e77808 */ /* 0x000fe40000000000 */
[----:B------:R-:W-:Y:S01]  /*7ac0*/  FMNMX.FTZ R105, R227, R105, !PT ;  /* 0x00000069e3697209 */ /* 0x000fe20007810000 */
[----:B------:R-:W3:Y:S01]  /*7ad0*/  MUFU.TANH R7, R7 ;  /* 0x0000000700077308 */ /* 0x000ee20000002400 */
[----:B------:R-:W-:Y:S02]  /*7ae0*/  FSEL R230, R5, -INF , P1 ;  /* 0xff80000005e67808 */ /* 0x000fe40000800000 */
[----:B------:R-:W-:Y:S02]  /*7af0*/  FMNMX.FTZ R105, R231, R105, !PT ;  /* 0x00000069e7697209 */ /* 0x000fe40007810000 */
[----:B------:R-:W-:Y:S02]  /*7b00*/  FMNMX.FTZ R4, R15, R101, !PT ;  /* 0x000000650f047209 */ /* 0x000fe40007810000 */
[----:B------:R-:W-:Y:S02]  /*7b10*/  FMNMX.FTZ R105, R230, R105, !PT ;  /* 0x00000069e6697209 */ /* 0x000fe40007810000 */
[----:B------:R-:W-:Y:S01]  /*7b20*/  FMNMX.FTZ R4, R16, R4, !PT ;  /* 0x0000000410047209 */ /* 0x000fe20007810000 */
[----:B------:R-:W4:Y:S01]  /*7b30*/  MUFU.TANH R8, R8 ;  /* 0x0000000800087308 */ /* 0x000f220000002400 */
[----:B------:R-:W-:Y:S01]  /*7b40*/  FMNMX.FTZ R5, R17, R106, !PT ;  /* 0x0000006a11057209 */ /* 0x000fe20007810000 */
[----:B------:R-:W5:Y:S01]  /*7b50*/  SHFL.BFLY PT, R6, R105, 0x2, 0x1f ;  /* 0x0c401f0069067f89 */ /* 0x000f6200000e0000 */
[----:B------:R-:W-:Y:S02]  /*7b60*/  FMNMX.FTZ R4, R11, R4, !PT ;  /* 0x000000040b047209 */ /* 0x000fe40007810000 */
[----:B------:R-:W-:Y:S02]  /*7b70*/  ISETP.GT.AND P0, PT, R2, 0x28, PT ;  /* 0x000000280200780c */ /* 0x000fe40003f04270 */
[----:B------:R-:W-:Y:S02]  /*7b80*/  FMNMX.FTZ R4, R14, R4, !PT ;  /* 0x000000040e047209 */ /* 0x000fe40007810000 */
[----:B------:R-:W-:Y:S01]  /*7b90*/  ISETP.GT.AND P1, PT, R2, 0x29, PT ;  /* 0x000000290200780c */ /* 0x000fe20003f24270 */
[----:B------:R-:W2:Y:S01]  /*7ba0*/  MUFU.TANH R58, R58 ;  /* 0x0000003a003a7308 */ /* 0x000ea20000002400 */
[----:B------:R-:W-:Y:S02]  /*7bb0*/  FMNMX.FTZ R4, R186, R4, !PT ;  /* 0x00000004ba047209 */ /* 0x000fe40007810000 */
[----:B------:R-:W-:Y:S02]  /*7bc0*/  FMNMX.FTZ R5, R18, R5, !PT ;  /* 0x0000000512057209 */ /* 0x000fe40007810000 */
[----:B------:R-:W-:Y:S02]  /*7bd0*/  FSEL R224, R224, -INF , P0 ;  /* 0xff800000e0e07808 */ /* 0x000fe40000000000 */
[----:B------:R-:W-:Y:S02]  /*7be0*/  FMNMX.FTZ R4, R188, R4, !PT ;  /* 0x00000004bc047209 */ /* 0x000fe40007810000 */
[----:B------:R-:W-:Y:S01]  /*7bf0*/  ISETP.GT.AND P0, PT, R0, 0x28, PT ;  /* 0x000000280000780c */ /* 0x000fe20003f04270 */
[----:B------:R-:W-:Y:S01]  /*7c00*/  MUFU.TANH R62, R62 ;  /* 0x0000003e003e7308 */ /* 0x000fe20000002400 */
[----:B------:R-:W-:Y:S02]  /*7c10*/  FSEL R246, R246, -INF , P1 ;  /* 0xff800000f6f67808 */ /* 0x000fe40000800000 */
[----:B------:R-:W-:Y:S02]  /*7c20*/  ISETP.GT.AND P1, PT, R3, 0x28, PT ;  /* 0x000000280300780c */ /* 0x000fe40003f24270 */
[----:B------:R-:W-:Y:S02]  /*7c30*/  FMNMX.FTZ R5, R20, R5, !PT ;  /* 0x0000000514057209 */ /* 0x000fe40007810000 */
[----:B------:R-:W-:Y:S02]  /*7c40*/  FMNMX.FTZ R4, R185, R4, !PT ;  /* 0x00000004b9047209 */ /* 0x000fe40007810000 */
[----:B------:R-:W-:Y:S02]  /*7c50*/  FSEL R240, R46, -INF , P0 ;  /* 0xff8000002ef07808 */ /* 0x000fe40000000000 */
[C---:B------:R-:W-:Y:S02]  /*7c60*/  ISETP.GT.AND P0, PT, R3.reuse, 0x29, PT ;  /* 0x000000290300780c */ /* 0x040fe40003f04270 */
[----:B-1----:R-:W-:Y:S02]  /*7c70*/  FSEL R199, R50, -INF , P1 ;  /* 0xff80000032c77808 */ /* 0x002fe40000800000 */
[----:B------:R-:W-:Y:S02]  /*7c80*/  ISETP.GT.AND P1, PT, R3, 0x30, PT ;  /* 0x000000300300780c */ /* 0x000fe40003f24270 */
[----:B------:R-:W-:Y:S02]  /*7c90*/  FMNMX.FTZ R5, R22, R5, !PT ;  /* 0x0000000516057209 */ /* 0x000fe40007810000 */
[----:B------:R-:W-:Y:S02]  /*7ca0*/  FMNMX.FTZ R4, R187, R4, !PT ;  /* 0x00000004bb047209 */ /* 0x000fe40007810000 */
[----:B------:R-:W-:Y:S02]  /*7cb0*/  FSEL R203, R51, -INF , P0 ;  /* 0xff80000033cb7808 */ /* 0x000fe40000000000 */
[C---:B------:R-:W-:Y:S02]  /*7cc0*/  ISETP.GT.AND P0, PT, R3.reuse, 0x31, PT ;  /* 0x000000310300780c */ /* 0x040fe40003f04270 */
[----:B------:R-:W-:Y:S02]  /*7cd0*/  FSEL R226, R54, -INF , P1 ;  /* 0xff80000036e27808 */ /* 0x000fe40000800000 */
[----:B------:R-:W-:Y:S02]  /*7ce0*/  ISETP.GT.AND P1, PT, R3, 0x38, PT ;  /* 0x000000380300780c */ /* 0x000fe40003f24270 */
[----:B--2---:R-:W-:Y:S02]  /*7cf0*/  FSEL R64, R27, -INF , P0 ;  /* 0xff8000001b407808 */ /* 0x004fe40000000000 */
[----:B------:R-:W-:Y:S02]  /*7d00*/  ISETP.GT.AND P0, PT, R3, 0x39, PT ;  /* 0x000000390300780c */ /* 0x000fe40003f04270 */
[----:B-----5:R-:W-:Y:S02]  /*7d10*/  FMNMX.FTZ R105, R105, R6, !PT ;  /* 0x0000000669697209 */ /* 0x020fe40007810000 */
[----:B------:R-:W-:Y:S02]  /*7d20*/  FMNMX.FTZ R3, R222, R4, !PT ;  /* 0x00000004de037209 */ /* 0x000fe40007810000 */
[----:B------:R-:W-:Y:S02]  /*7d30*/  FMNMX.FTZ R4, R189, R5, !PT ;  /* 0x00000005bd047209 */ /* 0x000fe40007810000 */
[----:B---3--:R-:W-:Y:S02]  /*7d40*/  FSEL R252, R7, -INF , P1 ;  /* 0xff80000007fc7808 */ /* 0x008fe40000800000 */
[----:B------:R-:W-:Y:S01]  /*7d50*/  FMNMX.FTZ R4, R190, R4, !PT ;  /* 0x00000004be047209 */ /* 0x000fe20007810000 */
[----:B------:R-:W1:Y:S01]  /*7d60*/  SHFL.BFLY PT, R7, R105, 0x1, 0x1f ;  /* 0x0c201f0069077f89 */ /* 0x000e6200000e0000 */
[----:B------:R-:W-:Y:S02]  /*7d70*/  FMNMX.FTZ R5, R25, R107, !PT ;  /* 0x0000006b19057209 */ /* 0x000fe40007810000 */
[----:B------:R-:W-:Y:S02]  /*7d80*/  FMNMX.FTZ R4, R191, R4, !PT ;  /* 0x00000004bf047209 */ /* 0x000fe40007810000 */
[----:B------:R-:W-:Y:S02]  /*7d90*/  FMNMX.FTZ R5, R24, R5, !PT ;  /* 0x0000000518057209 */ /* 0x000fe40007810000 */
[----:B------:R-:W-:Y:S02]  /*7da0*/  FMNMX.FTZ R4, R192, R4, !PT ;  /* 0x00000004c0047209 */ /* 0x000fe40007810000 */
[----:B------:R-:W-:Y:S02]  /*7db0*/  FMNMX.FTZ R5, R26, R5, !PT ;  /* 0x000000051a057209 */ /* 0x000fe40007810000 */
[----:B------:R-:W-:Y:S02]  /*7dc0*/  FMNMX.FTZ R4, R225, R4, !PT ;  /* 0x00000004e1047209 */ /* 0x000fe40007810000 */
[----:B------:R-:W-:Y:S02]  /*7dd0*/  FMNMX.FTZ R5, R21, R5, !PT ;  /* 0x0000000515057209 */ /* 0x000fe40007810000 */
[----:B----4-:R-:W-:Y:S02]  /*7de0*/  FSEL R247, R8, -INF , P0 ;  /* 0xff80000008f77808 */ /* 0x010fe40000000000 */
[----:B------:R-:W-:Y:S01]  /*7df0*/  FMNMX.FTZ R5, R193, R5, !PT ;  /* 0x00000005c1057209 */ /* 0x000fe20007810000 */
[----:B------:R-:W2:Y:S01]  /*7e00*/  MUFU.TANH R8, R59 ;  /* 0x0000003b00087308 */ /* 0x000ea20000002400 */
[----:B------:R-:W-:Y:S02]  /*7e10*/  ISETP.GT.AND P1, PT, R2, 0x30, PT ;  /* 0x000000300200780c */ /* 0x000fe40003f24270 */
[----:B------:R-:W-:Y:S02]  /*7e20*/  FMNMX.FTZ R4, R232, R4, !PT ;  /* 0x00000004e8047209 */ /* 0x000fe40007810000 */
[----:B------:R-:W-:Y:S02]  /*7e30*/  ISETP.GT.AND P0, PT, R2, 0x31, PT ;  /* 0x000000310200780c */ /* 0x000fe40003f04270 */
[----:B------:R-:W-:Y:S02]  /*7e40*/  FSEL R248, R56, -INF , P1 ;  /* 0xff80000038f87808 */ /* 0x000fe40000800000 */
[----:B------:R-:W-:Y:S02]  /*7e50*/  FSEL R245, R57, -INF , P0 ;  /* 0xff80000039f57808 */ /* 0x000fe40000000000 */
[C---:B------:R-:W-:Y:S02]  /*7e60*/  ISETP.GT.AND P0, PT, R2.reuse, 0x39, PT ;  /* 0x000000390200780c */ /* 0x040fe40003f04270 */
[----:B------:R-:W-:Y:S02]  /*7e70*/  ISETP.GT.AND P1, PT, R2, 0x38, PT ;  /* 0x000000380200780c */ /* 0x000fe40003f24270 */
[----:B------:R-:W-:Y:S02]  /*7e80*/  FMNMX.FTZ R2, R224, R4, !PT ;  /* 0x00000004e0027209 */ /* 0x000fe40007810000 */
[----:B------:R-:W-:Y:S02]  /*7e90*/  FMNMX.FTZ R4, R194, R5, !PT ;  /* 0x00000005c2047209 */ /* 0x000fe40007810000 */
[----:B------:R-:W-:Y:S02]  /*7ea0*/  FMNMX.FTZ R3, R223, R3, !PT ;  /* 0x00000003df037209 */ /* 0x000fe40007810000 */
[----:B------:R-:W-:Y:S02]  /*7eb0*/  FMNMX.FTZ R4, R195, R4, !PT ;  /* 0x00000004c3047209 */ /* 0x000fe40007810000 */
[----:B-1----:R-:W-:Y:S02]  /*7ec0*/  FMNMX.FTZ R105, R105, R7, !PT ;  /* 0x0000000769697209 */ /* 0x002fe40007810000 */
[----:B------:R-:W-:Y:S02]  /*7ed0*/  FSEL R243, R60, -INF , P1 ;  /* 0xff8000003cf37808 */ /* 0x000fe40000800000 */
[----:B------:R-:W-:Y:S01]  /*7ee0*/  ISETP.GT.AND P1, PT, R0, 0x29, PT ;  /* 0x000000290000780c */ /* 0x000fe20003f24270 */
[----:B------:R-:W-:Y:S01]  /*7ef0*/  FMUL.FTZ R109, R105, c[0x0][0x2d0] ;  /* 0x0000b400696d7a20 */ /* 0x000fe20000410000 */
[----:B------:R-:W-:Y:S02]  /*7f00*/  FMNMX.FTZ R3, R199, R3, !PT ;  /* 0x00000003c7037209 */ /* 0x000fe40007810000 */
[----:B------:R-:W-:Y:S02]  /*7f10*/  FMNMX.FTZ R4, R196, R4, !PT ;  /* 0x00000004c4047209 */ /* 0x000fe40007810000 */
[----:B------:R-:W-:Y:S02]  /*7f20*/  FSEL R238, R47, -INF , P1 ;  /* 0xff8000002fee7808 */ /* 0x000fe40000800000 */
[----:B------:R-:W-:Y:S02]  /*7f30*/  FSETP.NEU.FTZ.AND P1, PT, R105, -INF , PT ;  /* 0xff8000006900780b */ /* 0x000fe40003f3d000 */
[----:B------:R-:W-:Y:S02]  /*7f40*/  FMNMX.FTZ R3, R203, R3, !PT ;  /* 0x00000003cb037209 */ /* 0x000fe40007810000 */
[----:B------:R-:W-:Y:S02]  /*7f50*/  FMNMX.FTZ R4, R239, R4, !PT ;  /* 0x00000004ef047209 */ /* 0x000fe40007810000 */
[----:B------:R-:W-:Y:S02]  /*7f60*/  FSEL R109, R109, RZ, P1 ;  /* 0x000000ff6d6d7208 */ /* 0x000fe40000800000 */
[----:B------:R-:W-:Y:S02]  /*7f70*/  FMNMX.FTZ R3, R226, R3, !PT ;  /* 0x00000003e2037209 */ /* 0x000fe40007810000 */
[----:B------:R-:W-:Y:S02]  /*7f80*/  FMNMX.FTZ R4, R250, R4, !PT ;  /* 0x00000004fa047209 */ /* 0x000fe40007810000 */
[----:B------:R-:W-:Y:S02]  /*7f90*/  FMNMX.FTZ R3, R64, R3, !PT ;  /* 0x0000000340037209 */ /* 0x000fe40007810000 */
[----:B------:R-:W-:Y:S01]  /*7fa0*/  FMNMX.FTZ R5, R240, R4, !PT ;  /* 0x00000004f0057209 */ /* 0x000fe20007810000 */
[--C-:B------:R-:W-:Y:S01]  /*7fb0*/  FFMA.FTZ R4, R12, c[0x0][0x2d0], -R109.reuse ;  /* 0x0000b4000c047a23 */ /* 0x100fe2000001086d */
[----:B------:R-:W-:Y:S02]  /*7fc0*/  FMNMX.FTZ R3, R252, R3, !PT ;  /* 0x00000003fc037209 */ /* 0x000fe40007810000 */
[----:B------:R-:W-:Y:S01]  /*7fd0*/  FSEL R244, R61, -INF , P0 ;  /* 0xff8000003df47808 */ /* 0x000fe20000000000 */
[----:B------:R1:W-:Y:S01]  /*7fe0*/  MUFU.EX2 R234, R4 ;  /* 0x0000000400ea7308 */ /* 0x0003e20000000800 */
[----:B------:R-:W-:Y:S02]  /*7ff0*/  FMNMX.FTZ R3, R247, R3, !PT ;  /* 0x00000003f7037209 */ /* 0x000fe40007810000 */
[----:B------:R-:W-:Y:S02]  /*8000*/  ISETP.GT.AND P0, PT, R0, 0x30, PT ;  /* 0x000000300000780c */ /* 0x000fe40003f04270 */
[----:B------:R-:W-:Y:S01]  /*8010*/  FMNMX.FTZ R5, R238, R5, !PT ;  /* 0x00000005ee057209 */ /* 0x000fe20007810000 */
[----:B------:R-:W3:Y:S01]  /*8020*/  SHFL.BFLY PT, R6, R3, 0x2, 0x1f ;  /* 0x0c401f0003067f89 */ /* 0x000ee200000e0000 */
[----:B------:R-:W-:Y:S02]  /*8030*/  FSEL R228, R58, -INF , P0 ;  /* 0xff8000003ae47808 */ /* 0x000fe40000000000 */
[----:B------:R-:W-:Y:S02]  /*8040*/  FMNMX.FTZ R2, R246, R2, !PT ;  /* 0x00000002f6027209 */ /* 0x000fe40007810000 */
[----:B------:R-:W-:Y:S02]  /*8050*/  ISETP.GT.AND P0, PT, R0, 0x31, PT ;  /* 0x000000310000780c */ /* 0x000fe40003f04270 */
[----:B------:R-:W-:Y:S02]  /*8060*/  FMNMX.FTZ R2, R248, R2, !PT ;  /* 0x00000002f8027209 */ /* 0x000fe40007810000 */
[----:B--2---:R-:W-:Y:S02]  /*8070*/  FSEL R242, R8, -INF , P0 ;  /* 0xff80000008f27808 */ /* 0x004fe40000000000 */
[----:B------:R-:W-:Y:S02]  /*8080*/  FMNMX.FTZ R2, R245, R2, !PT ;  /* 0x00000002f5027209 */ /* 0x000fe40007810000 */
[----:B------:R-:W-:Y:S02]  /*8090*/  ISETP.GT.AND P0, PT, R0, 0x38, PT ;  /* 0x000000380000780c */ /* 0x000fe40003f04270 */
[----:B------:R-:W-:Y:S02]  /*80a0*/  FMNMX.FTZ R2, R243, R2, !PT ;  /* 0x00000002f3027209 */ /* 0x000fe40007810000 */
[----:B------:R-:W-:Y:S02]  /*80b0*/  FSEL R249, R62, -INF , P0 ;  /* 0xff8000003ef97808 */ /* 0x000fe40000000000 */
[----:B-1----:R-:W-:Y:S01]  /*80c0*/  FMNMX.FTZ R4, R228, R5, !PT ;  /* 0x00000005e4047209 */ /* 0x002fe20007810000 */
[----:B------:R-:W-:Y:S01]  /*80d0*/  FFMA.FTZ R5, R13, c[0x0][0x2d0], -R109 ;  /* 0x0000b4000d057a23 */ /* 0x000fe2000001086d */
[----:B------:R-:W-:Y:S02]  /*80e0*/  FMNMX.FTZ R2, R244, R2, !PT ;  /* 0x00000002f4027209 */ /* 0x000fe40007810000 */
[----:B------:R-:W-:Y:S01]  /*80f0*/  ISETP.GT.AND P0, PT, R0, 0x39, PT ;  /* 0x000000390000780c */ /* 0x000fe20003f04270 */
[----:B------:R1:W2:Y:S01]  /*8100*/  MUFU.EX2 R236, R5 ;  /* 0x0000000500ec7308 */ /* 0x0002a20000000800 */
[----:B---3--:R-:W-:Y:S01]  /*8110*/  FMNMX.FTZ R3, R3, R6, !PT ;  /* 0x0000000603037209 */ /* 0x008fe20007810000 */
[----:B------:R-:W3:Y:S01]  /*8120*/  SHFL.BFLY PT, R103, R2, 0x2, 0x1f ;  /* 0x0c401f0002677f89 */ /* 0x000ee200000e0000 */
[----:B------:R-:W-:Y:S02]  /*8130*/  FMNMX.FTZ R0, R242, R4, !PT ;  /* 0x00000004f2007209 */ /* 0x000fe40007810000 */
[----:B------:R-:W-:Y:S02]  /*8140*/  FSEL R108, R108, -INF , P0 ;  /* 0xff8000006c6c7808 */ /* 0x000fe40000000000 */
[----:B------:R-:W-:Y:S02]  /*8150*/  FMNMX.FTZ R0, R249, R0, !PT ;  /* 0x00000000f9007209 */ /* 0x000fe40007810000 */
[C---:B------:R-:W-:Y:S01]  /*8160*/  @P6 LEA R6, P0, R19.reuse, c[0x0][0x1c8], 0x1 ;  /* 0x0000720013066a11 */ /* 0x040fe200078008ff */
[----:B------:R-:W4:Y:S01]  /*8170*/  SHFL.BFLY PT, R104, R3, 0x1, 0x1f ;  /* 0x0c201f0003687f89 */ /* 0x000f2200000e0000 */
[----:B------:R-:W-:Y:S02]  /*8180*/  FMNMX.FTZ R0, R108, R0, !PT ;  /* 0x000000006c007209 */ /* 0x000fe40007810000 */
[----:B------:R-:W-:Y:S02]  /*8190*/  @P6 LEA.HI.X R7, R19, c[0x0][0x1cc], R37, 0x1, P0 ;  /* 0x0000730013076a11 */ /* 0x000fe400000f0c25 */
[----:B------:R-:W-:Y:S01]  /*81a0*/  @P6 LEA R4, P0, R23, c[0x0][0x1c8], 0x1 ;  /* 0x0000720017046a11 */ /* 0x000fe200078008ff */
[--C-:B-1----:R-:W-:Y:S01]  /*81b0*/  FFMA.FTZ R5, R9, c[0x0][0x2d0], -R109.reuse ;  /* 0x0000b40009057a23 */ /* 0x102fe2000001086d */
[----:B--2---:R-:W-:Y:S02]  /*81c0*/  F2FP.PACK_AB R176, R236, R234 ;  /* 0x000000eaecb0723e */ /* 0x004fe400000000ff */
[----:B---3--:R-:W-:Y:S01]  /*81d0*/  FMNMX.FTZ R103, R2, R103, !PT ;  /* 0x0000006702677209 */ /* 0x008fe20007810000 */
[----:B------:R1:W-:Y:S01]  /*81e0*/  MUFU.EX2 R61, R5 ;  /* 0x00000005003d7308 */ /* 0x0003e20000000800 */
[----:B------:R-:W2:Y:S01]  /*81f0*/  SHFL.BFLY PT, R2, R0, 0x2, 0x1f ;  /* 0x0c401f0000027f89 */ /* 0x000ea200000e0000 */
[----:B----4-:R-:W-:Y:S01]  /*8200*/  FMNMX.FTZ R104, R3, R104, !PT ;  /* 0x0000006803687209 */ /* 0x010fe20007810000 */
[----:B------:R-:W-:Y:S06]  /*8210*/  FFMA.FTZ R3, R10, c[0x0][0x2d0], -R109 ;  /* 0x0000b4000a037a23 */ /* 0x000fec000001086d */
[----:B------:R-:W3:Y:S01]  /*8220*/  SHFL.BFLY PT, R8, R103, 0x1, 0x1f ;  /* 0x0c201f0067087f89 */ /* 0x000ee200000e0000 */
[----:B------:R4:W5:Y:S01]  /*8230*/  MUFU.EX2 R65, R3 ;  /* 0x0000000300417308 */ /* 0x0009620000000800 */
[C---:B------:R-:W-:Y:S01]  /*8240*/  FMUL.FTZ R110, R104.reuse, c[0x0][0x2d0] ;  /* 0x0000b400686e7a20 */ /* 0x040fe20000410000 */
[----:B-1----:R-:W-:Y:S02]  /*8250*/  @P6 LEA.HI.X R5, R23, c[0x0][0x1cc], R36, 0x1, P0 ;  /* 0x0000730017056a11 */ /* 0x002fe400000f0c24 */
[----:B------:R-:W-:Y:S02]  /*8260*/  FSETP.NEU.FTZ.AND P0, PT, R104, -INF , PT ;  /* 0xff8000006800780b */ /* 0x000fe40003f1d000 */
[----:B--2---:R-:W-:Y:S02]  /*8270*/  FMNMX.FTZ R0, R0, R2, !PT ;  /* 0x0000000200007209 */ /* 0x004fe40007810000 */
[----:B------:R-:W-:Y:S02]  /*8280*/  FSEL R110, R110, RZ, P0 ;  /* 0x000000ff6e6e7208 */ /* 0x000fe40000000000 */
[----:B---3--:R-:W-:Y:S03]  /*8290*/  FMNMX.FTZ R103, R103, R8, !PT ;  /* 0x0000000867677209 */ /* 0x008fe60007810000 */
[--C-:B----4-:R-:W-:Y:S01]  /*82a0*/  FFMA.FTZ R3, R15, c[0x0][0x2d0], -R110.reuse ;  /* 0x0000b4000f037a23 */ /* 0x110fe2000001086e */
[----:B-----5:R-:W-:Y:S01]  /*82b0*/  F2FP.PACK_AB R178, R65, R61 ;  /* 0x0000003d41b2723e */ /* 0x020fe200000000ff */
[--C-:B------:R-:W-:Y:S02]  /*82c0*/  FFMA.FTZ R2, R11, c[0x0][0x2d0], -R110.reuse ;  /* 0x0000b4000b027a23 */ /* 0x100fe4000001086e */
[----:B------:R1:W-:Y:S01]  /*82d0*/  MUFU.EX2 R235, R3 ;  /* 0x0000000300eb7308 */ /* 0x0003e20000000800 */
[----:B------:R-:W-:Y:S02]  /*82e0*/  FMUL.FTZ R111, R103, c[0x0][0x2d0] ;  /* 0x0000b400676f7a20 */ /* 0x000fe40000410000 */
[--C-:B------:R-:W-:Y:S07]  /*82f0*/  FFMA.FTZ R8, R14, c[0x0][0x2d0], -R110.reuse ;  /* 0x0000b4000e087a23 */ /* 0x100fee000001086e */
[----:B------:R2:W-:Y:S10]  /*8300*/  MUFU.EX2 R60, R2 ;  /* 0x00000002003c7308 */ /* 0x0005f40000000800 */
[----:B------:R-:W3:Y:S01]  /*8310*/  MUFU.EX2 R66, R8 ;  /* 0x0000000800427308 */ /* 0x000ee20000000800 */
[----:B-1----:R-:W-:Y:S09]  /*8320*/  FFMA.FTZ R3, R16, c[0x0][0x2d0], -R110 ;  /* 0x0000b40010037a23 */ /* 0x002ff2000001086e */
[----:B------:R1:W4:Y:S01]  /*8330*/  MUFU.EX2 R237, R3 ;  /* 0x0000000300ed7308 */ /* 0x0003220000000800 */
[----:B--2---:R-:W2:Y:S01]  /*8340*/  SHFL.BFLY PT, R2, R0, 0x1, 0x1f ;  /* 0x0c201f0000027f89 */ /* 0x004ea200000e0000 */
[----:B---3--:R-:W-:Y:S02]  /*8350*/  F2FP.PACK_AB R179, R66, R60 ;  /* 0x0000003c42b3723e */ /* 0x008fe400000000ff */
[----:B-1----:R-:W-:Y:S02]  /*8360*/  FSEL R3, R105, RZ, P1 ;  /* 0x000000ff69037208 */ /* 0x002fe40000800000 */
[----:B------:R-:W-:Y:S02]  /*8370*/  FSETP.NEU.FTZ.AND P1, PT, R103, -INF , PT ;  /* 0xff8000006700780b */ /* 0x000fe40003f3d000 */
[----:B--2---:R-:W-:Y:S02]  /*8380*/  FMNMX.FTZ R102, R0, R2, !PT ;  /* 0x0000000200667209 */ /* 0x004fe40007810000 */
[----:B------:R-:W-:Y:S02]  /*8390*/  FSEL R111, R111, RZ, P1 ;  /* 0x000000ff6f6f7208 */ /* 0x000fe40000800000 */
[----:B------:R-:W-:Y:S01]  /*83a0*/  FSEL R2, R104, RZ, P0 ;  /* 0x000000ff68027208 */ /* 0x000fe20000000000 */
[C---:B------:R-:W-:Y:S01]  /*83b0*/  FMUL.FTZ R184, R102.reuse, c[0x0][0x2d0] ;  /* 0x0000b40066b87a20 */ /* 0x040fe20000410000 */
[----:B------:R-:W-:Y:S01]  /*83c0*/  FSETP.NEU.FTZ.AND P0, PT, R102, -INF , PT ;  /* 0xff8000006600780b */ /* 0x000fe20003f1d000 */
[--C-:B------:R-:W-:Y:S01]  /*83d0*/  FFMA.FTZ R0, R20, c[0x0][0x2d0], -R111.reuse ;  /* 0x0000b40014007a23 */ /* 0x100fe2000001086f */
[----:B----4-:R-:W-:Y:S01]  /*83e0*/  F2FP.PACK_AB R177, R237, R235 ;  /* 0x000000ebedb1723e */ /* 0x010fe200000000ff */
[--C-:B------:R-:W-:Y:S01]  /*83f0*/  FFMA.FTZ R8, R17, c[0x0][0x2d0], -R111.reuse ;  /* 0x0000b40011087a23 */ /* 0x100fe2000001086f */
[----:B------:R-:W-:Y:S01]  /*8400*/  FSEL R184, R184, RZ, P0 ;  /* 0x000000ffb8b87208 */ /* 0x000fe20000000000 */
[----:B------:R1:W-:Y:S10]  /*8410*/  MUFU.EX2 R56, R0 ;  /* 0x0000000000387308 */ /* 0x0003f40000000800 */
[----:B------:R2:W-:Y:S01]  /*8420*/  MUFU.EX2 R233, R8 ;  /* 0x0000000800e97308 */ /* 0x0005e20000000800 */
[--C-:B-1----:R-:W-:Y:S09]  /*8430*/  FFMA.FTZ R0, R22, c[0x0][0x2d0], -R111.reuse ;  /* 0x0000b40016007a23 */ /* 0x102ff2000001086f */
[----:B------:R1:W3:Y:S01]  /*8440*/  MUFU.EX2 R59, R0 ;  /* 0x00000000003b7308 */ /* 0x0002e20000000800 */
[----:B--2---:R-:W-:Y:S09]  /*8450*/  FFMA.FTZ R8, R18, c[0x0][0x2d0], -R111 ;  /* 0x0000b40012087a23 */ /* 0x004ff2000001086f */
[----:B------:R2:W4:Y:S01]  /*8460*/  MUFU.EX2 R241, R8 ;  /* 0x0000000800f17308 */ /* 0x0005220000000800 */
[--C-:B-1----:R-:W-:Y:S01]  /*8470*/  FFMA.FTZ R0, R25, c[0x0][0x2d0], -R184.reuse ;  /* 0x0000b40019007a23 */ /* 0x102fe200000108b8 */
[----:B---3--:R-:W-:Y:S08]  /*8480*/  F2FP.PACK_AB R182, R59, R56 ;  /* 0x000000383bb6723e */ /* 0x008ff000000000ff */
[----:B------:R1:W-:Y:S01]  /*8490*/  MUFU.EX2 R229, R0 ;  /* 0x0000000000e57308 */ /* 0x0003e20000000800 */
[--C-:B--2---:R-:W-:Y:S01]  /*84a0*/  FFMA.FTZ R8, R21, c[0x0][0x2d0], -R184.reuse ;  /* 0x0000b40015087a23 */ /* 0x104fe200000108b8 */
[----:B----4-:R-:W-:Y:S08]  /*84b0*/  F2FP.PACK_AB R180, R241, R233 ;  /* 0x000000e9f1b4723e */ /* 0x010ff000000000ff */
[----:B------:R-:W-:Y:S01]  /*84c0*/  MUFU.EX2 R57, R8 ;  /* 0x0000000800397308 */ /* 0x000fe20000000800 */
[--C-:B-1----:R-:W-:Y:S09]  /*84d0*/  FFMA.FTZ R0, R24, c[0x0][0x2d0], -R184.reuse ;  /* 0x0000b40018007a23 */ /* 0x102ff200000108b8 */
[----:B------:R1:W2:Y:S02]  /*84e0*/  MUFU.EX2 R63, R0 ;  /* 0x00000000003f7308 */ /* 0x0002a40000000800 */
[----:B-1----:R-:W-:Y:S01]  /*84f0*/  FFMA.FTZ R0, R26, c[0x0][0x2d0], -R184 ;  /* 0x0000b4001a007a23 */ /* 0x002fe200000108b8 */
[----:B--2---:R-:W-:Y:S07]  /*8500*/  F2FP.PACK_AB R181, R63, R229 ;  /* 0x000000e53fb5723e */ /* 0x004fee00000000ff */
[----:B------:R1:W2:Y:S02]  /*8510*/  MUFU.EX2 R67, R0 ;  /* 0x0000000000437308 */ /* 0x0002a40000000800 */
[----:B-1----:R-:W-:Y:S01]  /*8520*/  FADD.FTZ R0, -R3, R100 ;  /* 0x0000006403007221 */ /* 0x002fe20000010100 */
[----:B------:R-:W-:Y:S02]  /*8530*/  @P6 SHF.L.U32 R3, R183, 0x1, RZ ;  /* 0x00000001b7036819 */ /* 0x000fe400000006ff */
[----:B--2---:R-:W-:Y:S01]  /*8540*/  F2FP.PACK_AB R183, R57, R67 ;  /* 0x0000004339b7723e */ /* 0x004fe200000000ff */
[----:B------:R-:W-:Y:S02]  /*8550*/  FMUL.FTZ R0, R0, c[0x0][0x2d0] ;  /* 0x0000b40000007a20 */ /* 0x000fe40000410000 */
[----:B------:R1:W-:Y:S02]  /*8560*/  @P6 LDGSTS.E.BYPASS.LTC128B.128 [R3+0x3100], [R34.64], !P5 ;  /* 0x0310000022036fae */ /* 0x0003e4000e901d46 */
[----:B------:R2:W3:Y:S06]  /*8570*/  MUFU.EX2 R100, R0 ;  /* 0x0000000000647308 */ /* 0x0004ec0000000800 */
[----:B------:R1:W-:Y:S08]  /*8580*/  @P6 LDGSTS.E.BYPASS.LTC128B.128 [R3+0x4100], [R30.64], !P4 ;  /* 0x041000001e036fae */ /* 0x0003f0000e101d46 */
[----:B------:R4:W-:Y:S08]  /*8590*/  @P6 LDGSTS.E.BYPASS.LTC128B.128 [R3+0x5100], [R32.64], !P3 ;  /* 0x0510000020036fae */ /* 0x0009f0000d901d46 */
[----:B------:R1:W-:Y:S01]  /*85a0*/  @P6 LDGSTS.E.BYPASS.LTC128B.128 [R3+0x3900], [R28.64], !P5 ;  /* 0x039000001c036fae */ /* 0x0003e2000e901d46 */
[----:B--2---:R-:W-:Y:S01]  /*85b0*/  FADD.FTZ R0, -R2, R101 ;  /* 0x0000006502007221 */ /* 0x004fe20000010100 */
[----:B------:R-:W-:Y:S01]  /*85c0*/  FSEL R2, R103, RZ, P1 ;  /* 0x000000ff67027208 */ /* 0x000fe20000800000 */
[----:B---3--:R-:W-:Y:S02]  /*85d0*/  FMUL.FTZ R16, R100, R124 ;  /* 0x0000007c64107220 */ /* 0x008fe40000410000 */
[----:B------:R-:W-:Y:S03]  /*85e0*/  FMUL.FTZ R0, R0, c[0x0][0x2d0] ;  /* 0x0000b40000007a20 */ /* 0x000fe60000410000 */
[----:B------:R2:W-:Y:S01]  /*85f0*/  @P6 LDGSTS.E.BYPASS.LTC128B.128 [R3+0x4900], [R6.64], !P4 ;  /* 0x0490000006036fae */ /* 0x0005e2000e101d46 */
[C---:B------:R-:W-:Y:S01]  /*8600*/  FMUL.FTZ R17, R100.reuse, R125 ;  /* 0x0000007d64117220 */ /* 0x040fe20000410000 */
[----:B------:R3:W2:Y:S01]  /*8610*/  MUFU.EX2 R101, R0 ;  /* 0x0000000000657308 */ /* 0x0006a20000000800 */
[C---:B------:R-:W-:Y:S02]  /*8620*/  FMUL.FTZ R49, R100.reuse, R157 ;  /* 0x0000009d64317220 */ /* 0x040fe40000410000 */
[----:B------:R-:W-:Y:S02]  /*8630*/  IMAD.MOV.U32 R157, RZ, RZ, R230 ;  /* 0x000000ffff9d7224 */ /* 0x000fe400078e00e6 */
[C---:B------:R-:W-:Y:S01]  /*8640*/  FMUL.FTZ R68, R100.reuse, R68 ;  /* 0x0000004464447220 */ /* 0x040fe20000410000 */
[----:B------:R1:W-:Y:S01]  /*8650*/  @P6 LDGSTS.E.BYPASS.LTC128B.128 [R3+0x5900], [R4.64], !P3 ;  /* 0x0590000004036fae */ /* 0x0003e2000d901d46 */
[C---:B------:R-:W-:Y:S02]  /*8660*/  FMUL.FTZ R69, R100.reuse, R69 ;  /* 0x0000004564457220 */ /* 0x040fe40000410000 */
[C---:B----4-:R-:W-:Y:S02]  /*8670*/  FMUL.FTZ R32, R100.reuse, R140 ;  /* 0x0000008c64207220 */ /* 0x050fe40000410000 */
[C---:B------:R-:W-:Y:S01]  /*8680*/  FMUL.FTZ R33, R100.reuse, R141 ;  /* 0x0000008d64217220 */ /* 0x040fe20000410000 */
[----:B------:R-:W-:Y:S01]  /*8690*/  MOV R141, R64 ;  /* 0x00000040008d7202 */ /* 0x000fe20000000f00 */
[C---:B------:R-:W-:Y:S01]  /*86a0*/  FMUL.FTZ R64, R100.reuse, R172 ;  /* 0x000000ac64407220 */ /* 0x040fe20000410000 */
[----:B------:R-:W4:Y:S01]  /*86b0*/  LDSM.16.MT88.4 R20, [R205] ;  /* 0x00000000cd14783b */ /* 0x000f220000004200 */
[C---:B------:R-:W-:Y:S02]  /*86c0*/  FMUL.FTZ R80, R100.reuse, R80 ;  /* 0x0000005064507220 */ /* 0x040fe40000410000 */
[C---:B------:R-:W-:Y:S02]  /*86d0*/  FMUL.FTZ R81, R100.reuse, R81 ;  /* 0x0000005164517220 */ /* 0x040fe40000410000 */
[----:B------:R-:W-:Y:S02]  /*86e0*/  IMAD.MOV.U32 R140, RZ, RZ, R226 ;  /* 0x000000ffff8c7224 */ /* 0x000fe400078e00e2 */
[C---:B------:R-:W-:Y:S01]  /*86f0*/  FMUL.FTZ R84, R100.reuse, R84 ;  /* 0x0000005464547220 */ /* 0x040fe20000410000 */
[----:B------:R-:W5:Y:S01]  /*8700*/  LDSM.16.MT88.4 R36, [R206] ;  /* 0x00000000ce24783b */ /* 0x000f620000004200 */
[----:B------:R-:W-:Y:S02]  /*8710*/  FMUL.FTZ R85, R100, R85 ;  /* 0x0000005564557220 */ /* 0x000fe40000410000 */
[----:B---3--:R-:W-:Y:S01]  /*8720*/  FADD.FTZ R0, -R2, R106 ;  /* 0x0000006a02007221 */ /* 0x008fe20000010100 */
[----:B------:R-:W-:Y:S01]  /*8730*/  FSEL R2, R102, RZ, P0 ;  /* 0x000000ff66027208 */ /* 0x000fe20000000000 */
[C---:B--2---:R-:W-:Y:S02]  /*8740*/  FMUL.FTZ R6, R101.reuse, R114 ;  /* 0x0000007265067220 */ /* 0x044fe40000410000 */
[----:B------:R-:W-:Y:S01]  /*8750*/  FMUL.FTZ R0, R0, c[0x0][0x2d0] ;  /* 0x0000b40000007a20 */ /* 0x000fe20000410000 */
[----:B------:R-:W2:Y:S01]  /*8760*/  LDSM.16.MT88.4 R52, [R205+0x1000] ;  /* 0x00100000cd34783b */ /* 0x000ea20000004200 */
[C---:B------:R-:W-:Y:S02]  /*8770*/  FMUL.FTZ R7, R101.reuse, R115 ;  /* 0x0000007365077220 */ /* 0x040fe40000410000 */
[----:B-1----:R1:W3:Y:S01]  /*8780*/  MUFU.EX2 R3, R0 ;  /* 0x0000000000037308 */ /* 0x0022e20000000800 */
[C---:B------:R-:W-:Y:S02]  /*8790*/  FMUL.FTZ R4, R100.reuse, R112 ;  /* 0x0000007064047220 */ /* 0x040fe40000410000 */
[----:B------:R-:W-:Y:S02]  /*87a0*/  FMUL.FTZ R5, R100, R113 ;  /* 0x0000007164057220 */ /* 0x000fe40000410000 */
[----:B------:R-:W2:Y:S01]  /*87b0*/  LDSM.16.MT88.4 R112, [R206+0x1000] ;  /* 0x00100000ce70783b */ /* 0x000ea20000004200 */
[C---:B------:R-:W-:Y:S02]  /*87c0*/  FMUL.FTZ R18, R101.reuse, R126 ;  /* 0x0000007e65127220 */ /* 0x040fe40000410000 */
[----:B------:R-:W-:Y:S02]  /*87d0*/  FMUL.FTZ R19, R101, R127 ;  /* 0x0000007f65137220 */ /* 0x000fe40000410000 */
[--C-:B------:R-:W-:Y:S02]  /*87e0*/  FFMA.FTZ R140, R140, c[0x0][0x2d0], -R110.reuse ;  /* 0x0000b4008c8c7a23 */ /* 0x100fe4000001086e */
[----:B------:R-:W-:Y:S01]  /*87f0*/  FFMA.FTZ R141, R141, c[0x0][0x2d0], -R110 ;  /* 0x0000b4008d8d7a23 */ /* 0x000fe2000001086e */
[----:B------:R-:W-:Y:S01]  /*8800*/  LDSM.16.MT88.4 R124, [R206+0x400] ;  /* 0x00040000ce7c783b */ /* 0x000fe20000004200 */
[C---:B------:R-:W-:Y:S02]  /*8810*/  FMUL.FTZ R70, R101.reuse, R70 ;  /* 0x0000004665467220 */ /* 0x040fe40000410000 */
[C---:B------:R-:W-:Y:S02]  /*8820*/  FMUL.FTZ R71, R101.reuse, R71 ;  /* 0x0000004765477220 */ /* 0x040fe40000410000 */
[C---:B------:R-:W-:Y:S02]  /*8830*/  FMUL.FTZ R82, R101.reuse, R82 ;  /* 0x0000005265527220 */ /* 0x040fe40000410000 */
[----:B------:R-:W-:Y:S01]  /*8840*/  FMUL.FTZ R83, R101, R83 ;  /* 0x0000005365537220 */ /* 0x000fe20000410000 */
[-C--:B----4-:R-:W-:Y:S01]  /*8850*/  HMMA.16816.F32 R4, R176, R20.reuse, R4 ;  /* 0x00000014b004723c */ /* 0x090fe20000001804 */
[----:B------:R-:W0:Y:S02]  /*8860*/  LDGDEPBAR ;  /* 0x00000000000079af */ /* 0x000e240000000000 */
[----:B-1----:R-:W-:Y:S01]  /*8870*/  FADD.FTZ R0, -R2, R107 ;  /* 0x0000006b02007221 */ /* 0x002fe20000010100 */
[----:B------:R-:W-:Y:S01]  /*8880*/  MOV R107, R231 ;  /* 0x000000e7006b7202 */ /* 0x000fe20000000f00 */
[--C-:B------:R-:W-:Y:S02]  /*8890*/  FFMA.FTZ R2, R40, c[0x0][0x2d0], -R109.reuse ;  /* 0x0000b40028027a23 */ /* 0x100fe4000001086d */
[----:B------:R-:W-:Y:S02]  /*88a0*/  FMUL.FTZ R0, R0, c[0x0][0x2d0] ;  /* 0x0000b40000007a20 */ /* 0x000fe40000410000 */
[----:B------:R1:W-:Y:S03]  /*88b0*/  MUFU.EX2 R42, R2 ;  /* 0x00000002002a7308 */ /* 0x0003e60000000800 */
[C---:B---3--:R-:W-:Y:S02]  /*88c0*/  FMUL.FTZ R8, R3.reuse, R116 ;  /* 0x0000007403087220 */ /* 0x048fe40000410000 */
[C---:B------:R-:W-:Y:S02]  /*88d0*/  FMUL.FTZ R9, R3.reuse, R117 ;  /* 0x0000007503097220 */ /* 0x040fe40000410000 */
[C---:B------:R-:W-:Y:S02]  /*88e0*/  FMUL.FTZ R12, R3.reuse, R120 ;  /* 0x00000078030c7220 */ /* 0x040fe40000410000 */
[C---:B------:R-:W-:Y:S01]  /*88f0*/  FMUL.FTZ R13, R3.reuse, R121 ;  /* 0x00000079030d7220 */ /* 0x040fe20000410000 */
[----:B------:R-:W3:Y:S01]  /*8900*/  MUFU.EX2 R0, R0 ;  /* 0x0000000000007308 */ /* 0x000ee20000000800 */
[C---:B------:R-:W-:Y:S01]  /*8910*/  FMUL.FTZ R24, R3.reuse, R132 ;  /* 0x0000008403187220 */ /* 0x040fe20000410000 */
[----:B------:R-:W-:Y:S01]  /*8920*/  MOV R132, R228 ;  /* 0x000000e400847202 */ /* 0x000fe20000000f00 */
[C---:B------:R-:W-:Y:S01]  /*8930*/  FMUL.FTZ R25, R3.reuse, R133 ;  /* 0x0000008503197220 */ /* 0x040fe20000410000 */
[----:B------:R-:W-:Y:S01]  /*8940*/  MOV R133, R229 ;  /* 0x000000e500857202 */ /* 0x000fe20000000f00 */
[C---:B------:R-:W-:Y:S01]  /*8950*/  FMUL.FTZ R28, R3.reuse, R136 ;  /* 0x00000088031c7220 */ /* 0x040fe20000410000 */
[----:B------:R-:W-:Y:S01]  /*8960*/  MOV R136, R235 ;  /* 0x000000eb00887202 */ /* 0x000fe20000000f00 */
[----:B------:R-:W-:Y:S02]  /*8970*/  FMUL.FTZ R29, R3, R137 ;  /* 0x00000089031d7220 */ /* 0x000fe40000410000 */
[C---:B------:R-:W-:Y:S01]  /*8980*/  FMUL.FTZ R34, R101.reuse, R142 ;  /* 0x0000008e65227220 */ /* 0x040fe20000410000 */
[----:B------:R-:W-:Y:S01]  /*8990*/  MOV R142, R242 ;  /* 0x000000f2008e7202 */ /* 0x000fe20000000f00 */
[----:B------:R-:W-:Y:S02]  /*89a0*/  FMUL.FTZ R35, R101, R143 ;  /* 0x0000008f65237220 */ /* 0x000fe40000410000 */
[----:B------:R-:W-:Y:S01]  /*89b0*/  FMUL.FTZ R40, R3, R148 ;  /* 0x0000009403287220 */ /* 0x000fe20000410000 */
[----:B------:R-:W-:Y:S01]  /*89c0*/  MOV R148, R57 ;  /* 0x0000003900947202 */ /* 0x000fe20000000f00 */
[----:B-1----:R-:W-:Y:S02]  /*89d0*/  FFMA.FTZ R2, R41, c[0x0][0x2d0], -R109 ;  /* 0x0000b40029027a23 */ /* 0x002fe4000001086d */
[----:B------:R-:W-:Y:S02]  /*89e0*/  FMUL.FTZ R41, R3, R149 ;  /* 0x0000009503297220 */ /* 0x000fe40000410000 */
[----:B------:R1:W4:Y:S01]  /*89f0*/  MUFU.EX2 R46, R2 ;  /* 0x00000002002e7308 */ /* 0x0003220000000800 */
[C---:B------:R-:W-:Y:S02]  /*8a00*/  FMUL.FTZ R51, R101.reuse, R159 ;  /* 0x0000009f65337220 */ /* 0x040fe40000410000 */
[----:B------:R-:W-:Y:S02]  /*8a10*/  IMAD.MOV.U32 R159, RZ, RZ, R251 ;  /* 0x000000ffff9f7224 */ /* 0x000fe400078e00fb */
[C---:B---3--:R-:W-:Y:S02]  /*8a20*/  FMUL.FTZ R10, R0.reuse, R118 ;  /* 0x00000076000a7220 */ /* 0x048fe40000410000 */
[C---:B------:R-:W-:Y:S02]  /*8a30*/  FMUL.FTZ R11, R0.reuse, R119 ;  /* 0x00000077000b7220 */ /* 0x040fe40000410000 */
[----:B------:R-:W3:Y:S01]  /*8a40*/  LDSM.16.MT88.4 R116, [R205+0x2000] ;  /* 0x00200000cd74783b */ /* 0x000ee20000004200 */
[----:B------:R-:W-:Y:S02]  /*8a50*/  IMAD.MOV.U32 R137, RZ, RZ, R236 ;  /* 0x000000ffff897224 */ /* 0x000fe400078e00ec */
[C---:B------:R-:W-:Y:S02]  /*8a60*/  FMUL.FTZ R14, R0.reuse, R122 ;  /* 0x0000007a000e7220 */ /* 0x040fe40000410000 */
[C---:B------:R-:W-:Y:S04]  /*8a70*/  HMMA.16816.F32 R8, R180.reuse, R20, R8 ;  /* 0x00000014b408723c */ /* 0x040fe80000001808 */
[C---:B------:R-:W-:Y:S02]  /*8a80*/  FMUL.FTZ R15, R0.reuse, R123 ;  /* 0x0000007b000f7220 */ /* 0x040fe40000410000 */
[----:B------:R-:W-:Y:S01]  /*8a90*/  FMUL.FTZ R26, R0, R134 ;  /* 0x00000086001a7220 */ /* 0x000fe20000410000 */
[----:B------:R-:W-:Y:S01]  /*8aa0*/  MOV R134, R233 ;  /* 0x000000e900867202 */ /* 0x000fe20000000f00 */
[C---:B------:R-:W-:Y:S03]  /*8ab0*/  FMUL.FTZ R20, R100.reuse, R128 ;  /* 0x0000008064147220 */ /* 0x040fe60000410000 */
[-C--:B------:R-:W-:Y:S03]  /*8ac0*/  HMMA.16816.F32 R12, R180, R22.reuse, R12 ;  /* 0x00000016b40c723c */ /* 0x080fe6000000180c */
[----:B------:R-:W-:Y:S02]  /*8ad0*/  FMUL.FTZ R21, R100, R129 ;  /* 0x0000008164157220 */ /* 0x000fe40000410000 */
[C---:B------:R-:W-:Y:S02]  /*8ae0*/  FMUL.FTZ R27, R0.reuse, R135 ;  /* 0x00000087001b7220 */ /* 0x040fe40000410000 */
[----:B------:R-:W-:Y:S01]  /*8af0*/  IMAD.MOV.U32 R135, RZ, RZ, R234 ;  /* 0x000000ffff877224 */ /* 0x000fe200078e00ea */
[C---:B------:R-:W-:Y:S04]  /*8b00*/  HMMA.16816.F32 R16, R176.reuse, R22, R16 ;  /* 0x00000016b010723c */ /* 0x040fe80000001810 */
[C---:B------:R-:W-:Y:S01]  /*8b10*/  FMUL.FTZ R30, R0.reuse, R138 ;  /* 0x0000008a001e7220 */ /* 0x040fe20000410000 */
[----:B------:R-:W-:Y:S01]  /*8b20*/  MOV R138, R237 ;  /* 0x000000ed008a7202 */ /* 0x000fe20000000f00 */
[----:B------:R-:W-:Y:S02]  /*8b30*/  FMUL.FTZ R31, R0, R139 ;  /* 0x0000008b001f7220 */ /* 0x000fe40000410000 */
[C---:B------:R-:W-:Y:S04]  /*8b40*/  FMUL.FTZ R22, R101.reuse, R130 ;  /* 0x0000008265167220 */ /* 0x040fe80000410000 */
[----:B------:R-:W-:Y:S02]  /*8b50*/  FMUL.FTZ R23, R101, R131 ;  /* 0x0000008365177220 */ /* 0x000fe40000410000 */
[----:B------:R-:W-:Y:S01]  /*8b60*/  LDSM.16.MT88.4 R128, [R205+0x1400] ;  /* 0x00140000cd80783b */ /* 0x000fe20000004200 */
[----:B------:R-:W-:Y:S02]  /*8b70*/  IMAD.MOV.U32 R139, RZ, RZ, R241 ;  /* 0x000000ffff8b7224 */ /* 0x000fe400078e00f1 */
[----:B-1----:R-:W-:Y:S02]  /*8b80*/  FFMA.FTZ R2, R44, c[0x0][0x2d0], -R109 ;  /* 0x0000b4002c027a23 */ /* 0x002fe4000001086d */
[-C--:B-----5:R-:W-:Y:S02]  /*8b90*/  HMMA.16816.F32 R20, R176, R36.reuse, R20 ;  /* 0x00000024b014723c */ /* 0x0a0fe40000001814 */
[----:B------:R1:W5:Y:S01]  /*8ba0*/  MUFU.EX2 R48, R2 ;  /* 0x0000000200307308 */ /* 0x0003620000000800 */
[C---:B------:R-:W-:Y:S02]  /*8bb0*/  FMUL.FTZ R43, R0.reuse, R151 ;  /* 0x00000097002b7220 */ /* 0x040fe40000410000 */
[----:B------:R-:W-:Y:S02]  /*8bc0*/  IMAD.MOV.U32 R143, RZ, RZ, R249 ;  /* 0x000000ffff8f7224 */ /* 0x000fe400078e00f9 */
[C---:B------:R-:W-:Y:S01]  /*8bd0*/  FMUL.FTZ R44, R3.reuse, R152 ;  /* 0x00000098032c7220 */ /* 0x040fe20000410000 */
[C---:B------:R-:W-:Y:S04]  /*8be0*/  HMMA.16816.F32 R24, R180.reuse, R36, R24 ;  /* 0x00000024b418723c */ /* 0x040fe80000001818 */
[C---:B------:R-:W-:Y:S01]  /*8bf0*/  FMUL.FTZ R47, R0.reuse, R155 ;  /* 0x0000009b002f7220 */ /* 0x040fe20000410000 */
[----:B----4-:R-:W-:Y:S01]  /*8c00*/  MOV R152, R46 ;  /* 0x0000002e00987202 */ /* 0x010fe20000000f00 */
[----:B------:R-:W-:Y:S01]  /*8c10*/  FMUL.FTZ R46, R0, R154 ;  /* 0x0000009a002e7220 */ /* 0x000fe20000410000 */
[----:B------:R-:W-:Y:S01]  /*8c20*/  MOV R154, R56 ;  /* 0x00000038009a7202 */ /* 0x000fe20000000f00 */
[-C--:B------:R-:W-:Y:S04]  /*8c30*/  HMMA.16816.F32 R28, R180, R38.reuse, R28 ;  /* 0x00000026b41c723c */ /* 0x080fe8000000181c */
[----:B------:R-:W-:Y:S02]  /*8c40*/  FMUL.FTZ R56, R3, R164 ;  /* 0x000000a403387220 */ /* 0x000fe40000410000 */
[----:B------:R-:W-:Y:S02]  /*8c50*/  IMAD.MOV.U32 R164, RZ, RZ, R136 ;  /* 0x000000ffffa47224 */ /* 0x000fe400078e0088 */
[C---:B------:R-:W-:Y:S04]  /*8c60*/  HMMA.16816.F32 R32, R176.reuse, R38, R32 ;  /* 0x00000026b020723c */ /* 0x040fe80000001820 */
[C---:B------:R-:W-:Y:S02]  /*8c70*/  FMUL.FTZ R36, R100.reuse, R144 ;  /* 0x0000009064247220 */ /* 0x040fe40000410000 */
[----:B------:R-:W-:Y:S01]  /*8c80*/  FMUL.FTZ R37, R100, R145 ;  /* 0x0000009164257220 */ /* 0x000fe20000410000 */
[----:B------:R-:W-:Y:S01]  /*8c90*/  MOV R145, R61 ;  /* 0x0000003d00917202 */ /* 0x000fe20000000f00 */
[C---:B------:R-:W-:Y:S04]  /*8ca0*/  FMUL.FTZ R38, R101.reuse, R146 ;  /* 0x0000009265267220 */ /* 0x040fe80000410000 */
[----:B------:R-:W-:Y:S02]  /*8cb0*/  FMUL.FTZ R39, R101, R147 ;  /* 0x0000009365277220 */ /* 0x000fe40000410000 */
[----:B-1----:R-:W-:Y:S02]  /*8cc0*/  FFMA.FTZ R2, R45, c[0x0][0x2d0], -R109 ;  /* 0x0000b4002d027a23 */ /* 0x002fe4000001086d */
[C---:B------:R-:W-:Y:S02]  /*8cd0*/  FMUL.FTZ R45, R3.reuse, R153 ;  /* 0x00000099032d7220 */ /* 0x040fe40000410000 */
[----:B------:R-:W-:Y:S01]  /*8ce0*/  FMUL.FTZ R57, R3, R165 ;  /* 0x000000a503397220 */ /* 0x000fe20000410000 */
[-C--:B--2---:R-:W-:Y:S03]  /*8cf0*/  HMMA.16816.F32 R36, R176, R52.reuse, R36 ;  /* 0x00000034b024723c */ /* 0x084fe60000001824 */
[----:B------:R-:W-:Y:S01]  /*8d00*/  IMAD.MOV.U32 R147, RZ, RZ, R42 ;  /* 0x000000ffff937224 */ /* 0x000fe200078e002a */
[----:B------:R-:W-:Y:S01]  /*8d10*/  MOV R165, R135 ;  /* 0x0000008700a57202 */ /* 0x000fe20000000f00 */
[C---:B------:R-:W-:Y:S01]  /*8d20*/  FMUL.FTZ R42, R0.reuse, R150 ;  /* 0x00000096002a7220 */ /* 0x040fe20000410000 */
[----:B------:R-:W-:Y:S01]  /*8d30*/  MOV R150, R66 ;  /* 0x0000004200967202 */ /* 0x000fe20000000f00 */
[C---:B------:R-:W-:Y:S02]  /*8d40*/  FMUL.FTZ R66, R101.reuse, R174 ;  /* 0x000000ae65427220 */ /* 0x040fe40000410000 */
[----:B------:R-:W-:Y:S03]  /*8d50*/  FMUL.FTZ R58, R0, R166 ;  /* 0x000000a6003a7220 */ /* 0x000fe60000410000 */
[C---:B------:R-:W-:Y:S01]  /*8d60*/  HMMA.16816.F32 R40, R180.reuse, R52, R40 ;  /* 0x00000034b428723c */ /* 0x040fe20000001828 */
[----:B------:R1:W2:Y:S03]  /*8d70*/  MUFU.EX2 R53, R2 ;  /* 0x0000000200357308 */ /* 0x0002a60000000800 */
[----:B------:R-:W-:Y:S01]  /*8d80*/  MOV R166, R133 ;  /* 0x0000008500a67202 */ /* 0x000fe20000000f00 */
[----:B------:R-:W-:Y:S02]  /*8d90*/  IMAD.MOV.U32 R144, RZ, RZ, R63 ;  /* 0x000000ffff907224 */ /* 0x000fe400078e003f */
[C---:B------:R-:W-:Y:S01]  /*8da0*/  FMUL.FTZ R52, R100.reuse, R160 ;  /* 0x000000a064347220 */ /* 0x040fe20000410000 */
[-C--:B------:R-:W-:Y:S04]  /*8db0*/  HMMA.16816.F32 R44, R180, R54.reuse, R44 ;  /* 0x00000036b42c723c */ /* 0x080fe8000000182c */
[----:B-----5:R-:W-:Y:S02]  /*8dc0*/  IMAD.MOV.U32 R155, RZ, RZ, R48 ;  /* 0x000000ffff9b7224 */ /* 0x020fe400078e0030 */
[----:B------:R-:W-:Y:S02]  /*8dd0*/  FMUL.FTZ R48, R100, R156 ;  /* 0x0000009c64307220 */ /* 0x000fe40000410000 */
[----:B------:R-:W-:Y:S04]  /*8de0*/  FMUL.FTZ R50, R101, R158 ;  /* 0x0000009e65327220 */ /* 0x000fe80000410000 */
[----:B------:R-:W-:Y:S02]  /*8df0*/  IMAD.MOV.U32 R156, RZ, RZ, R60 ;  /* 0x000000ffff9c7224 */ /* 0x000fe400078e003c */
[----:B------:R-:W-:Y:S01]  /*8e00*/  FMUL.FTZ R60, R3, R168 ;  /* 0x000000a8033c7220 */ /* 0x000fe20000410000 */
[C---:B------:R-:W-:Y:S04]  /*8e10*/  HMMA.16816.F32 R48, R176.reuse, R54, R48 ;  /* 0x00000036b030723c */ /* 0x040fe80000001830 */
[----:B-1----:R-:W-:Y:S01]  /*8e20*/  FFMA.FTZ R2, R186, c[0x0][0x2d0], -R110 ;  /* 0x0000b400ba027a23 */ /* 0x002fe2000001086e */
[----:B------:R-:W-:Y:S01]  /*8e30*/  MOV R186, R240 ;  /* 0x000000f000ba7202 */ /* 0x000fe20000000f00 */
[----:B------:R-:W-:Y:S01]  /*8e40*/  IMAD.MOV.U32 R149, RZ, RZ, R59 ;  /* 0x000000ffff957224 */ /* 0x000fe200078e003b */
[----:B--2---:R-:W-:Y:S01]  /*8e50*/  MOV R160, R53 ;  /* 0x0000003500a07202 */ /* 0x004fe20000000f00 */
[----:B------:R1:W-:Y:S01]  /*8e60*/  MUFU.EX2 R146, R2 ;  /* 0x0000000200927308 */ /* 0x0003e20000000800 */
[----:B------:R-:W-:Y:S03]  /*8e70*/  FMUL.FTZ R53, R100, R161 ;  /* 0x000000a164357220 */ /* 0x000fe60000410000 */
[----:B------:R-:W-:Y:S01]  /*8e80*/  IMAD.MOV.U32 R161, RZ, RZ, R239 ;  /* 0x000000ffffa17224 */ /* 0x000fe200078e00ef */
[----:B------:R-:W-:Y:S01]  /*8e90*/  MOV R168, R164 ;  /* 0x000000a400a87202 */ /* 0x000fe20000000f00 */
[C---:B------:R-:W-:Y:S02]  /*8ea0*/  FMUL.FTZ R54, R101.reuse, R162 ;  /* 0x000000a265367220 */ /* 0x040fe40000410000 */
[----:B------:R-:W-:Y:S02]  /*8eb0*/  IMAD.MOV.U32 R162, RZ, RZ, R232 ;  /* 0x000000ffffa27224 */ /* 0x000fe400078e00e8 */
[----:B------:R-:W-:Y:S01]  /*8ec0*/  FMUL.FTZ R55, R101, R163 ;  /* 0x000000a365377220 */ /* 0x000fe20000410000 */
[----:B------:R-:W-:Y:S01]  /*8ed0*/  MOV R163, R137 ;  /* 0x0000008900a37202 */ /* 0x000fe20000000f00 */
[C---:B------:R-:W-:Y:S02]  /*8ee0*/  FMUL.FTZ R59, R0.reuse, R167 ;  /* 0x000000a7003b7220 */ /* 0x040fe40000410000 */
[----:B------:R-:W-:Y:S02]  /*8ef0*/  IMAD.MOV.U32 R167, RZ, RZ, R134 ;  /* 0x000000ffffa77224 */ /* 0x000fe400078e0086 */
[----:B------:R-:W-:Y:S01]  /*8f00*/  FMUL.FTZ R61, R3, R169 ;  /* 0x000000a9033d7220 */ /* 0x000fe20000410000 */
[-C--:B------:R-:W-:Y:S03]  /*8f10*/  HMMA.16816.F32 R52, R176, R112.reuse, R52 ;  /* 0x00000070b034723c */ /* 0x080fe60000001834 */
[C---:B------:R-:W-:Y:S01]  /*8f20*/  FMUL.FTZ R62, R0.reuse, R170 ;  /* 0x000000aa003e7220 */ /* 0x040fe20000410000 */
[----:B------:R-:W-:Y:S01]  /*8f30*/  MOV R169, R165 ;  /* 0x000000a500a97202 */ /* 0x000fe20000000f00 */
[----:B------:R-:W-:Y:S02]  /*8f40*/  FMUL.FTZ R63, R0, R171 ;  /* 0x000000ab003f7220 */ /* 0x000fe40000410000 */
[--C-:B-1----:R-:W-:Y:S01]  /*8f50*/  FFMA.FTZ R2, R188, c[0x0][0x2d0], -R110.reuse ;  /* 0x0000b400bc027a23 */ /* 0x102fe2000001086e */
[C---:B------:R-:W-:Y:S03]  /*8f60*/  HMMA.16816.F32 R56, R180.reuse, R112, R56 ;  /* 0x00000070b438723c */ /* 0x040fe60000001838 */
[----:B------:R1:W2:Y:S01]  /*8f70*/  MUFU.EX2 R251, R2 ;  /* 0x0000000200fb7308 */ /* 0x0002a20000000800 */
[----:B------:R-:W-:Y:S01]  /*8f80*/  MOV R188, R250 ;  /* 0x000000fa00bc7202 */ /* 0x000fe20000000f00 */
[----:B------:R-:W-:Y:S02]  /*8f90*/  IMAD.MOV.U32 R153, RZ, RZ, R67 ;  /* 0x000000ffff997224 */ /* 0x000fe400078e0043 */
[----:B------:R-:W-:Y:S01]  /*8fa0*/  FMUL.FTZ R67, R101, R175 ;  /* 0x000000af65437220 */ /* 0x000fe20000410000 */
[-C--:B------:R-:W-:Y:S04]  /*8fb0*/  HMMA.16816.F32 R60, R180, R114.reuse, R60 ;  /* 0x00000072b43c723c */ /* 0x080fe8000000183c */
[----:B------:R-:W-:Y:S02]  /*8fc0*/  IMAD.MOV.U32 R151, RZ, RZ, R65 ;  /* 0x000000ffff977224 */ /* 0x000fe400078e0041 */
[----:B------:R-:W-:Y:S02]  /*8fd0*/  FMUL.FTZ R65, R100, R173 ;  /* 0x000000ad64417220 */ /* 0x000fe40000410000 */
[----:B------:R-:W-:Y:S01]  /*8fe0*/  LDSM.16.MT88.4 R172, [R206+0x1c00] ;  /* 0x001c0000ceac783b */ /* 0x000fe20000004200 */
[C---:B------:R-:W-:Y:S03]  /*8ff0*/  FMUL.FTZ R72, R3.reuse, R72 ;  /* 0x0000004803487220 */ /* 0x040fe60000410000 */
[----:B------:R-:W-:Y:S01]  /*9000*/  FMUL.FTZ R73, R3, R73 ;  /* 0x0000004903497220 */ /* 0x000fe20000410000 */
[C---:B------:R-:W-:Y:S03]  /*9010*/  HMMA.16816.F32 R64, R176.reuse, R114, R64 ;  /* 0x00000072b040723c */ /* 0x040fe60000001840 */
[----:B------:R-:W4:Y:S01]  /*9020*/  LDSM.16.MT88.4 R112, [R206+0x2000] ;  /* 0x00200000ce70783b */ /* 0x000f220000004200 */
[C---:B------:R-:W-:Y:S02]  /*9030*/  FMUL.FTZ R74, R0.reuse, R74 ;  /* 0x0000004a004a7220 */ /* 0x040fe40000410000 */
[----:B-1----:R-:W-:Y:S02]  /*9040*/  FFMA.FTZ R2, R185, c[0x0][0x2d0], -R110 ;  /* 0x0000b400b9027a23 */ /* 0x002fe4000001086e */
[-C--:B---3--:R-:W-:Y:S02]  /*9050*/  HMMA.16816.F32 R68, R176, R116.reuse, R68 ;  /* 0x00000074b044723c */ /* 0x088fe40000001844 */
[----:B------:R1:W-:Y:S02]  /*9060*/  MUFU.EX2 R250, R2 ;  /* 0x0000000200fa7308 */ /* 0x0003e40000000800 */
[C---:B------:R-:W-:Y:S02]  /*9070*/  FMUL.FTZ R75, R0.reuse, R75 ;  /* 0x0000004b004b7220 */ /* 0x040fe40000410000 */
[----:B------:R-:W-:Y:S02]  /*9080*/  IMAD.MOV.U32 R185, RZ, RZ, R132 ;  /* 0x000000ffffb97224 */ /* 0x000fe400078e0084 */
[----:B------:R-:W-:Y:S01]  /*9090*/  LDSM.16.MT88.4 R132, [R206+0x1800] ;  /* 0x00180000ce84783b */ /* 0x000fe20000004200 */
[C---:B------:R-:W-:Y:S02]  /*90a0*/  FMUL.FTZ R76, R3.reuse, R76 ;  /* 0x0000004c034c7220 */ /* 0x040fe40000410000 */
[C---:B------:R-:W-:Y:S04]  /*90b0*/  HMMA.16816.F32 R72, R180.reuse, R116, R72 ;  /* 0x00000074b448723c */ /* 0x040fe80000001848 */
[C---:B------:R-:W-:Y:S02]  /*90c0*/  FMUL.FTZ R77, R3.reuse, R77 ;  /* 0x0000004d034d7220 */ /* 0x040fe40000410000 */
[C---:B------:R-:W-:Y:S02]  /*90d0*/  FMUL.FTZ R78, R0.reuse, R78 ;  /* 0x0000004e004e7220 */ /* 0x040fe40000410000 */
[C---:B------:R-:W-:Y:S04]  /*90e0*/  FMUL.FTZ R79, R0.reuse, R79 ;  /* 0x0000004f004f7220 */ /* 0x040fe80000410000 */
[C---:B------:R-:W-:Y:S02]  /*90f0*/  FMUL.FTZ R88, R3.reuse, R88 ;  /* 0x0000005803587220 */ /* 0x040fe40000410000 */
[----:B------:R-:W-:Y:S01]  /*9100*/  FMUL.FTZ R89, R3, R89 ;  /* 0x0000005903597220 */ /* 0x000fe20000410000 */
[-C--:B------:R-:W-:Y:S03]  /*9110*/  HMMA.16816.F32 R76, R180, R118.reuse, R76 ;  /* 0x00000076b44c723c */ /* 0x080fe6000000184c */
[--C-:B-1----:R-:W-:Y:S02]  /*9120*/  FFMA.FTZ R2, R187, c[0x0][0x2d0], -R110.reuse ;  /* 0x0000b400bb027a23 */ /* 0x102fe4000001086e */
[C---:B------:R-:W-:Y:S02]  /*9130*/  FMUL.FTZ R90, R0.reuse, R90 ;  /* 0x0000005a005a7220 */ /* 0x040fe40000410000 */
[----:B------:R1:W3:Y:S01]  /*9140*/  MUFU.EX2 R249, R2 ;  /* 0x0000000200f97308 */ /* 0x0002e20000000800 */
[C---:B------:R-:W-:Y:S01]  /*9150*/  HMMA.16816.F32 R80, R176.reuse, R118, R80 ;  /* 0x00000076b050723c */ /* 0x040fe20000001850 */
[----:B------:R-:W5:Y:S03]  /*9160*/  LDSM.16.MT88.4 R116, [R205+0x400] ;  /* 0x00040000cd74783b */ /* 0x000f660000004200 */
[C---:B------:R-:W-:Y:S02]  /*9170*/  FMUL.FTZ R86, R101.reuse, R86 ;  /* 0x0000005665567220 */ /* 0x040fe40000410000 */
[----:B------:R-:W-:Y:S02]  /*9180*/  FMUL.FTZ R87, R101, R87 ;  /* 0x0000005765577220 */ /* 0x000fe40000410000 */
[C---:B------:R-:W-:Y:S04]  /*9190*/  FMUL.FTZ R91, R0.reuse, R91 ;  /* 0x0000005b005b7220 */ /* 0x040fe80000410000 */
[C---:B------:R-:W-:Y:S01]  /*91a0*/  FMUL.FTZ R92, R3.reuse, R92 ;  /* 0x0000005c035c7220 */ /* 0x040fe20000410000 */
[-C--:B----4-:R-:W-:Y:S03]  /*91b0*/  HMMA.16816.F32 R84, R176, R112.reuse, R84 ;  /* 0x00000070b054723c */ /* 0x090fe60000001854 */
[----:B------:R-:W-:Y:S02]  /*91c0*/  FMUL.FTZ R93, R3, R93 ;  /* 0x0000005d035d7220 */ /* 0x000fe40000410000 */
[C---:B------:R-:W-:Y:S02]  /*91d0*/  FMUL.FTZ R94, R0.reuse, R94 ;  /* 0x0000005e005e7220 */ /* 0x040fe40000410000 */
[----:B------:R-:W-:Y:S01]  /*91e0*/  FMUL.FTZ R95, R0, R95 ;  /* 0x0000005f005f7220 */ /* 0x000fe20000410000 */
[C---:B------:R-:W-:Y:S04]  /*91f0*/  HMMA.16816.F32 R88, R180.reuse, R112, R88 ;  /* 0x00000070b458723c */ /* 0x040fe80000001858 */
[----:B-1----:R-:W-:Y:S02]  /*9200*/  FFMA.FTZ R2, R189, c[0x0][0x2d0], -R111 ;  /* 0x0000b400bd027a23 */ /* 0x002fe4000001086f */
[----:B------:R-:W-:Y:S01]  /*9210*/  FFMA.FTZ R106, R199, c[0x0][0x2d0], -R110 ;  /* 0x0000b400c76a7a23 */ /* 0x000fe2000001086e */
[----:B------:R-:W-:Y:S01]  /*9220*/  F2FP.PACK_AB R112, R152, R147 ;  /* 0x000000939870723e */ /* 0x000fe200000000ff */
[-C--:B------:R-:W-:Y:S01]  /*9230*/  HMMA.16816.F32 R92, R180, R114.reuse, R92 ;  /* 0x00000072b45c723c */ /* 0x080fe2000000185c */
[----:B------:R1:W-:Y:S01]  /*9240*/  MUFU.EX2 R242, R2 ;  /* 0x0000000200f27308 */ /* 0x0003e20000000800 */
[----:B------:R-:W-:Y:S02]  /*9250*/  LDSM.16.MT88.4 R180, [R205+0x2c00] ;  /* 0x002c0000cdb4783b */ /* 0x000fe40000004200 */
[C---:B------:R-:W-:Y:S01]  /*9260*/  FMUL.FTZ R96, R100.reuse, R96 ;  /* 0x0000006064607220 */ /* 0x040fe20000410000 */
[----:B--2---:R-:W-:Y:S01]  /*9270*/  F2FP.PACK_AB R113, R251, R146 ;  /* 0x00000092fb71723e */ /* 0x004fe200000000ff */
[----:B------:R-:W-:Y:S02]  /*9280*/  FMUL.FTZ R97, R100, R97 ;  /* 0x0000006164617220 */ /* 0x000fe40000410000 */
[C---:B------:R-:W-:Y:S04]  /*9290*/  FMUL.FTZ R98, R101.reuse, R98 ;  /* 0x0000006265627220 */ /* 0x040fe80000410000 */
[----:B------:R-:W-:Y:S02]  /*92a0*/  FMUL.FTZ R99, R101, R99 ;  /* 0x0000006365637220 */ /* 0x000fe40000410000 */
[----:B------:R-:W-:Y:S02]  /*92b0*/  IMAD.MOV.U32 R158, RZ, RZ, R227 ;  /* 0x000000ffff9e7224 */ /* 0x000fe400078e00e3 */
[----:B------:R-:W-:Y:S01]  /*92c0*/  FFMA.FTZ R107, R107, c[0x0][0x2d0], -R109 ;  /* 0x0000b4006b6b7a23 */ /* 0x000fe2000001086d */
[----:B------:R2:W-:Y:S01]  /*92d0*/  MUFU.EX2 R227, R106 ;  /* 0x0000006a00e37308 */ /* 0x0005e20000000800 */
[----:B------:R-:W-:Y:S01]  /*92e0*/  IMAD.MOV.U32 R165, RZ, RZ, R163 ;  /* 0x000000ffffa57224 */ /* 0x000fe200078e00a3 */
[----:B------:R-:W-:Y:S04]  /*92f0*/  HMMA.16816.F32 R96, R176, R114, R96 ;  /* 0x00000072b060723c */ /* 0x000fe80000001860 */
[----:B-1----:R-:W-:Y:S03]  /*9300*/  FFMA.FTZ R2, R190, c[0x0][0x2d0], -R111 ;  /* 0x0000b400be027a23 */ /* 0x002fe6000001086f */
[----:B------:R-:W-:Y:S02]  /*9310*/  F2FP.PACK_AB R114, R160, R155 ;  /* 0x0000009ba072723e */ /* 0x000fe400000000ff */
[----:B---3--:R-:W-:Y:S01]  /*9320*/  F2FP.PACK_AB R115, R249, R250 ;  /* 0x000000faf973723e */ /* 0x008fe200000000ff */
[----:B------:R1:W3:Y:S06]  /*9330*/  MUFU.EX2 R241, R2 ;  /* 0x0000000200f17308 */ /* 0x0002ec0000000800 */
[-C--:B-----5:R-:W-:Y:S05]  /*9340*/  HMMA.16816.F32 R4, R112, R116.reuse, R4 ;  /* 0x000000747004723c */ /* 0x0a0fea0000001804 */
[----:B--2---:R-:W-:Y:S01]  /*9350*/  FFMA.FTZ R106, R159, c[0x0][0x2d0], -R109 ;  /* 0x0000b4009f6a7a23 */ /* 0x004fe2000001086d */
[----:B------:R-:W-:Y:S01]  /*9360*/  MOV R159, R143 ;  /* 0x0000008f009f7202 */ /* 0x000fe20000000f00 */
[--C-:B------:R-:W-:Y:S01]  /*9370*/  FFMA.FTZ R143, R248, c[0x0][0x2d0], -R111.reuse ;  /* 0x0000b400f88f7a23 */ /* 0x100fe2000001086f */
[----:B------:R-:W-:Y:S03]  /*9380*/  MOV R248, R147 ;  /* 0x0000009300f87202 */ /* 0x000fe60000000f00 */
[----:B------:R-:W-:Y:S01]  /*9390*/  MUFU.EX2 R190, R143 ;  /* 0x0000008f00be7308 */ /* 0x000fe20000000800 */
[--C-:B-1----:R-:W-:Y:S01]  /*93a0*/  FFMA.FTZ R2, R191, c[0x0][0x2d0], -R111.reuse ;  /* 0x0000b400bf027a23 */ /* 0x102fe2000001086f */
[----:B---3--:R-:W-:Y:S08]  /*93b0*/  F2FP.PACK_AB R120, R241, R242 ;  /* 0x000000f2f178723e */ /* 0x008ff000000000ff */
[----:B------:R1:W-:Y:S02]  /*93c0*/  MUFU.EX2 R240, R2 ;  /* 0x0000000200f07308 */ /* 0x0003e40000000800 */
[----:B-1----:R-:W-:Y:S08]  /*93d0*/  FFMA.FTZ R2, R192, c[0x0][0x2d0], -R111 ;  /* 0x0000b400c0027a23 */ /* 0x002ff0000001086f */
[----:B------:R1:W2:Y:S02]  /*93e0*/  MUFU.EX2 R239, R2 ;  /* 0x0000000200ef7308 */ /* 0x0002a40000000800 */
[--C-:B-1----:R-:W-:Y:S01]  /*93f0*/  FFMA.FTZ R2, R193, c[0x0][0x2d0], -R184.reuse ;  /* 0x0000b400c1027a23 */ /* 0x102fe200000108b8 */
[----:B--2---:R-:W-:Y:S07]  /*9400*/  F2FP.PACK_AB R122, R239, R240 ;  /* 0x000000f0ef7a723e */ /* 0x004fee00000000ff */
[----:B------:R-:W-:Y:S10]  /*9410*/  MUFU.EX2 R193, R141 ;  /* 0x0000008d00c17308 */ /* 0x000ff40000000800 */
[----:B------:R1:W-:Y:S02]  /*9420*/  MUFU.EX2 R237, R2 ;  /* 0x0000000200ed7308 */ /* 0x0003e40000000800 */
[--C-:B-1----:R-:W-:Y:S08]  /*9430*/  FFMA.FTZ R2, R194, c[0x0][0x2d0], -R184.reuse ;  /* 0x0000b400c2027a23 */ /* 0x102ff000000108b8 */
[----:B------:R-:W-:Y:S10]  /*9440*/  MUFU.EX2 R194, R140 ;  /* 0x0000008c00c27308 */ /* 0x000ff40000000800 */
[----:B------:R1:W2:Y:S02]  /*9450*/  MUFU.EX2 R236, R2 ;  /* 0x0000000200ec7308 */ /* 0x0002a40000000800 */
[--C-:B-1----:R-:W-:Y:S01]  /*9460*/  FFMA.FTZ R2, R195, c[0x0][0x2d0], -R184.reuse ;  /* 0x0000b400c3027a23 */ /* 0x102fe200000108b8 */
[----:B--2---:R-:W-:Y:S07]  /*9470*/  F2FP.PACK_AB R121, R236, R237 ;  /* 0x000000edec79723e */ /* 0x004fee00000000ff */
[----:B------:R1:W-:Y:S02]  /*9480*/  MUFU.EX2 R235, R2 ;  /* 0x0000000200eb7308 */ /* 0x0003e40000000800 */
[----:B-1----:R-:W-:Y:S08]  /*9490*/  FFMA.FTZ R2, R196, c[0x0][0x2d0], -R184 ;  /* 0x0000b400c4027a23 */ /* 0x002ff000000108b8 */
[----:B------:R-:W-:Y:S10]  /*94a0*/  MUFU.EX2 R196, R107 ;  /* 0x0000006b00c47308 */ /* 0x000ff40000000800 */
[----:B------:R1:W2:Y:S02]  /*94b0*/  MUFU.EX2 R234, R2 ;  /* 0x0000000200ea7308 */ /* 0x0002a40000000800 */
[--C-:B-1----:R-:W-:Y:S01]  /*94c0*/  FFMA.FTZ R2, R197, c[0x0][0x2d0], -R109.reuse ;  /* 0x0000b400c5027a23 */ /* 0x102fe2000001086d */
[----:B--2---:R-:W-:Y:S07]  /*94d0*/  F2FP.PACK_AB R123, R234, R235 ;  /* 0x000000ebea7b723e */ /* 0x004fee00000000ff */
[----:B------:R-:W-:Y:S01]  /*94e0*/  MUFU.EX2 R197, R106 ;  /* 0x0000006a00c57308 */ /* 0x000fe20000000800 */
[C---:B------:R-:W-:Y:S09]  /*94f0*/  HMMA.16816.F32 R8, R120.reuse, R116, R8 ;  /* 0x000000747808723c */ /* 0x040ff20000001808 */
[----:B------:R1:W-:Y:S01]  /*9500*/  MUFU.EX2 R230, R2 ;  /* 0x0000000200e67308 */ /* 0x0003e20000000800 */
[-C--:B------:R-:W-:Y:S08]  /*9510*/  HMMA.16816.F32 R12, R120, R118.reuse, R12 ;  /* 0x00000076780c723c */ /* 0x080ff0000000180c */
[C---:B------:R-:W-:Y:S01]  /*9520*/  HMMA.16816.F32 R16, R112.reuse, R118, R16 ;  /* 0x000000767010723c */ /* 0x040fe20000001810 */
[----:B------:R-:W2:Y:S07]  /*9530*/  LDSM.16.MT88.4 R116, [R206+0x1400] ;  /* 0x00140000ce74783b */ /* 0x000eae0000004200 */
[-C--:B------:R-:W-:Y:S04]  /*9540*/  HMMA.16816.F32 R20, R112, R124.reuse, R20 ;  /* 0x0000007c7014723c */ /* 0x080fe80000001814 */
[--C-:B-1----:R-:W-:Y:S04]  /*9550*/  FFMA.FTZ R2, R200, c[0x0][0x2d0], -R109.reuse ;  /* 0x0000b400c8027a23 */ /* 0x102fe8000001086d */
[C---:B------:R-:W-:Y:S01]  /*9560*/  HMMA.16816.F32 R24, R120.reuse, R124, R24 ;  /* 0x0000007c7818723c */ /* 0x040fe20000001818 */
[----:B------:R1:W3:Y:S07]  /*9570*/  MUFU.EX2 R232, R2 ;  /* 0x0000000200e87308 */ /* 0x0002ee0000000800 */
[-C--:B------:R-:W-:Y:S08]  /*9580*/  HMMA.16816.F32 R28, R120, R126.reuse, R28 ;  /* 0x0000007e781c723c */ /* 0x080ff0000000181c */
[C---:B------:R-:W-:Y:S01]  /*9590*/  HMMA.16816.F32 R32, R112.reuse, R126, R32 ;  /* 0x0000007e7020723c */ /* 0x040fe20000001820 */
[----:B------:R-:W4:Y:S07]  /*95a0*/  LDSM.16.MT88.4 R124, [R205+0x2400] ;  /* 0x00240000cd7c783b */ /* 0x000f2e0000004200 */
[-C--:B------:R-:W-:Y:S04]  /*95b0*/  HMMA.16816.F32 R36, R112, R128.reuse, R36 ;  /* 0x000000807024723c */ /* 0x080fe80000001824 */
[--C-:B-1----:R-:W-:Y:S04]  /*95c0*/  FFMA.FTZ R2, R198, c[0x0][0x2d0], -R109.reuse ;  /* 0x0000b400c6027a23 */ /* 0x102fe8000001086d */
[C---:B------:R-:W-:Y:S01]  /*95d0*/  HMMA.16816.F32 R40, R120.reuse, R128, R40 ;  /* 0x000000807828723c */ /* 0x040fe20000001828 */
[----:B------:R1:W-:Y:S07]  /*95e0*/  MUFU.EX2 R233, R2 ;  /* 0x0000000200e97308 */ /* 0x0003ee0000000800 */
[-C--:B------:R-:W-:Y:S08]  /*95f0*/  HMMA.16816.F32 R44, R120, R130.reuse, R44 ;  /* 0x00000082782c723c */ /* 0x080ff0000000182c */
[C---:B------:R-:W-:Y:S01]  /*9600*/  HMMA.16816.F32 R48, R112.reuse, R130, R48 ;  /* 0x000000827030723c */ /* 0x040fe20000001830 */
[----:B------:R-:W5:Y:S07]  /*9610*/  LDSM.16.MT88.4 R128, [R206+0x2400] ;  /* 0x00240000ce80783b */ /* 0x000f6e0000004200 */
[-C--:B--2---:R-:W-:Y:S04]  /*9620*/  HMMA.16816.F32 R52, R112, R116.reuse, R52 ;  /* 0x000000747034723c */ /* 0x084fe80000001834 */
[----:B-1----:R-:W-:Y:S04]  /*9630*/  FFMA.FTZ R2, R201, c[0x0][0x2d0], -R109 ;  /* 0x0000b400c9027a23 */ /* 0x002fe8000001086d */
[C---:B------:R-:W-:Y:S01]  /*9640*/  HMMA.16816.F32 R56, R120.reuse, R116, R56 ;  /* 0x000000747838723c */ /* 0x040fe20000001838 */
[----:B------:R1:W2:Y:S07]  /*9650*/  MUFU.EX2 R231, R2 ;  /* 0x0000000200e77308 */ /* 0x0002ae0000000800 */
[-C--:B------:R-:W-:Y:S08]  /*9660*/  HMMA.16816.F32 R60, R120, R118.reuse, R60 ;  /* 0x00000076783c723c */ /* 0x080ff0000000183c */
[C---:B------:R-:W-:Y:S01]  /*9670*/  HMMA.16816.F32 R64, R112.reuse, R118, R64 ;  /* 0x000000767040723c */ /* 0x040fe20000001840 */
[----:B------:R-:W2:Y:S07]  /*9680*/  LDSM.16.MT88.4 R116, [R205+0x800] ;  /* 0x00080000cd74783b */ /* 0x000eae0000004200 */
[-C--:B----4-:R-:W-:Y:S04]  /*9690*/  HMMA.16816.F32 R68, R112, R124.reuse, R68 ;  /* 0x0000007c7044723c */ /* 0x090fe80000001844 */
[--C-:B-1----:R-:W-:Y:S04]  /*96a0*/  FFMA.FTZ R2, R222, c[0x0][0x2d0], -R110.reuse ;  /* 0x0000b400de027a23 */ /* 0x102fe8000001086e */
[C---:B------:R-:W-:Y:S01]  /*96b0*/  HMMA.16816.F32 R72, R120.reuse, R124, R72 ;  /* 0x0000007c7848723c */ /* 0x040fe20000001848 */
[----:B------:R1:W-:Y:S07]  /*96c0*/  MUFU.EX2 R229, R2 ;  /* 0x0000000200e57308 */ /* 0x0003ee0000000800 */
[-C--:B------:R-:W-:Y:S08]  /*96d0*/  HMMA.16816.F32 R76, R120, R126.reuse, R76 ;  /* 0x0000007e784c723c */ /* 0x080ff0000000184c */
[C---:B------:R-:W-:Y:S01]  /*96e0*/  HMMA.16816.F32 R80, R112.reuse, R126, R80 ;  /* 0x0000007e7050723c */ /* 0x040fe20000001850 */
[----:B------:R-:W4:Y:S07]  /*96f0*/  LDSM.16.MT88.4 R124, [R206+0x800] ;  /* 0x00080000ce7c783b */ /* 0x000f2e0000004200 */
[-C--:B-----5:R-:W-:Y:S04]  /*9700*/  HMMA.16816.F32 R84, R112, R128.reuse, R84 ;  /* 0x000000807054723c */ /* 0x0a0fe80000001854 */
[--C-:B-1----:R-:W-:Y:S04]  /*9710*/  FFMA.FTZ R2, R223, c[0x0][0x2d0], -R110.reuse ;  /* 0x0000b400df027a23 */ /* 0x102fe8000001086e */
[C---:B------:R-:W-:Y:S01]  /*9720*/  HMMA.16816.F32 R88, R120.reuse, R128, R88 ;  /* 0x000000807858723c */ /* 0x040fe20000001858 */
[----:B------:R1:W5:Y:S07]  /*9730*/  MUFU.EX2 R228, R2 ;  /* 0x0000000200e47308 */ /* 0x00036e0000000800 */
[-C--:B------:R-:W-:Y:S08]  /*9740*/  HMMA.16816.F32 R92, R120, R130.reuse, R92 ;  /* 0x00000082785c723c */ /* 0x080ff0000000185c */
[----:B------:R-:W-:Y:S01]  /*9750*/  HMMA.16816.F32 R96, R112, R130, R96 ;  /* 0x000000827060723c */ /* 0x000fe20000001860 */
[----:B------:R-:W4:Y:S06]  /*9760*/  LDSM.16.MT88.4 R128, [R205+0x1800] ;  /* 0x00180000cd80783b */ /* 0x000f2c0000004200 */
[----:B---3--:R-:W-:Y:S01]  /*9770*/  F2FP.PACK_AB R112, R232, R230 ;  /* 0x000000e6e870723e */ /* 0x008fe200000000ff */
[----:B-1----:R-:W-:Y:S01]  /*9780*/  FFMA.FTZ R2, R203, c[0x0][0x2d0], -R110 ;  /* 0x0000b400cb027a23 */ /* 0x002fe2000001086e */
[----:B--2---:R-:W-:Y:S03]  /*9790*/  F2FP.PACK_AB R114, R231, R233 ;  /* 0x000000e9e772723e */ /* 0x004fe600000000ff */
[----:B------:R1:W2:Y:S01]  /*97a0*/  MUFU.EX2 R226, R2 ;  /* 0x0000000200e27308 */ /* 0x0002a20000000800 */
[----:B-----5:R-:W-:Y:S01]  /*97b0*/  F2FP.PACK_AB R113, R228, R229 ;  /* 0x000000e5e471723e */ /* 0x020fe200000000ff */
[--C-:B-1----:R-:W-:Y:S01]  /*97c0*/  FFMA.FTZ R2, R225, c[0x0][0x2d0], -R111.reuse ;  /* 0x0000b400e1027a23 */ /* 0x102fe2000001086f */
[----:B--2---:R-:W-:Y:S07]  /*97d0*/  F2FP.PACK_AB R115, R226, R227 ;  /* 0x000000e3e273723e */ /* 0x004fee00000000ff */
[----:B------:R1:W-:Y:S01]  /*97e0*/  MUFU.EX2 R225, R2 ;  /* 0x0000000200e17308 */ /* 0x0003e20000000800 */
[-C--:B------:R-:W-:Y:S03]  /*97f0*/  HMMA.16816.F32 R4, R112, R116.reuse, R4 ;  /* 0x000000747004723c */ /* 0x080fe60000001804 */
[--C-:B-1----:R-:W-:Y:S02]  /*9800*/  FFMA.FTZ R2, R162, c[0x0][0x2d0], -R111.reuse ;  /* 0x0000b400a2027a23 */ /* 0x102fe4000001086f */
[----:B------:R-:W-:Y:S04]  /*9810*/  IMAD.MOV.U32 R162, RZ, RZ, R138 ;  /* 0x000000ffffa27224 */ /* 0x000fe800078e008a */
[----:B------:R1:W2:Y:S03]  /*9820*/  MUFU.EX2 R223, R2 ;  /* 0x0000000200df7308 */ /* 0x0002a60000000800 */
[----:B------:R-:W-:Y:S01]  /*9830*/  MOV R164, R162 ;  /* 0x000000a200a47202 */ /* 0x000fe20000000f00 */
[--C-:B-1----:R-:W-:Y:S01]  /*9840*/  FFMA.FTZ R2, R224, c[0x0][0x2d0], -R111.reuse ;  /* 0x0000b400e0027a23 */ /* 0x102fe2000001086f */
[----:B--2---:R-:W-:Y:S05]  /*9850*/  F2FP.PACK_AB R120, R223, R225 ;  /* 0x000000e1df78723e */ /* 0x004fea00000000ff */
[----:B------:R1:W-:Y:S02]  /*9860*/  MUFU.EX2 R224, R2 ;  /* 0x0000000200e07308 */ /* 0x0003e40000000800 */
[----:B-1----:R-:W-:Y:S01]  /*9870*/  FFMA.FTZ R2, R246, c[0x0][0x2d0], -R111 ;  /* 0x0000b400f6027a23 */ /* 0x002fe2000001086f */
[----:B------:R-:W-:Y:S07]  /*9880*/  MOV R246, R160 ;  /* 0x000000a000f67202 */ /* 0x000fee0000000f00 */
[----:B------:R1:W2:Y:S02]  /*9890*/  MUFU.EX2 R222, R2 ;  /* 0x0000000200de7308 */ /* 0x0002a40000000800 */
[----:B-1----:R-:W-:Y:S01]  /*98a0*/  FFMA.FTZ R2, R161, c[0x0][0x2d0], -R184 ;  /* 0x0000b400a1027a23 */ /* 0x002fe200000108b8 */
[----:B--2---:R-:W-:Y:S01]  /*98b0*/  F2FP.PACK_AB R122, R222, R224 ;  /* 0x000000e0de7a723e */ /* 0x004fe200000000ff */
[----:B------:R-:W-:Y:S06]  /*98c0*/  IMAD.MOV.U32 R161, RZ, RZ, R142 ;  /* 0x000000ffffa17224 */ /* 0x000fec00078e008e */
[----:B------:R1:W-:Y:S01]  /*98d0*/  MUFU.EX2 R203, R2 ;  /* 0x0000000200cb7308 */ /* 0x0003e20000000800 */
[--C-:B------:R-:W-:Y:S02]  /*98e0*/  FFMA.FTZ R142, R252, c[0x0][0x2d0], -R110.reuse ;  /* 0x0000b400fc8e7a23 */ /* 0x100fe4000001086e */
[----:B------:R-:W-:Y:S02]  /*98f0*/  FFMA.FTZ R110, R247, c[0x0][0x2d0], -R110 ;  /* 0x0000b400f76e7a23 */ /* 0x000fe4000001086e */
[----:B------:R-:W-:Y:S02]  /*9900*/  IMAD.MOV.U32 R252, RZ, RZ, R152 ;  /* 0x000000fffffc7224 */ /* 0x000fe400078e0098 */
[----:B------:R-:W-:Y:S03]  /*9910*/  IMAD.MOV.U32 R247, RZ, RZ, R146 ;  /* 0x000000fffff77224 */ /* 0x000fe600078e0092 */
[----:B------:R-:W-:Y:S10]  /*9920*/  MUFU.EX2 R191, R110 ;  /* 0x0000006e00bf7308 */ /* 0x000ff40000000800 */
[----:B------:R2:W-:Y:S01]  /*9930*/  MUFU.EX2 R192, R142 ;  /* 0x0000008e00c07308 */ /* 0x0005e20000000800 */
[--C-:B-1----:R-:W-:Y:S09]  /*9940*/  FFMA.FTZ R2, R188, c[0x0][0x2d0], -R184.reuse ;  /* 0x0000b400bc027a23 */ /* 0x102ff200000108b8 */
[----:B------:R1:W3:Y:S01]  /*9950*/  MUFU.EX2 R200, R2 ;  /* 0x0000000200c87308 */ /* 0x0002e20000000800 */
[----:B--2---:R-:W-:Y:S01]  /*9960*/  LDSM.16.MT88.4 R140, [R206+0xc00] ;  /* 0x000c0000ce8c783b */ /* 0x004fe20000004200 */
[--C-:B-1----:R-:W-:Y:S01]  /*9970*/  FFMA.FTZ R2, R186, c[0x0][0x2d0], -R184.reuse ;  /* 0x0000b400ba027a23 */ /* 0x102fe200000108b8 */
[----:B---3--:R-:W-:Y:S02]  /*9980*/  F2FP.PACK_AB R121, R200, R203 ;  /* 0x000000cbc879723e */ /* 0x008fe400000000ff */
[----:B------:R-:W-:Y:S05]  /*9990*/  MOV R186, R139 ;  /* 0x0000008b00ba7202 */ /* 0x000fea0000000f00 */
[----:B------:R1:W-:Y:S01]  /*99a0*/  MUFU.EX2 R201, R2 ;  /* 0x0000000200c97308 */ /* 0x0003e20000000800 */
[----:B------:R-:W2:Y:S01]  /*99b0*/  LDSM.16.MT88.4 R136, [R205+0x2800] ;  /* 0x00280000cd88783b */ /* 0x000ea20000004200 */
[----:B-1----:R-:W-:Y:S02]  /*99c0*/  FFMA.FTZ R2, R238, c[0x0][0x2d0], -R184 ;  /* 0x0000b400ee027a23 */ /* 0x002fe400000108b8 */
[----:B------:R-:W-:Y:S06]  /*99d0*/  IMAD.MOV.U32 R238, RZ, RZ, R155 ;  /* 0x000000ffffee7224 */ /* 0x000fec00078e009b */
[----:B------:R-:W1:Y:S02]  /*99e0*/  MUFU.EX2 R199, R2 ;  /* 0x0000000200c77308 */ /* 0x000e640000000800 */
[----:B-1----:R-:W-:Y:S01]  /*99f0*/  F2FP.PACK_AB R123, R199, R201 ;  /* 0x000000c9c77b723e */ /* 0x002fe200000000ff */
[--C-:B------:R-:W-:Y:S02]  /*9a00*/  FFMA.FTZ R2, R158, c[0x0][0x2d0], -R109.reuse ;  /* 0x0000b4009e027a23 */ /* 0x100fe4000001086d */
[----:B------:R-:W-:Y:S01]  /*9a10*/  FFMA.FTZ R109, R157, c[0x0][0x2d0], -R109 ;  /* 0x0000b4009d6d7a23 */ /* 0x000fe2000001086d */
[----:B------:R-:W-:Y:S01]  /*9a20*/  MOV R157, R145 ;  /* 0x00000091009d7202 */ /* 0x000fe20000000f00 */
[----:B------:R-:W-:Y:S03]  /*9a30*/  IMAD.MOV.U32 R158, RZ, RZ, R144 ;  /* 0x000000ffff9e7224 */ /* 0x000fe600078e0090 */
[----:B------:R1:W-:Y:S01]  /*9a40*/  MUFU.EX2 R195, R2 ;  /* 0x0000000200c37308 */ /* 0x0003e20000000800 */
[C---:B------:R-:W-:Y:S04]  /*9a50*/  HMMA.16816.F32 R8, R120.reuse, R116, R8 ;  /* 0x000000747808723c */ /* 0x040fe80000001808 */
[----:B------:R-:W-:Y:S01]  /*9a60*/  MOV R163, R158 ;  /* 0x0000009e00a37202 */ /* 0x000fe20000000f00 */
[----:B------:R-:W-:Y:S02]  /*9a70*/  IMAD.MOV.U32 R162, RZ, RZ, R157 ;  /* 0x000000ffffa27224 */ /* 0x000fe400078e009d */
[--C-:B------:R-:W-:Y:S01]  /*9a80*/  FFMA.FTZ R144, R245, c[0x0][0x2d0], -R111.reuse ;  /* 0x0000b400f5907a23 */ /* 0x100fe2000001086f */
[-C--:B------:R-:W-:Y:S01]  /*9a90*/  HMMA.16816.F32 R12, R120, R118.reuse, R12 ;  /* 0x00000076780c723c */ /* 0x080fe2000000180c */
[----:B------:R-:W-:Y:S03]  /*9aa0*/  MUFU.EX2 R198, R109 ;  /* 0x0000006d00c67308 */ /* 0x000fe60000000800 */
[--C-:B------:R-:W-:Y:S01]  /*9ab0*/  FFMA.FTZ R145, R243, c[0x0][0x2d0], -R111.reuse ;  /* 0x0000b400f3917a23 */ /* 0x100fe2000001086f */
[----:B------:R-:W-:Y:S01]  /*9ac0*/  MOV R245, R148 ;  /* 0x0000009400f57202 */ /* 0x000fe20000000f00 */
[----:B------:R-:W-:Y:S01]  /*9ad0*/  FFMA.FTZ R111, R244, c[0x0][0x2d0], -R111 ;  /* 0x0000b400f46f7a23 */ /* 0x000fe2000001086f */
[----:B------:R-:W-:Y:S01]  /*9ae0*/  MOV R244, R150 ;  /* 0x0000009600f47202 */ /* 0x000fe20000000f00 */
[C---:B------:R-:W-:Y:S01]  /*9af0*/  HMMA.16816.F32 R16, R112.reuse, R118, R16 ;  /* 0x000000767010723c */ /* 0x040fe20000001810 */
[----:B------:R-:W3:Y:S02]  /*9b00*/  LDSM.16.MT88.4 R116, [R206+0x2800] ;  /* 0x00280000ce74783b */ /* 0x000ee40000004200 */
[----:B------:R-:W-:Y:S01]  /*9b10*/  MUFU.EX2 R187, R111 ;  /* 0x0000006f00bb7308 */ /* 0x000fe20000000800 */
[----:B------:R-:W-:Y:S02]  /*9b20*/  IMAD.MOV.U32 R243, RZ, RZ, R149 ;  /* 0x000000fffff37224 */ /* 0x000fe400078e0095 */
[--C-:B-1----:R-:W-:Y:S02]  /*9b30*/  FFMA.FTZ R2, R185, c[0x0][0x2d0], -R184.reuse ;  /* 0x0000b400b9027a23 */ /* 0x102fe400000108b8 */
[-C--:B----4-:R-:W-:Y:S05]  /*9b40*/  HMMA.16816.F32 R20, R112, R124.reuse, R20 ;  /* 0x0000007c7014723c */ /* 0x090fea0000001814 */
[----:B------:R1:W-:Y:S03]  /*9b50*/  MUFU.EX2 R107, R2 ;  /* 0x00000002006b7308 */ /* 0x0003e60000000800 */
[C---:B------:R-:W-:Y:S07]  /*9b60*/  HMMA.16816.F32 R24, R120.reuse, R124, R24 ;  /* 0x0000007c7818723c */ /* 0x040fee0000001818 */
[----:B------:R-:W4:Y:S01]  /*9b70*/  MUFU.EX2 R188, R145 ;  /* 0x0000009100bc7308 */ /* 0x000f220000000800 */
[-C--:B------:R-:W-:Y:S08]  /*9b80*/  HMMA.16816.F32 R28, R120, R126.reuse, R28 ;  /* 0x0000007e781c723c */ /* 0x080ff0000000181c */
[C---:B------:R-:W-:Y:S01]  /*9b90*/  HMMA.16816.F32 R32, R112.reuse, R126, R32 ;  /* 0x0000007e7020723c */ /* 0x040fe20000001820 */
[----:B------:R-:W5:Y:S01]  /*9ba0*/  LDSM.16.MT88.4 R124, [R205+0xc00] ;  /* 0x000c0000cd7c783b */ /* 0x000f620000004200 */
[----:B------:R-:W2:Y:S02]  /*9bb0*/  MUFU.EX2 R189, R144 ;  /* 0x0000009000bd7308 */ /* 0x000ea40000000800 */
[--C-:B-1----:R-:W-:Y:S01]  /*9bc0*/  FFMA.FTZ R2, R161, c[0x0][0x2d0], -R184.reuse ;  /* 0x0000b400a1027a23 */ /* 0x102fe200000108b8 */
[----:B------:R-:W-:Y:S03]  /*9bd0*/  MOV R161, R156 ;  /* 0x0000009c00a17202 */ /* 0x000fe60000000f00 */
[-C--:B------:R-:W-:Y:S04]  /*9be0*/  HMMA.16816.F32 R36, R112, R128.reuse, R36 ;  /* 0x000000807024723c */ /* 0x080fe80000001824 */
[----:B------:R1:W1:Y:S01]  /*9bf0*/  MUFU.EX2 R185, R2 ;  /* 0x0000000200b97308 */ /* 0x0002620000000800 */
[----:B----4-:R-:W-:Y:S03]  /*9c00*/  F2FP.PACK_AB R178, R187, R188 ;  /* 0x000000bcbbb2723e */ /* 0x010fe600000000ff */
[C---:B------:R-:W-:Y:S01]  /*9c10*/  HMMA.16816.F32 R40, R120.reuse, R128, R40 ;  /* 0x000000807828723c */ /* 0x040fe20000001828 */
[----:B------:R-:W4:Y:S04]  /*9c20*/  LDL R129, [R1+0x34] ;  /* 0x0000340001817983 */ /* 0x000f280000100800 */
[----:B------:R-:W5:Y:S03]  /*9c30*/  LDL.LU R128, [R1+0x20] ;  /* 0x0000200001807983 */ /* 0x000f660000300800 */
[-C--:B------:R-:W-:Y:S01]  /*9c40*/  HMMA.16816.F32 R44, R120, R130.reuse, R44 ;  /* 0x00000082782c723c */ /* 0x080fe2000000182c */
[----:B------:R-:W5:Y:S03]  /*9c50*/  LDL.LU R111, [R1+0x24] ;  /* 0x00002400016f7983 */ /* 0x000f660000300800 */
[----:B--2---:R-:W-:Y:S01]  /*9c60*/  F2FP.PACK_AB R176, R189, R190 ;  /* 0x000000bebdb0723e */ /* 0x004fe200000000ff */
[----:B------:R-:W2:Y:S03]  /*9c70*/  LDL.LU R110, [R1+0x28] ;  /* 0x00002800016e7983 */ /* 0x000ea60000300800 */
[C---:B------:R-:W-:Y:S01]  /*9c80*/  HMMA.16816.F32 R48, R112.reuse, R130, R48 ;  /* 0x000000827030723c */ /* 0x040fe20000001830 */
[----:B------:R-:W2:Y:S03]  /*9c90*/  LDL.LU R109, [R1+0x2c] ;  /* 0x00002c00016d7983 */ /* 0x000ea60000300800 */
[--C-:B-1----:R-:W-:Y:S01]  /*9ca0*/  FFMA.FTZ R2, R159, c[0x0][0x2d0], -R184.reuse ;  /* 0x0000b4009f027a23 */ /* 0x102fe200000108b8 */
[----:B------:R-:W-:Y:S01]  /*9cb0*/  F2FP.PACK_AB R177, R185, R107 ;  /* 0x0000006bb9b1723e */ /* 0x000fe200000000ff */
[----:B------:R-:W1:Y:S01]  /*9cc0*/  LDSM.16.MT88.4 R156, [R205+0x1c00] ;  /* 0x001c0000cd9c783b */ /* 0x000e620000004200 */
[----:B------:R-:W-:Y:S01]  /*9cd0*/  FFMA.FTZ R184, R108, c[0x0][0x2d0], -R184 ;  /* 0x0000b4006cb87a23 */ /* 0x000fe200000108b8 */
[-C--:B------:R-:W-:Y:S01]  /*9ce0*/  HMMA.16816.F32 R52, R112, R132.reuse, R52 ;  /* 0x000000847034723c */ /* 0x080fe20000001834 */
[----:B------:R-:W-:Y:S03]  /*9cf0*/  MUFU.EX2 R106, R2 ;  /* 0x00000002006a7308 */ /* 0x000fe60000000800 */
[----:B------:R-:W-:Y:S04]  /*9d00*/  F2FP.PACK_AB R108, R195, R197 ;  /* 0x000000c5c36c723e */ /* 0x000fe800000000ff */
[C---:B------:R-:W-:Y:S03]  /*9d10*/  HMMA.16816.F32 R56, R120.reuse, R132, R56 ;  /* 0x000000847838723c */ /* 0x040fe60000001838 */
[----:B------:R-:W3:Y:S05]  /*9d20*/  MUFU.EX2 R184, R184 ;  /* 0x000000b800b87308 */ /* 0x000eea0000000800 */
[-C--:B------:R-:W-:Y:S08]  /*9d30*/  HMMA.16816.F32 R60, R120, R134.reuse, R60 ;  /* 0x00000086783c723c */ /* 0x080ff0000000183c */
[C---:B------:R-:W-:Y:S08]  /*9d40*/  HMMA.16816.F32 R64, R112.reuse, R134, R64 ;  /* 0x000000867040723c */ /* 0x040ff00000001840 */
[-C--:B------:R-:W-:Y:S04]  /*9d50*/  HMMA.16816.F32 R68, R112, R136.reuse, R68 ;  /* 0x000000887044723c */ /* 0x080fe80000001844 */
[----:B---3--:R-:W-:Y:S04]  /*9d60*/  F2FP.PACK_AB R179, R184, R106 ;  /* 0x0000006ab8b3723e */ /* 0x008fe800000000ff */
[C---:B------:R-:W-:Y:S08]  /*9d70*/  HMMA.16816.F32 R72, R120.reuse, R136, R72 ;  /* 0x000000887848723c */ /* 0x040ff00000001848 */
[-C--:B------:R-:W-:Y:S08]  /*9d80*/  HMMA.16816.F32 R76, R120, R138.reuse, R76 ;  /* 0x0000008a784c723c */ /* 0x080ff0000000184c */
[C---:B------:R-:W-:Y:S08]  /*9d90*/  HMMA.16816.F32 R80, R112.reuse, R138, R80 ;  /* 0x0000008a7050723c */ /* 0x040ff00000001850 */
[-C--:B------:R-:W-:Y:S08]  /*9da0*/  HMMA.16816.F32 R84, R112, R116.reuse, R84 ;  /* 0x000000747054723c */ /* 0x080ff00000001854 */
[C---:B------:R-:W-:Y:S08]  /*9db0*/  HMMA.16816.F32 R88, R120.reuse, R116, R88 ;  /* 0x000000747858723c */ /* 0x040ff00000001858 */
[-C--:B------:R-:W-:Y:S08]  /*9dc0*/  HMMA.16816.F32 R92, R120, R118.reuse, R92 ;  /* 0x00000076785c723c */ /* 0x080ff0000000185c */
[----:B------:R-:W-:Y:S04]  /*9dd0*/  HMMA.16816.F32 R96, R112, R118, R96 ;  /* 0x000000767060723c */ /* 0x000fe80000001860 */
[----:B----4-:R-:W-:Y:S02]  /*9de0*/  ISETP.GT.AND P0, PT, R221, R129, PT ;  /* 0x00000081dd00720c */ /* 0x010fe40003f04270 */
[----:B------:R-:W-:Y:S01]  /*9df0*/  MOV R221, R151 ;  /* 0x0000009700dd7202 */ /* 0x000fe20000000f00 */
[----:B-----5:R-:W-:Y:S02]  /*9e00*/  FFMA.FTZ R100, R100, R128, R169 ;  /* 0x0000008064647223 */ /* 0x020fe400000100a9 */
[----:B------:R-:W-:Y:S03]  /*9e10*/  FFMA.FTZ R101, R101, R111, R168 ;  /* 0x0000006f65657223 */ /* 0x000fe600000100a8 */
[----:B------:R-:W-:Y:S01]  /*9e20*/  F2FP.PACK_AB R111, R191, R192 ;  /* 0x000000c0bf6f723e */ /* 0x000fe200000000ff */
[----:B------:R-:W-:Y:S02]  /*9e30*/  FADD.FTZ R100, R165, R100 ;  /* 0x00000064a5647221 */ /* 0x000fe40000010000 */
[----:B--2---:R-:W-:Y:S01]  /*9e40*/  FFMA.FTZ R3, R3, R110, R167 ;  /* 0x0000006e03037223 */ /* 0x004fe200000100a7 */
[----:B------:R-:W-:Y:S01]  /*9e50*/  F2FP.PACK_AB R110, R198, R196 ;  /* 0x000000c4c66e723e */ /* 0x000fe200000000ff */
[----:B------:R-:W-:Y:S02]  /*9e60*/  FADD.FTZ R101, R164, R101 ;  /* 0x00000065a4657221 */ /* 0x000fe40000010000 */
[----:B------:R-:W-:Y:S01]  /*9e70*/  FFMA.FTZ R0, R0, R109, R166 ;  /* 0x0000006d00007223 */ /* 0x000fe200000100a6 */
[----:B------:R-:W-:Y:S01]  /*9e80*/  F2FP.PACK_AB R109, R193, R194 ;  /* 0x000000c2c16d723e */ /* 0x000fe200000000ff */
[----:B------:R-:W-:Y:S02]  /*9e90*/  FADD.FTZ R101, R161, R101 ;  /* 0x00000065a1657221 */ /* 0x000fe40000010000 */
[----:B------:R-:W-:Y:S01]  /*9ea0*/  FADD.FTZ R2, R163, R0 ;  /* 0x00000000a3027221 */ /* 0x000fe20000010000 */
[----:B------:R-:W-:Y:S01]  /*9eb0*/  MOV R0, R154 ;  /* 0x0000009a00007202 */ /* 0x000fe20000000f00 */
[----:B------:R-:W-:Y:S02]  /*9ec0*/  FADD.FTZ R186, R186, R3 ;  /* 0x00000003baba7221 */ /* 0x000fe40000010000 */
[-C--:B------:R-:W-:Y:S01]  /*9ed0*/  HMMA.16816.F32 R112, R108, R124.reuse, R4 ;  /* 0x0000007c6c70723c */ /* 0x080fe20000001804 */
[----:B------:R-:W2:Y:S04]  /*9ee0*/  LDSM.16.MT88.4 R4, [R206+0x2c00] ;  /* 0x002c0000ce04783b */ /* 0x000ea80000004200 */
[----:B------:R-:W-:Y:S01]  /*9ef0*/  FADD.FTZ R3, R162, R100 ;  /* 0x00000064a2037221 */ /* 0x000fe20000010000 */
[----:B------:R-:W-:Y:S01]  /*9f00*/  MOV R100, R153 ;  /* 0x0000009900647202 */ /* 0x000fe20000000f00 */
[----:B------:R-:W-:Y:S01]  /*9f10*/  FADD.FTZ R0, R0, R186 ;  /* 0x000000ba00007221 */ /* 0x000fe20000010000 */
[C---:B------:R-:W-:Y:S04]  /*9f20*/  HMMA.16816.F32 R116, R176.reuse, R124, R8 ;  /* 0x0000007cb074723c */ /* 0x040fe80000001808 */
[----:B------:R-:W-:Y:S01]  /*9f30*/  FADD.FTZ R3, R221, R3 ;  /* 0x00000003dd037221 */ /* 0x000fe20000010000 */
[----:B------:R-:W-:Y:S01]  /*9f40*/  MOV R221, R202 ;  /* 0x000000ca00dd7202 */ /* 0x000fe20000000f00 */
[----:B------:R-:W-:Y:S02]  /*9f50*/  FADD.FTZ R0, R243, R0 ;  /* 0x00000000f3007221 */ /* 0x000fe40000010000 */
[-C--:B------:R-:W-:Y:S04]  /*9f60*/  HMMA.16816.F32 R120, R176, R126.reuse, R12 ;  /* 0x0000007eb078723c */ /* 0x080fe8000000180c */
[----:B------:R-:W-:Y:S02]  /*9f70*/  FADD.FTZ R10, R248, R3 ;  /* 0x00000003f80a7221 */ /* 0x000fe40000010000 */
[----:B------:R-:W-:Y:S02]  /*9f80*/  FADD.FTZ R8, R242, R0 ;  /* 0x00000000f2087221 */ /* 0x000fe40000010000 */
        /* <DEDUP_REMOVED lines=16> */
[-C--:B-1----:R-:W-:Y:S04]  /*a090*/  HMMA.16816.F32 R144, R108, R156.reuse, R36 ;  /* 0x0000009c6c90723c */ /* 0x082fe80000001824 */
        /* <DEDUP_REMOVED lines=31> */
[----:B------:R-:W-:Y:S02]  /*a290*/  IMAD.MOV.U32 R101, RZ, RZ, R104 ;  /* 0x000000ffff657224 */ /* 0x000fe400078e0068 */
[C---:B------:R-:W-:Y:S04]  /*a2a0*/  HMMA.16816.F32 R80, R108.reuse, R182, R80 ;  /* 0x000000b66c50723c */ /* 0x040fe80000001850 */
[----:B------:R-:W-:Y:S01]  /*a2b0*/  FADD.FTZ R3, R107, R3 ;  /* 0x000000036b037221 */ /* 0x000fe20000010000 */
[----:B------:R-:W-:Y:S03]  /*a2c0*/  MOV R107, R102 ;  /* 0x00000066006b7202 */ /* 0x000fe60000000f00 */
[----:B------:R-:W-:Y:S01]  /*a2d0*/  FADD.FTZ R3, R185, R3 ;  /* 0x00000003b9037221 */ /* 0x000fe20000010000 */
[-C--:B--2---:R-:W-:Y:S08]  /*a2e0*/  HMMA.16816.F32 R84, R108, R4.reuse, R84 ;  /* 0x000000046c54723c */ /* 0x084ff00000001854 */
[C---:B------:R-:W-:Y:S07]  /*a2f0*/  HMMA.16816.F32 R88, R176.reuse, R4, R88 ;  /* 0x00000004b058723c */ /* 0x040fee0000001858 */
[----:B------:R-:W-:Y:S01]  /*a300*/  FADD.FTZ R4, R226, R2 ;  /* 0x00000002e2047221 */ /* 0x000fe20000010000 */
[-C--:B------:R-:W-:Y:S04]  /*a310*/  HMMA.16816.F32 R92, R176, R6.reuse, R92 ;  /* 0x00000006b05c723c */ /* 0x080fe8000000185c */
[----:B------:R-:W-:Y:S02]  /*a320*/  FADD.FTZ R5, R222, R0 ;  /* 0x00000000de057221 */ /* 0x000fe40000010000 */
[----:B------:R-:W-:Y:S02]  /*a330*/  FADD.FTZ R2, R197, R8 ;  /* 0x00000008c5027221 */ /* 0x000fe40000010000 */
[----:B------:R-:W-:Y:S01]  /*a340*/  FADD.FTZ R0, R194, R4 ;  /* 0x00000004c2007221 */ /* 0x000fe20000010000 */
[----:B------:R-:W-:Y:S04]  /*a350*/  HMMA.16816.F32 R96, R108, R6, R96 ;  /* 0x000000066c60723c */ /* 0x000fe80000001860 */
[----:B------:R-:W-:Y:S02]  /*a360*/  FADD.FTZ R5, R190, R5 ;  /* 0x00000005be057221 */ /* 0x000fe40000010000 */
[----:B------:R-:W-:Y:S02]  /*a370*/  FADD.FTZ R2, R195, R2 ;  /* 0x00000002c3027221 */ /* 0x000fe40000010000 */
[----:B------:R-:W-:Y:S04]  /*a380*/  FADD.FTZ R4, R193, R0 ;  /* 0x00000000c1047221 */ /* 0x000fe80000010000 */
        /* <DEDUP_REMOVED lines=9> */
[----:B------:R-:W-:Y:S02]  /*a420*/  FADD.FTZ R2, R187, R2 ;  /* 0x00000002bb027221 */ /* 0x000fe40000010000 */
[----:B------:R-:W-:Y:S01]  /*a430*/  FADD.FTZ R0, R184, R0 ;  /* 0x00000000b8007221 */ /* 0x000fe20000010000 */
[----:B------:R1:W-:Y:S04]  /*a440*/  STL [R1+0x24], R3 ;  /* 0x0000240301007387 */ /* 0x0003e80000100800 */
[----:B------:R1:W-:Y:S04]  /*a450*/  STL [R1+0x28], R2 ;  /* 0x0000280201007387 */ /* 0x0003e80000100800 */
[----:B------:R1:W-:Y:S01]  /*a460*/  STL [R1+0x2c], R0 ;  /* 0x00002c0001007387 */ /* 0x0003e20000100800 */
[----:B------:R-:W-:-:S05]  /*a470*/  @P0 BRA `(.L_x_553) ;  /* 0xffffb87000000947 */ /* 0x000fca000383ffff */
.L_x_552:
[----:B-1----:R-:W-:-:S13]  /*a480*/  ISETP.GE.AND P0, PT, R202, RZ, PT ;  /* 0x000000ffca00720c */ /* 0x002fda0003f06270 */
[----:B------:R-:W-:Y:S05]  /*a490*/  @!P0 BRA `(.L_x_554) ;  /* 0x00003d2000008947 */ /* 0x000fea0003800000 */
[----:B------:R-:W-:Y:S01]  /*a4a0*/  IMAD.MOV.U32 R3, RZ, RZ, R104 ;  /* 0x000000ffff037224 */ /* 0x000fe200078e0068 */
[----:B------:R-:W-:Y:S01]  /*a4b0*/  MOV R107, R102 ;  /* 0x00000066006b7202 */ /* 0x000fe20000000f00 */
[----:B------:R-:W-:Y:S01]  /*a4c0*/  IMAD.MOV.U32 R2, RZ, RZ, R105 ;  /* 0x000000ffff027224 */ /* 0x000fe200078e0069 */
[----:B------:R-:W-:Y:S02]  /*a4d0*/  MOV R106, R103 ;  /* 0x00000067006a7202 */ /* 0x000fe40000000f00 */
.L_x_555:
[----:B------:R-:W2:Y:S01]  /*a4e0*/  LDL.64 R42, [R1+0x10] ;  /* 0x00001000012a7983 */ /* 0x000ea20000100a00 */
[----:B------:R-:W-:Y:S04]  /*a4f0*/  DEPBAR.LE SB0, 0x0 ;  /* 0x000080000000791a */ /* 0x000fe80000000000 */
[----:B------:R-:W-:Y:S01]  /*a500*/  WARPSYNC 0xffffffff ;  /* 0xffffffff00007948 */ /* 0x000fe20003800000 */
[----:B---3--:R-:W3:Y:S01]  /*a510*/  LDL R47, [R1+0x1c] ;  /* 0x00001c00012f7983 */ /* 0x008ee20000100800 */
[----:B------:R-:W-:Y:S01]  /*a520*/  SHF.R.S32.HI R0, RZ, 0x1f, R202 ;  /* 0x0000001fff007819 */ /* 0x000fe200000114ca */
[----:B------:R-:W-:Y:S01]  /*a530*/  IMAD.WIDE.U32 R28, R202, c[0x0][0x208], RZ ;  /* 0x00008200ca1c7a25 */ /* 0x000fe200078e00ff */
[----:B------:R-:W-:Y:S01]  /*a540*/  MOV R44, c[0x0][0x208] ;  /* 0x00008200002c7a02 */ /* 0x000fe20000000f00 */
[----:B------:R-:W4:Y:S02]  /*a550*/  LDL R203, [R1+0x30] ;  /* 0x0000300001cb7983 */ /* 0x000f240000100800 */
[----:B------:R-:W-:Y:S01]  /*a560*/  IMAD R0, R0, c[0x0][0x208], RZ ;  /* 0x0000820000007a24 */ /* 0x000fe200078e02ff */
[----:B------:R-:W-:Y:S01]  /*a570*/  SHF.L.U32 R36, R28, 0x6, RZ ;  /* 0x000000061c247819 */ /* 0x000fe200000006ff */
[----:B------:R-:W-:Y:S02]  /*a580*/  BAR.SYNC.DEFER_BLOCKING 0x0 ;  /* 0x0000000000007b1d */ /* 0x000fe40000010000 */
[----:B------:R-:W-:Y:S01]  /*a590*/  IMAD R0, R202, c[0x0][0x20c], R0 ;  /* 0x00008300ca007a24 */ /* 0x000fe200078e0200 */
[----:B------:R-:W-:Y:S04]  /*a5a0*/  LEA R40, P2, R44, R36, 0x5 ;  /* 0x000000242c287211 */ /* 0x000fe800078428ff */
[----:B------:R-:W-:Y:S04]  /*a5b0*/  IADD3 R0, R29, R0, RZ ;  /* 0x000000001d007210 */ /* 0x000fe80007ffe0ff */
[----:B------:R-:W-:Y:S01]  /*a5c0*/  SHF.L.U64.HI R0, R28, 0x6, R0 ;  /* 0x000000061c007819 */ /* 0x000fe20000010200 */
[----:B------:R-:W-:Y:S08]  /*a5d0*/  LDSM.16.M88.4 R64, [R207] ;  /* 0x00000000cf40783b */ /* 0x000ff00000000200 */
[----:B------:R-:W1:Y:S08]  /*a5e0*/  LDSM.16.M88.4 R16, [R204] ;  /* 0x00000000cc10783b */ /* 0x000e700000000200 */
        /* <DEDUP_REMOVED lines=15> */
[----:B------:R-:W-:Y:S01]  /*a6e0*/  MOV R32, c[0x0][0x20c] ;  /* 0x0000830000207a02 */ /* 0x000fe20000000f00 */
[-C--:B------:R-:W-:Y:S04]  /*a6f0*/  HMMA.16816.F32 R28, R60, R34.reuse, RZ ;  /* 0x000000223c1c723c */ /* 0x080fe800000018ff */
[----:B------:R-:W-:Y:S04]  /*a700*/  LEA.HI.X R44, R44, R0, R32, 0x5, P2 ;  /* 0x000000002c2c7211 */ /* 0x000fe800010f2c20 */
[C---:B------:R-:W-:Y:S04]  /*a710*/  HMMA.16816.F32 R32, R64.reuse, R34, RZ ;  /* 0x000000224020723c */ /* 0x040fe800000018ff */
[C---:B--2---:R-:W-:Y:S02]  /*a720*/  IADD3 R37, P0, R42.reuse, 0x20, RZ ;  /* 0x000000202a257810 */ /* 0x044fe40007f1e0ff */
[----:B------:R-:W-:Y:S02]  /*a730*/  IADD3 R41, P1, R42, 0x40, RZ ;  /* 0x000000402a297810 */ /* 0x000fe40007f3e0ff */
[C---:B------:R-:W-:Y:S04]  /*a740*/  IADD3 R59, P2, R36.reuse, R37, RZ ;  /* 0x00000025243b7210 */ /* 0x040fe80007f5e0ff */
[-C--:B---3--:R-:W-:Y:S02]  /*a750*/  IADD3.X R45, RZ, R47.reuse, RZ, P0, !PT ;  /* 0x0000002fff2d7210 */ /* 0x088fe400007fe4ff */
[C---:B------:R-:W-:Y:S02]  /*a760*/  IADD3 R55, P0, R36.reuse, R42, RZ ;  /* 0x0000002a24377210 */ /* 0x040fe40007f1e0ff */
[----:B------:R-:W-:Y:S02]  /*a770*/  IADD3.X R46, RZ, R47, RZ, P1, !PT ;  /* 0x0000002fff2e7210 */ /* 0x000fe40000ffe4ff */
[----:B------:R-:W-:Y:S02]  /*a780*/  IADD3 R53, P6, R36, R41, RZ ;  /* 0x0000002924357210 */ /* 0x000fe40007fde0ff */
[----:B------:R-:W-:Y:S02]  /*a790*/  IADD3 R105, P1, R40, R37, RZ ;  /* 0x0000002528697210 */ /* 0x000fe40007f3e0ff */
[-C--:B------:R-:W-:Y:S01]  /*a7a0*/  HMMA.16816.F32 R36, R64, R48.reuse, RZ ;  /* 0x000000304024723c */ /* 0x080fe200000018ff */
[----:B------:R-:W-:Y:S02]  /*a7b0*/  IADD3.X R57, R0, R47, RZ, P0, !PT ;  /* 0x0000002f00397210 */ /* 0x000fe400007fe4ff */
[----:B------:R-:W-:Y:S02]  /*a7c0*/  IADD3 R104, P0, R40, R41, RZ ;  /* 0x0000002928687210 */ /* 0x000fe40007f1e0ff */
[CC--:B------:R-:W-:Y:S02]  /*a7d0*/  IADD3.X R193, R0.reuse, R45.reuse, RZ, P2, !PT ;  /* 0x0000002d00c17210 */ /* 0x0c0fe400017fe4ff */
[-C--:B------:R-:W-:Y:S02]  /*a7e0*/  IADD3.X R192, R0, R46.reuse, RZ, P6, !PT ;  /* 0x0000002e00c07210 */ /* 0x080fe400037fe4ff */
[----:B------:R-:W-:Y:S03]  /*a7f0*/  LEA R56, P6, R55, c[0x0][0x1f8], 0x1 ;  /* 0x00007e0037387a11 */ /* 0x000fe600078c08ff */
[C---:B------:R-:W-:Y:S02]  /*a800*/  IADD3.X R195, R44.reuse, R45, RZ, P1, !PT ;  /* 0x0000002d2cc37210 */ /* 0x040fe40000ffe4ff */
[----:B------:R-:W-:Y:S02]  /*a810*/  LEA R54, P1, R59, c[0x0][0x1f8], 0x1 ;  /* 0x00007e003b367a11 */ /* 0x000fe400078208ff */
[----:B------:R-:W-:Y:S02]  /*a820*/  IADD3.X R194, R44, R46, RZ, P0, !PT ;  /* 0x0000002e2cc27210 */ /* 0x000fe400007fe4ff */
[----:B------:R-:W-:Y:S02]  /*a830*/  LEA R58, P0, R53, c[0x0][0x1f8], 0x1 ;  /* 0x00007e00353a7a11 */ /* 0x000fe400078008ff */
[----:B------:R-:W-:Y:S02]  /*a840*/  LEA.HI.X R57, R55, c[0x0][0x1fc], R57, 0x1, P6 ;  /* 0x00007f0037397a11 */ /* 0x000fe400030f0c39 */
[----:B------:R-:W-:Y:S02]  /*a850*/  LEA.HI.X R55, R59, c[0x0][0x1fc], R193, 0x1, P1 ;  /* 0x00007f003b377a11 */ /* 0x000fe400008f0cc1 */
[----:B------:R-:W-:Y:S02]  /*a860*/  LEA.HI.X R59, R53, c[0x0][0x1fc], R192, 0x1, P0 ;  /* 0x00007f00353b7a11 */ /* 0x000fe400000f0cc0 */
[C---:B------:R-:W-:Y:S02]  /*a870*/  LEA R198, P1, R105.reuse, c[0x0][0x1f8], 0x1 ;  /* 0x00007e0069c67a11 */ /* 0x040fe400078208ff */
[C---:B------:R-:W-:Y:S02]  /*a880*/  LEA R196, P0, R104.reuse, c[0x0][0x1f8], 0x1 ;  /* 0x00007e0068c47a11 */ /* 0x040fe400078008ff */
[----:B------:R-:W-:Y:S02]  /*a890*/  LEA.HI.X R199, R105, c[0x0][0x1fc], R195, 0x1, P1 ;  /* 0x00007f0069c77a11 */ /* 0x000fe400008f0cc3 */
[----:B------:R-:W-:Y:S02]  /*a8a0*/  LEA.HI.X R197, R104, c[0x0][0x1fc], R194, 0x1, P0 ;  /* 0x00007f0068c57a11 */ /* 0x000fe400000f0cc2 */
[----:B------:R-:W2:Y:S01]  /*a8b0*/  LDSM.16.M88.4 R192, [R218] ;  /* 0x00000000dac0783b */ /* 0x000ea20000000200 */
[----:B----4-:R-:W-:Y:S02]  /*a8c0*/  SHF.L.U32 R203, R203, 0x1, RZ ;  /* 0x00000001cbcb7819 */ /* 0x010fe400000006ff */
[----:B------:R-:W-:Y:S02]  /*a8d0*/  IADD3 R52, P2, R40, R42, RZ ;  /* 0x0000002a28347210 */ /* 0x000fe40007f5e0ff */
[C---:B------:R-:W-:Y:S02]  /*a8e0*/  HMMA.16816.F32 R40, R60.reuse, R48, RZ ;  /* 0x000000303c28723c */ /* 0x040fe400000018ff */
[----:B------:R-:W-:Y:S01]  /*a8f0*/  IADD3.X R0, R44, R47, RZ, P2, !PT ;  /* 0x0000002f2c007210 */ /* 0x000fe200017fe4ff */
[----:B------:R-:W-:Y:S01]  /*a900*/  @!PT LDS RZ, [RZ] ;  /* 0x00000000fffff984 */ /* 0x000fe20000000800 */
[----:B------:R-:W-:Y:S01]  /*a910*/  @!PT LDS RZ, [RZ] ;  /* 0x00000000fffff984 */ /* 0x000fe20000000800 */
[----:B------:R-:W-:Y:S01]  /*a920*/  @!PT LDS RZ, [RZ] ;  /* 0x00000000fffff984 */ /* 0x000fe20000000800 */
[----:B------:R3:W-:Y:S01]  /*a930*/  LDGSTS.E.BYPASS.LTC128B.128 [R203+0x100], [R56.64], !P5 ;  /* 0x0010000038cb7fae */ /* 0x0007e2000e901d46 */
[----:B------:R-:W-:Y:S02]  /*a940*/  LEA R200, P2, R52, c[0x0][0x1f8], 0x1 ;  /* 0x00007e0034c87a11 */ /* 0x000fe400078408ff */
[----:B------:R-:W-:Y:S02]  /*a950*/  ISETP.GT.AND P0, PT, R202, RZ, PT ;  /* 0x000000ffca00720c */ /* 0x000fe40003f04270 */
[-C--:B------:R-:W-:Y:S01]  /*a960*/  HMMA.16816.F32 R44, R60, R50.reuse, RZ ;  /* 0x000000323c2c723c */ /* 0x080fe200000018ff */
[----:B------:R-:W-:Y:S02]  /*a970*/  LEA.HI.X R201, R52, c[0x0][0x1fc], R0, 0x1, P2 ;  /* 0x00007f0034c97a11 */ /* 0x000fe400010f0c00 */
[----:B------:R4:W-:Y:S01]  /*a980*/  LDGSTS.E.BYPASS.LTC128B.128 [R203+0x1100], [R54.64], !P4 ;  /* 0x0110000036cb7fae */ /* 0x0009e2000e101d46 */
[----:B------:R-:W-:Y:S04]  /*a990*/  IADD3 R202, R202, -0x1, RZ ;  /* 0xffffffffcaca7810 */ /* 0x000fe80007ffe0ff */
[C---:B------:R-:W-:Y:S03]  /*a9a0*/  HMMA.16816.F32 R48, R64.reuse, R50, RZ ;  /* 0x000000324030723c */ /* 0x040fe600000018ff */
[----:B------:R3:W-:Y:S08]  /*a9b0*/  LDGSTS.E.BYPASS.LTC128B.128 [R203+0x2100], [R58.64], !P3 ;  /* 0x021000003acb7fae */ /* 0x0007f0000d901d46 */
[----:B------:R1:W-:Y:S08]  /*a9c0*/  LDGSTS.E.BYPASS.LTC128B.128 [R203+0x900], [R200.64], !P5 ;  /* 0x00900000c8cb7fae */ /* 0x0003f0000e901d46 */
[----:B------:R1:W-:Y:S01]  /*a9d0*/  LDGSTS.E.BYPASS.LTC128B.128 [R203+0x1900], [R198.64], !P4 ;  /* 0x01900000c6cb7fae */ /* 0x0003e2000e101d46 */
[-C--:B----4-:R-:W-:Y:S07]  /*a9e0*/  HMMA.16816.F32 R52, R64, R100.reuse, RZ ;  /* 0x000000644034723c */ /* 0x090fee00000018ff */
[----:B------:R4:W-:Y:S01]  /*a9f0*/  LDGSTS.E.BYPASS.LTC128B.128 [R203+0x2900], [R196.64], !P3 ;  /* 0x02900000c4cb7fae */ /* 0x0009e2000d901d46 */
[C---:B---3--:R-:W-:Y:S07]  /*aa00*/  HMMA.16816.F32 R56, R60.reuse, R100, RZ ;  /* 0x000000643c38723c */ /* 0x048fee00000018ff */
[----:B------:R-:W0:Y:S01]  /*aa10*/  LDGDEPBAR ;  /* 0x00000000000079af */ /* 0x000e220000000000 */
[-C--:B------:R-:W-:Y:S08]  /*aa20*/  HMMA.16816.F32 R60, R60, R102.reuse, RZ ;  /* 0x000000663c3c723c */ /* 0x080ff000000018ff */
[----:B------:R-:W-:Y:S01]  /*aa30*/  HMMA.16816.F32 R64, R64, R102, RZ ;  /* 0x000000664040723c */ /* 0x000fe200000018ff */
[----:B------:R-:W-:Y:S07]  /*aa40*/  LDSM.16.M88.4 R100, [R207+0x2000] ;  /* 0x00200000cf64783b */ /* 0x000fee0000000200 */
[-C--:B-1----:R-:W-:Y:S01]  /*aa50*/  HMMA.16816.F32 R4, R108, R176.reuse, R4 ;  /* 0x000000b06c04723c */ /* 0x082fe20000001804 */
[----:B----4-:R-:W-:Y:S07]  /*aa60*/  LDSM.16.M88.4 R196, [R204+0x1400] ;  /* 0x00140000ccc4783b */ /* 0x010fee0000000200 */
[C---:B-----5:R-:W-:Y:S08]  /*aa70*/  HMMA.16816.F32 R8, R180.reuse, R176, R8 ;  /* 0x000000b0b408723c */ /* 0x060ff00000001808 */
[-C--:B------:R-:W-:Y:S08]  /*aa80*/  HMMA.16816.F32 R12, R180, R178.reuse, R12 ;  /* 0x000000b2b40c723c */ /* 0x080ff0000000180c */
[C---:B------:R-:W-:Y:S01]  /*aa90*/  HMMA.16816.F32 R16, R108.reuse, R178, R16 ;  /* 0x000000b26c10723c */ /* 0x040fe20000001810 */
[----:B------:R-:W1:Y:S07]  /*aaa0*/  LDSM.16.M88.4 R176, [R204+0x1000] ;  /* 0x00100000ccb0783b */ /* 0x000e6e0000000200 */
        /* <DEDUP_REMOVED lines=8> */
[C---:B------:R-:W-:Y:S01]  /*ab30*/  HMMA.16816.F32 R48, R108.reuse, R190, R48 ;  /* 0x000000be6c30723c */ /* 0x040fe20000001830 */
[----:B------:R-:W4:Y:S07]  /*ab40*/  LDSM.16.M88.4 R188, [R204+0x1800] ;  /* 0x00180000ccbc783b */ /* 0x000f2e0000000200 */
[-C--:B--2---:R-:W-:Y:S08]  /*ab50*/  HMMA.16816.F32 R52, R108, R192.reuse, R52 ;  /* 0x000000c06c34723c */ /* 0x084ff00000001834 */
[C---:B------:R-:W-:Y:S08]  /*ab60*/  HMMA.16816.F32 R56, R180.reuse, R192, R56 ;  /* 0x000000c0b438723c */ /* 0x040ff00000001838 */
[-C--:B------:R-:W-:Y:S01]  /*ab70*/  HMMA.16816.F32 R60, R180, R194.reuse, R60 ;  /* 0x000000c2b43c723c */ /* 0x080fe2000000183c */
[----:B------:R-:W2:Y:S07]  /*ab80*/  LDSM.16.M88.4 R180, [R204+0x1c00] ;  /* 0x001c0000ccb4783b */ /* 0x000eae0000000200 */
[----:B------:R-:W-:Y:S01]  /*ab90*/  HMMA.16816.F32 R64, R108, R194, R64 ;  /* 0x000000c26c40723c */ /* 0x000fe20000001840 */
[----:B------:R-:W-:Y:S07]  /*aba0*/  LDSM.16.M88.4 R108, [R208+0x2000] ;  /* 0x00200000d06c783b */ /* 0x000fee0000000200 */
[-C--:B-1----:R-:W-:Y:S01]  /*abb0*/  HMMA.16816.F32 R4, R100, R176.reuse, R4 ;  /* 0x000000b06404723c */ /* 0x082fe20000001804 */
[----:B------:R-:W-:Y:S07]  /*abc0*/  LDSM.16.M88.4 R192, [R208+0x3000] ;  /* 0x00300000d0c0783b */ /* 0x000fee0000000200 */
[C---:B---3--:R-:W-:Y:S08]  /*abd0*/  HMMA.16816.F32 R8, R184.reuse, R176, R8 ;  /* 0x000000b0b808723c */ /* 0x048ff00000001808 */
[-C--:B------:R-:W-:Y:S08]  /*abe0*/  HMMA.16816.F32 R12, R184, R178.reuse, R12 ;  /* 0x000000b2b80c723c */ /* 0x080ff0000000180c */
[C---:B------:R-:W-:Y:S01]  /*abf0*/  HMMA.16816.F32 R16, R100.reuse, R178, R16 ;  /* 0x000000b26410723c */ /* 0x040fe20000001810 */
[----:B------:R-:W1:Y:S07]  /*ac00*/  LDSM.16.M88.4 R176, [R217] ;  /* 0x00000000d9b0783b */ /* 0x000e6e0000000200 */
[-C--:B------:R-:W-:Y:S08]  /*ac10*/  HMMA.16816.F32 R20, R100, R196.reuse, R20 ;  /* 0x000000c46414723c */ /* 0x080ff00000001814 */
[C---:B------:R-:W-:Y:S08]  /*ac20*/  HMMA.16816.F32 R24, R184.reuse, R196, R24 ;  /* 0x000000c4b818723c */ /* 0x040ff00000001818 */
[-C--:B------:R-:W-:Y:S08]  /*ac30*/  HMMA.16816.F32 R28, R184, R198.reuse, R28 ;  /* 0x000000c6b81c723c */ /* 0x080ff0000000181c */
[C---:B------:R-:W-:Y:S01]  /*ac40*/  HMMA.16816.F32 R32, R100.reuse, R198, R32 ;  /* 0x000000c66420723c */ /* 0x040fe20000001820 */
[----:B------:R-:W3:Y:S07]  /*ac50*/  LDSM.16.M88.4 R196, [R216] ;  /* 0x00000000d8c4783b */ /* 0x000eee0000000200 */
[-C--:B----4-:R-:W-:Y:S08]  /*ac60*/  HMMA.16816.F32 R36, R100, R188.reuse, R36 ;  /* 0x000000bc6424723c */ /* 0x090ff00000001824 */
[C---:B------:R-:W-:Y:S08]  /*ac70*/  HMMA.16816.F32 R40, R184.reuse, R188, R40 ;  /* 0x000000bcb828723c */ /* 0x040ff00000001828 */
[-C--:B------:R-:W-:Y:S08]  /*ac80*/  HMMA.16816.F32 R44, R184, R190.reuse, R44 ;  /* 0x000000beb82c723c */ /* 0x080ff0000000182c */
[C---:B------:R-:W-:Y:S01]  /*ac90*/  HMMA.16816.F32 R48, R100.reuse, R190, R48 ;  /* 0x000000be6430723c */ /* 0x040fe20000001830 */
[----:B------:R-:W4:Y:S07]  /*aca0*/  LDSM.16.M88.4 R188, [R215] ;  /* 0x00000000d7bc783b */ /* 0x000f2e0000000200 */
[-C--:B--2---:R-:W-:Y:S08]  /*acb0*/  HMMA.16816.F32 R52, R100, R180.reuse, R52 ;  /* 0x000000b46434723c */ /* 0x084ff00000001834 */
[C---:B------:R-:W-:Y:S08]  /*acc0*/  HMMA.16816.F32 R56, R184.reuse, R180, R56 ;  /* 0x000000b4b838723c */ /* 0x040ff00000001838 */
[-C--:B------:R-:W-:Y:S01]  /*acd0*/  HMMA.16816.F32 R60, R184, R182.reuse, R60 ;  /* 0x000000b6b83c723c */ /* 0x080fe2000000183c */
[----:B------:R-:W2:Y:S07]  /*ace0*/  LDSM.16.M88.4 R184, [R214] ;  /* 0x00000000d6b8783b */ /* 0x000eae0000000200 */
        /* <DEDUP_REMOVED lines=8> */
[-C--:B---3--:R-:W-:Y:S08]  /*ad70*/  HMMA.16816.F32 R20, R108, R196.reuse, R20 ;  /* 0x000000c46c14723c */ /* 0x088ff00000001814 */
[C---:B------:R-:W-:Y:S08]  /*ad80*/  HMMA.16816.F32 R24, R192.reuse, R196, R24 ;  /* 0x000000c4c018723c */ /* 0x040ff00000001818 */
[-C--:B------:R-:W-:Y:S08]  /*ad90*/  HMMA.16816.F32 R28, R192, R198.reuse, R28 ;  /* 0x000000c6c01c723c */ /* 0x080ff0000000181c */
[C---:B------:R-:W-:Y:S01]  /*ada0*/  HMMA.16816.F32 R32, R108.reuse, R198, R32 ;  /* 0x000000c66c20723c */ /* 0x040fe20000001820 */
[----:B------:R-:W-:Y:S07]  /*adb0*/  LDSM.16.M88.4 R196, [R204+0x2c00] ;  /* 0x002c0000ccc4783b */ /* 0x000fee0000000200 */
[-C--:B----4-:R-:W-:Y:S08]  /*adc0*/  HMMA.16816.F32 R36, R108, R188.reuse, R36 ;  /* 0x000000bc6c24723c */ /* 0x090ff00000001824 */
[C---:B------:R-:W-:Y:S08]  /*add0*/  HMMA.16816.F32 R40, R192.reuse, R188, R40 ;  /* 0x000000bcc028723c */ /* 0x040ff00000001828 */
[-C--:B------:R-:W-:Y:S08]  /*ade0*/  HMMA.16816.F32 R44, R192, R190.reuse, R44 ;  /* 0x000000bec02c723c */ /* 0x080ff0000000182c */
[C---:B------:R-:W-:Y:S01]  /*adf0*/  HMMA.16816.F32 R48, R108.reuse, R190, R48 ;  /* 0x000000be6c30723c */ /* 0x040fe20000001830 */
[----:B------:R-:W3:Y:S07]  /*ae00*/  LDSM.16.M88.4 R188, [R204+0x2400] ;  /* 0x00240000ccbc783b */ /* 0x000eee0000000200 */
[-C--:B--2---:R-:W-:Y:S08]  /*ae10*/  HMMA.16816.F32 R52, R108, R184.reuse, R52 ;  /* 0x000000b86c34723c */ /* 0x084ff00000001834 */
[C---:B------:R-:W-:Y:S08]  /*ae20*/  HMMA.16816.F32 R56, R192.reuse, R184, R56 ;  /* 0x000000b8c038723c */ /* 0x040ff00000001838 */
[-C--:B------:R-:W-:Y:S01]  /*ae30*/  HMMA.16816.F32 R60, R192, R186.reuse, R60 ;  /* 0x000000bac03c723c */ /* 0x080fe2000000183c */
[----:B------:R-:W2:Y:S07]  /*ae40*/  LDSM.16.M88.4 R192, [R204+0x2800] ;  /* 0x00280000ccc0783b */ /* 0x000eae0000000200 */
        /* <DEDUP_REMOVED lines=8> */
[-C--:B---3--:R-:W-:Y:S08]  /*aed0*/  HMMA.16816.F32 R20, R100, R188.reuse, R20 ;  /* 0x000000bc6414723c */ /* 0x088ff00000001814 */
[C---:B------:R-:W-:Y:S08]  /*aee0*/  HMMA.16816.F32 R24, R180.reuse, R188, R24 ;  /* 0x000000bcb418723c */ /* 0x040ff00000001818 */
        /* <DEDUP_REMOVED lines=10> */
[-C--:B-1----:R-:W-:Y:S08]  /*af90*/  HMMA.16816.F32 R4, R108, R184.reuse, R4 ;  /* 0x000000b86c04723c */ /* 0x082ff00000001804 */
[C---:B----4-:R-:W-:Y:S08]  /*afa0*/  HMMA.16816.F32 R8, R176.reuse, R184, R8 ;  /* 0x000000b8b008723c */ /* 0x050ff00000001808 */
        /* <DEDUP_REMOVED lines=21> */
[----:B------:R-:W-:Y:S01]  /*b100*/  MUFU.TANH R185, R12 ;  /* 0x0000000c00b97308 */ /* 0x000fe20000002400 */
[----:B------:R-:W-:Y:S01]  /*b110*/  FMUL.FTZ R19, R19, c[0x0][0x320] ;  /* 0x0000c80013137a20 */ /* 0x000fe20000410000 */
[----:B--2---:R-:W-:Y:S08]  /*b120*/  FMNMX.FTZ R105, R102, R105, !PT ;  /* 0x0000006966697209 */ /* 0x004ff00007810000 */
[----:B------:R1:W-:Y:S10]  /*b130*/  MUFU.TANH R182, R7 ;  /* 0x0000000700b67308 */ /* 0x0003f40000002400 */
[----:B------:R-:W-:Y:S10]  /*b140*/  MUFU.TANH R187, R14 ;  /* 0x0000000e00bb7308 */ /* 0x000ff40000002400 */
[----:B------:R-:W-:Y:S01]  /*b150*/  MUFU.TANH R184, R8 ;  /* 0x0000000800b87308 */ /* 0x000fe20000002400 */
[----:B-1----:R-:W1:Y:S09]  /*b160*/  LDSM.16.M88.4 R4, [R212] ;  /* 0x00000000d404783b */ /* 0x002e720000000200 */
[----:B------:R-:W-:Y:S10]  /*b170*/  MUFU.TANH R186, R15 ;  /* 0x0000000f00ba7308 */ /* 0x000ff40000002400 */
[----:B------:R-:W-:Y:S10]  /*b180*/  MUFU.TANH R188, R9 ;  /* 0x0000000900bc7308 */ /* 0x000ff40000002400 */
[----:B------:R-:W-:Y:S10]  /*b190*/  MUFU.TANH R189, R10 ;  /* 0x0000000a00bd7308 */ /* 0x000ff40000002400 */
[----:B------:R2:W-:Y:S01]  /*b1a0*/  MUFU.TANH R190, R11 ;  /* 0x0000000b00be7308 */ /* 0x0005e20000002400 */
[-C--:B-1----:R-:W-:Y:S09]  /*b1b0*/  HMMA.16816.F32 R20, R108, R4.reuse, R20 ;  /* 0x000000046c14723c */ /* 0x082ff20000001814 */
[----:B------:R-:W1:Y:S01]  /*b1c0*/  MUFU.TANH R16, R16 ;  /* 0x0000001000107308 */ /* 0x000e620000002400 */
[C---:B------:R-:W-:Y:S09]  /*b1d0*/  HMMA.16816.F32 R24, R176.reuse, R4, R24 ;  /* 0x00000004b018723c */ /* 0x040ff20000001818 */
[----:B------:R-:W3:Y:S01]  /*b1e0*/  MUFU.TANH R17, R17 ;  /* 0x0000001100117308 */ /* 0x000ee20000002400 */
[-C--:B------:R-:W-:Y:S01]  /*b1f0*/  HMMA.16816.F32 R28, R176, R6.reuse, R28 ;  /* 0x00000006b01c723c */ /* 0x080fe2000000181c */
[----:B--2---:R-:W2:Y:S03]  /*b200*/  LDSM.16.M88.4 R8, [R211] ;  /* 0x00000000d308783b */ /* 0x004ea60000000200 */
[----:B------:R-:W-:Y:S04]  /*b210*/  FMUL.FTZ R22, R22, c[0x0][0x320] ;  /* 0x0000c80016167a20 */ /* 0x000fe80000410000 */
[C---:B------:R-:W-:Y:S01]  /*b220*/  HMMA.16816.F32 R32, R108.reuse, R6, R32 ;  /* 0x000000066c20723c */ /* 0x040fe20000001820 */
[----:B------:R-:W-:Y:S01]  /*b230*/  MUFU.TANH R18, R18 ;  /* 0x0000001200127308 */ /* 0x000fe20000002400 */
[----:B------:R-:W4:Y:S02]  /*b240*/  LDSM.16.M88.4 R4, [R210] ;  /* 0x00000000d204783b */ /* 0x000f240000000200 */
[----:B------:R-:W-:Y:S01]  /*b250*/  FMUL.FTZ R23, R23, c[0x0][0x320] ;  /* 0x0000c80017177a20 */ /* 0x000fe20000410000 */
[----:B-1----:R-:W-:Y:S01]  /*b260*/  FMNMX.FTZ R105, R16, R105, !PT ;  /* 0x0000006910697209 */ /* 0x002fe20007810000 */
[----:B------:R-:W-:Y:S02]  /*b270*/  FMUL.FTZ R21, R21, c[0x0][0x320] ;  /* 0x0000c80015157a20 */ /* 0x000fe40000410000 */
[----:B------:R-:W-:Y:S04]  /*b280*/  DEPBAR.LE SB0, 0x0 ;  /* 0x000080000000791a */ /* 0x000fe80000000000 */
[----:B------:R-:W-:Y:S01]  /*b290*/  MUFU.TANH R197, R22 ;  /* 0x0000001600c57308 */ /* 0x000fe20000002400 */
[----:B------:R-:W-:Y:S01]  /*b2a0*/  BAR.SYNC.DEFER_BLOCKING 0x0 ;  /* 0x0000000000007b1d */ /* 0x000fe20000010000 */
[----:B------:R-:W-:Y:S01]  /*b2b0*/  FMUL.FTZ R20, R20, c[0x0][0x320] ;  /* 0x0000c80014147a20 */ /* 0x000fe20000410000 */
[----:B---3--:R-:W-:Y:S01]  /*b2c0*/  FMNMX.FTZ R105, R17, R105, !PT ;  /* 0x0000006911697209 */ /* 0x008fe20007810000 */
[----:B------:R-:W-:Y:S02]  /*b2d0*/  FMUL.FTZ R24, R24, c[0x0][0x320] ;  /* 0x0000c80018187a20 */ /* 0x000fe40000410000 */
[----:B------:R-:W-:Y:S02]  /*b2e0*/  FMUL.FTZ R25, R25, c[0x0][0x320] ;  /* 0x0000c80019197a20 */ /* 0x000fe40000410000 */
[----:B------:R-:W-:Y:S02]  /*b2f0*/  FMUL.FTZ R28, R28, c[0x0][0x320] ;  /* 0x0000c8001c1c7a20 */ /* 0x000fe40000410000 */
[----:B------:R1:W-:Y:S01]  /*b300*/  MUFU.TANH R198, R23 ;  /* 0x0000001700c67308 */ /* 0x0003e20000002400 */
[----:B------:R-:W-:Y:S02]  /*b310*/  FMUL.FTZ R29, R29, c[0x0][0x320] ;  /* 0x0000c8001d1d7a20 */ /* 0x000fe40000410000 */
[----:B------:R-:W-:Y:S02]  /*b320*/  FMUL.FTZ R34, R34, c[0x0][0x320] ;  /* 0x0000c80022227a20 */ /* 0x000fe40000410000 */
[----:B------:R-:W-:Y:S02]  /*b330*/  FMUL.FTZ R35, R35, c[0x0][0x320] ;  /* 0x0000c80023237a20 */ /* 0x000fe40000410000 */
[----:B------:R-:W-:Y:S02]  /*b340*/  FMUL.FTZ R26, R26, c[0x0][0x320] ;  /* 0x0000c8001a1a7a20 */ /* 0x000fe40000410000 */
[----:B------:R-:W-:Y:S01]  /*b350*/  FMUL.FTZ R27, R27, c[0x0][0x320] ;  /* 0x0000c8001b1b7a20 */ /* 0x000fe20000410000 */
[----:B------:R3:W-:Y:S01]  /*b360*/  MUFU.TANH R194, R21 ;  /* 0x0000001500c27308 */ /* 0x0007e20000002400 */
[----:B------:R-:W-:Y:S01]  /*b370*/  FMUL.FTZ R32, R32, c[0x0][0x320] ;  /* 0x0000c80020207a20 */ /* 0x000fe20000410000 */
[-C--:B--2---:R-:W-:Y:S05]  /*b380*/  HMMA.16816.F32 R36, R108, R8.reuse, R36 ;  /* 0x000000086c24723c */ /* 0x084fea0000001824 */
[----:B------:R-:W-:Y:S03]  /*b390*/  FMUL.FTZ R33, R33, c[0x0][0x320] ;  /* 0x0000c80021217a20 */ /* 0x000fe60000410000 */
[----:B------:R-:W2:Y:S01]  /*b3a0*/  MUFU.TANH R193, R20 ;  /* 0x0000001400c17308 */ /* 0x000ea20000002400 */
[C---:B------:R-:W-:Y:S01]  /*b3b0*/  HMMA.16816.F32 R40, R176.reuse, R8, R40 ;  /* 0x00000008b028723c */ /* 0x040fe20000001828 */
[----:B-1----:R-:W5:Y:S03]  /*b3c0*/  LDL.64 R22, [R1+0x8] ;  /* 0x0000080001167983 */ /* 0x002f660000100a00 */
[----:B------:R-:W-:Y:S02]  /*b3d0*/  FMUL.FTZ R30, R30, c[0x0][0x320] ;  /* 0x0000c8001e1e7a20 */ /* 0x000fe40000410000 */
[----:B------:R-:W-:Y:S02]  /*b3e0*/  FMUL.FTZ R31, R31, c[0x0][0x320] ;  /* 0x0000c8001f1f7a20 */ /* 0x000fe40000410000 */
[-C--:B------:R-:W-:Y:S01]  /*b3f0*/  HMMA.16816.F32 R44, R176, R10.reuse, R44 ;  /* 0x0000000ab02c723c */ /* 0x080fe2000000182c */
[----:B------:R-:W-:Y:S01]  /*b400*/  MUFU.TANH R19, R19 ;  /* 0x0000001300137308 */ /* 0x000fe20000002400 */
[----:B---3--:R-:W3:Y:S06]  /*b410*/  LDL R21, [R1+0x18] ;  /* 0x0000180001157983 */ /* 0x008eec0000100800 */
[C---:B------:R-:W-:Y:S03]  /*b420*/  HMMA.16816.F32 R48, R108.reuse, R10, R48 ;  /* 0x0000000a6c30723c */ /* 0x040fe60000001830 */
[----:B------:R-:W-:Y:S01]  /*b430*/  MUFU.TANH R183, R13 ;  /* 0x0000000d00b77308 */ /* 0x000fe20000002400 */
[----:B------:R-:W-:Y:S02]  /*b440*/  FMUL.FTZ R36, R36, c[0x0][0x320] ;  /* 0x0000c80024247a20 */ /* 0x000fe40000410000 */
[----:B------:R-:W-:Y:S01]  /*b450*/  FMUL.FTZ R37, R37, c[0x0][0x320] ;  /* 0x0000c80025257a20 */ /* 0x000fe20000410000 */
[----:B--2---:R-:W-:Y:S01]  /*b460*/  FMNMX.FTZ R105, R193, R105, !PT ;  /* 0x00000069c1697209 */ /* 0x004fe20007810000 */
[-C--:B----4-:R-:W-:Y:S04]  /*b470*/  HMMA.16816.F32 R52, R108, R4.reuse, R52 ;  /* 0x000000046c34723c */ /* 0x090fe80000001834 */
[----:B------:R-:W-:Y:S01]  /*b480*/  FMUL.FTZ R40, R40, c[0x0][0x320] ;  /* 0x0000c80028287a20 */ /* 0x000fe20000410000 */
[----:B------:R-:W1:Y:S01]  /*b490*/  MUFU.TANH R191, R32 ;  /* 0x0000002000bf7308 */ /* 0x000e620000002400 */
[----:B------:R-:W-:Y:S01]  /*b4a0*/  FMUL.FTZ R38, R38, c[0x0][0x320] ;  /* 0x0000c80026267a20 */ /* 0x000fe20000410000 */
[----:B------:R-:W-:Y:S01]  /*b4b0*/  FMNMX.FTZ R105, R194, R105, !PT ;  /* 0x00000069c2697209 */ /* 0x000fe20007810000 */
[C---:B------:R-:W-:Y:S04]  /*b4c0*/  HMMA.16816.F32 R56, R176.reuse, R4, R56 ;  /* 0x00000004b038723c */ /* 0x040fe80000001838 */
[----:B------:R-:W-:Y:S02]  /*b4d0*/  FMUL.FTZ R39, R39, c[0x0][0x320] ;  /* 0x0000c80027277a20 */ /* 0x000fe40000410000 */
[----:B------:R-:W-:Y:S01]  /*b4e0*/  FMUL.FTZ R41, R41, c[0x0][0x320] ;  /* 0x0000c80029297a20 */ /* 0x000fe20000410000 */
[----:B------:R-:W2:Y:S01]  /*b4f0*/  MUFU.TANH R0, R40 ;  /* 0x0000002800007308 */ /* 0x000ea20000002400 */
[-C--:B------:R-:W-:Y:S04]  /*b500*/  HMMA.16816.F32 R60, R176, R6.reuse, R60 ;  /* 0x00000006b03c723c */ /* 0x080fe8000000183c */
[----:B------:R-:W-:Y:S01]  /*b510*/  FMUL.FTZ R48, R48, c[0x0][0x320] ;  /* 0x0000c80030307a20 */ /* 0x000fe20000410000 */
[----:B------:R-:W-:Y:S01]  /*b520*/  FMNMX.FTZ R4, R181, R3, !PT ;  /* 0x00000003b5047209 */ /* 0x000fe20007810000 */
[----:B------:R-:W-:Y:S01]  /*b530*/  FMUL.FTZ R49, R49, c[0x0][0x320] ;  /* 0x0000c80031317a20 */ /* 0x000fe20000410000 */
[----:B------:R-:W-:Y:S01]  /*b540*/  FMNMX.FTZ R5, R189, R107, !PT ;  /* 0x0000006bbd057209 */ /* 0x000fe20007810000 */
[----:B------:R-:W-:Y:S01]  /*b550*/  FMUL.FTZ R52, R52, c[0x0][0x320] ;  /* 0x0000c80034347a20 */ /* 0x000fe20000410000 */
[----:B------:R-:W-:Y:S01]  /*b560*/  MUFU.TANH R228, R48 ;  /* 0x0000003000e47308 */ /* 0x000fe20000002400 */
[----:B------:R-:W-:Y:S04]  /*b570*/  HMMA.16816.F32 R64, R108, R6, R64 ;  /* 0x000000066c40723c */ /* 0x000fe80000001840 */
[----:B------:R-:W-:Y:S01]  /*b580*/  FMUL.FTZ R53, R53, c[0x0][0x320] ;  /* 0x0000c80035357a20 */ /* 0x000fe20000410000 */
[----:B------:R-:W-:Y:S01]  /*b590*/  FMNMX.FTZ R4, R182, R4, !PT ;  /* 0x00000004b6047209 */ /* 0x000fe20007810000 */
[----:B------:R-:W-:Y:S01]  /*b5a0*/  FMUL.FTZ R54, R54, c[0x0][0x320] ;  /* 0x0000c80036367a20 */ /* 0x000fe20000410000 */
[----:B-1----:R-:W-:Y:S01]  /*b5b0*/  FMNMX.FTZ R105, R191, R105, !PT ;  /* 0x00000069bf697209 */ /* 0x002fe20007810000 */
[----:B------:R-:W-:Y:S01]  /*b5c0*/  FMUL.FTZ R55, R55, c[0x0][0x320] ;  /* 0x0000c80037377a20 */ /* 0x000fe20000410000 */
[----:B------:R-:W-:Y:S03]  /*b5d0*/  MUFU.TANH R200, R24 ;  /* 0x0000001800c87308 */ /* 0x000fe60000002400 */
[----:B------:R-:W-:Y:S01]  /*b5e0*/  FMNMX.FTZ R4, R18, R4, !PT ;  /* 0x0000000412047209 */ /* 0x000fe20007810000 */
[----:B------:R-:W-:Y:S01]  /*b5f0*/  FMUL.FTZ R51, R51, c[0x0][0x320] ;  /* 0x0000c80033337a20 */ /* 0x000fe20000410000 */
[----:B------:R-:W-:Y:S01]  /*b600*/  FMNMX.FTZ R5, R190, R5, !PT ;  /* 0x00000005be057209 */ /* 0x000fe20007810000 */
[----:B------:R-:W-:Y:S01]  /*b610*/  FMUL.FTZ R60, R60, c[0x0][0x320] ;  /* 0x0000c8003c3c7a20 */ /* 0x000fe20000410000 */
[----:B------:R-:W-:Y:S01]  /*b620*/  FMNMX.FTZ R4, R19, R4, !PT ;  /* 0x0000000413047209 */ /* 0x000fe20007810000 */
[----:B------:R-:W-:Y:S01]  /*b630*/  FMUL.FTZ R44, R44, c[0x0][0x320] ;  /* 0x0000c8002c2c7a20 */ /* 0x000fe20000410000 */
[----:B------:R-:W-:Y:S01]  /*b640*/  FMNMX.FTZ R5, R187, R5, !PT ;  /* 0x00000005bb057209 */ /* 0x000fe20007810000 */
[----:B------:R2:W-:Y:S01]  /*b650*/  MUFU.TANH R48, R60 ;  /* 0x0000003c00307308 */ /* 0x0005e20000002400 */
[----:B------:R-:W-:Y:S01]  /*b660*/  FMUL.FTZ R50, R50, c[0x0][0x320] ;  /* 0x0000c80032327a20 */ /* 0x000fe20000410000 */
[----:B------:R-:W-:Y:S01]  /*b670*/  FMNMX.FTZ R4, R197, R4, !PT ;  /* 0x00000004c5047209 */ /* 0x000fe20007810000 */
[----:B------:R-:W-:Y:S01]  /*b680*/  FMUL.FTZ R45, R45, c[0x0][0x320] ;  /* 0x0000c8002d2d7a20 */ /* 0x000fe20000410000 */
[----:B------:R-:W-:Y:S01]  /*b690*/  FMNMX.FTZ R5, R186, R5, !PT ;  /* 0x00000005ba057209 */ /* 0x000fe20007810000 */
[----:B------:R-:W-:Y:S01]  /*b6a0*/  FMUL.FTZ R65, R65, c[0x0][0x320] ;  /* 0x0000c80041417a20 */ /* 0x000fe20000410000 */
[----:B------:R-:W-:Y:S01]  /*b6b0*/  FMNMX.FTZ R4, R198, R4, !PT ;  /* 0x00000004c6047209 */ /* 0x000fe20007810000 */
        /* <DEDUP_REMOVED lines=8> */
[----:B------:R-:W4:Y:S01]  /*b740*/  MUFU.TANH R199, R25 ;  /* 0x0000001900c77308 */ /* 0x000f220000002400 */
[----:B------:R-:W-:Y:S02]  /*b750*/  FMUL.FTZ R43, R43, c[0x0][0x320] ;  /* 0x0000c8002b2b7a20 */ /* 0x000fe40000410000 */
[----:B------:R-:W-:Y:S01]  /*b760*/  FMUL.FTZ R58, R58, c[0x0][0x320] ;  /* 0x0000c8003a3a7a20 */ /* 0x000fe20000410000 */
[----:B--2---:R-:W-:Y:S01]  /*b770*/  MOV R60, R0 ;  /* 0x00000000003c7202 */ /* 0x004fe20000000f00 */
[----:B------:R-:W-:Y:S01]  /*b780*/  FMUL.FTZ R59, R59, c[0x0][0x320] ;  /* 0x0000c8003b3b7a20 */ /* 0x000fe20000410000 */
[----:B------:R-:W-:Y:S01]  /*b790*/  FMNMX.FTZ R0, R184, R106, !PT ;  /* 0x0000006ab8007209 */ /* 0x000fe20007810000 */
[----:B------:R-:W-:Y:S02]  /*b7a0*/  FMUL.FTZ R62, R62, c[0x0][0x320] ;  /* 0x0000c8003e3e7a20 */ /* 0x000fe40000410000 */
[----:B------:R-:W-:Y:S01]  /*b7b0*/  FMUL.FTZ R46, R46, c[0x0][0x320] ;  /* 0x0000c8002e2e7a20 */ /* 0x000fe20000410000 */
[----:B------:R-:W2:Y:S01]  /*b7c0*/  MUFU.TANH R232, R36 ;  /* 0x0000002400e87308 */ /* 0x000ea20000002400 */
[----:B------:R-:W-:Y:S01]  /*b7d0*/  FMNMX.FTZ R0, R188, R0, !PT ;  /* 0x00000000bc007209 */ /* 0x000fe20007810000 */
[----:B------:R-:W-:Y:S01]  /*b7e0*/  FMUL.FTZ R47, R47, c[0x0][0x320] ;  /* 0x0000c8002f2f7a20 */ /* 0x000fe20000410000 */
[----:B-1----:R-:W-:Y:S02]  /*b7f0*/  FMNMX.FTZ R105, R192, R105, !PT ;  /* 0x00000069c0697209 */ /* 0x002fe40007810000 */
[----:B------:R-:W-:Y:S05]  /*b800*/  FMNMX.FTZ R0, R185, R0, !PT ;  /* 0x00000000b9007209 */ /* 0x000fea0007810000 */
[----:B------:R-:W1:Y:S01]  /*b810*/  MUFU.TANH R195, R34 ;  /* 0x0000002200c37308 */ /* 0x000e620000002400 */
[----:B------:R-:W-:Y:S04]  /*b820*/  FMNMX.FTZ R0, R183, R0, !PT ;  /* 0x00000000b7007209 */ /* 0x000fe80007810000 */
[----:B------:R-:W-:Y:S04]  /*b830*/  FMNMX.FTZ R0, R200, R0, !PT ;  /* 0x00000000c8007209 */ /* 0x000fe80007810000 */
[----:B----4-:R-:W-:Y:S01]  /*b840*/  FMNMX.FTZ R0, R199, R0, !PT ;  /* 0x00000000c7007209 */ /* 0x010fe20007810000 */
[----:B------:R-:W4:Y:S01]  /*b850*/  MUFU.TANH R223, R28 ;  /* 0x0000001c00df7308 */ /* 0x000f220000002400 */
[----:B--2---:R-:W-:Y:S09]  /*b860*/  FMNMX.FTZ R105, R232, R105, !PT ;  /* 0x00000069e8697209 */ /* 0x004ff20007810000 */
[----:B------:R-:W2:Y:S01]  /*b870*/  MUFU.TANH R231, R37 ;  /* 0x0000002500e77308 */ /* 0x000ea20000002400 */
[----:B-1----:R-:W-:Y:S09]  /*b880*/  FMNMX.FTZ R4, R195, R4, !PT ;  /* 0x00000004c3047209 */ /* 0x002ff20007810000 */
[----:B------:R-:W1:Y:S01]  /*b890*/  MUFU.TANH R196, R35 ;  /* 0x0000002300c47308 */ /* 0x000e620000002400 */
[----:B----4-:R-:W-:Y:S09]  /*b8a0*/  FMNMX.FTZ R0, R223, R0, !PT ;  /* 0x00000000df007209 */ /* 0x010ff20007810000 */
[----:B------:R-:W4:Y:S01]  /*b8b0*/  MUFU.TANH R222, R29 ;  /* 0x0000001d00de7308 */ /* 0x000f220000002400 */
[----:B--2---:R-:W-:Y:S04]  /*b8c0*/  FMNMX.FTZ R105, R231, R105, !PT ;  /* 0x00000069e7697209 */ /* 0x004fe80007810000 */
[----:B------:R-:W-:Y:S05]  /*b8d0*/  FMNMX.FTZ R105, R228, R105, !PT ;  /* 0x00000069e4697209 */ /* 0x000fea0007810000 */
[----:B------:R-:W2:Y:S01]  /*b8e0*/  MUFU.TANH R233, R38 ;  /* 0x0000002600e97308 */ /* 0x000ea20000002400 */
[----:B-1----:R-:W-:Y:S09]  /*b8f0*/  FMNMX.FTZ R4, R196, R4, !PT ;  /* 0x00000004c4047209 */ /* 0x002ff20007810000 */
[----:B------:R-:W1:Y:S01]  /*b900*/  MUFU.TANH R229, R49 ;  /* 0x0000003100e57308 */ /* 0x000e620000002400 */
[----:B----4-:R-:W-:Y:S04]  /*b910*/  FMNMX.FTZ R0, R222, R0, !PT ;  /* 0x00000000de007209 */ /* 0x010fe80007810000 */
[----:B------:R-:W-:Y:S05]  /*b920*/  FMNMX.FTZ R0, R60, R0, !PT ;  /* 0x000000003c007209 */ /* 0x000fea0007810000 */
[----:B------:R-:W4:Y:S01]  /*b930*/  MUFU.TANH R234, R39 ;  /* 0x0000002700ea7308 */ /* 0x000f220000002400 */
[----:B--2---:R-:W-:Y:S09]  /*b940*/  FMNMX.FTZ R4, R233, R4, !PT ;  /* 0x00000004e9047209 */ /* 0x004ff20007810000 */
[----:B------:R-:W2:Y:S01]  /*b950*/  MUFU.TANH R248, R41 ;  /* 0x0000002900f87308 */ /* 0x000ea20000002400 */
[----:B-1----:R-:W-:Y:S09]  /*b960*/  FMNMX.FTZ R105, R229, R105, !PT ;  /* 0x00000069e5697209 */ /* 0x002ff20007810000 */
[----:B------:R-:W1:Y:S01]  /*b970*/  MUFU.TANH R224, R44 ;  /* 0x0000002c00e07308 */ /* 0x000e620000002400 */
[----:B----4-:R-:W-:Y:S09]  /*b980*/  FMNMX.FTZ R4, R234, R4, !PT ;  /* 0x00000004ea047209 */ /* 0x010ff20007810000 */
[----:B------:R-:W-:Y:S01]  /*b990*/  MUFU.TANH R235, R51 ;  /* 0x0000003300eb7308 */ /* 0x000fe20000002400 */
[----:B--2---:R-:W-:Y:S09]  /*b9a0*/  FMNMX.FTZ R0, R248, R0, !PT ;  /* 0x00000000f8007209 */ /* 0x004ff20007810000 */
[----:B------:R1:W-:Y:S10]  /*b9b0*/  MUFU.TANH R51, R64 ;  /* 0x0000004000337308 */ /* 0x0003f40000002400 */
[----:B------:R-:W2:Y:S10]  /*b9c0*/  MUFU.TANH R238, R52 ;  /* 0x0000003400ee7308 */ /* 0x000eb40000002400 */
[----:B------:R-:W4:Y:S01]  /*b9d0*/  MUFU.TANH R230, R50 ;  /* 0x0000003200e67308 */ /* 0x000f220000002400 */
[----:B-1----:R-:W-:Y:S04]  /*b9e0*/  MOV R64, R224 ;  /* 0x000000e000407202 */ /* 0x002fe80000000f00 */
[----:B------:R-:W-:Y:S05]  /*b9f0*/  FMNMX.FTZ R0, R64, R0, !PT ;  /* 0x0000000040007209 */ /* 0x000fea0007810000 */
[----:B------:R-:W1:Y:S01]  /*ba00*/  MUFU.TANH R247, R53 ;  /* 0x0000003500f77308 */ /* 0x000e620000002400 */
[----:B--2---:R-:W-:Y:S09]  /*ba10*/  FMNMX.FTZ R105, R238, R105, !PT ;  /* 0x00000069ee697209 */ /* 0x004ff20007810000 */
[----:B------:R-:W2:Y:S01]  /*ba20*/  MUFU.TANH R237, R45 ;  /* 0x0000002d00ed7308 */ /* 0x000ea20000002400 */
[----:B----4-:R-:W-:Y:S04]  /*ba30*/  FMNMX.FTZ R4, R230, R4, !PT ;  /* 0x00000004e6047209 */ /* 0x010fe80007810000 */
[----:B------:R-:W-:Y:S05]  /*ba40*/  FMNMX.FTZ R4, R235, R4, !PT ;  /* 0x00000004eb047209 */ /* 0x000fea0007810000 */
[----:B------:R-:W4:Y:S01]  /*ba50*/  MUFU.TANH R242, R54 ;  /* 0x0000003600f27308 */ /* 0x000f220000002400 */
[----:B-1----:R-:W-:Y:S04]  /*ba60*/  FMNMX.FTZ R105, R247, R105, !PT ;  /* 0x00000069f7697209 */ /* 0x002fe80007810000 */
[----:B------:R-:W-:Y:S05]  /*ba70*/  FMNMX.FTZ R105, R51, R105, !PT ;  /* 0x0000006933697209 */ /* 0x000fea0007810000 */
[----:B------:R-:W1:Y:S01]  /*ba80*/  MUFU.TANH R241, R56 ;  /* 0x0000003800f17308 */ /* 0x000e620000002400 */
[----:B--2---:R-:W-:Y:S09]  /*ba90*/  FMNMX.FTZ R0, R237, R0, !PT ;  /* 0x00000000ed007209 */ /* 0x004ff20007810000 */
[----:B------:R-:W2:Y:S01]  /*baa0*/  MUFU.TANH R56, R65 ;  /* 0x0000004100387308 */ /* 0x000ea20000002400 */
[----:B----4-:R-:W-:Y:S09]  /*bab0*/  FMNMX.FTZ R4, R242, R4, !PT ;  /* 0x00000004f2047209 */ /* 0x010ff20007810000 */
[----:B------:R-:W4:Y:S01]  /*bac0*/  MUFU.TANH R41, R55 ;  /* 0x0000003700297308 */ /* 0x000f220000002400 */
[----:B-1----:R-:W-:Y:S09]  /*bad0*/  FMNMX.FTZ R0, R241, R0, !PT ;  /* 0x00000000f1007209 */ /* 0x002ff20007810000 */
[----:B------:R-:W1:Y:S01]  /*bae0*/  MUFU.TANH R239, R57 ;  /* 0x0000003900ef7308 */ /* 0x000e620000002400 */
[----:B--2---:R-:W-:Y:S05]  /*baf0*/  FMNMX.FTZ R105, R56, R105, !PT ;  /* 0x0000006938697209 */ /* 0x004fea0007810000 */
[----:B------:R-:W2:Y:S04]  /*bb00*/  SHFL.BFLY PT, R7, R105, 0x2, 0x1f ;  /* 0x0c401f0069077f89 */ /* 0x000ea800000e0000 */
[----:B------:R-:W3:Y:S01]  /*bb10*/  MUFU.TANH R246, R66 ;  /* 0x0000004200f67308 */ /* 0x000ee20000002400 */
[----:B----4-:R-:W-:Y:S09]  /*bb20*/  FMNMX.FTZ R4, R41, R4, !PT ;  /* 0x0000000429047209 */ /* 0x010ff20007810000 */
[----:B------:R-:W4:Y:S01]  /*bb30*/  MUFU.TANH R57, R67 ;  /* 0x0000004300397308 */ /* 0x000f220000002400 */
[----:B-1----:R-:W-:Y:S04]  /*bb40*/  FMNMX.FTZ R0, R239, R0, !PT ;  /* 0x00000000ef007209 */ /* 0x002fe80007810000 */
[----:B------:R-:W-:Y:S05]  /*bb50*/  FMNMX.FTZ R0, R48, R0, !PT ;  /* 0x0000000030007209 */ /* 0x000fea0007810000 */
[----:B------:R-:W1:Y:S01]  /*bb60*/  MUFU.TANH R244, R61 ;  /* 0x0000003d00f47308 */ /* 0x000e620000002400 */
[----:B--2---:R-:W-:Y:S02]  /*bb70*/  FMNMX.FTZ R105, R105, R7, !PT ;  /* 0x0000000769697209 */ /* 0x004fe40007810000 */
[----:B---3--:R-:W-:Y:S03]  /*bb80*/  FMNMX.FTZ R4, R246, R4, !PT ;  /* 0x00000004f6047209 */ /* 0x008fe60007810000 */
[----:B------:R-:W2:Y:S04]  /*bb90*/  SHFL.BFLY PT, R7, R105, 0x1, 0x1f ;  /* 0x0c201f0069077f89 */ /* 0x000ea800000e0000 */
[----:B------:R-:W3:Y:S01]  /*bba0*/  MUFU.TANH R201, R26 ;  /* 0x0000001a00c97308 */ /* 0x000ee20000002400 */
[----:B----4-:R-:W-:Y:S05]  /*bbb0*/  FMNMX.FTZ R4, R57, R4, !PT ;  /* 0x0000000439047209 */ /* 0x010fea0007810000 */
[----:B------:R-:W4:Y:S04]  /*bbc0*/  SHFL.BFLY PT, R6, R4, 0x2, 0x1f ;  /* 0x0c401f0004067f89 */ /* 0x000f2800000e0000 */
[----:B------:R-:W5:Y:S01]  /*bbd0*/  MUFU.TANH R221, R27 ;  /* 0x0000001b00dd7308 */ /* 0x000f620000002400 */
[----:B-1----:R-:W-:Y:S05]  /*bbe0*/  FMNMX.FTZ R0, R244, R0, !PT ;  /* 0x00000000f4007209 */ /* 0x002fea0007810000 */
[----:B------:R-:W1:Y:S04]  /*bbf0*/  SHFL.BFLY PT, R103, R0, 0x2, 0x1f ;  /* 0x0c401f0000677f89 */ /* 0x000e6800000e0000 */
[----:B------:R-:W5:Y:S01]  /*bc00*/  MUFU.TANH R226, R30 ;  /* 0x0000001e00e27308 */ /* 0x000f620000002400 */
[----:B--2---:R-:W-:Y:S02]  /*bc10*/  FMNMX.FTZ R105, R105, R7, !PT ;  /* 0x0000000769697209 */ /* 0x004fe40007810000 */
[----:B---3--:R-:W-:Y:S03]  /*bc20*/  FMNMX.FTZ R5, R201, R5, !PT ;  /* 0x00000005c9057209 */ /* 0x008fe60007810000 */
[----:B------:R-:W-:Y:S04]  /*bc30*/  FMUL.FTZ R111, R105, c[0x0][0x2d0] ;  /* 0x0000b400696f7a20 */ /* 0x000fe80000410000 */
[----:B------:R-:W2:Y:S01]  /*bc40*/  MUFU.TANH R227, R31 ;  /* 0x0000001f00e37308 */ /* 0x000ea20000002400 */
[--C-:B------:R-:W-:Y:S01]  /*bc50*/  FFMA.FTZ R40, R194, c[0x0][0x2d0], -R111.reuse ;  /* 0x0000b400c2287a23 */ /* 0x100fe2000001086f */
[----:B----4-:R-:W-:Y:S05]  /*bc60*/  FMNMX.FTZ R4, R4, R6, !PT ;  /* 0x0000000604047209 */ /* 0x010fea0007810000 */
[----:B------:R-:W3:Y:S03]  /*bc70*/  SHFL.BFLY PT, R104, R4, 0x1, 0x1f ;  /* 0x0c201f0004687f89 */ /* 0x000ee600000e0000 */
[----:B------:R-:W4:Y:S01]  /*bc80*/  MUFU.TANH R236, R42 ;  /* 0x0000002a00ec7308 */ /* 0x000f220000002400 */
[----:B-1----:R-:W-:Y:S02]  /*bc90*/  FMNMX.FTZ R103, R0, R103, !PT ;  /* 0x0000006700677209 */ /* 0x002fe40007810000 */
[----:B-----5:R-:W-:Y:S03]  /*bca0*/  FMNMX.FTZ R0, R221, R5, !PT ;  /* 0x00000005dd007209 */ /* 0x020fe60007810000 */
[----:B------:R-:W1:Y:S01]  /*bcb0*/  SHFL.BFLY PT, R6, R103, 0x1, 0x1f ;  /* 0x0c201f0067067f89 */ /* 0x000e6200000e0000 */
[----:B------:R-:W-:Y:S03]  /*bcc0*/  FMNMX.FTZ R0, R226, R0, !PT ;  /* 0x00000000e2007209 */ /* 0x000fe60007810000 */
[----:B------:R-:W5:Y:S01]  /*bcd0*/  MUFU.TANH R110, R43 ;  /* 0x0000002b006e7308 */ /* 0x000f620000002400 */
[----:B--2---:R-:W-:Y:S01]  /*bce0*/  FMNMX.FTZ R5, R227, R0, !PT ;  /* 0x00000000e3057209 */ /* 0x004fe20007810000 */
[----:B------:R-:W-:Y:S08]  /*bcf0*/  FMUL.FTZ R0, R63, c[0x0][0x320] ;  /* 0x0000c8003f007a20 */ /* 0x000ff00000410000 */
[----:B------:R2:W-:Y:S01]  /*bd00*/  MUFU.TANH R109, R0 ;  /* 0x00000000006d7308 */ /* 0x0005e20000002400 */
[----:B---3--:R-:W-:Y:S01]  /*bd10*/  FMNMX.FTZ R104, R4, R104, !PT ;  /* 0x0000006804687209 */ /* 0x008fe20007810000 */
[----:B------:R-:W-:Y:S01]  /*bd20*/  FFMA.FTZ R4, R180, c[0x0][0x2d0], -R111 ;  /* 0x0000b400b4047a23 */ /* 0x000fe2000001086f */
[----:B----4-:R-:W-:Y:S03]  /*bd30*/  FMNMX.FTZ R5, R236, R5, !PT ;  /* 0x00000005ec057209 */ /* 0x010fe60007810000 */
[----:B------:R-:W-:Y:S04]  /*bd40*/  FMUL.FTZ R176, R104, c[0x0][0x2d0] ;  /* 0x0000b40068b07a20 */ /* 0x000fe80000410000 */
[----:B------:R3:W-:Y:S01]  /*bd50*/  MUFU.EX2 R240, R4 ;  /* 0x0000000400f07308 */ /* 0x0007e20000000800 */
[--C-:B------:R-:W-:Y:S01]  /*bd60*/  FFMA.FTZ R7, R18, c[0x0][0x2d0], -R176.reuse ;  /* 0x0000b40012077a23 */ /* 0x100fe200000108b0 */
[----:B-1----:R-:W-:Y:S01]  /*bd70*/  FMNMX.FTZ R103, R103, R6, !PT ;  /* 0x0000000667677209 */ /* 0x002fe20007810000 */
[----:B------:R-:W-:Y:S01]  /*bd80*/  FFMA.FTZ R8, R19, c[0x0][0x2d0], -R176 ;  /* 0x0000b40013087a23 */ /* 0x000fe200000108b0 */
[----:B-----5:R-:W-:Y:S03]  /*bd90*/  FMNMX.FTZ R5, R110, R5, !PT ;  /* 0x000000056e057209 */ /* 0x020fe60007810000 */
[----:B------:R-:W-:Y:S03]  /*bda0*/  FMUL.FTZ R177, R103, c[0x0][0x2d0] ;  /* 0x0000b40067b17a20 */ /* 0x000fe60000410000 */
[----:B------:R-:W1:Y:S01]  /*bdb0*/  MUFU.TANH R245, R46 ;  /* 0x0000002e00f57308 */ /* 0x000e620000002400 */
[--C-:B------:R-:W-:Y:S02]  /*bdc0*/  FFMA.FTZ R15, R184, c[0x0][0x2d0], -R177.reuse ;  /* 0x0000b400b80f7a23 */ /* 0x100fe400000108b1 */
[----:B------:R-:W-:Y:S02]  /*bdd0*/  FFMA.FTZ R19, R185, c[0x0][0x2d0], -R177 ;  /* 0x0000b400b9137a23 */ /* 0x000fe400000108b1 */
[----:B--2---:R-:W-:Y:S04]  /*bde0*/  FADD.FTZ R0, -R105, R2 ;  /* 0x0000000269007221 */ /* 0x004fe80000010100 */
[----:B------:R-:W-:Y:S01]  /*bdf0*/  FMUL.FTZ R0, R0, c[0x0][0x2d0] ;  /* 0x0000b40000007a20 */ /* 0x000fe20000410000 */
[----:B------:R-:W2:Y:S01]  /*be00*/  MUFU.TANH R243, R47 ;  /* 0x0000002f00f37308 */ /* 0x000ea20000002400 */
[----:B---3--:R-:W-:Y:S09]  /*be10*/  FFMA.FTZ R4, R102, c[0x0][0x2d0], -R111 ;  /* 0x0000b40066047a23 */ /* 0x008ff2000001086f */
[----:B------:R3:W4:Y:S01]  /*be20*/  MUFU.EX2 R101, R0 ;  /* 0x0000000000657308 */ /* 0x0007220000000800 */
[----:B-1----:R-:W-:Y:S01]  /*be30*/  FMNMX.FTZ R2, R245, R5, !PT ;  /* 0x00000005f5027209 */ /* 0x002fe20007810000 */
[----:B------:R-:W-:Y:S08]  /*be40*/  FFMA.FTZ R5, R182, c[0x0][0x2d0], -R176 ;  /* 0x0000b400b6057a23 */ /* 0x000ff000000108b0 */
[----:B------:R-:W1:Y:S01]  /*be50*/  MUFU.TANH R50, R58 ;  /* 0x0000003a00327308 */ /* 0x000e620000002400 */
[----:B--2---:R-:W-:Y:S09]  /*be60*/  FMNMX.FTZ R2, R243, R2, !PT ;  /* 0x00000002f3027209 */ /* 0x004ff20007810000 */
[----:B------:R2:W-:Y:S01]  /*be70*/  MUFU.EX2 R20, R4 ;  /* 0x0000000400147308 */ /* 0x0005e20000000800 */
[----:B---3--:R-:W-:Y:S02]  /*be80*/  FADD.FTZ R0, -R104, R3 ;  /* 0x0000000368007221 */ /* 0x008fe40000010100 */
[C---:B----4-:R-:W-:Y:S01]  /*be90*/  FMUL.FTZ R32, R101.reuse, R140 ;  /* 0x0000008c65207220 */ /* 0x050fe20000410000 */
[----:B------:R-:W-:Y:S01]  /*bea0*/  MOV R140, R242 ;  /* 0x000000f2008c7202 */ /* 0x000fe20000000f00 */
[C---:B------:R-:W-:Y:S01]  /*beb0*/  FMUL.FTZ R33, R101.reuse, R141 ;  /* 0x0000008d65217220 */ /* 0x040fe20000410000 */
[----:B------:R-:W-:Y:S04]  /*bec0*/  MOV R141, R246 ;  /* 0x000000f6008d7202 */ /* 0x000fe80000000f00 */
[----:B------:R-:W3:Y:S01]  /*bed0*/  MUFU.TANH R49, R59 ;  /* 0x0000003b00317308 */ /* 0x000ee20000002400 */
[C---:B------:R-:W-:Y:S02]  /*bee0*/  FMUL.FTZ R65, R101.reuse, R173 ;  /* 0x000000ad65417220 */ /* 0x040fe40000410000 */
[C---:B------:R-:W-:Y:S01]  /*bef0*/  FMUL.FTZ R68, R101.reuse, R68 ;  /* 0x0000004465447220 */ /* 0x040fe20000410000 */
[----:B-1----:R-:W-:Y:S01]  /*bf00*/  FMNMX.FTZ R3, R50, R2, !PT ;  /* 0x0000000232037209 */ /* 0x002fe20007810000 */
[----:B------:R-:W-:Y:S01]  /*bf10*/  FMUL.FTZ R2, R0, c[0x0][0x2d0] ;  /* 0x0000b40000027a20 */ /* 0x000fe20000410000 */
[----:B------:R-:W-:Y:S01]  /*bf20*/  MOV R184, R50 ;  /* 0x0000003200b87202 */ /* 0x000fe20000000f00 */
[C---:B------:R-:W-:Y:S02]  /*bf30*/  FMUL.FTZ R69, R101.reuse, R69 ;  /* 0x0000004565457220 */ /* 0x040fe40000410000 */
[C---:B------:R-:W-:Y:S01]  /*bf40*/  FMUL.FTZ R80, R101.reuse, R80 ;  /* 0x0000005065507220 */ /* 0x040fe20000410000 */
[----:B------:R1:W4:Y:S01]  /*bf50*/  MUFU.EX2 R100, R2 ;  /* 0x0000000200647308 */ /* 0x0003220000000800 */
[C---:B------:R-:W-:Y:S02]  /*bf60*/  FMUL.FTZ R81, R101.reuse, R81 ;  /* 0x0000005165517220 */ /* 0x040fe40000410000 */
[C---:B------:R-:W-:Y:S02]  /*bf70*/  FMUL.FTZ R84, R101.reuse, R84 ;  /* 0x0000005465547220 */ /* 0x040fe40000410000 */
[----:B--2---:R-:W-:Y:S01]  /*bf80*/  FFMA.FTZ R4, R16, c[0x0][0x2d0], -R111 ;  /* 0x0000b40010047a23 */ /* 0x004fe2000001086f */
[----:B------:R-:W-:Y:S01]  /*bf90*/  @P0 IADD3 R16, P1, R22, 0x20, RZ ;  /* 0x0000002016100810 */ /* 0x000fe20007f3e0ff */
[C---:B------:R-:W-:Y:S02]  /*bfa0*/  FMUL.FTZ R85, R101.reuse, R85 ;  /* 0x0000005565557220 */ /* 0x040fe40000410000 */
[C---:B------:R-:W-:Y:S01]  /*bfb0*/  FMUL.FTZ R96, R101.reuse, R96 ;  /* 0x0000006065607220 */ /* 0x040fe20000410000 */
[----:B------:R2:W-:Y:S01]  /*bfc0*/  MUFU.EX2 R42, R4 ;  /* 0x00000004002a7308 */ /* 0x0005e20000000800 */
[----:B------:R-:W-:Y:S01]  /*bfd0*/  @P0 IADD3.X R9, RZ, R21, RZ, P1, !PT ;  /* 0x00000015ff090210 */ /* 0x000fe20000ffe4ff */
[----:B------:R-:W-:Y:S01]  /*bfe0*/  FMUL.FTZ R97, R101, R97 ;  /* 0x0000006165617220 */ /* 0x000fe20000410000 */
[----:B---3--:R-:W-:Y:S02]  /*bff0*/  FMNMX.FTZ R0, R49, R3, !PT ;  /* 0x0000000331007209 */ /* 0x008fe40007810000 */
[----:B------:R-:W-:Y:S01]  /*c000*/  MOV R185, R49 ;  /* 0x0000003100b97202 */ /* 0x000fe20000000f00 */
[----:B------:R-:W-:Y:S04]  /*c010*/  FMUL.FTZ R49, R101, R157 ;  /* 0x0000009d65317220 */ /* 0x000fe80000410000 */
[----:B------:R-:W3:Y:S01]  /*c020*/  MUFU.TANH R108, R62 ;  /* 0x0000003e006c7308 */ /* 0x000ee20000002400 */
[----:B-1----:R-:W-:Y:S02]  /*c030*/  FADD.FTZ R2, -R103, R106 ;  /* 0x0000006a67027221 */ /* 0x002fe40000010100 */
[----:B------:R-:W-:Y:S02]  /*c040*/  FFMA.FTZ R106, R200, c[0x0][0x2d0], -R177 ;  /* 0x0000b400c86a7a23 */ /* 0x000fe400000108b1 */
[----:B------:R-:W-:Y:S05]  /*c050*/  FMUL.FTZ R2, R2, c[0x0][0x2d0] ;  /* 0x0000b40002027a20 */ /* 0x000fea0000410000 */
[----:B------:R-:W-:Y:S01]  /*c060*/  MUFU.EX2 R182, R5 ;  /* 0x0000000500b67308 */ /* 0x000fe20000000800 */
[C---:B----4-:R-:W-:Y:S01]  /*c070*/  FMUL.FTZ R34, R100.reuse, R142 ;  /* 0x0000008e64227220 */ /* 0x050fe20000410000 */
[----:B------:R-:W-:Y:S01]  /*c080*/  MOV R142, R247 ;  /* 0x000000f7008e7202 */ /* 0x000fe20000000f00 */
[----:B------:R-:W-:Y:S01]  /*c090*/  FMUL.FTZ R35, R100, R143 ;  /* 0x0000008f64237220 */ /* 0x000fe20000410000 */
[----:B------:R-:W-:Y:S01]  /*c0a0*/  MOV R143, R245 ;  /* 0x000000f5008f7202 */ /* 0x000fe20000000f00 */
[----:B--2---:R-:W-:Y:S01]  /*c0b0*/  FFMA.FTZ R4, R17, c[0x0][0x2d0], -R111 ;  /* 0x0000b40011047a23 */ /* 0x004fe2000001086f */
[----:B------:R-:W-:Y:S01]  /*c0c0*/  @P0 IADD3 R17, P2, R22, 0x40, RZ ;  /* 0x0000004016110810 */ /* 0x000fe20007f5e0ff */
[C---:B------:R-:W-:Y:S02]  /*c0d0*/  FMUL.FTZ R50, R100.reuse, R158 ;  /* 0x0000009e64327220 */ /* 0x040fe40000410000 */
[C---:B------:R-:W-:Y:S01]  /*c0e0*/  FMUL.FTZ R66, R100.reuse, R174 ;  /* 0x000000ae64427220 */ /* 0x040fe20000410000 */
[----:B------:R1:W2:Y:S01]  /*c0f0*/  MUFU.EX2 R3, R2 ;  /* 0x0000000200037308 */ /* 0x0002a20000000800 */
[----:B------:R-:W-:Y:S01]  /*c100*/  @P0 IADD3.X R18, RZ, R21, RZ, P2, !PT ;  /* 0x00000015ff120210 */ /* 0x000fe200017fe4ff */
[----:B------:R-:W-:Y:S01]  /*c110*/  FMUL.FTZ R67, R100, R175 ;  /* 0x000000af64437220 */ /* 0x000fe20000410000 */
[----:B---3--:R-:W-:Y:S01]  /*c120*/  FMNMX.FTZ R0, R108, R0, !PT ;  /* 0x000000006c007209 */ /* 0x008fe20007810000 */
[C---:B------:R-:W-:Y:S02]  /*c130*/  FMUL.FTZ R70, R100.reuse, R70 ;  /* 0x0000004664467220 */ /* 0x040fe40000410000 */
[C---:B------:R-:W-:Y:S01]  /*c140*/  FMUL.FTZ R71, R100.reuse, R71 ;  /* 0x0000004764477220 */ /* 0x040fe20000410000 */
[----:B------:R-:W-:Y:S01]  /*c150*/  FMNMX.FTZ R0, R109, R0, !PT ;  /* 0x000000006d007209 */ /* 0x000fe20007810000 */
[C---:B------:R-:W-:Y:S02]  /*c160*/  FMUL.FTZ R82, R100.reuse, R82 ;  /* 0x0000005264527220 */ /* 0x040fe40000410000 */
[----:B------:R3:W4:Y:S01]  /*c170*/  MUFU.EX2 R45, R4 ;  /* 0x00000004002d7308 */ /* 0x0007220000000800 */
[C---:B------:R-:W-:Y:S02]  /*c180*/  FMUL.FTZ R83, R100.reuse, R83 ;  /* 0x0000005364537220 */ /* 0x040fe40000410000 */
[C---:B------:R-:W-:Y:S02]  /*c190*/  FMUL.FTZ R86, R100.reuse, R86 ;  /* 0x0000005664567220 */ /* 0x040fe40000410000 */
[C---:B------:R-:W-:Y:S02]  /*c1a0*/  FMUL.FTZ R87, R100.reuse, R87 ;  /* 0x0000005764577220 */ /* 0x040fe40000410000 */
[C---:B------:R-:W-:Y:S02]  /*c1b0*/  FMUL.FTZ R98, R100.reuse, R98 ;  /* 0x0000006264627220 */ /* 0x040fe40000410000 */
[C---:B------:R-:W-:Y:S01]  /*c1c0*/  FMUL.FTZ R99, R100.reuse, R99 ;  /* 0x0000006364637220 */ /* 0x040fe20000410000 */
[----:B------:R5:W-:Y:S01]  /*c1d0*/  MUFU.EX2 R24, R7 ;  /* 0x0000000700187308 */ /* 0x000be20000000800 */
[----:B-1----:R-:W1:Y:S01]  /*c1e0*/  SHFL.BFLY PT, R2, R0, 0x2, 0x1f ;  /* 0x0c401f0000027f89 */ /* 0x002e6200000e0000 */
[C---:B--2---:R-:W-:Y:S02]  /*c1f0*/  FMUL.FTZ R25, R3.reuse, R133 ;  /* 0x0000008503197220 */ /* 0x044fe40000410000 */
[C---:B------:R-:W-:Y:S01]  /*c200*/  FMUL.FTZ R28, R3.reuse, R136 ;  /* 0x00000088031c7220 */ /* 0x040fe20000410000 */
[----:B------:R-:W-:Y:S01]  /*c210*/  MOV R136, R51 ;  /* 0x0000003300887202 */ /* 0x000fe20000000f00 */
[C---:B------:R-:W-:Y:S04]  /*c220*/  FMUL.FTZ R29, R3.reuse, R137 ;  /* 0x00000089031d7220 */ /* 0x040fe80000410000 */
[----:B------:R-:W-:Y:S01]  /*c230*/  MUFU.EX2 R180, R15 ;  /* 0x0000000f00b47308 */ /* 0x000fe20000000800 */
[----:B------:R-:W-:Y:S01]  /*c240*/  MOV R137, R41 ;  /* 0x0000002900897202 */ /* 0x000fe20000000f00 */
[----:B------:R-:W-:Y:S01]  /*c250*/  FMUL.FTZ R41, R3, R149 ;  /* 0x0000009503297220 */ /* 0x000fe20000410000 */
[----:B------:R-:W-:Y:S01]  /*c260*/  MOV R149, R235 ;  /* 0x000000eb00957202 */ /* 0x000fe20000000f00 */
[----:B---3--:R-:W-:Y:S01]  /*c270*/  FFMA.FTZ R4, R181, c[0x0][0x2d0], -R176 ;  /* 0x0000b400b5047a23 */ /* 0x008fe200000108b0 */
[----:B----4-:R-:W-:Y:S01]  /*c280*/  MOV R133, R45 ;  /* 0x0000002d00857202 */ /* 0x010fe20000000f00 */
[----:B------:R-:W-:Y:S02]  /*c290*/  FMUL.FTZ R51, R100, R159 ;  /* 0x0000009f64337220 */ /* 0x000fe40000410000 */
[C---:B------:R-:W-:Y:S02]  /*c2a0*/  FMUL.FTZ R61, R3.reuse, R169 ;  /* 0x000000a9033d7220 */ /* 0x040fe40000410000 */
[----:B------:R2:W-:Y:S01]  /*c2b0*/  MUFU.EX2 R181, R4 ;  /* 0x0000000400b57308 */ /* 0x0005e20000000800 */
[C---:B------:R-:W-:Y:S02]  /*c2c0*/  FMUL.FTZ R72, R3.reuse, R72 ;  /* 0x0000004803487220 */ /* 0x040fe40000410000 */
[C---:B------:R-:W-:Y:S01]  /*c2d0*/  FMUL.FTZ R73, R3.reuse, R73 ;  /* 0x0000004903497220 */ /* 0x040fe20000410000 */
[----:B-----5:R-:W-:Y:S01]  /*c2e0*/  @P0 MOV R7, c[0x0][0x1e0] ;  /* 0x0000780000070a02 */ /* 0x020fe20000000f00 */
[C---:B------:R-:W-:Y:S02]  /*c2f0*/  FMUL.FTZ R76, R3.reuse, R76 ;  /* 0x0000004c034c7220 */ /* 0x040fe40000410000 */
[C---:B------:R-:W-:Y:S01]  /*c300*/  FMUL.FTZ R77, R3.reuse, R77 ;  /* 0x0000004d034d7220 */ /* 0x040fe20000410000 */
[----:B-1----:R-:W-:Y:S01]  /*c310*/  FMNMX.FTZ R0, R0, R2, !PT ;  /* 0x0000000200007209 */ /* 0x002fe20007810000 */
[C---:B------:R-:W-:Y:S01]  /*c320*/  FMUL.FTZ R88, R3.reuse, R88 ;  /* 0x0000005803587220 */ /* 0x040fe20000410000 */
[----:B------:R-:W-:Y:S01]  /*c330*/  MUFU.EX2 R44, R8 ;  /* 0x00000008002c7308 */ /* 0x000fe20000000800 */
[C---:B------:R-:W-:Y:S02]  /*c340*/  FMUL.FTZ R89, R3.reuse, R89 ;  /* 0x0000005903597220 */ /* 0x040fe40000410000 */
[----:B------:R-:W1:Y:S01]  /*c350*/  SHFL.BFLY PT, R2, R0, 0x1, 0x1f ;  /* 0x0c201f0000027f89 */ /* 0x000e6200000e0000 */
[C---:B------:R-:W-:Y:S02]  /*c360*/  FMUL.FTZ R92, R3.reuse, R92 ;  /* 0x0000005c035c7220 */ /* 0x040fe40000410000 */
[----:B------:R-:W-:Y:S04]  /*c370*/  FMUL.FTZ R93, R3, R93 ;  /* 0x0000005d035d7220 */ /* 0x000fe80000410000 */
[----:B------:R3:W-:Y:S01]  /*c380*/  MUFU.EX2 R252, R19 ;  /* 0x0000001300fc7308 */ /* 0x0007e20000000800 */
[----:B--2---:R-:W-:Y:S05]  /*c390*/  @P0 SHF.R.S32.HI R4, RZ, 0x1f, R202 ;  /* 0x0000001fff040819 */ /* 0x004fea00000114ca */
[----:B------:R-:W-:Y:S02]  /*c3a0*/  @P0 IMAD R6, R4, c[0x0][0x1e0], RZ ;  /* 0x0000780004060a24 */ /* 0x000fe400078e02ff */
[C---:B------:R-:W-:Y:S04]  /*c3b0*/  @P0 IMAD.WIDE.U32 R4, R202.reuse, c[0x0][0x1e0], RZ ;  /* 0x00007800ca040a25 */ /* 0x040fe800078e00ff */
[----:B------:R-:W-:Y:S01]  /*c3c0*/  @P0 IMAD R6, R202, c[0x0][0x1e4], R6 ;  /* 0x00007900ca060a24 */ /* 0x000fe200078e0206 */
[----:B-1----:R-:W-:Y:S02]  /*c3d0*/  FMNMX.FTZ R102, R0, R2, !PT ;  /* 0x0000000200667209 */ /* 0x002fe40007810000 */
[----:B------:R-:W-:Y:S02]  /*c3e0*/  @P0 MOV R2, c[0x0][0x1e4] ;  /* 0x0000790000020a02 */ /* 0x000fe40000000f00 */
[----:B------:R-:W-:Y:S01]  /*c3f0*/  @P0 IADD3 R6, R5, R6, RZ ;  /* 0x0000000605060210 */ /* 0x000fe20007ffe0ff */
[----:B------:R-:W-:Y:S01]  /*c400*/  FADD.FTZ R0, -R102, R107 ;  /* 0x0000006b66007221 */ /* 0x000fe20000010100 */
[----:B------:R-:W-:Y:S01]  /*c410*/  @P0 SHF.L.U32 R5, R4, 0x6, RZ ;  /* 0x0000000604050819 */ /* 0x000fe200000006ff */
[----:B---3--:R-:W-:Y:S01]  /*c420*/  FMUL.FTZ R19, R100, R127 ;  /* 0x0000007f64137220 */ /* 0x008fe20000410000 */
[----:B------:R-:W-:Y:S01]  /*c430*/  @P0 SHF.L.U64.HI R4, R4, 0x6, R6 ;  /* 0x0000000604040819 */ /* 0x000fe20000010206 */
[----:B------:R-:W-:Y:S01]  /*c440*/  FMUL.FTZ R0, R0, c[0x0][0x2d0] ;  /* 0x0000b40000007a20 */ /* 0x000fe20000410000 */
[----:B------:R-:W-:Y:S01]  /*c450*/  @P0 LEA R6, P6, R7, R5, 0x5 ;  /* 0x0000000507060211 */ /* 0x000fe200078c28ff */
[----:B------:R-:W-:Y:S01]  /*c460*/  FFMA.FTZ R107, R234, c[0x0][0x2d0], -R176 ;  /* 0x0000b400ea6b7a23 */ /* 0x000fe200000108b0 */
[----:B------:R-:W-:Y:S02]  /*c470*/  @P0 IADD3 R8, P2, R5, R16, RZ ;  /* 0x0000001005080210 */ /* 0x000fe40007f5e0ff */
[----:B------:R-:W-:Y:S01]  /*c480*/  @P0 LEA.HI.X R2, R7, R4, R2, 0x5, P6 ;  /* 0x0000000407020211 */ /* 0x000fe200030f2c02 */
[----:B------:R-:W1:Y:S01]  /*c490*/  MUFU.EX2 R0, R0 ;  /* 0x0000000000007308 */ /* 0x000e620000000800 */
[C---:B------:R-:W-:Y:S02]  /*c4a0*/  @P0 IADD3 R7, P6, R5.reuse, R22, RZ ;  /* 0x0000001605070210 */ /* 0x040fe40007fde0ff */
[----:B------:R-:W-:Y:S02]  /*c4b0*/  @P0 IADD3 R5, P1, R5, R17, RZ ;  /* 0x0000001105050210 */ /* 0x000fe40007f3e0ff */
[C---:B------:R-:W-:Y:S02]  /*c4c0*/  @P0 IADD3.X R11, R4.reuse, R21, RZ, P6, !PT ;  /* 0x00000015040b0210 */ /* 0x040fe400037fe4ff */
[C---:B------:R-:W-:Y:S02]  /*c4d0*/  @P0 LEA R14, P6, R7.reuse, c[0x0][0x1c8], 0x1 ;  /* 0x00007200070e0a11 */ /* 0x040fe400078c08ff */
[----:B------:R-:W-:Y:S02]  /*c4e0*/  @P0 IADD3.X R13, R4, R9, RZ, P2, !PT ;  /* 0x00000009040d0210 */ /* 0x000fe400017fe4ff */
[----:B------:R-:W-:Y:S02]  /*c4f0*/  @P0 LEA.HI.X R15, R7, c[0x0][0x1cc], R11, 0x1, P6 ;  /* 0x00007300070f0a11 */ /* 0x000fe400030f0c0b */
[----:B------:R-:W-:Y:S02]  /*c500*/  @P0 LEA R12, P2, R8, c[0x0][0x1c8], 0x1 ;  /* 0x00007200080c0a11 */ /* 0x000fe400078408ff */
[----:B------:R-:W-:Y:S01]  /*c510*/  @P0 IADD3.X R4, R4, R18, RZ, P1, !PT ;  /* 0x0000001204040210 */ /* 0x000fe20000ffe4ff */
[----:B------:R2:W-:Y:S01]  /*c520*/  @P0 LDGSTS.E.BYPASS.LTC128B.128 [R203+0x3100], [R14.64], !P5 ;  /* 0x031000000ecb0fae */ /* 0x0005e2000e901d46 */
[C---:B------:R-:W-:Y:S02]  /*c530*/  @P0 LEA R10, P1, R5.reuse, c[0x0][0x1c8], 0x1 ;  /* 0x00007200050a0a11 */ /* 0x040fe400078208ff */
[----:B------:R-:W-:Y:S02]  /*c540*/  @P0 LEA.HI.X R13, R8, c[0x0][0x1cc], R13, 0x1, P2 ;  /* 0x00007300080d0a11 */ /* 0x000fe400010f0c0d */
[----:B------:R-:W-:Y:S01]  /*c550*/  @P0 LEA.HI.X R11, R5, c[0x0][0x1cc], R4, 0x1, P1 ;  /* 0x00007300050b0a11 */ /* 0x000fe200008f0c04 */
[--C-:B------:R-:W-:Y:S01]  /*c560*/  FFMA.FTZ R4, R188, c[0x0][0x2d0], -R177.reuse ;  /* 0x0000b400bc047a23 */ /* 0x100fe200000108b1 */
[C---:B------:R-:W-:Y:S01]  /*c570*/  @P0 IADD3 R7, P2, R6.reuse, R22, RZ ;  /* 0x0000001606070210 */ /* 0x040fe20007f5e0ff */
[----:B------:R3:W-:Y:S01]  /*c580*/  @P0 LDGSTS.E.BYPASS.LTC128B.128 [R203+0x4100], [R12.64], !P4 ;  /* 0x041000000ccb0fae */ /* 0x0007e2000e101d46 */
[C---:B------:R-:W-:Y:S01]  /*c590*/  @P0 IADD3 R16, P6, R6.reuse, R16, RZ ;  /* 0x0000001006100210 */ /* 0x040fe20007fde0ff */
[----:B------:R4:W5:Y:S01]  /*c5a0*/  MUFU.EX2 R250, R4 ;  /* 0x0000000400fa7308 */ /* 0x0009620000000800 */
[----:B------:R-:W-:Y:S01]  /*c5b0*/  @P0 IADD3 R5, P1, R6, R17, RZ ;  /* 0x0000001106050210 */ /* 0x000fe20007f3e0ff */
[----:B-1----:R-:W-:Y:S01]  /*c5c0*/  FMUL.FTZ R31, R0, R139 ;  /* 0x0000008b001f7220 */ /* 0x002fe20000410000 */
[----:B------:R-:W-:Y:S01]  /*c5d0*/  @P0 IADD3.X R17, R2, R9, RZ, P6, !PT ;  /* 0x0000000902110210 */ /* 0x000fe200037fe4ff */
[----:B------:R-:W-:Y:S01]  /*c5e0*/  FMUL.FTZ R26, R0, R134 ;  /* 0x00000086001a7220 */ /* 0x000fe20000410000 */
[C---:B------:R-:W-:Y:S01]  /*c5f0*/  @P0 LEA R8, P6, R7.reuse, c[0x0][0x1c8], 0x1 ;  /* 0x0000720007080a11 */ /* 0x040fe200078c08ff */
[----:B------:R1:W-:Y:S01]  /*c600*/  @P0 LDGSTS.E.BYPASS.LTC128B.128 [R203+0x5100], [R10.64], !P3 ;  /* 0x051000000acb0fae */ /* 0x0003e2000d901d46 */
[----:B------:R-:W-:Y:S01]  /*c610*/  @P0 IADD3.X R18, R2, R18, RZ, P1, !PT ;  /* 0x0000001202120210 */ /* 0x000fe20000ffe4ff */
[----:B------:R-:W-:Y:S01]  /*c620*/  FMUL.FTZ R27, R0, R135 ;  /* 0x00000087001b7220 */ /* 0x000fe20000410000 */
[----:B------:R-:W-:Y:S01]  /*c630*/  @P0 IADD3.X R2, R2, R21, RZ, P2, !PT ;  /* 0x0000001502020210 */ /* 0x000fe200017fe4ff */
[----:B------:R-:W-:Y:S01]  /*c640*/  FMUL.FTZ R30, R0, R138 ;  /* 0x0000008a001e7220 */ /* 0x000fe20000410000 */
[----:B------:R-:W-:Y:S01]  /*c650*/  @P0 LEA R6, P2, R16, c[0x0][0x1c8], 0x1 ;  /* 0x0000720010060a11 */ /* 0x000fe200078408ff */
[----:B------:R-:W-:Y:S01]  /*c660*/  FMUL.FTZ R43, R0, R151 ;  /* 0x00000097002b7220 */ /* 0x000fe20000410000 */
[----:B------:R-:W-:Y:S01]  /*c670*/  @P0 LEA.HI.X R9, R7, c[0x0][0x1cc], R2, 0x1, P6 ;  /* 0x0000730007090a11 */ /* 0x000fe200030f0c02 */
[----:B------:R-:W-:Y:S01]  /*c680*/  FFMA.FTZ R2, R183, c[0x0][0x2d0], -R177 ;  /* 0x0000b400b7027a23 */ /* 0x000fe200000108b1 */
[----:B------:R-:W-:Y:S01]  /*c690*/  @P0 LEA.HI.X R7, R16, c[0x0][0x1cc], R17, 0x1, P2 ;  /* 0x0000730010070a11 */ /* 0x000fe200010f0c11 */
[C---:B------:R-:W-:Y:S01]  /*c6a0*/  FMUL.FTZ R16, R101.reuse, R124 ;  /* 0x0000007c65107220 */ /* 0x040fe20000410000 */
[----:B------:R-:W-:Y:S01]  /*c6b0*/  MOV R183, R20 ;  /* 0x0000001400b77202 */ /* 0x000fe20000000f00 */
[----:B------:R5:W-:Y:S01]  /*c6c0*/  @P0 LDGSTS.E.BYPASS.LTC128B.128 [R203+0x3900], [R8.64], !P5 ;  /* 0x0390000008cb0fae */ /* 0x000be2000e901d46 */
[----:B------:R5:W5:Y:S01]  /*c6d0*/  MUFU.EX2 R251, R2 ;  /* 0x0000000200fb7308 */ /* 0x000b620000000800 */
[C---:B--2---:R-:W-:Y:S01]  /*c6e0*/  FMUL.FTZ R14, R0.reuse, R122 ;  /* 0x0000007a000e7220 */ /* 0x044fe20000410000 */
[----:B------:R-:W-:Y:S01]  /*c6f0*/  MOV R139, R241 ;  /* 0x000000f1008b7202 */ /* 0x000fe20000000f00 */
[----:B------:R-:W-:Y:S01]  /*c700*/  FMUL.FTZ R15, R0, R123 ;  /* 0x0000007b000f7220 */ /* 0x000fe20000410000 */
[----:B------:R-:W-:Y:S01]  /*c710*/  MOV R138, R240 ;  /* 0x000000f0008a7202 */ /* 0x000fe20000000f00 */
[----:B------:R-:W-:Y:S01]  /*c720*/  FMUL.FTZ R17, R101, R125 ;  /* 0x0000007d65117220 */ /* 0x000fe20000410000 */
[----:B----4-:R-:W-:Y:S01]  /*c730*/  @P0 LEA R4, P1, R5, c[0x0][0x1c8], 0x1 ;  /* 0x0000720005040a11 */ /* 0x010fe200078208ff */
[----:B------:R2:W-:Y:S01]  /*c740*/  @P0 LDGSTS.E.BYPASS.LTC128B.128 [R203+0x4900], [R6.64], !P4 ;  /* 0x0490000006cb0fae */ /* 0x0005e2000e101d46 */
[C---:B---3--:R-:W-:Y:S01]  /*c750*/  FMUL.FTZ R12, R3.reuse, R120 ;  /* 0x00000078030c7220 */ /* 0x048fe20000410000 */
[----:B------:R-:W-:Y:S01]  /*c760*/  MOV R135, R42 ;  /* 0x0000002a00877202 */ /* 0x000fe20000000f00 */
[----:B------:R-:W-:Y:S01]  /*c770*/  FMUL.FTZ R13, R3, R121 ;  /* 0x00000079030d7220 */ /* 0x000fe20000410000 */
[----:B------:R-:W-:Y:S01]  /*c780*/  @P0 LEA.HI.X R5, R5, c[0x0][0x1cc], R18, 0x1, P1 ;  /* 0x0000730005050a11 */ /* 0x000fe200008f0c12 */
[----:B------:R-:W-:Y:S01]  /*c790*/  FMUL.FTZ R18, R100, R126 ;  /* 0x0000007e64127220 */ /* 0x000fe20000410000 */
[----:B------:R3:W-:Y:S01]  /*c7a0*/  MUFU.EX2 R241, R106 ;  /* 0x0000006a00f17308 */ /* 0x0007e20000000800 */
[C---:B-1----:R-:W-:Y:S01]  /*c7b0*/  FMUL.FTZ R11, R0.reuse, R119 ;  /* 0x00000077000b7220 */ /* 0x042fe20000410000 */
[----:B------:R-:W-:Y:S01]  /*c7c0*/  MOV R134, R44 ;  /* 0x0000002c00867202 */ /* 0x000fe20000000f00 */
[----:B------:R1:W-:Y:S01]  /*c7d0*/  @P0 LDGSTS.E.BYPASS.LTC128B.128 [R203+0x5900], [R4.64], !P3 ;  /* 0x0590000004cb0fae */ /* 0x0003e2000d901d46 */
[C---:B------:R-:W-:Y:S01]  /*c7e0*/  FMUL.FTZ R46, R0.reuse, R154 ;  /* 0x0000009a002e7220 */ /* 0x040fe20000410000 */
[----:B------:R-:W-:Y:S01]  /*c7f0*/  MOV R188, R57 ;  /* 0x0000003900bc7202 */ /* 0x000fe20000000f00 */
[C---:B------:R-:W-:Y:S02]  /*c800*/  FMUL.FTZ R47, R0.reuse, R155 ;  /* 0x0000009b002f7220 */ /* 0x040fe40000410000 */
[C---:B------:R-:W-:Y:S02]  /*c810*/  FMUL.FTZ R57, R3.reuse, R165 ;  /* 0x000000a503397220 */ /* 0x040fe40000410000 */
[----:B------:R-:W-:Y:S01]  /*c820*/  FMUL.FTZ R58, R0, R166 ;  /* 0x000000a6003a7220 */ /* 0x000fe20000410000 */
[----:B------:R-:W4:Y:S01]  /*c830*/  LDSM.16.MT88.4 R20, [R205] ;  /* 0x00000000cd14783b */ /* 0x000f220000004200 */
[----:B-----5:R-:W-:Y:S02]  /*c840*/  FMUL.FTZ R2, R102, c[0x0][0x2d0] ;  /* 0x0000b40066027a20 */ /* 0x020fe40000410000 */
[----:B------:R-:W-:Y:S01]  /*c850*/  FMUL.FTZ R8, R3, R116 ;  /* 0x0000007403087220 */ /* 0x000fe20000410000 */
[----:B------:R-:W-:Y:S01]  /*c860*/  F2FP.PACK_AB R116, R250, R180 ;  /* 0x000000b4fa74723e */ /* 0x000fe200000000ff */
[----:B------:R-:W-:Y:S01]  /*c870*/  FFMA.FTZ R10, R189, c[0x0][0x2d0], -R2 ;  /* 0x0000b400bd0a7a23 */ /* 0x000fe20000010802 */
[----:B------:R-:W-:Y:S01]  /*c880*/  MOV R189, R56 ;  /* 0x0000003800bd7202 */ /* 0x000fe20000000f00 */
[----:B------:R-:W-:Y:S01]  /*c890*/  FMUL.FTZ R9, R3, R117 ;  /* 0x0000007503097220 */ /* 0x000fe20000410000 */
[----:B------:R-:W5:Y:S01]  /*c8a0*/  LDSM.16.MT88.4 R36, [R206] ;  /* 0x00000000ce24783b */ /* 0x000f620000004200 */
[----:B------:R4:W-:Y:S01]  /*c8b0*/  MUFU.EX2 R178, R10 ;  /* 0x0000000a00b27308 */ /* 0x0009e20000000800 */
[C---:B--2---:R-:W-:Y:S01]  /*c8c0*/  FMUL.FTZ R6, R100.reuse, R114 ;  /* 0x0000007264067220 */ /* 0x044fe20000410000 */
[----:B------:R-:W-:Y:S01]  /*c8d0*/  F2FP.PACK_AB R114, R45, R42 ;  /* 0x0000002a2d72723e */ /* 0x000fe200000000ff */
[----:B------:R-:W-:Y:S02]  /*c8e0*/  FMUL.FTZ R7, R100, R115 ;  /* 0x0000007364077220 */ /* 0x000fe40000410000 */
[----:B---3--:R-:W-:Y:S02]  /*c8f0*/  FFMA.FTZ R106, R199, c[0x0][0x2d0], -R177 ;  /* 0x0000b400c76a7a23 */ /* 0x008fe400000108b1 */
[----:B------:R-:W2:Y:S01]  /*c900*/  LDSM.16.MT88.4 R52, [R205+0x1000] ;  /* 0x00100000cd34783b */ /* 0x000ea20000004200 */
[----:B------:R-:W-:Y:S02]  /*c910*/  FFMA.FTZ R56, R198, c[0x0][0x2d0], -R176 ;  /* 0x0000b400c6387a23 */ /* 0x000fe400000108b0 */
[--C-:B-1----:R-:W-:Y:S01]  /*c920*/  FFMA.FTZ R4, R190, c[0x0][0x2d0], -R2.reuse ;  /* 0x0000b400be047a23 */ /* 0x102fe20000010802 */
[----:B------:R-:W-:Y:S01]  /*c930*/  MOV R190, R24 ;  /* 0x0000001800be7202 */ /* 0x000fe20000000f00 */
[----:B------:R-:W-:Y:S01]  /*c940*/  FMUL.FTZ R5, R101, R113 ;  /* 0x0000007165057220 */ /* 0x000fe20000410000 */
[----:B------:R-:W-:Y:S01]  /*c950*/  F2FP.PACK_AB R113, R182, R181 ;  /* 0x000000b5b671723e */ /* 0x000fe200000000ff */
[----:B------:R-:W1:Y:S01]  /*c960*/  MUFU.EX2 R179, R4 ;  /* 0x0000000400b37308 */ /* 0x000e620000000800 */
[----:B------:R-:W-:Y:S01]  /*c970*/  F2FP.PACK_AB R115, R44, R190 ;  /* 0x000000be2c73723e */ /* 0x000fe200000000ff */
[----:B------:R-:W-:Y:S01]  /*c980*/  FMUL.FTZ R24, R3, R132 ;  /* 0x0000008403187220 */ /* 0x000fe20000410000 */
[----:B------:R-:W-:Y:S01]  /*c990*/  MOV R203, R239 ;  /* 0x000000ef00cb7202 */ /* 0x000fe20000000f00 */
[----:B------:R-:W-:Y:S01]  /*c9a0*/  FMUL.FTZ R42, R0, R150 ;  /* 0x00000096002a7220 */ /* 0x000fe20000410000 */
[----:B------:R-:W-:Y:S01]  /*c9b0*/  MOV R132, R48 ;  /* 0x0000003000847202 */ /* 0x000fe20000000f00 */
[--C-:B------:R-:W-:Y:S01]  /*c9c0*/  FFMA.FTZ R44, R191, c[0x0][0x2d0], -R111.reuse ;  /* 0x0000b400bf2c7a23 */ /* 0x100fe2000001086f */
[----:B------:R-:W3:Y:S01]  /*c9d0*/  LDSM.16.MT88.4 R120, [R206+0x1000] ;  /* 0x00100000ce78783b */ /* 0x000ee20000004200 */
[--C-:B------:R-:W-:Y:S02]  /*c9e0*/  FFMA.FTZ R48, R192, c[0x0][0x2d0], -R111.reuse ;  /* 0x0000b400c0307a23 */ /* 0x100fe4000001086f */
[C---:B----4-:R-:W-:Y:S01]  /*c9f0*/  FMUL.FTZ R10, R0.reuse, R118 ;  /* 0x00000076000a7220 */ /* 0x050fe20000410000 */
[----:B------:R-:W-:Y:S01]  /*ca00*/  F2FP.PACK_AB R118, R251, R252 ;  /* 0x000000fcfb76723e */ /* 0x000fe200000000ff */
[----:B------:R4:W-:Y:S01]  /*ca10*/  MUFU.EX2 R247, R44 ;  /* 0x0000002c00f77308 */ /* 0x0009e20000000800 */
[----:B------:R-:W-:Y:S02]  /*ca20*/  FMUL.FTZ R45, R3, R153 ;  /* 0x00000099032d7220 */ /* 0x000fe40000410000 */
[----:B------:R-:W2:Y:S01]  /*ca30*/  LDSM.16.MT88.4 R124, [R205+0x2000] ;  /* 0x00200000cd7c783b */ /* 0x000ea20000004200 */
[C---:B------:R-:W-:Y:S02]  /*ca40*/  FMUL.FTZ R59, R0.reuse, R167 ;  /* 0x000000a7003b7220 */ /* 0x040fe40000410000 */
[C---:B------:R-:W-:Y:S02]  /*ca50*/  FMUL.FTZ R62, R0.reuse, R170 ;  /* 0x000000aa003e7220 */ /* 0x040fe40000410000 */
[C---:B------:R-:W-:Y:S02]  /*ca60*/  FMUL.FTZ R63, R0.reuse, R171 ;  /* 0x000000ab003f7220 */ /* 0x040fe40000410000 */
[----:B------:R5:W-:Y:S01]  /*ca70*/  MUFU.EX2 R246, R48 ;  /* 0x0000003000f67308 */ /* 0x000be20000000800 */
[C---:B------:R-:W-:Y:S01]  /*ca80*/  FMUL.FTZ R74, R0.reuse, R74 ;  /* 0x0000004a004a7220 */ /* 0x040fe20000410000 */
[----:B-1----:R-:W-:Y:S01]  /*ca90*/  F2FP.PACK_AB R117, R179, R178 ;  /* 0x000000b2b375723e */ /* 0x002fe200000000ff */
[--C-:B------:R-:W-:Y:S01]  /*caa0*/  FFMA.FTZ R4, R187, c[0x0][0x2d0], -R2.reuse ;  /* 0x0000b400bb047a23 */ /* 0x100fe20000010802 */
[----:B------:R-:W-:Y:S01]  /*cab0*/  MOV R187, R244 ;  /* 0x000000f400bb7202 */ /* 0x000fe20000000f00 */
[C---:B------:R-:W-:Y:S01]  /*cac0*/  FMUL.FTZ R75, R0.reuse, R75 ;  /* 0x0000004b004b7220 */ /* 0x040fe20000410000 */
[----:B------:R-:W0:Y:S01]  /*cad0*/  LDGDEPBAR ;  /* 0x00000000000079af */ /* 0x000e220000000000 */
[C---:B------:R-:W-:Y:S02]  /*cae0*/  FMUL.FTZ R78, R0.reuse, R78 ;  /* 0x0000004e004e7220 */ /* 0x040fe40000410000 */
[C---:B------:R-:W-:Y:S01]  /*caf0*/  FMUL.FTZ R79, R0.reuse, R79 ;  /* 0x0000004f004f7220 */ /* 0x040fe20000410000 */
[----:B------:R1:W-:Y:S01]  /*cb00*/  MUFU.EX2 R224, R4 ;  /* 0x0000000400e07308 */ /* 0x0003e20000000800 */
[C---:B------:R-:W-:Y:S02]  /*cb10*/  FMUL.FTZ R90, R0.reuse, R90 ;  /* 0x0000005a005a7220 */ /* 0x040fe40000410000 */
[C---:B------:R-:W-:Y:S02]  /*cb20*/  FMUL.FTZ R91, R0.reuse, R91 ;  /* 0x0000005b005b7220 */ /* 0x040fe40000410000 */
[----:B----4-:R-:W-:Y:S02]  /*cb30*/  FMUL.FTZ R44, R3, R152 ;  /* 0x00000098032c7220 */ /* 0x010fe40000410000 */
[C---:B------:R-:W-:Y:S02]  /*cb40*/  FMUL.FTZ R94, R0.reuse, R94 ;  /* 0x0000005e005e7220 */ /* 0x040fe40000410000 */
[----:B------:R-:W-:Y:S01]  /*cb50*/  FMUL.FTZ R95, R0, R95 ;  /* 0x0000005f005f7220 */ /* 0x000fe20000410000 */
[----:B------:R4:W-:Y:S01]  /*cb60*/  MUFU.EX2 R244, R56 ;  /* 0x0000003800f47308 */ /* 0x0009e20000000800 */
[--C-:B------:R-:W-:Y:S02]  /*cb70*/  FFMA.FTZ R108, R108, c[0x0][0x2d0], -R2.reuse ;  /* 0x0000b4006c6c7a23 */ /* 0x100fe40000010802 */
[----:B-----5:R-:W-:Y:S02]  /*cb80*/  FMUL.FTZ R48, R101, R156 ;  /* 0x0000009c65307220 */ /* 0x020fe40000410000 */
[----:B------:R-:W-:Y:S01]  /*cb90*/  LDSM.16.MT88.4 R156, [R205+0x1c00] ;  /* 0x001c0000cd9c783b */ /* 0x000fe20000004200 */
[--C-:B-1----:R-:W-:Y:S01]  /*cba0*/  FFMA.FTZ R4, R186, c[0x0][0x2d0], -R2.reuse ;  /* 0x0000b400ba047a23 */ /* 0x102fe20000010802 */
[----:B------:R-:W-:Y:S03]  /*cbb0*/  MOV R186, R243 ;  /* 0x000000f300ba7202 */ /* 0x000fe60000000f00 */
[----:B------:R1:W5:Y:S01]  /*cbc0*/  MUFU.EX2 R225, R4 ;  /* 0x0000000400e17308 */ /* 0x0003620000000800 */
[----:B----4-:R-:W-:Y:S02]  /*cbd0*/  FMUL.FTZ R56, R3, R164 ;  /* 0x000000a403387220 */ /* 0x010fe40000410000 */
[----:B-1----:R-:W-:Y:S01]  /*cbe0*/  FMUL.FTZ R4, R101, R112 ;  /* 0x0000007065047220 */ /* 0x002fe20000410000 */
[----:B------:R-:W-:Y:S02]  /*cbf0*/  F2FP.PACK_AB R112, R183, R240 ;  /* 0x000000f0b770723e */ /* 0x000fe400000000ff */
[----:B-----5:R-:W-:Y:S04]  /*cc00*/  F2FP.PACK_AB R119, R225, R224 ;  /* 0x000000e0e177723e */ /* 0x020fe800000000ff */
[----:B------:R1:W4:Y:S01]  /*cc10*/  MUFU.EX2 R240, R106 ;  /* 0x0000006a00f07308 */ /* 0x0003220000000800 */
[-C--:B------:R-:W-:Y:S08]  /*cc20*/  HMMA.16816.F32 R4, R112, R20.reuse, R4 ;  /* 0x000000147004723c */ /* 0x080ff00000001804 */
[C---:B------:R-:W-:Y:S07]  /*cc30*/  HMMA.16816.F32 R8, R116.reuse, R20, R8 ;  /* 0x000000147408723c */ /* 0x040fee0000001808 */
[C---:B------:R-:W-:Y:S01]  /*cc40*/  FMUL.FTZ R20, R101.reuse, R128 ;  /* 0x0000008065147220 */ /* 0x040fe20000410000 */
[-C--:B------:R-:W-:Y:S04]  /*cc50*/  HMMA.16816.F32 R12, R116, R22.reuse, R12 ;  /* 0x00000016740c723c */ /* 0x080fe8000000180c */
[----:B------:R-:W-:Y:S02]  /*cc60*/  FMUL.FTZ R21, R101, R129 ;  /* 0x0000008165157220 */ /* 0x000fe40000410000 */
[--C-:B-1----:R-:W-:Y:S02]  /*cc70*/  FFMA.FTZ R106, R201, c[0x0][0x2d0], -R2.reuse ;  /* 0x0000b400c96a7a23 */ /* 0x102fe40000010802 */
[C---:B------:R-:W-:Y:S02]  /*cc80*/  HMMA.16816.F32 R16, R112.reuse, R22, R16 ;  /* 0x000000167010723c */ /* 0x040fe40000001810 */
[----:B------:R1:W-:Y:S05]  /*cc90*/  MUFU.EX2 R198, R106 ;  /* 0x0000006a00c67308 */ /* 0x0003ea0000000800 */
[C---:B------:R-:W-:Y:S02]  /*cca0*/  FMUL.FTZ R22, R100.reuse, R130 ;  /* 0x0000008264167220 */ /* 0x040fe40000410000 */
[C---:B------:R-:W-:Y:S02]  /*ccb0*/  FMUL.FTZ R23, R100.reuse, R131 ;  /* 0x0000008364177220 */ /* 0x040fe40000410000 */
[----:B------:R-:W-:Y:S05]  /*ccc0*/  LDSM.16.MT88.4 R128, [R206+0x400] ;  /* 0x00040000ce80783b */ /* 0x000fea0000004200 */
[-C--:B------:R-:W-:Y:S08]  /*ccd0*/  HMMA.16816.F32 R20, R112, R36.reuse, R20 ;  /* 0x000000247014723c */ /* 0x080ff00000001814 */
[C---:B------:R-:W-:Y:S04]  /*cce0*/  HMMA.16816.F32 R24, R116.reuse, R36, R24 ;  /* 0x000000247418723c */ /* 0x040fe80000001818 */
[----:B-1----:R-:W-:Y:S03]  /*ccf0*/  FFMA.FTZ R106, R221, c[0x0][0x2d0], -R2 ;  /* 0x0000b400dd6a7a23 */ /* 0x002fe60000010802 */
[----:B------:R-:W-:Y:S01]  /*cd00*/  FFMA.FTZ R36, R193, c[0x0][0x2d0], -R111 ;  /* 0x0000b400c1247a23 */ /* 0x000fe2000001086f */
[-C--:B------:R-:W-:Y:S03]  /*cd10*/  HMMA.16816.F32 R28, R116, R38.reuse, R28 ;  /* 0x00000026741c723c */ /* 0x080fe6000000181c */
[----:B------:R1:W-:Y:S01]  /*cd20*/  MUFU.EX2 R249, R36 ;  /* 0x0000002400f97308 */ /* 0x0003e20000000800 */
[C---:B------:R-:W-:Y:S01]  /*cd30*/  FMUL.FTZ R37, R101.reuse, R145 ;  /* 0x0000009165257220 */ /* 0x040fe20000410000 */
[----:B------:R-:W-:Y:S02]  /*cd40*/  MOV R193, R238 ;  /* 0x000000ee00c17202 */ /* 0x000fe40000000f00 */
[----:B------:R-:W-:Y:S01]  /*cd50*/  MOV R145, R236 ;  /* 0x000000ec00917202 */ /* 0x000fe20000000f00 */
[C---:B------:R-:W-:Y:S07]  /*cd60*/  HMMA.16816.F32 R32, R112.reuse, R38, R32 ;  /* 0x000000267020723c */ /* 0x040fee0000001820 */
[C---:B------:R-:W-:Y:S01]  /*cd70*/  FMUL.FTZ R39, R100.reuse, R147 ;  /* 0x0000009364277220 */ /* 0x040fe20000410000 */
[----:B------:R-:W-:Y:S01]  /*cd80*/  MOV R147, R248 ;  /* 0x000000f800937202 */ /* 0x000fe20000000f00 */
[----:B------:R-:W-:Y:S01]  /*cd90*/  FMUL.FTZ R38, R100, R146 ;  /* 0x0000009264267220 */ /* 0x000fe20000410000 */
[----:B------:R5:W-:Y:S02]  /*cda0*/  MUFU.EX2 R248, R40 ;  /* 0x0000002800f87308 */ /* 0x000be40000000800 */
[----:B------:R-:W-:Y:S01]  /*cdb0*/  MOV R146, R64 ;  /* 0x0000004000927202 */ /* 0x000fe20000000f00 */
[--C-:B------:R-:W-:Y:S02]  /*cdc0*/  FFMA.FTZ R64, R196, c[0x0][0x2d0], -R176.reuse ;  /* 0x0000b400c4407a23 */ /* 0x100fe400000108b0 */
[----:B-1----:R-:W-:Y:S05]  /*cdd0*/  FMUL.FTZ R36, R101, R144 ;  /* 0x0000009065247220 */ /* 0x002fea0000410000 */
[----:B------:R1:W-:Y:S01]  /*cde0*/  MUFU.EX2 R242, R64 ;  /* 0x0000004000f27308 */ /* 0x0003e20000000800 */
[----:B------:R-:W-:Y:S01]  /*cdf0*/  MOV R144, R237 ;  /* 0x000000ed00907202 */ /* 0x000fe20000000f00 */
[-C--:B--2---:R-:W-:Y:S03]  /*ce00*/  HMMA.16816.F32 R36, R112, R52.reuse, R36 ;  /* 0x000000347024723c */ /* 0x084fe60000001824 */
[----:B-----5:R-:W-:Y:S01]  /*ce10*/  FMUL.FTZ R40, R3, R148 ;  /* 0x0000009403287220 */ /* 0x020fe20000410000 */
[----:B------:R-:W-:Y:S01]  /*ce20*/  MOV R148, R60 ;  /* 0x0000003c00947202 */ /* 0x000fe20000000f00 */
[--C-:B------:R-:W-:Y:S05]  /*ce30*/  FFMA.FTZ R60, R195, c[0x0][0x2d0], -R176.reuse ;  /* 0x0000b400c33c7a23 */ /* 0x100fea00000108b0 */
[C---:B------:R-:W-:Y:S01]  /*ce40*/  HMMA.16816.F32 R40, R116.reuse, R52, R40 ;  /* 0x000000347428723c */ /* 0x040fe20000001828 */
[----:B------:R2:W-:Y:S03]  /*ce50*/  MUFU.EX2 R243, R60 ;  /* 0x0000003c00f37308 */ /* 0x0005e60000000800 */
[----:B-1----:R-:W-:Y:S02]  /*ce60*/  FMUL.FTZ R64, R101, R172 ;  /* 0x000000ac65407220 */ /* 0x002fe40000410000 */
[----:B------:R-:W-:Y:S01]  /*ce70*/  LDSM.16.MT88.4 R172, [R206+0x1c00] ;  /* 0x001c0000ceac783b */ /* 0x000fe20000004200 */
[----:B------:R-:W-:Y:S01]  /*ce80*/  FFMA.FTZ R52, R197, c[0x0][0x2d0], -R176 ;  /* 0x0000b400c5347a23 */ /* 0x000fe200000108b0 */
[-C--:B------:R-:W-:Y:S03]  /*ce90*/  HMMA.16816.F32 R44, R116, R54.reuse, R44 ;  /* 0x00000036742c723c */ /* 0x080fe6000000182c */
[----:B------:R1:W5:Y:S01]  /*cea0*/  MUFU.EX2 R197, R106 ;  /* 0x0000006a00c57308 */ /* 0x0003620000000800 */
[----:B------:R-:W-:Y:S04]  /*ceb0*/  FMUL.FTZ R53, R101, R161 ;  /* 0x000000a165357220 */ /* 0x000fe80000410000 */
[C---:B------:R-:W-:Y:S05]  /*cec0*/  HMMA.16816.F32 R48, R112.reuse, R54, R48 ;  /* 0x000000367030723c */ /* 0x040fea0000001830 */
[----:B------:R3:W-:Y:S02]  /*ced0*/  MUFU.EX2 R245, R52 ;  /* 0x0000003400f57308 */ /* 0x0007e40000000800 */
[C---:B------:R-:W-:Y:S02]  /*cee0*/  FMUL.FTZ R54, R100.reuse, R162 ;  /* 0x000000a264367220 */ /* 0x040fe40000410000 */
[----:B------:R-:W-:Y:S03]  /*cef0*/  FMUL.FTZ R55, R100, R163 ;  /* 0x000000a364377220 */ /* 0x000fe60000410000 */
[----:B--2---:R-:W-:Y:S02]  /*cf00*/  FMUL.FTZ R60, R3, R168 ;  /* 0x000000a8033c7220 */ /* 0x004fe40000410000 */
[--C-:B-1----:R-:W-:Y:S04]  /*cf10*/  FFMA.FTZ R106, R223, c[0x0][0x2d0], -R177.reuse ;  /* 0x0000b400df6a7a23 */ /* 0x102fe800000108b1 */
[----:B------:R1:W-:Y:S01]  /*cf20*/  MUFU.EX2 R239, R106 ;  /* 0x0000006a00ef7308 */ /* 0x0003e20000000800 */
[----:B---3--:R-:W-:Y:S07]  /*cf30*/  FMUL.FTZ R52, R101, R160 ;  /* 0x000000a065347220 */ /* 0x008fee0000410000 */
[-C--:B------:R-:W-:Y:S08]  /*cf40*/  HMMA.16816.F32 R52, R112, R120.reuse, R52 ;  /* 0x000000787034723c */ /* 0x080ff00000001834 */
[C---:B------:R-:W-:Y:S04]  /*cf50*/  HMMA.16816.F32 R56, R116.reuse, R120, R56 ;  /* 0x000000787438723c */ /* 0x040fe80000001838 */
[----:B-1----:R-:W-:Y:S04]  /*cf60*/  FFMA.FTZ R106, R222, c[0x0][0x2d0], -R177 ;  /* 0x0000b400de6a7a23 */ /* 0x002fe800000108b1 */
[-C--:B------:R-:W-:Y:S01]  /*cf70*/  HMMA.16816.F32 R60, R116, R122.reuse, R60 ;  /* 0x0000007a743c723c */ /* 0x080fe2000000183c */
[----:B------:R1:W2:Y:S07]  /*cf80*/  MUFU.EX2 R238, R106 ;  /* 0x0000006a00ee7308 */ /* 0x0002ae0000000800 */
[C---:B------:R-:W-:Y:S01]  /*cf90*/  HMMA.16816.F32 R64, R112.reuse, R122, R64 ;  /* 0x0000007a7040723c */ /* 0x040fe20000001840 */
[----:B------:R-:W3:Y:S07]  /*cfa0*/  LDSM.16.MT88.4 R120, [R206+0x2000] ;  /* 0x00200000ce78783b */ /* 0x000eee0000004200 */
[-C--:B------:R-:W-:Y:S08]  /*cfb0*/  HMMA.16816.F32 R68, R112, R124.reuse, R68 ;  /* 0x0000007c7044723c */ /* 0x080ff00000001844 */
[C---:B------:R-:W-:Y:S04]  /*cfc0*/  HMMA.16816.F32 R72, R116.reuse, R124, R72 ;  /* 0x0000007c7448723c */ /* 0x040fe80000001848 */
[--C-:B-1----:R-:W-:Y:S04]  /*cfd0*/  FFMA.FTZ R106, R226, c[0x0][0x2d0], -R2.reuse ;  /* 0x0000b400e26a7a23 */ /* 0x102fe80000010802 */
[-C--:B------:R-:W-:Y:S01]  /*cfe0*/  HMMA.16816.F32 R76, R116, R126.reuse, R76 ;  /* 0x0000007e744c723c */ /* 0x080fe2000000184c */
[----:B------:R1:W-:Y:S07]  /*cff0*/  MUFU.EX2 R194, R106 ;  /* 0x0000006a00c27308 */ /* 0x0003ee0000000800 */
[C---:B------:R-:W-:Y:S01]  /*d000*/  HMMA.16816.F32 R80, R112.reuse, R126, R80 ;  /* 0x0000007e7050723c */ /* 0x040fe20000001850 */
[----:B------:R-:W2:Y:S07]  /*d010*/  LDSM.16.MT88.4 R124, [R205+0x400] ;  /* 0x00040000cd7c783b */ /* 0x000eae0000004200 */
[-C--:B---3--:R-:W-:Y:S08]  /*d020*/  HMMA.16816.F32 R84, R112, R120.reuse, R84 ;  /* 0x000000787054723c */ /* 0x088ff00000001854 */
[C---:B------:R-:W-:Y:S04]  /*d030*/  HMMA.16816.F32 R88, R116.reuse, R120, R88 ;  /* 0x000000787458723c */ /* 0x040fe80000001858 */
[----:B-1----:R-:W-:Y:S04]  /*d040*/  FFMA.FTZ R106, R227, c[0x0][0x2d0], -R2 ;  /* 0x0000b400e36a7a23 */ /* 0x002fe80000010802 */
[-C--:B------:R-:W-:Y:S01]  /*d050*/  HMMA.16816.F32 R92, R116, R122.reuse, R92 ;  /* 0x0000007a745c723c */ /* 0x080fe2000000185c */
[----:B------:R1:W3:Y:S06]  /*d060*/  MUFU.EX2 R195, R106 ;  /* 0x0000006a00c37308 */ /* 0x0002ec0000000800 */
[----:B----4-:R-:W-:Y:S01]  /*d070*/  F2FP.PACK_AB R116, R240, R241 ;  /* 0x000000f1f074723e */ /* 0x010fe200000000ff */
[----:B------:R-:W-:Y:S01]  /*d080*/  HMMA.16816.F32 R96, R112, R122, R96 ;  /* 0x0000007a7060723c */ /* 0x000fe20000001860 */
[----:B------:R-:W4:Y:S03]  /*d090*/  LDSM.16.MT88.4 R120, [R205+0x1400] ;  /* 0x00140000cd78783b */ /* 0x000f260000004200 */
[----:B-----5:R-:W-:Y:S02]  /*d0a0*/  F2FP.PACK_AB R117, R197, R198 ;  /* 0x000000c6c575723e */ /* 0x020fe400000000ff */
[----:B--2---:R-:W-:Y:S02]  /*d0b0*/  F2FP.PACK_AB R118, R238, R239 ;  /* 0x000000efee76723e */ /* 0x004fe400000000ff */
[----:B------:R-:W-:Y:S04]  /*d0c0*/  F2FP.PACK_AB R112, R248, R249 ;  /* 0x000000f9f870723e */ /* 0x000fe800000000ff */
[----:B------:R-:W-:Y:S02]  /*d0d0*/  F2FP.PACK_AB R114, R246, R247 ;  /* 0x000000f7f672723e */ /* 0x000fe400000000ff */
[----:B------:R-:W-:Y:S02]  /*d0e0*/  F2FP.PACK_AB R113, R244, R245 ;  /* 0x000000f5f471723e */ /* 0x000fe400000000ff */
[----:B------:R-:W-:Y:S01]  /*d0f0*/  F2FP.PACK_AB R115, R242, R243 ;  /* 0x000000f3f273723e */ /* 0x000fe200000000ff */
[--C-:B-1----:R-:W-:Y:S01]  /*d100*/  FFMA.FTZ R106, R232, c[0x0][0x2d0], -R111.reuse ;  /* 0x0000b400e86a7a23 */ /* 0x102fe2000001086f */
[----:B---3--:R-:W-:Y:S03]  /*d110*/  F2FP.PACK_AB R119, R195, R194 ;  /* 0x000000c2c377723e */ /* 0x008fe600000000ff */
[----:B------:R1:W-:Y:S02]  /*d120*/  MUFU.EX2 R237, R106 ;  /* 0x0000006a00ed7308 */ /* 0x0003e40000000800 */
[-C--:B------:R-:W-:Y:S08]  /*d130*/  HMMA.16816.F32 R4, R112, R124.reuse, R4 ;  /* 0x0000007c7004723c */ /* 0x080ff00000001804 */
[C---:B------:R-:W-:Y:S08]  /*d140*/  HMMA.16816.F32 R8, R116.reuse, R124, R8 ;  /* 0x0000007c7408723c */ /* 0x040ff00000001808 */
[-C--:B------:R-:W-:Y:S04]  /*d150*/  HMMA.16816.F32 R12, R116, R126.reuse, R12 ;  /* 0x0000007e740c723c */ /* 0x080fe8000000180c */
[--C-:B-1----:R-:W-:Y:S04]  /*d160*/  FFMA.FTZ R106, R231, c[0x0][0x2d0], -R111.reuse ;  /* 0x0000b400e76a7a23 */ /* 0x102fe8000001086f */
[C---:B------:R-:W-:Y:S01]  /*d170*/  HMMA.16816.F32 R16, R112.reuse, R126, R16 ;  /* 0x0000007e7010723c */ /* 0x040fe20000001810 */
[----:B------:R-:W1:Y:S01]  /*d180*/  LDSM.16.MT88.4 R124, [R206+0x1400] ;  /* 0x00140000ce7c783b */ /* 0x000e620000004200 */
[----:B------:R2:W3:Y:S06]  /*d190*/  MUFU.EX2 R236, R106 ;  /* 0x0000006a00ec7308 */ /* 0x0004ec0000000800 */
[-C--:B------:R-:W-:Y:S08]  /*d1a0*/  HMMA.16816.F32 R20, R112, R128.reuse, R20 ;  /* 0x000000807014723c */ /* 0x080ff00000001814 */
[C---:B------:R-:W-:Y:S08]  /*d1b0*/  HMMA.16816.F32 R24, R116.reuse, R128, R24 ;  /* 0x000000807418723c */ /* 0x040ff00000001818 */
[-C--:B------:R-:W-:Y:S04]  /*d1c0*/  HMMA.16816.F32 R28, R116, R130.reuse, R28 ;  /* 0x00000082741c723c */ /* 0x080fe8000000181c */
[--C-:B--2---:R-:W-:Y:S02]  /*d1d0*/  FFMA.FTZ R106, R233, c[0x0][0x2d0], -R176.reuse ;  /* 0x0000b400e96a7a23 */ /* 0x104fe400000108b0 */
[----:B------:R2:W-:Y:S02]  /*d1e0*/  MUFU.EX2 R233, R107 ;  /* 0x0000006b00e97308 */ /* 0x0005e40000000800 */
[C---:B------:R-:W-:Y:S01]  /*d1f0*/  HMMA.16816.F32 R32, R112.reuse, R130, R32 ;  /* 0x000000827020723c */ /* 0x040fe20000001820 */
[----:B------:R-:W5:Y:S07]  /*d200*/  LDSM.16.MT88.4 R128, [R205+0x2400] ;  /* 0x00240000cd80783b */ /* 0x000f6e0000004200 */
[-C--:B----4-:R-:W-:Y:S01]  /*d210*/  HMMA.16816.F32 R36, R112, R120.reuse, R36 ;  /* 0x000000787024723c */ /* 0x090fe20000001824 */
[----:B------:R4:W1:Y:S07]  /*d220*/  MUFU.EX2 R235, R106 ;  /* 0x0000006a00eb7308 */ /* 0x00086e0000000800 */
[C---:B------:R-:W-:Y:S04]  /*d230*/  HMMA.16816.F32 R40, R116.reuse, R120, R40 ;  /* 0x000000787428723c */ /* 0x040fe80000001828 */
[--C-:B--2---:R-:W-:Y:S04]  /*d240*/  FFMA.FTZ R107, R149, c[0x0][0x2d0], -R176.reuse ;  /* 0x0000b400956b7a23 */ /* 0x104fe800000108b0 */
[-C--:B------:R-:W-:Y:S01]  /*d250*/  HMMA.16816.F32 R44, R116, R122.reuse, R44 ;  /* 0x0000007a742c723c */ /* 0x080fe2000000182c */
[----:B------:R-:W-:Y:S07]  /*d260*/  MUFU.EX2 R231, R107 ;  /* 0x0000006b00e77308 */ /* 0x000fee0000000800 */
[C---:B------:R-:W-:Y:S01]  /*d270*/  HMMA.16816.F32 R48, R112.reuse, R122, R48 ;  /* 0x0000007a7030723c */ /* 0x040fe20000001830 */
[----:B------:R-:W2:Y:S03]  /*d280*/  LDSM.16.MT88.4 R120, [R206+0x2400] ;  /* 0x00240000ce78783b */ /* 0x000ea60000004200 */
[--C-:B----4-:R-:W-:Y:S04]  /*d290*/  FFMA.FTZ R106, R228, c[0x0][0x2d0], -R111.reuse ;  /* 0x0000b400e46a7a23 */ /* 0x110fe8000001086f */
[-C--:B-1----:R-:W-:Y:S01]  /*d2a0*/  HMMA.16816.F32 R52, R112, R124.reuse, R52 ;  /* 0x0000007c7034723c */ /* 0x082fe20000001834 */
[----:B------:R1:W-:Y:S07]  /*d2b0*/  MUFU.EX2 R234, R106 ;  /* 0x0000006a00ea7308 */ /* 0x0003ee0000000800 */
[C---:B------:R-:W-:Y:S08]  /*d2c0*/  HMMA.16816.F32 R56, R116.reuse, R124, R56 ;  /* 0x0000007c7438723c */ /* 0x040ff00000001838 */
[-C--:B------:R-:W-:Y:S08]  /*d2d0*/  HMMA.16816.F32 R60, R116, R126.reuse, R60 ;  /* 0x0000007e743c723c */ /* 0x080ff0000000183c */
[C---:B------:R-:W-:Y:S01]  /*d2e0*/  HMMA.16816.F32 R64, R112.reuse, R126, R64 ;  /* 0x0000007e7040723c */ /* 0x040fe20000001840 */
[----:B------:R-:W4:Y:S03]  /*d2f0*/  LDSM.16.MT88.4 R124, [R205+0x800] ;  /* 0x00080000cd7c783b */ /* 0x000f260000004200 */
[----:B-1----:R-:W-:Y:S04]  /*d300*/  FFMA.FTZ R106, R229, c[0x0][0x2d0], -R111 ;  /* 0x0000b400e56a7a23 */ /* 0x002fe8000001086f */
[-C--:B-----5:R-:W-:Y:S01]  /*d310*/  HMMA.16816.F32 R68, R112, R128.reuse, R68 ;  /* 0x000000807044723c */ /* 0x0a0fe20000001844 */
[----:B------:R1:W5:Y:S07]  /*d320*/  MUFU.EX2 R232, R106 ;  /* 0x0000006a00e87308 */ /* 0x00036e0000000800 */
[C---:B------:R-:W-:Y:S08]  /*d330*/  HMMA.16816.F32 R72, R116.reuse, R128, R72 ;  /* 0x000000807448723c */ /* 0x040ff00000001848 */
[-C--:B------:R-:W-:Y:S08]  /*d340*/  HMMA.16816.F32 R76, R116, R130.reuse, R76 ;  /* 0x00000082744c723c */ /* 0x080ff0000000184c */
[C---:B------:R-:W-:Y:S01]  /*d350*/  HMMA.16816.F32 R80, R112.reuse, R130, R80 ;  /* 0x000000827050723c */ /* 0x040fe20000001850 */
[----:B------:R-:W4:Y:S03]  /*d360*/  LDSM.16.MT88.4 R128, [R206+0x800] ;  /* 0x00080000ce80783b */ /* 0x000f260000004200 */
[----:B-1----:R-:W-:Y:S04]  /*d370*/  FFMA.FTZ R106, R230, c[0x0][0x2d0], -R176 ;  /* 0x0000b400e66a7a23 */ /* 0x002fe800000108b0 */
[-C--:B--2---:R-:W-:Y:S01]  /*d380*/  HMMA.16816.F32 R84, R112, R120.reuse, R84 ;  /* 0x000000787054723c */ /* 0x084fe20000001854 */
[----:B------:R1:W2:Y:S07]  /*d390*/  MUFU.EX2 R230, R106 ;  /* 0x0000006a00e67308 */ /* 0x0002ae0000000800 */
[C---:B------:R-:W-:Y:S08]  /*d3a0*/  HMMA.16816.F32 R88, R116.reuse, R120, R88 ;  /* 0x000000787458723c */ /* 0x040ff00000001858 */
[-C--:B------:R-:W-:Y:S08]  /*d3b0*/  HMMA.16816.F32 R92, R116, R122.reuse, R92 ;  /* 0x0000007a745c723c */ /* 0x080ff0000000185c */
[----:B------:R-:W-:Y:S01]  /*d3c0*/  HMMA.16816.F32 R96, R112, R122, R96 ;  /* 0x0000007a7060723c */ /* 0x000fe20000001860 */
[----:B------:R-:W4:Y:S03]  /*d3d0*/  LDSM.16.MT88.4 R120, [R205+0x1800] ;  /* 0x00180000cd78783b */ /* 0x000f260000004200 */
[--C-:B-1----:R-:W-:Y:S03]  /*d3e0*/  FFMA.FTZ R106, R148, c[0x0][0x2d0], -R177.reuse ;  /* 0x0000b400946a7a23 */ /* 0x102fe600000108b1 */
[----:B---3--:R-:W-:Y:S01]  /*d3f0*/  F2FP.PACK_AB R112, R236, R237 ;  /* 0x000000edec70723e */ /* 0x008fe200000000ff */
[----:B------:R1:W-:Y:S01]  /*d400*/  MUFU.EX2 R228, R106 ;  /* 0x0000006a00e47308 */ /* 0x0003e20000000800 */
[----:B------:R-:W-:Y:S03]  /*d410*/  F2FP.PACK_AB R113, R233, R235 ;  /* 0x000000ebe971723e */ /* 0x000fe600000000ff */
[----:B-----5:R-:W-:Y:S02]  /*d420*/  F2FP.PACK_AB R114, R232, R234 ;  /* 0x000000eae872723e */ /* 0x020fe400000000ff */
[----:B--2---:R-:W-:Y:S07]  /*d430*/  F2FP.PACK_AB R115, R231, R230 ;  /* 0x000000e6e773723e */ /* 0x004fee00000000ff */
[-C--:B----4-:R-:W-:Y:S03]  /*d440*/  HMMA.16816.F32 R4, R112, R124.reuse, R4 ;  /* 0x0000007c7004723c */ /* 0x090fe60000001804 */
[--C-:B-1----:R-:W-:Y:S01]  /*d450*/  FFMA.FTZ R106, R147, c[0x0][0x2d0], -R177.reuse ;  /* 0x0000b400936a7a23 */ /* 0x102fe200000108b1 */
[----:B------:R-:W-:Y:S02]  /*d460*/  MOV R147, R146 ;  /* 0x0000009200937202 */ /* 0x000fe40000000f00 */
[----:B------:R-:W-:Y:S01]  /*d470*/  MOV R146, R144 ;  /* 0x0000009000927202 */ /* 0x000fe20000000f00 */
[----:B------:R1:W2:Y:S01]  /*d480*/  MUFU.EX2 R229, R106 ;  /* 0x0000006a00e57308 */ /* 0x0002a20000000800 */
[----:B------:R-:W-:Y:S04]  /*d490*/  MOV R144, R143 ;  /* 0x0000008f00907202 */ /* 0x000fe80000000f00 */
[----:B------:R-:W-:Y:S02]  /*d4a0*/  MOV R143, R136 ;  /* 0x00000088008f7202 */ /* 0x000fe40000000f00 */
[----:B------:R-:W-:Y:S01]  /*d4b0*/  MOV R136, R188 ;  /* 0x000000bc00887202 */ /* 0x000fe20000000f00 */
[--C-:B-1----:R-:W-:Y:S01]  /*d4c0*/  FFMA.FTZ R106, R145, c[0x0][0x2d0], -R2.reuse ;  /* 0x0000b400916a7a23 */ /* 0x102fe20000010802 */
[----:B------:R-:W-:Y:S02]  /*d4d0*/  MOV R145, R193 ;  /* 0x000000c100917202 */ /* 0x000fe40000000f00 */
[----:B------:R-:W-:Y:S01]  /*d4e0*/  MOV R193, R142 ;  /* 0x0000008e00c17202 */ /* 0x000fe20000000f00 */
[----:B------:R1:W-:Y:S01]  /*d4f0*/  MUFU.EX2 R188, R106 ;  /* 0x0000006a00bc7308 */ /* 0x0003e20000000800 */
[----:B------:R-:W-:Y:S02]  /*d500*/  MOV R142, R189 ;  /* 0x000000bd008e7202 */ /* 0x000fe40000000f00 */
[----:B--2---:R-:W-:Y:S01]  /*d510*/  F2FP.PACK_AB R116, R229, R228 ;  /* 0x000000e4e574723e */ /* 0x004fe200000000ff */
[--C-:B-1----:R-:W-:Y:S06]  /*d520*/  FFMA.FTZ R106, R110, c[0x0][0x2d0], -R2.reuse ;  /* 0x0000b4006e6a7a23 */ /* 0x102fec0000010802 */
[----:B------:R1:W2:Y:S02]  /*d530*/  MUFU.EX2 R189, R106 ;  /* 0x0000006a00bd7308 */ /* 0x0002a40000000800 */
[--C-:B-1----:R-:W-:Y:S01]  /*d540*/  FFMA.FTZ R106, R147, c[0x0][0x2d0], -R177.reuse ;  /* 0x0000b400936a7a23 */ /* 0x102fe200000108b1 */
[----:B--2---:R-:W-:Y:S07]  /*d550*/  F2FP.PACK_AB R117, R189, R188 ;  /* 0x000000bcbd75723e */ /* 0x004fee00000000ff */
[----:B------:R1:W-:Y:S02]  /*d560*/  MUFU.EX2 R226, R106 ;  /* 0x0000006a00e27308 */ /* 0x0003e40000000800 */
[----:B-1----:R-:W-:Y:S08]  /*d570*/  FFMA.FTZ R106, R146, c[0x0][0x2d0], -R177 ;  /* 0x0000b400926a7a23 */ /* 0x002ff000000108b1 */
[----:B------:R1:W2:Y:S02]  /*d580*/  MUFU.EX2 R227, R106 ;  /* 0x0000006a00e37308 */ /* 0x0002a40000000800 */
[--C-:B-1----:R-:W-:Y:S01]  /*d590*/  FFMA.FTZ R106, R144, c[0x0][0x2d0], -R2.reuse ;  /* 0x0000b400906a7a23 */ /* 0x102fe20000010802 */
[----:B------:R-:W-:Y:S02]  /*d5a0*/  MOV R144, R193 ;  /* 0x000000c100907202 */ /* 0x000fe40000000f00 */
[----:B------:R-:W-:Y:S02]  /*d5b0*/  MOV R193, R143 ;  /* 0x0000008f00c17202 */ /* 0x000fe40000000f00 */
[----:B------:R-:W-:Y:S01]  /*d5c0*/  MOV R143, R142 ;  /* 0x0000008e008f7202 */ /* 0x000fe20000000f00 */
[--C-:B------:R-:W-:Y:S01]  /*d5d0*/  FFMA.FTZ R107, R144, c[0x0][0x2d0], -R111.reuse ;  /* 0x0000b400906b7a23 */ /* 0x100fe2000001086f */
[----:B------:R-:W-:Y:S01]  /*d5e0*/  MOV R142, R136 ;  /* 0x00000088008e7202 */ /* 0x000fe20000000f00 */
[--C-:B------:R-:W-:Y:S01]  /*d5f0*/  FFMA.FTZ R110, R193, c[0x0][0x2d0], -R111.reuse ;  /* 0x0000b400c16e7a23 */ /* 0x100fe2000001086f */
[----:B------:R-:W-:Y:S01]  /*d600*/  MOV R136, R187 ;  /* 0x000000bb00887202 */ /* 0x000fe20000000f00 */
[----:B------:R-:W-:Y:S01]  /*d610*/  MUFU.EX2 R223, R107 ;  /* 0x0000006b00df7308 */ /* 0x000fe20000000800 */
[----:B--2---:R-:W-:Y:S02]  /*d620*/  F2FP.PACK_AB R118, R227, R226 ;  /* 0x000000e2e376723e */ /* 0x004fe400000000ff */
[----:B------:R-:W-:Y:S02]  /*d630*/  MOV R193, R142 ;  /* 0x0000008e00c17202 */ /* 0x000fe40000000f00 */
[----:B------:R-:W-:Y:S02]  /*d640*/  MOV R142, R203 ;  /* 0x000000cb008e7202 */ /* 0x000fe40000000f00 */
[----:B------:R-:W-:Y:S02]  /*d650*/  MOV R144, R141 ;  /* 0x0000008d00907202 */ /* 0x000fe40000000f00 */
[----:B------:R-:W-:Y:S01]  /*d660*/  MOV R141, R138 ;  /* 0x0000008a008d7202 */ /* 0x000fe20000000f00 */
[----:B------:R1:W-:Y:S01]  /*d670*/  MUFU.EX2 R187, R106 ;  /* 0x0000006a00bb7308 */ /* 0x0003e20000000800 */
[----:B------:R-:W-:Y:S09]  /*d680*/  MOV R138, R135 ;  /* 0x00000087008a7202 */ /* 0x000ff20000000f00 */
[----:B------:R-:W-:Y:S10]  /*d690*/  MUFU.EX2 R201, R110 ;  /* 0x0000006e00c97308 */ /* 0x000ff40000000800 */
[----:B------:R-:W-:Y:S01]  /*d6a0*/  MUFU.EX2 R107, R108 ;  /* 0x0000006c006b7308 */ /* 0x000fe20000000800 */
[----:B-1----:R-:W-:Y:S09]  /*d6b0*/  FFMA.FTZ R106, R186, c[0x0][0x2d0], -R2 ;  /* 0x0000b400ba6a7a23 */ /* 0x002ff20000010802 */
[----:B------:R-:W1:Y:S02]  /*d6c0*/  MUFU.EX2 R186, R106 ;  /* 0x0000006a00ba7308 */ /* 0x000e640000000800 */
[----:B-1----:R-:W-:Y:S01]  /*d6d0*/  F2FP.PACK_AB R119, R186, R187 ;  /* 0x000000bbba77723e */ /* 0x002fe200000000ff */
[--C-:B------:R-:W-:Y:S02]  /*d6e0*/  FFMA.FTZ R106, R145, c[0x0][0x2d0], -R111.reuse ;  /* 0x0000b400916a7a23 */ /* 0x100fe4000001086f */
[----:B------:R-:W-:Y:S01]  /*d6f0*/  FFMA.FTZ R111, R143, c[0x0][0x2d0], -R111 ;  /* 0x0000b4008f6f7a23 */ /* 0x000fe2000001086f */
[----:B------:R-:W-:Y:S04]  /*d700*/  MOV R143, R139 ;  /* 0x0000008b008f7202 */ /* 0x000fe80000000f00 */
[----:B------:R1:W2:Y:S01]  /*d710*/  MUFU.EX2 R222, R106 ;  /* 0x0000006a00de7308 */ /* 0x0002a20000000800 */
[----:B------:R-:W-:Y:S01]  /*d720*/  MOV R139, R134 ;  /* 0x00000086008b7202 */ /* 0x000fe20000000f00 */
[C---:B------:R-:W-:Y:S08]  /*d730*/  HMMA.16816.F32 R8, R116.reuse, R124, R8 ;  /* 0x0000007c7408723c */ /* 0x040ff00000001808 */
[-C--:B------:R-:W-:Y:S01]  /*d740*/  HMMA.16816.F32 R12, R116, R126.reuse, R12 ;  /* 0x0000007e740c723c */ /* 0x080fe2000000180c */
[----:B------:R3:W-:Y:S07]  /*d750*/  MUFU.EX2 R200, R111 ;  /* 0x0000006f00c87308 */ /* 0x0007ee0000000800 */
[C---:B------:R-:W-:Y:S01]  /*d760*/  HMMA.16816.F32 R16, R112.reuse, R126, R16 ;  /* 0x0000007e7010723c */ /* 0x040fe20000001810 */
[----:B------:R-:W4:Y:S03]  /*d770*/  LDSM.16.MT88.4 R124, [R206+0x1800] ;  /* 0x00180000ce7c783b */ /* 0x000f260000004200 */
[--C-:B-1----:R-:W-:Y:S01]  /*d780*/  FFMA.FTZ R106, R140, c[0x0][0x2d0], -R176.reuse ;  /* 0x0000b4008c6a7a23 */ /* 0x102fe200000108b0 */
[----:B------:R-:W-:Y:S03]  /*d790*/  MOV R140, R132 ;  /* 0x00000084008c7202 */ /* 0x000fe60000000f00 */
[-C--:B------:R-:W-:Y:S01]  /*d7a0*/  HMMA.16816.F32 R20, R112, R128.reuse, R20 ;  /* 0x000000807014723c */ /* 0x080fe20000001814 */
[----:B------:R1:W-:Y:S03]  /*d7b0*/  MUFU.EX2 R203, R106 ;  /* 0x0000006a00cb7308 */ /* 0x0003e60000000800 */
[----:B--2---:R-:W-:Y:S04]  /*d7c0*/  F2FP.PACK_AB R108, R223, R222 ;  /* 0x000000dedf6c723e */ /* 0x004fe800000000ff */
[C---:B------:R-:W-:Y:S01]  /*d7d0*/  HMMA.16816.F32 R24, R116.reuse, R128, R24 ;  /* 0x000000807418723c */ /* 0x040fe20000001818 */
[----:B------:R-:W2:Y:S04]  /*d7e0*/  LDL.LU R129, [R1+0x20] ;  /* 0x0000200001817983 */ /* 0x000ea80000300800 */
[----:B------:R-:W5:Y:S03]  /*d7f0*/  LDL.LU R128, [R1+0x24] ;  /* 0x0000240001807983 */ /* 0x000f660000300800 */
[-C--:B------:R-:W-:Y:S01]  /*d800*/  HMMA.16816.F32 R28, R116, R130.reuse, R28 ;  /* 0x00000082741c723c */ /* 0x080fe2000000181c */
[----:B---3--:R-:W3:Y:S04]  /*d810*/  LDL.LU R111, [R1+0x28] ;  /* 0x00002800016f7983 */ /* 0x008ee80000300800 */
[----:B------:R-:W3:Y:S03]  /*d820*/  LDL.LU R110, [R1+0x2c] ;  /* 0x00002c00016e7983 */ /* 0x000ee60000300800 */
[C---:B------:R-:W-:Y:S04]  /*d830*/  HMMA.16816.F32 R32, R112.reuse, R130, R32 ;  /* 0x000000827020723c */ /* 0x040fe80000001820 */
[--C-:B-1----:R-:W-:Y:S01]  /*d840*/  FFMA.FTZ R106, R137, c[0x0][0x2d0], -R176.reuse ;  /* 0x0000b400896a7a23 */ /* 0x102fe200000108b0 */
[----:B------:R-:W-:Y:S02]  /*d850*/  MOV R137, R133 ;  /* 0x0000008500897202 */ /* 0x000fe40000000f00 */
[----:B------:R-:W1:Y:S01]  /*d860*/  LDSM.16.MT88.4 R132, [R205+0x2800] ;  /* 0x00280000cd84783b */ /* 0x000e620000004200 */
[-C--:B------:R-:W-:Y:S01]  /*d870*/  HMMA.16816.F32 R36, R112, R120.reuse, R36 ;  /* 0x000000787024723c */ /* 0x080fe20000001824 */
[----:B------:R4:W-:Y:S07]  /*d880*/  MUFU.EX2 R221, R106 ;  /* 0x0000006a00dd7308 */ /* 0x0009ee0000000800 */
[C---:B------:R-:W-:Y:S08]  /*d890*/  HMMA.16816.F32 R40, R116.reuse, R120, R40 ;  /* 0x000000787428723c */ /* 0x040ff00000001828 */
[-C--:B------:R-:W-:Y:S08]  /*d8a0*/  HMMA.16816.F32 R44, R116, R122.reuse, R44 ;  /* 0x0000007a742c723c */ /* 0x080ff0000000182c */
[C---:B------:R-:W-:Y:S01]  /*d8b0*/  HMMA.16816.F32 R48, R112.reuse, R122, R48 ;  /* 0x0000007a7030723c */ /* 0x040fe20000001830 */
[----:B------:R-:W1:Y:S03]  /*d8c0*/  LDSM.16.MT88.4 R120, [R206+0x2800] ;  /* 0x00280000ce78783b */ /* 0x000e660000004200 */
[--C-:B----4-:R-:W-:Y:S01]  /*d8d0*/  FFMA.FTZ R106, R144, c[0x0][0x2d0], -R176.reuse ;  /* 0x0000b400906a7a23 */ /* 0x110fe200000108b0 */
[----:B------:R-:W-:Y:S03]  /*d8e0*/  MOV R144, R141 ;  /* 0x0000008d00907202 */ /* 0x000fe60000000f00 */
[-C--:B------:R-:W-:Y:S01]  /*d8f0*/  HMMA.16816.F32 R52, R112, R124.reuse, R52 ;  /* 0x0000007c7034723c */ /* 0x080fe20000001834 */
[----:B------:R4:W-:Y:S07]  /*d900*/  MUFU.EX2 R199, R106 ;  /* 0x0000006a00c77308 */ /* 0x0009ee0000000800 */
[C---:B------:R-:W-:Y:S08]  /*d910*/  HMMA.16816.F32 R56, R116.reuse, R124, R56 ;  /* 0x0000007c7438723c */ /* 0x040ff00000001838 */
[-C--:B------:R-:W-:Y:S08]  /*d920*/  HMMA.16816.F32 R60, R116, R126.reuse, R60 ;  /* 0x0000007e743c723c */ /* 0x080ff0000000183c */
[C---:B------:R-:W-:Y:S01]  /*d930*/  HMMA.16816.F32 R64, R112.reuse, R126, R64 ;  /* 0x0000007e7040723c */ /* 0x040fe20000001840 */
[----:B------:R-:W2:Y:S03]  /*d940*/  LDSM.16.MT88.4 R124, [R205+0xc00] ;  /* 0x000c0000cd7c783b */ /* 0x000ea60000004200 */
[----:B----4-:R-:W-:Y:S04]  /*d950*/  FFMA.FTZ R106, R193, c[0x0][0x2d0], -R176 ;  /* 0x0000b400c16a7a23 */ /* 0x010fe800000108b0 */
[-C--:B-1----:R-:W-:Y:S01]  /*d960*/  HMMA.16816.F32 R68, R112, R132.reuse, R68 ;  /* 0x000000847044723c */ /* 0x082fe20000001844 */
[----:B------:R1:W-:Y:S07]  /*d970*/  MUFU.EX2 R196, R106 ;  /* 0x0000006a00c47308 */ /* 0x0003ee0000000800 */
[C---:B------:R-:W-:Y:S08]  /*d980*/  HMMA.16816.F32 R72, R116.reuse, R132, R72 ;  /* 0x000000847448723c */ /* 0x040ff00000001848 */
[-C--:B------:R-:W-:Y:S08]  /*d990*/  HMMA.16816.F32 R76, R116, R134.reuse, R76 ;  /* 0x00000086744c723c */ /* 0x080ff0000000184c */
[C---:B------:R-:W-:Y:S04]  /*d9a0*/  HMMA.16816.F32 R80, R112.reuse, R134, R80 ;  /* 0x000000867050723c */ /* 0x040fe80000001850 */
[--C-:B-1----:R-:W-:Y:S04]  /*d9b0*/  FFMA.FTZ R106, R143, c[0x0][0x2d0], -R177.reuse ;  /* 0x0000b4008f6a7a23 */ /* 0x102fe800000108b1 */
[-C--:B------:R-:W-:Y:S01]  /*d9c0*/  HMMA.16816.F32 R84, R112, R120.reuse, R84 ;  /* 0x000000787054723c */ /* 0x080fe20000001854 */
[----:B------:R1:W-:Y:S07]  /*d9d0*/  MUFU.EX2 R192, R106 ;  /* 0x0000006a00c07308 */ /* 0x0003ee0000000800 */
[C---:B------:R-:W-:Y:S08]  /*d9e0*/  HMMA.16816.F32 R88, R116.reuse, R120, R88 ;  /* 0x000000787458723c */ /* 0x040ff00000001858 */
[-C--:B------:R-:W-:Y:S08]  /*d9f0*/  HMMA.16816.F32 R92, R116, R122.reuse, R92 ;  /* 0x0000007a745c723c */ /* 0x080ff0000000185c */
[----:B------:R-:W-:Y:S04]  /*da00*/  HMMA.16816.F32 R96, R112, R122, R96 ;  /* 0x0000007a7060723c */ /* 0x000fe80000001860 */
[--C-:B-1----:R-:W-:Y:S04]  /*da10*/  FFMA.FTZ R106, R142, c[0x0][0x2d0], -R177.reuse ;  /* 0x0000b4008e6a7a23 */ /* 0x102fe800000108b1 */
[----:B------:R1:W4:Y:S04]  /*da20*/  MUFU.EX2 R193, R106 ;  /* 0x0000006a00c17308 */ /* 0x0003280000000800 */
[--C-:B-1----:R-:W-:Y:S01]  /*da30*/  FFMA.FTZ R106, R184, c[0x0][0x2d0], -R2.reuse ;  /* 0x0000b400b86a7a23 */ /* 0x102fe20000010802 */
[----:B----4-:R-:W-:Y:S05]  /*da40*/  F2FP.PACK_AB R176, R193, R192 ;  /* 0x000000c0c1b0723e */ /* 0x010fea00000000ff */
[----:B------:R1:W-:Y:S02]  /*da50*/  MUFU.EX2 R184, R106 ;  /* 0x0000006a00b87308 */ /* 0x0003e40000000800 */
[--C-:B-1----:R-:W-:Y:S02]  /*da60*/  FFMA.FTZ R106, R185, c[0x0][0x2d0], -R2.reuse ;  /* 0x0000b400b96a7a23 */ /* 0x102fe40000010802 */
[----:B------:R-:W-:Y:S01]  /*da70*/  FFMA.FTZ R2, R109, c[0x0][0x2d0], -R2 ;  /* 0x0000b4006d027a23 */ /* 0x000fe20000010802 */
[----:B------:R-:W-:Y:S05]  /*da80*/  F2FP.PACK_AB R109, R221, R203 ;  /* 0x000000cbdd6d723e */ /* 0x000fea00000000ff */
[----:B------:R1:W4:Y:S02]  /*da90*/  MUFU.EX2 R185, R106 ;  /* 0x0000006a00b97308 */ /* 0x0003240000000800 */
[--C-:B-1----:R-:W-:Y:S02]  /*daa0*/  FFMA.FTZ R106, R140, c[0x0][0x2d0], -R177.reuse ;  /* 0x0000b4008c6a7a23 */ /* 0x102fe400000108b1 */
[----:B------:R-:W1:Y:S06]  /*dab0*/  LDSM.16.MT88.4 R140, [R206+0xc00] ;  /* 0x000c0000ce8c783b */ /* 0x000e6c0000004200 */
[----:B------:R4:W-:Y:S02]  /*dac0*/  MUFU.EX2 R191, R106 ;  /* 0x0000006a00bf7308 */ /* 0x0009e40000000800 */
[----:B----4-:R-:W-:Y:S01]  /*dad0*/  FFMA.FTZ R106, R136, c[0x0][0x2d0], -R177 ;  /* 0x0000b400886a7a23 */ /* 0x010fe200000108b1 */
[----:B------:R-:W-:Y:S02]  /*dae0*/  MOV R136, R190 ;  /* 0x000000be00887202 */ /* 0x000fe40000000f00 */
[----:B------:R-:W-:Y:S05]  /*daf0*/  F2FP.PACK_AB R177, R185, R184 ;  /* 0x000000b8b9b1723e */ /* 0x000fea00000000ff */
[----:B------:R-:W4:Y:S10]  /*db00*/  MUFU.EX2 R190, R106 ;  /* 0x0000006a00be7308 */ /* 0x000f340000000800 */
[----:B------:R1:W1:Y:S01]  /*db10*/  MUFU.EX2 R106, R2 ;  /* 0x00000002006a7308 */ /* 0x0002620000000800 */
[----:B--2---:R-:W-:Y:S02]  /*db20*/  FFMA.FTZ R101, R101, R129, R144 ;  /* 0x0000008165657223 */ /* 0x004fe40000010090 */
[----:B-----5:R-:W-:Y:S02]  /*db30*/  FFMA.FTZ R100, R100, R128, R181 ;  /* 0x0000008064647223 */ /* 0x020fe400000100b5 */
[----:B------:R-:W-:Y:S02]  /*db40*/  FADD.FTZ R101, R183, R101 ;  /* 0x00000065b7657221 */ /* 0x000fe40000010000 */
[----:B---3--:R-:W-:Y:S01]  /*db50*/  FFMA.FTZ R3, R3, R111, R180 ;  /* 0x0000006f03037223 */ /* 0x008fe200000100b4 */
[----:B------:R-:W-:Y:S01]  /*db60*/  F2FP.PACK_AB R111, R196, R199 ;  /* 0x000000c7c46f723e */ /* 0x000fe200000000ff */
[----:B------:R-:W-:Y:S02]  /*db70*/  FADD.FTZ R100, R182, R100 ;  /* 0x00000064b6647221 */ /* 0x000fe40000010000 */
[----:B------:R-:W-:Y:S01]  /*db80*/  FFMA.FTZ R0, R0, R110, R178 ;  /* 0x0000006e00007223 */ /* 0x000fe200000100b2 */
[----:B------:R-:W-:Y:S01]  /*db90*/  F2FP.PACK_AB R110, R200, R201 ;  /* 0x000000c9c86e723e */ /* 0x000fe200000000ff */
[----:B------:R-:W2:Y:S01]  /*dba0*/  LDSM.16.MT88.4 R180, [R205+0x2c00] ;  /* 0x002c0000cdb4783b */ /* 0x000ea20000004200 */
[----:B----4-:R-:W-:Y:S01]  /*dbb0*/  F2FP.PACK_AB R178, R190, R191 ;  /* 0x000000bfbeb2723e */ /* 0x010fe200000000ff */
[----:B-1----:R-:W-:Y:S01]  /*dbc0*/  FADD.FTZ R2, R179, R0 ;  /* 0x00000000b3027221 */ /* 0x002fe20000010000 */
[----:B------:R-:W-:Y:S01]  /*dbd0*/  F2FP.PACK_AB R179, R106, R107 ;  /* 0x0000006b6ab3723e */ /* 0x000fe200000000ff */
[----:B------:R-:W-:Y:S01]  /*dbe0*/  FADD.FTZ R3, R250, R3 ;  /* 0x00000003fa037221 */ /* 0x000fe20000010000 */
[----:B------:R-:W-:Y:S01]  /*dbf0*/  MOV R250, R139 ;  /* 0x0000008b00fa7202 */ /* 0x000fe20000000f00 */
[-C--:B------:R-:W-:Y:S02]  /*dc00*/  HMMA.16816.F32 R112, R108, R124.reuse, R4 ;  /* 0x0000007c6c70723c */ /* 0x080fe40000001804 */
[----:B------:R-:W1:Y:S03]  /*dc10*/  LDSM.16.MT88.4 R4, [R206+0x2c00] ;  /* 0x002c0000ce04783b */ /* 0x000e660000004200 */
[----:B------:R-:W-:Y:S02]  /*dc20*/  FADD.FTZ R3, R252, R3 ;  /* 0x00000003fc037221 */ /* 0x000fe40000010000 */
[----:B------:R-:W-:Y:S01]  /*dc30*/  FADD.FTZ R2, R224, R2 ;  /* 0x00000002e0027221 */ /* 0x000fe20000010000 */
[C---:B------:R-:W-:Y:S04]  /*dc40*/  HMMA.16816.F32 R116, R176.reuse, R124, R8 ;  /* 0x0000007cb074723c */ /* 0x040fe80000001808 */
[----:B------:R-:W-:Y:S01]  /*dc50*/  FADD.FTZ R0, R138, R101 ;  /* 0x000000658a007221 */ /* 0x000fe20000010000 */
[----:B------:R-:W-:Y:S02]  /*dc60*/  MOV R101, R137 ;  /* 0x0000008900657202 */ /* 0x000fe40000000f00 */
[----:B------:R-:W-:Y:S01]  /*dc70*/  FADD.FTZ R10, R251, R3 ;  /* 0x00000003fb0a7221 */ /* 0x000fe20000010000 */
[-C--:B------:R-:W-:Y:S04]  /*dc80*/  HMMA.16816.F32 R120, R176, R126.reuse, R12 ;  /* 0x0000007eb078723c */ /* 0x080fe8000000180c */
[----:B------:R-:W-:Y:S01]  /*dc90*/  FADD.FTZ R0, R101, R0 ;  /* 0x0000000065007221 */ /* 0x000fe20000010000 */
[----:B------:R-:W-:Y:S01]  /*dca0*/  MOV R11, R136 ;  /* 0x00000088000b7202 */ /* 0x000fe20000000f00 */
        /* <DEDUP_REMOVED lines=40> */
[-C--:B--2---:R-:W-:Y:S04]  /*df30*/  HMMA.16816.F32 R68, R108, R180.reuse, R68 ;  /* 0x000000b46c44723c */ /* 0x084fe80000001844 */
[----:B------:R-:W-:Y:S02]  /*df40*/  FADD.FTZ R0, R234, R9 ;  /* 0x00000009ea007221 */ /* 0x000fe40000010000 */
[----:B------:R-:W-:Y:S02]  /*df50*/  FADD.FTZ R9, R230, R8 ;  /* 0x00000008e6097221 */ /* 0x000fe40000010000 */
[C---:B------:R-:W-:Y:S04]  /*df60*/  HMMA.16816.F32 R72, R176.reuse, R180, R72 ;  /* 0x000000b4b048723c */ /* 0x040fe80000001848 */
[----:B------:R-:W-:Y:S04]  /*df70*/  FADD.FTZ R8, R232, R0 ;  /* 0x00000000e8087221 */ /* 0x000fe80000010000 */
[-C--:B------:R-:W-:Y:S04]  /*df80*/  HMMA.16816.F32 R76, R176, R182.reuse, R76 ;  /* 0x000000b6b04c723c */ /* 0x080fe8000000184c */
[----:B------:R-:W-:Y:S04]  /*df90*/  FADD.FTZ R8, R222, R8 ;  /* 0x00000008de087221 */ /* 0x000fe80000010000 */
[C---:B------:R-:W-:Y:S08]  /*dfa0*/  HMMA.16816.F32 R80, R108.reuse, R182, R80 ;  /* 0x000000b66c50723c */ /* 0x040ff00000001850 */
[-C--:B-1----:R-:W-:Y:S08]  /*dfb0*/  HMMA.16816.F32 R84, R108, R4.reuse, R84 ;  /* 0x000000046c54723c */ /* 0x082ff00000001854 */
        /* <DEDUP_REMOVED lines=24> */
[----:B------:R1:W-:Y:S01]  /*e140*/  STL [R1+0x24], R3 ;  /* 0x0000240301007387 */ /* 0x0003e20000100800 */
[----:B------:R-:W-:Y:S01]  /*e150*/  FADD.FTZ R0, R106, R0 ;  /* 0x000000006a007221 */ /* 0x000fe20000010000 */
[----:B------:R-:W-:Y:S02]  /*e160*/  MOV R106, R103 ;  /* 0x00000067006a7202 */ /* 0x000fe40000000f00 */
[----:B------:R2:W-:Y:S04]  /*e170*/  STL [R1+0x28], R2 ;  /* 0x0000280201007387 */ /* 0x0005e80000100800 */
[----:B------:R3:W-:Y:S01]  /*e180*/  STL [R1+0x2c], R0 ;  /* 0x00002c0001007387 */ /* 0x0007e20000100800 */
[----:B-1----:R-:W-:Y:S02]  /*e190*/  MOV R3, R104 ;  /* 0x0000006800037202 */ /* 0x002fe40000000f00 */
[----:B--2---:R-:W-:Y:S01]  /*e1a0*/  MOV R2, R105 ;  /* 0x0000006900027202 */ /* 0x004fe20000000f00 */
[----:B------:R-:W-:-:S05]  /*e1b0*/  @P0 BRA `(.L_x_555) ;  /* 0xffffc32000000947 */ /* 0x000fca000383ffff */
.L_x_554:
[----:B------:R-:W-:Y:S02]  /*e1c0*/  MOV R10, 0x1f ;  /* 0x0000001f000a7802 */ /* 0x000fe40000000f00 */
[----:B------:R-:W-:Y:S01]  /*e1d0*/  MOV R9, 0xffffffff ;  /* 0xffffffff00097802 */ /* 0x000fe20000000f00 */
[----:B------:R-:W-:Y:S05]  /*e1e0*/  BRA.DIV ~URZ, `(.L_x_556) ;  /* 0x00002d727f007947 */ /* 0x000fea000b800000 */
[----:B---3--:R-:W2:Y:S04]  /*e1f0*/  LDL R0, [R1+0x20] ;  /* 0x0000200001007983 */ /* 0x008ea80000100800 */
[----:B--2---:R1:W2:Y:S02]  /*e200*/  SHFL.BFLY PT, R4, R0, 0x2, 0x1f ;  /* 0x0c401f0000047f89 */ /* 0x0042a400000e0000 */
.L_x_594:
[----:B-1----:R-:W3:Y:S02]  /*e210*/  LDL.LU R0, [R1+0x20] ;  /* 0x0000200001007983 */ /* 0x002ee40000300800 */
[----:B--23--:R-:W-:Y:S01]  /*e220*/  FADD.FTZ R4, R4, R0 ;  /* 0x0000000004047221 */ /* 0x00cfe20000010000 */
[----:B------:R-:W-:Y:S05]  /*e230*/  BRA.DIV ~URZ, `(.L_x_557) ;  /* 0x00002d827f007947 */ /* 0x000fea000b800000 */
[----:B------:R-:W2:Y:S04]  /*e240*/  LDL.LU R2, [R1+0x24] ;  /* 0x0000240001027983 */ /* 0x000ea80000300800 */
[----:B------:R-:W3:Y:S04]  /*e250*/  LDL.LU R0, [R1+0x28] ;  /* 0x0000280001007983 */ /* 0x000ee80000300800 */
[----:B------:R-:W4:Y:S04]  /*e260*/  LDL.LU R9, [R1+0x2c] ;  /* 0x00002c0001097983 */ /* 0x000f280000300800 */
[----:B--2---:R-:W1:Y:S04]  /*e270*/  SHFL.BFLY PT, R5, R2, 0x2, 0x1f ;  /* 0x0c401f0002057f89 */ /* 0x004e6800000e0000 */
[----:B---3--:R-:W2:Y:S04]  /*e280*/  SHFL.BFLY PT, R6, R0, 0x2, 0x1f ;  /* 0x0c401f0000067f89 */ /* 0x008ea800000e0000 */
[----:B----4-:R-:W3:Y:S01]  /*e290*/  SHFL.BFLY PT, R7, R9, 0x2, 0x1f ;  /* 0x0c401f0009077f89 */ /* 0x010ee200000e0000 */
[----:B-1----:R-:W-:-:S02]  /*e2a0*/  FADD.FTZ R5, R5, R2 ;  /* 0x0000000205057221 */ /* 0x002fc40000010000 */
[----:B--2---:R-:W-:-:S03]  /*e2b0*/  FADD.FTZ R6, R6, R0 ;  /* 0x0000000006067221 */ /* 0x004fc60000010000 */
[----:B------:R-:W1:Y:S01]  /*e2c0*/  SHFL.BFLY PT, R2, R5, 0x1, 0x1f ;  /* 0x0c201f0005027f89 */ /* 0x000e6200000e0000 */
[----:B---3--:R-:W-:-:S03]  /*e2d0*/  FADD.FTZ R7, R7, R9 ;  /* 0x0000000907077221 */ /* 0x008fc60000010000 */
[----:B------:R-:W2:Y:S04]  /*e2e0*/  SHFL.BFLY PT, R0, R4, 0x1, 0x1f ;  /* 0x0c201f0004007f89 */ /* 0x000ea800000e0000 */
[----:B------:R-:W3:Y:S04]  /*e2f0*/  SHFL.BFLY PT, R3, R6, 0x1, 0x1f ;  /* 0x0c201f0006037f89 */ /* 0x000ee800000e0000 */
[----:B------:R4:W4:Y:S01]  /*e300*/  SHFL.BFLY PT, R8, R7, 0x1, 0x1f ;  /* 0x0c201f0007087f89 */ /* 0x00092200000e0000 */
[----:B-1----:R-:W-:Y:S02]  /*e310*/  FADD.FTZ R5, R5, R2 ;  /* 0x0000000205057221 */ /* 0x002fe40000010000 */
[----:B--2---:R-:W-:-:S02]  /*e320*/  FADD.FTZ R4, R4, R0 ;  /* 0x0000000004047221 */ /* 0x004fc40000010000 */
[----:B---3--:R-:W-:-:S03]  /*e330*/  FADD.FTZ R6, R6, R3 ;  /* 0x0000000306067221 */ /* 0x008fc60000010000 */
.L_x_595:
[----:B------:R-:W-:Y:S01]  /*e340*/  FSETP.NE.FTZ.AND P3, PT, R4, RZ, PT ;  /* 0x000000ff0400720b */ /* 0x000fe20003f75000 */
[----:B------:R-:W-:Y:S01]  /*e350*/  CS2R R2, SRZ ;  /* 0x0000000000027805 */ /* 0x000fe2000001ff00 */
[----:B------:R-:W-:Y:S01]  /*e360*/  FSETP.NE.FTZ.AND P2, PT, R5, RZ, PT ;  /* 0x000000ff0500720b */ /* 0x000fe20003f55000 */
[----:B----4-:R-:W-:Y:S01]  /*e370*/  FADD.FTZ R7, R8, R7 ;  /* 0x0000000708077221 */ /* 0x010fe20000010000 */
[----:B------:R-:W-:Y:S02]  /*e380*/  FSETP.NE.FTZ.AND P1, PT, R6, RZ, PT ;  /* 0x000000ff0600720b */ /* 0x000fe40003f35000 */
[----:B------:R-:W-:Y:S02]  /*e390*/  MOV R0, RZ ;  /* 0x000000ff00007202 */ /* 0x000fe40000000f00 */
[----:B------:R-:W-:Y:S02]  /*e3a0*/  FSETP.NE.FTZ.AND P0, PT, R7, RZ, PT ;  /* 0x000000ff0700720b */ /* 0x000fe40003f15000 */
[----:B------:R-:W-:-:S02]  /*e3b0*/  MOV R47, 0xff800000 ;  /* 0xff800000002f7802 */ /* 0x000fc40000000f00 */
[----:B------:R-:W-:Y:S01]  /*e3c0*/  MOV R46, 0xff800000 ;  /* 0xff800000002e7802 */ /* 0x000fe20000000f00 */
[----:B------:R-:W1:Y:S01]  /*e3d0*/  @P3 MUFU.RCP R0, R4 ;  /* 0x0000000400003308 */ /* 0x000e620000001000 */
[----:B------:R-:W-:Y:S02]  /*e3e0*/  MOV R45, 0xff800000 ;  /* 0xff800000002d7802 */ /* 0x000fe40000000f00 */
[----:B------:R-:W-:Y:S02]  /*e3f0*/  MOV R44, 0xff800000 ;  /* 0xff800000002c7802 */ /* 0x000fe40000000f00 */
[----:B------:R-:W-:-:S03]  /*e400*/  @P1 MOV R13, 0x3f317218 ;  /* 0x3f317218000d1802 */ /* 0x000fc60000000f00 */
[----:B------:R-:W2:Y:S08]  /*e410*/  @P2 MUFU.RCP R3, R5 ;  /* 0x0000000500032308 */ /* 0x000eb00000001000 */
[----:B------:R-:W3:Y:S01]  /*e420*/  @P1 MUFU.RCP R2, R6 ;  /* 0x0000000600021308 */ /* 0x000ee20000001000 */
[C---:B-1----:R-:W-:Y:S02]  /*e430*/  FMUL.FTZ R112, R0.reuse, R112 ;  /* 0x0000007000707220 */ /* 0x042fe40000410000 */
[----:B------:R-:W-:-:S02]  /*e440*/  FMUL.FTZ R43, R0, R113 ;  /* 0x00000071002b7220 */ /* 0x000fc40000410000 */
[C---:B------:R-:W-:Y:S02]  /*e450*/  FMUL.FTZ R124, R0.reuse, R124 ;  /* 0x0000007c007c7220 */ /* 0x040fe40000410000 */
[C---:B------:R-:W-:Y:S01]  /*e460*/  FMUL.FTZ R40, R0.reuse, R125 ;  /* 0x0000007d00287220 */ /* 0x040fe20000410000 */
[----:B------:R-:W1:Y:S01]  /*e470*/  @P3 MUFU.LG2 R8, R4 ;  /* 0x0000000400083308 */ /* 0x000e620000000c00 */
[C---:B------:R-:W-:Y:S02]  /*e480*/  FMUL.FTZ R128, R0.reuse, R128 ;  /* 0x0000008000807220 */ /* 0x040fe40000410000 */
[C---:B------:R-:W-:Y:S02]  /*e490*/  FMUL.FTZ R37, R0.reuse, R129 ;  /* 0x0000008100257220 */ /* 0x040fe40000410000 */
[C---:B------:R-:W-:Y:S02]  /*e4a0*/  FMUL.FTZ R140, R0.reuse, R140 ;  /* 0x0000008c008c7220 */ /* 0x040fe40000410000 */
[C---:B------:R-:W-:Y:S01]  /*e4b0*/  FMUL.FTZ R34, R0.reuse, R141 ;  /* 0x0000008d00227220 */ /* 0x040fe20000410000 */
[----:B------:R4:W5:Y:S01]  /*e4c0*/  @P2 MUFU.LG2 R4, R5 ;  /* 0x0000000500042308 */ /* 0x0009620000000c00 */
[----:B------:R-:W-:-:S02]  /*e4d0*/  FMUL.FTZ R144, R0, R144 ;  /* 0x0000009000907220 */ /* 0x000fc40000410000 */
        /* <DEDUP_REMOVED lines=8> */
[----:B----4-:R-:W-:Y:S01]  /*e560*/  @P3 MOV R5, 0x3f317218 ;  /* 0x3f31721800053802 */ /* 0x010fe20000000f00 */
        /* <DEDUP_REMOVED lines=8> */
[----:B------:R-:W-:Y:S01]  /*e5f0*/  MOV R0, RZ ;  /* 0x000000ff00007202 */ /* 0x000fe20000000f00 */
[C---:B--2---:R-:W-:Y:S02]  /*e600*/  FMUL.FTZ R114, R3.reuse, R114 ;  /* 0x0000007203727220 */ /* 0x044fe40000410000 */
[C---:B------:R-:W-:Y:S02]  /*e610*/  FMUL.FTZ R42, R3.reuse, R115 ;  /* 0x00000073032a7220 */ /* 0x040fe40000410000 */
[C---:B------:R-:W-:Y:S01]  /*e620*/  FMUL.FTZ R126, R3.reuse, R126 ;  /* 0x0000007e037e7220 */ /* 0x040fe20000410000 */
[----:B------:R-:W-:Y:S01]  /*e630*/  @P0 MUFU.RCP R0, R7 ;  /* 0x0000000700000308 */ /* 0x000fe20000001000 */
        /* <DEDUP_REMOVED lines=22> */
[C---:B---3--:R-:W-:Y:S02]  /*e7a0*/  FMUL.FTZ R116, R2.reuse, R116 ;  /* 0x0000007402747220 */ /* 0x048fe40000410000 */
        /* <DEDUP_REMOVED lines=22> */
[----:B------:R-:W-:Y:S02]  /*e910*/  FMUL.FTZ R93, R2, R93 ;  /* 0x0000005d025d7220 */ /* 0x000fe40000410000 */
[----:B------:R-:W2:Y:S01]  /*e920*/  @P0 MUFU.LG2 R2, R7 ;  /* 0x0000000700020308 */ /* 0x000ea20000000c00 */
[----:B-1----:R-:W-:Y:S02]  /*e930*/  @P3 FMUL.FTZ R9, R8, 0.69314718246459960938 ;  /* 0x3f31721808093820 */ /* 0x002fe40000410000 */
[----:B-----5:R-:W-:Y:S02]  /*e940*/  @P2 FMUL.FTZ R8, R4, 0.69314718246459960938 ;  /* 0x3f31721804082820 */ /* 0x020fe40000410000 */
[----:B------:R-:W-:Y:S02]  /*e950*/  @P2 FMUL.FTZ R4, R3, c[0x0][0x2d0] ;  /* 0x0000b40003042a20 */ /* 0x000fe40000410000 */
[----:B------:R-:W-:-:S02]  /*e960*/  @P1 FMUL.FTZ R6, R6, 0.69314718246459960938 ;  /* 0x3f31721806061820 */ /* 0x000fc40000410000 */
[----:B------:R-:W-:Y:S02]  /*e970*/  @P1 FMUL.FTZ R3, R13, c[0x0][0x2d0] ;  /* 0x0000b4000d031a20 */ /* 0x000fe40000410000 */
[----:B------:R-:W-:Y:S02]  /*e980*/  @P3 FMUL.FTZ R5, R5, c[0x0][0x2d0] ;  /* 0x0000b40005053a20 */ /* 0x000fe40000410000 */
[----:B------:R-:W-:Y:S01]  /*e990*/  @P1 FFMA.FTZ R47, R3, R103, R6 ;  /* 0x00000067032f1223 */ /* 0x000fe20000010006 */
[----:B------:R-:W-:Y:S01]  /*e9a0*/  @P0 MOV R3, 0x3f317218 ;  /* 0x3f31721800030802 */ /* 0x000fe20000000f00 */
[----:B------:R-:W-:Y:S01]  /*e9b0*/  @P2 FFMA.FTZ R46, R4, R104, R8 ;  /* 0x00000068042e2223 */ /* 0x000fe20000010008 */
[----:B------:R-:W-:Y:S01]  /*e9c0*/  MOV R4, 0x1 ;  /* 0x0000000100047802 */ /* 0x000fe20000000f00 */
[----:B--2---:R-:W-:Y:S02]  /*e9d0*/  @P0 FMUL.FTZ R2, R2, 0.69314718246459960938 ;  /* 0x3f31721802020820 */ /* 0x004fe40000410000 */
[----:B------:R-:W-:-:S02]  /*e9e0*/  @P0 FMUL.FTZ R3, R3, c[0x0][0x2d0] ;  /* 0x0000b40003030a20 */ /* 0x000fc40000410000 */
[----:B------:R-:W-:Y:S02]  /*e9f0*/  @P3 FFMA.FTZ R45, R5, R105, R9 ;  /* 0x00000069052d3223 */ /* 0x000fe40000010009 */
        /* <DEDUP_REMOVED lines=23> */
[----:B------:R-:W-:Y:S01]  /*eb70*/  FMUL.FTZ R95, R0, R95 ;  /* 0x0000005f005f7220 */ /* 0x000fe20000410000 */
[----:B------:R-:W-:Y:S01]  /*eb80*/  PRMT R0, R4, 0x7610, R0 ;  /* 0x0000761004007816 */ /* 0x000fe20000000000 */
[----:B------:R-:W-:Y:S02]  /*eb90*/  @P0 FFMA.FTZ R44, R3, R102, R2 ;  /* 0x00000066032c0223 */ /* 0x000fe40000010002 */
.L_x_537:
[----:B-1----:R1:W5:Y:S01]  /*eba0*/  LDL R8, [R1+0x74] ;  /* 0x0000740001087983 */ /* 0x0023620000100800 */
[----:B------:R-:W-:Y:S03]  /*ebb0*/  BSSY B0, `(.L_x_558) ;  /* 0x0000012000007945 */ /* 0x000fe60003800000 */
[----:B------:R-:W2:Y:S02]  /*ebc0*/  S2R R48, SR_TID.X ;  /* 0x0000000000307919 */ /* 0x000ea40000002100 */
[----:B--2---:R-:W-:-:S13]  /*ebd0*/  LOP3.LUT P6, RZ, R48, 0x7f, RZ, 0xc0, !PT ;  /* 0x0000007f30ff7812 */ /* 0x004fda00078cc0ff */
[----:B------:R-:W-:Y:S05]  /*ebe0*/  @P6 BRA `(.L_x_559) ;  /* 0x000000e000006947 */ /* 0x000fea0003800000 */
[----:B-1----:R-:W1:Y:S01]  /*ebf0*/  S2R R4, SR_LANEID ;  /* 0x0000000000047919 */ /* 0x002e620000000000 */
[----:B------:R-:W-:Y:S01]  /*ec00*/  VOTEU.ANY UR4, UPT, PT ;  /* 0x0000000000047886 */ /* 0x000fe200038e0100 */
[----:B------:R-:W-:Y:S01]  /*ec10*/  IMAD.MOV.U32 R6, RZ, RZ, c[0x0][0x580] ;  /* 0x00016000ff067624 */ /* 0x000fe200078e00ff */
[----:B------:R-:W1:Y:S01]  /*ec20*/  FLO.U32 R3, UR4 ;  /* 0x0000000400037d00 */ /* 0x000e6200080e0000 */
[----:B------:R-:W-:-:S07]  /*ec30*/  IMAD.MOV.U32 R7, RZ, RZ, c[0x0][0x584] ;  /* 0x00016100ff077624 */ /* 0x000fce00078e00ff */
[----:B------:R-:W2:Y:S01]  /*ec40*/  POPC R2, UR4 ;  /* 0x0000000400027d09 */ /* 0x000ea20008000000 */
[----:B-1----:R-:W-:-:S13]  /*ec50*/  ISETP.EQ.U32.AND P0, PT, R3, R4, PT ;  /* 0x000000040300720c */ /* 0x002fda0003f02070 */
[----:B--2---:R-:W2:Y:S04]  /*ec60*/  @P0 ATOMG.E.ADD.STRONG.GPU PT, R2, [R6.64], R2 ;  /* 0x00000002060209a8 */ /* 0x004ea800081ee1c6 */
[----:B------:R-:W1:Y:S04]  /*ec70*/  S2R R4, SR_LTMASK ;  /* 0x0000000000047919 */ /* 0x000e680000003900 */
[----:B--2---:R1:W2:Y:S02]  /*ec80*/  SHFL.IDX PT, R3, R2, R3, 0x1f ;  /* 0x00001f0302037589 */ /* 0x0042a400000e0000 */
[----:B-1----:R-:W-:-:S06]  /*ec90*/  LOP3.LUT R2, R4, UR4, RZ, 0xc0, !PT ;  /* 0x0000000404027c12 */ /* 0x002fcc000f8ec0ff */
[----:B------:R-:W2:Y:S02]  /*eca0*/  POPC R2, R2 ;  /* 0x0000000200027309 */ /* 0x000ea40000000000 */
[----:B--2--5:R-:W-:-:S05]  /*ecb0*/  IADD3 R8, R3, c[0x0][0xc], R2 ;  /* 0x0000030003087a10 */ /* 0x024fca0007ffe002 */
[----:B------:R1:W-:Y:S02]  /*ecc0*/  STL [R1+0x74], R8 ;  /* 0x0000740801007387 */ /* 0x0003e40000100800 */
.L_x_559:
[----:B-1----:R-:W-:Y:S05]  /*ecd0*/  BSYNC B0 ;  /* 0x0000000000007941 */ /* 0x002fea0003800000 */
.L_x_558:
[----:B------:R-:W-:Y:S01]  /*ece0*/  PRMT R0, R0, 0x9910, RZ ;  /* 0x0000991000007816 */ /* 0x000fe200000000ff */
[----:B------:R-:W-:Y:S01]  /*ecf0*/  BSSY B1, `(.L_x_560) ;  /* 0x00001e0000017945 */ /* 0x000fe20003800000 */
[----:B-----5:R-:W-:Y:S02]  /*ed00*/  IMAD.MOV.U32 R60, RZ, RZ, R8 ;  /* 0x000000ffff3c7224 */ /* 0x020fe400078e0008 */
[----:B------:R-:W-:-:S13]  /*ed10*/  ISETP.NE.AND P0, PT, R0, RZ, PT ;  /* 0x000000ff0000720c */ /* 0x000fda0003f05270 */
[----:B------:R-:W-:Y:S05]  /*ed20*/  @!P0 BRA `(.L_x_561) ;  /* 0x000012d000008947 */ /* 0x000fea0003800000 */
[----:B------:R-:W2:Y:S04]  /*ed30*/  LDL R52, [R1+0x5c] ;  /* 0x00005c0001347983 */ /* 0x000ea80000100800 */
[----:B------:R-:W3:Y:S04]  /*ed40*/  LDL R51, [R1+0x60] ;  /* 0x0000600001337983 */ /* 0x000ee80000100800 */
[----:B------:R-:W4:Y:S04]  /*ed50*/  LDL R50, [R1+0x68] ;  /* 0x0000680001327983 */ /* 0x000f280000100800 */
[----:B------:R-:W5:Y:S01]  /*ed60*/  LDL R49, [R1+0x64] ;  /* 0x0000640001317983 */ /* 0x000f620000100800 */
[----:B------:R-:W-:Y:S01]  /*ed70*/  WARPSYNC 0xffffffff ;  /* 0xffffffff00007948 */ /* 0x000fe20003800000 */
[----:B------:R-:W-:-:S02]  /*ed80*/  F2FP.PACK_AB R43, R43, R112 ;  /* 0x000000702b2b723e */ /* 0x000fc400000000ff */
[----:B------:R-:W-:Y:S01]  /*ed90*/  BAR.SYNC.DEFER_BLOCKING 0x1, 0x80 ;  /* 0x0042000000007b1d */ /* 0x000fe20000010000 */
        /* <DEDUP_REMOVED lines=46> */
[----:B------:R-:W-:Y:S01]  /*f080*/  F2FP.PACK_AB R0, R95, R94 ;  /* 0x0000005e5f00723e */ /* 0x000fe200000000ff */
[----:B--2---:R1:W-:Y:S04]  /*f090*/  STS [R52+0x80], R43 ;  /* 0x0000802b34007388 */ /* 0x0043e80000000800 */
[----:B------:R1:W-:Y:S04]  /*f0a0*/  STS [R52+0x280], R42 ;  /* 0x0002802a34007388 */ /* 0x0003e80000000800 */
[----:B---3--:R1:W-:Y:S04]  /*f0b0*/  STS [R51], R40 ;  /* 0x0000002833007388 */ /* 0x0083e80000000800 */
[----:B------:R1:W-:Y:S04]  /*f0c0*/  STS [R51+0x200], R39 ;  /* 0x0002002733007388 */ /* 0x0003e80000000800 */
[----:B------:R1:W-:Y:S04]  /*f0d0*/  STS [R52+0x1080], R41 ;  /* 0x0010802934007388 */ /* 0x0003e80000000800 */
[----:B------:R1:W-:Y:S04]  /*f0e0*/  STS [R52+0x1280], R118 ;  /* 0x0012807634007388 */ /* 0x0003e80000000800 */
[----:B------:R1:W-:Y:S04]  /*f0f0*/  STS [R51+0x1000], R38 ;  /* 0x0010002633007388 */ /* 0x0003e80000000800 */
[----:B------:R1:W-:Y:S04]  /*f100*/  STS [R51+0x1200], R122 ;  /* 0x0012007a33007388 */ /* 0x0003e80000000800 */
[----:B----4-:R1:W-:Y:S04]  /*f110*/  STS [R50+0x80], R37 ;  /* 0x0000802532007388 */ /* 0x0103e80000000800 */
[----:B------:R1:W-:Y:S04]  /*f120*/  STS [R50+0x280], R36 ;  /* 0x0002802432007388 */ /* 0x0003e80000000800 */
[----:B-----5:R1:W-:Y:S04]  /*f130*/  STS [R49], R34 ;  /* 0x0000002231007388 */ /* 0x0203e80000000800 */
[----:B------:R1:W-:Y:S04]  /*f140*/  STS [R49+0x200], R33 ;  /* 0x0002002131007388 */ /* 0x0003e80000000800 */
        /* <DEDUP_REMOVED lines=36> */
[----:B------:R-:W-:Y:S06]  /*f390*/  BAR.SYNC.DEFER_BLOCKING 0x1, 0x80 ;  /* 0x0042000000007b1d */ /* 0x000fec0000010000 */
[----:B------:R-:W-:Y:S05]  /*f3a0*/  BRA.CONV ~URZ, `(.L_x_562) ;  /* 0x000000737f007947 */ /* 0x000fea000b800000 */
[----:B-1----:R-:W-:Y:S01]  /*f3b0*/  SHF.R.S32.HI R7, RZ, 0x1f, R48 ;  /* 0x0000001fff077819 */ /* 0x002fe20000011430 */
[----:B------:R-:W-:Y:S01]  /*f3c0*/  IMAD.MOV.U32 R4, RZ, RZ, RZ ;  /* 0x000000ffff047224 */ /* 0x000fe200078e00ff */
[----:B------:R-:W-:Y:S01]  /*f3d0*/  MOV R5, 0xf420 ;  /* 0x0000f42000057802 */ /* 0x000fe20000000f00 */
[----:B------:R-:W-:Y:S01]  /*f3e0*/  IMAD.MOV.U32 R0, RZ, RZ, 0x1f ;  /* 0x0000001fff007424 */ /* 0x000fe200078e00ff */
[----:B------:R-:W-:-:S04]  /*f3f0*/  LEA.HI R7, R7, R48, RZ, 0x7 ;  /* 0x0000003007077211 */ /* 0x000fc800078f38ff */
[----:B------:R-:W-:Y:S02]  /*f400*/  SHF.R.S32.HI R7, RZ, 0x7, R7 ;  /* 0x00000007ff077819 */ /* 0x000fe40000011407 */
[----:B------:R-:W-:Y:S05]  /*f410*/  CALL.REL.NOINC `($__internal_1_$__cuda_sm70_shflsync_idx_p) ;  /* 0x000021c000007944 */ /* 0x000fea0003c00000 */
.L_x_562:
[----:B-1----:R-:W2:Y:S04]  /*f420*/  LDL R2, [R1+0x58] ;  /* 0x0000580001027983 */ /* 0x002ea80000100800 */
[----:B------:R-:W3:Y:S04]  /*f430*/  LDL.LU R8, [R1+0x4c] ;  /* 0x00004c0001087983 */ /* 0x000ee80000300800 */
[----:B------:R-:W4:Y:S04]  /*f440*/  LDL.LU R15, [R1+0x50] ;  /* 0x00005000010f7983 */ /* 0x000f280000300800 */
[----:B------:R-:W2:Y:S04]  /*f450*/  LDL R14, [R1+0x78] ;  /* 0x00007800010e7983 */ /* 0x000ea80000100800 */
[----:B------:R-:W2:Y:S01]  /*f460*/  LDL.LU R18, [R1+0x48] ;  /* 0x0000480001127983 */ /* 0x000ea20000300800 */
[----:B------:R-:W-:-:S03]  /*f470*/  IMAD.MOV.U32 R0, RZ, RZ, 0x1 ;  /* 0x00000001ff007424 */ /* 0x000fc600078e00ff */
[----:B------:R-:W4:Y:S02]  /*f480*/  LDL R13, [R1+0x80] ;  /* 0x00008000010d7983 */ /* 0x000f240000100800 */
[----:B------:R-:W-:Y:S02]  /*f490*/  ISETP.NE.AND P1, PT, R0, c[0x0][0x4e8], PT ;  /* 0x00013a0000007a0c */ /* 0x000fe40003f25270 */
[----:B------:R-:W4:Y:S04]  /*f4a0*/  LDL R17, [R1+0x30] ;  /* 0x0000300001117983 */ /* 0x000f280000100800 */
[----:B------:R1:W5:Y:S04]  /*f4b0*/  LDL.64 R66, [R1+0x38] ;  /* 0x0000380001427983 */ /* 0x0003680000100a00 */
[----:B------:R1:W5:Y:S04]  /*f4c0*/  LDL R63, [R1+0x40] ;  /* 0x00004000013f7983 */ /* 0x0003680000100800 */
[----:B------:R1:W5:Y:S04]  /*f4d0*/  LDL R61, [R1+0x44] ;  /* 0x00004400013d7983 */ /* 0x0003680000100800 */
[----:B------:R1:W5:Y:S04]  /*f4e0*/  LDL R64, [R1+0x70] ;  /* 0x0000700001407983 */ /* 0x0003680000100800 */
[----:B------:R1:W5:Y:S04]  /*f4f0*/  LDL R62, [R1+0x6c] ;  /* 0x00006c00013e7983 */ /* 0x0003680000100800 */
[----:B------:R-:W1:Y:S01]  /*f500*/  S2R R16, SR_TID.X ;  /* 0x0000000000107919 */ /* 0x000e620000002100 */
[----:B------:R-:W-:-:S02]  /*f510*/  ULDC UR5, c[0x0][0x4e8] ;  /* 0x00013a0000057ab9 */ /* 0x000fc40000000800 */
[----:B------:R-:W-:Y:S02]  /*f520*/  ULDC UR4, c[0x0][0x388] ;  /* 0x0000e20000047ab9 */ /* 0x000fe40000000800 */
[----:B------:R-:W-:Y:S01]  /*f530*/  UIMAD UR4, UR5, UR4, URZ ;  /* 0x00000004050472a4 */ /* 0x000fe2000f8e023f */
[----:B------:R-:W1:Y:S01]  /*f540*/  S2R R19, SR_TID.X ;  /* 0x0000000000137919 */ /* 0x000e620000002100 */
[----:B------:R-:W-:Y:S01]  /*f550*/  BSSY B0, `(.L_x_563) ;  /* 0x0000071000007945 */ /* 0x000fe20003800000 */
[----:B---3--:R-:W-:-:S05]  /*f560*/  SHF.R.S32.HI R5, RZ, 0x1f, R8 ;  /* 0x0000001fff057819 */ /* 0x008fca0000011408 */
[----:B------:R-:W-:Y:S02]  /*f570*/  IMAD R6, R5, c[0x0][0x490], RZ ;  /* 0x0001240005067a24 */ /* 0x000fe400078e02ff */
[----:B--2---:R-:W-:-:S04]  /*f580*/  IMAD.IADD R4, R2, 0x1, R18 ;  /* 0x0000000102047824 */ /* 0x004fc800078e0212 */
[----:B------:R-:W-:Y:S01]  /*f590*/  @P1 IMAD.HI.U32 R7, R4, c[0x0][0x4ec], RZ ;  /* 0x00013b0004071a27 */ /* 0x000fe200078e00ff */
[----:B------:R-:W-:-:S03]  /*f5a0*/  MOV R0, R4 ;  /* 0x0000000400007202 */ /* 0x000fc60000000f00 */
[----:B------:R-:W-:Y:S01]  /*f5b0*/  IMAD.WIDE.U32 R2, R8, c[0x0][0x490], RZ ;  /* 0x0001240008027a25 */ /* 0x000fe200078e00ff */
[----:B------:R-:W-:-:S03]  /*f5c0*/  @P1 SHF.R.U32.HI R0, RZ, c[0x0][0x4f0], R7 ;  /* 0x00013c00ff001a19 */ /* 0x000fc60000011607 */
[C---:B------:R-:W-:Y:S02]  /*f5d0*/  IMAD R6, R8.reuse, c[0x0][0x494], R6 ;  /* 0x0001250008067a24 */ /* 0x040fe400078e0206 */
[----:B------:R-:W-:Y:S02]  /*f5e0*/  IMAD.MOV R7, RZ, RZ, -R0 ;  /* 0x000000ffff077224 */ /* 0x000fe400078e0a00 */
[----:B------:R-:W-:Y:S02]  /*f5f0*/  IMAD.IADD R3, R3, 0x1, R6 ;  /* 0x0000000103037824 */ /* 0x000fe400078e0206 */
[----:B------:R-:W-:Y:S01]  /*f600*/  IMAD R6, R5, c[0x0][0x3e8], RZ ;  /* 0x0000fa0005067a24 */ /* 0x000fe200078e02ff */
[----:B----4-:R-:W-:Y:S01]  /*f610*/  SHF.R.S32.HI R5, RZ, 0x1f, R15 ;  /* 0x0000001fff057819 */ /* 0x010fe2000001140f */
[----:B------:R-:W-:Y:S02]  /*f620*/  IMAD R4, R7, c[0x0][0x4e8], R4 ;  /* 0x00013a0007047a24 */ /* 0x000fe400078e0204 */
[----:B------:R-:W-:-:S02]  /*f630*/  IMAD R10, R8, c[0x0][0x3ec], R6 ;  /* 0x0000fb00080a7a24 */ /* 0x000fc400078e0206 */
[----:B------:R-:W-:-:S04]  /*f640*/  IMAD.WIDE.U32 R6, R15, c[0x0][0x498], R2 ;  /* 0x000126000f067a25 */ /* 0x000fc800078e0002 */
[----:B------:R-:W-:-:S04]  /*f650*/  IMAD.WIDE.U32 R8, R8, c[0x0][0x3e8], RZ ;  /* 0x0000fa0008087a25 */ /* 0x000fc800078e00ff */
[C---:B------:R-:W-:Y:S01]  /*f660*/  IMAD R11, R5.reuse, c[0x0][0x498], RZ ;  /* 0x00012600050b7a24 */ /* 0x040fe200078e02ff */
[----:B------:R-:W-:Y:S01]  /*f670*/  IADD3 R6, P0, R0, R6, RZ ;  /* 0x0000000600067210 */ /* 0x000fe20007f1e0ff */
[----:B------:R-:W-:Y:S01]  /*f680*/  IMAD R12, R5, c[0x0][0x3f0], RZ ;  /* 0x0000fc00050c7a24 */ /* 0x000fe200078e02ff */
[----:B------:R-:W-:Y:S01]  /*f690*/  SHF.R.S32.HI R5, RZ, 0x1f, R0 ;  /* 0x0000001fff057819 */ /* 0x000fe20000011400 */
[----:B------:R-:W-:Y:S01]  /*f6a0*/  IMAD R11, R15, c[0x0][0x49c], R11 ;  /* 0x000127000f0b7a24 */ /* 0x000fe200078e020b */
[----:B------:R-:W-:Y:S01]  /*f6b0*/  IADD3 R3, R9, R10, RZ ;  /* 0x0000000a09037210 */ /* 0x000fe20007ffe0ff */
[----:B------:R-:W-:Y:S01]  /*f6c0*/  IMAD.MOV.U32 R2, RZ, RZ, R8 ;  /* 0x000000ffff027224 */ /* 0x000fe200078e0008 */
[----:B------:R-:W-:Y:S02]  /*f6d0*/  SHF.R.S32.HI R0, RZ, 0x1f, R4 ;  /* 0x0000001fff007819 */ /* 0x000fe40000011404 */
[----:B------:R-:W-:Y:S01]  /*f6e0*/  IADD3.X R7, R5, R7, R11, P0, !PT ;  /* 0x0000000705077210 */ /* 0x000fe200007fe40b */
[----:B------:R-:W-:Y:S01]  /*f6f0*/  IMAD R11, R15, c[0x0][0x3f4], R12 ;  /* 0x0000fd000f0b7a24 */ /* 0x000fe200078e020c */
[----:B------:R-:W-:Y:S01]  /*f700*/  IADD3 R14, R14, R18, RZ ;  /* 0x000000120e0e7210 */ /* 0x000fe20007ffe0ff */
[----:B------:R-:W-:-:S02]  /*f710*/  IMAD R0, R0, c[0x0][0x488], RZ ;  /* 0x0001220000007a24 */ /* 0x000fc400078e02ff */
[----:B------:R-:W-:Y:S01]  /*f720*/  IMAD.WIDE.U32 R8, R15, c[0x0][0x3f0], R2 ;  /* 0x0000fc000f087a25 */ /* 0x000fe200078e0002 */
[----:B-1----:R-:W-:-:S03]  /*f730*/  SHF.R.S32.HI R15, RZ, 0x1f, R16 ;  /* 0x0000001fff0f7819 */ /* 0x002fc60000011410 */
[C---:B------:R-:W-:Y:S01]  /*f740*/  IMAD R10, R4.reuse, c[0x0][0x48c], R0 ;  /* 0x00012300040a7a24 */ /* 0x040fe200078e0200 */
[----:B------:R-:W-:Y:S01]  /*f750*/  LEA.HI R15, R15, R16, RZ, 0x5 ;  /* 0x000000100f0f7211 */ /* 0x000fe200078f28ff */
[----:B------:R-:W-:-:S04]  /*f760*/  IMAD.WIDE.U32 R2, R4, c[0x0][0x488], R6 ;  /* 0x0001220004027a25 */ /* 0x000fc800078e0006 */
[----:B------:R-:W-:Y:S01]  /*f770*/  @P1 IMAD.HI.U32 R5, R14, c[0x0][0x4ec], RZ ;  /* 0x00013b000e051a27 */ /* 0x000fe200078e00ff */
[----:B------:R-:W-:Y:S02]  /*f780*/  LEA R4, P0, R2, c[0x0][0x450], 0x2 ;  /* 0x0001140002047a11 */ /* 0x000fe400078010ff */
[----:B------:R-:W-:Y:S01]  /*f790*/  LOP3.LUT R15, R15, 0xffffffe0, RZ, 0xc0, !PT ;  /* 0xffffffe00f0f7812 */ /* 0x000fe200078ec0ff */
[----:B------:R-:W-:Y:S02]  /*f7a0*/  IMAD.IADD R3, R3, 0x1, R10 ;  /* 0x0000000103037824 */ /* 0x000fe400078e020a */
[----:B------:R-:W-:Y:S01]  /*f7b0*/  IMAD.MOV.U32 R0, RZ, RZ, R14 ;  /* 0x000000ffff007224 */ /* 0x000fe200078e000e */
[----:B------:R-:W-:Y:S01]  /*f7c0*/  @P1 SHF.R.U32.HI R0, RZ, c[0x0][0x4f0], R5 ;  /* 0x00013c00ff001a19 */ /* 0x000fe20000011605 */
[----:B------:R-:W-:Y:S01]  /*f7d0*/  IMAD.IADD R15, R16, 0x1, -R15 ;  /* 0x00000001100f7824 */ /* 0x000fe200078e0a0f */
[----:B------:R-:W-:Y:S02]  /*f7e0*/  LEA.HI.X R3, R2, c[0x0][0x454], R3, 0x2, P0 ;  /* 0x0001150002037a11 */ /* 0x000fe400000f1403 */
[----:B------:R-:W-:Y:S01]  /*f7f0*/  SHF.R.S32.HI R5, RZ, 0x1f, R0 ;  /* 0x0000001fff057819 */ /* 0x000fe20000011400 */
[----:B------:R-:W-:Y:S01]  /*f800*/  SHFL.IDX PT, R12, R4, RZ, 0x1c1f ;  /* 0x001c1fff040c7589 */ /* 0x000fe200000e0000 */
[----:B------:R-:W-:-:S02]  /*f810*/  IADD3 R2, R13, R18, RZ ;  /* 0x000000120d027210 */ /* 0x000fc40007ffe0ff */
[----:B------:R-:W-:Y:S01]  /*f820*/  IADD3 R7, R9, R11, RZ ;  /* 0x0000000b09077210 */ /* 0x000fe20007ffe0ff */
[----:B------:R-:W1:Y:S01]  /*f830*/  SHFL.IDX PT, R13, R3, RZ, 0x1c1f ;  /* 0x001c1fff030d7589 */ /* 0x000e6200000e0000 */
[----:B------:R-:W-:Y:S02]  /*f840*/  MOV R6, R8 ;  /* 0x0000000800067202 */ /* 0x000fe40000000f00 */
[----:B------:R-:W-:Y:S01]  /*f850*/  LOP3.LUT P0, RZ, R15, 0x3, RZ, 0xc0, !PT ;  /* 0x000000030fff7812 */ /* 0x000fe2000780c0ff */
[----:B------:R-:W-:Y:S01]  /*f860*/  SHFL.IDX PT, R10, R4, 0x1, 0x1c1f ;  /* 0x003c1f00040a7f89 */ /* 0x000fe200000e0000 */
[----:B------:R-:W-:-:S03]  /*f870*/  IMAD R15, R5, c[0x0][0x3e0], RZ ;  /* 0x0000f800050f7a24 */ /* 0x000fc600078e02ff */
[----:B------:R-:W2:Y:S04]  /*f880*/  SHFL.IDX PT, R11, R3, 0x1, 0x1c1f ;  /* 0x003c1f00030b7f89 */ /* 0x000ea800000e0000 */
[----:B------:R-:W-:Y:S04]  /*f890*/  SHFL.IDX PT, R8, R4, 0x2, 0x1c1f ;  /* 0x005c1f0004087f89 */ /* 0x000fe800000e0000 */
[----:B------:R-:W3:Y:S04]  /*f8a0*/  SHFL.IDX PT, R9, R3, 0x2, 0x1c1f ;  /* 0x005c1f0003097f89 */ /* 0x000ee800000e0000 */
[----:B------:R-:W-:Y:S04]  /*f8b0*/  SHFL.IDX PT, R4, R4, 0x3, 0x1c1f ;  /* 0x007c1f0004047f89 */ /* 0x000fe800000e0000 */
[----:B------:R4:W1:Y:S01]  /*f8c0*/  SHFL.IDX PT, R5, R3, 0x3, 0x1c1f ;  /* 0x007c1f0003057f89 */ /* 0x00086200000e0000 */
[----:B------:R-:W-:-:S02]  /*f8d0*/  IADD3 R16, R2, 0x8, RZ ;  /* 0x0000000802107810 */ /* 0x000fc40007ffe0ff */
[----:B------:R-:W-:Y:S02]  /*f8e0*/  ISETP.GE.OR P3, PT, R2, UR4, P0 ;  /* 0x0000000402007c0c */ /* 0x000fe40008766670 */
[----:B------:R-:W-:Y:S01]  /*f8f0*/  ISETP.GE.OR P2, PT, R16, UR4, P0 ;  /* 0x0000000410007c0c */ /* 0x000fe20008746670 */
[C---:B------:R-:W-:Y:S02]  /*f900*/  IMAD R15, R0.reuse, c[0x0][0x3e4], R15 ;  /* 0x0000f900000f7a24 */ /* 0x040fe400078e020f */
[----:B------:R-:W-:Y:S01]  /*f910*/  IMAD.WIDE.U32 R6, R0, c[0x0][0x3e0], R6 ;  /* 0x0000f80000067a25 */ /* 0x000fe200078e0006 */
[C---:B----4-:R-:W-:Y:S02]  /*f920*/  IADD3 R3, R2.reuse, 0x40, RZ ;  /* 0x0000004002037810 */ /* 0x050fe40007ffe0ff */
[----:B------:R-:W-:Y:S02]  /*f930*/  IADD3 R2, R2, 0x48, RZ ;  /* 0x0000004802027810 */ /* 0x000fe40007ffe0ff */
[----:B------:R-:W-:-:S02]  /*f940*/  ISETP.GE.OR P1, PT, R3, UR4, P0 ;  /* 0x0000000403007c0c */ /* 0x000fc40008726670 */
[----:B------:R-:W-:Y:S01]  /*f950*/  ISETP.GE.OR P0, PT, R2, UR4, P0 ;  /* 0x0000000402007c0c */ /* 0x000fe20008706670 */
[----:B------:R-:W-:Y:S01]  /*f960*/  IMAD.MOV R0, RZ, RZ, -R0 ;  /* 0x000000ffff007224 */ /* 0x000fe200078e0a00 */
[----:B------:R-:W-:Y:S01]  /*f970*/  IADD3 R3, R7, R15, RZ ;  /* 0x0000000f07037210 */ /* 0x000fe20007ffe0ff */
[----:B-1----:R-:W-:Y:S01]  /*f980*/  @!P3 ST.E [R12.64], R45 ;  /* 0x0000002d0c00b985 */ /* 0x002fe2000c101906 */
[----:B------:R-:W-:Y:S01]  /*f990*/  SHF.L.U32 R7, R17, 0x1, RZ ;  /* 0x0000000111077819 */ /* 0x000fe200000006ff */
[----:B------:R-:W-:Y:S02]  /*f9a0*/  IMAD R0, R0, c[0x0][0x4e8], R14 ;  /* 0x00013a0000007a24 */ /* 0x000fe400078e020e */
[----:B--2---:R-:W-:Y:S01]  /*f9b0*/  @!P2 ST.E [R10.64], R46 ;  /* 0x0000002e0a00a985 */ /* 0x004fe2000c101906 */
[----:B------:R-:W-:-:S03]  /*f9c0*/  IMAD.MOV.U32 R2, RZ, RZ, R6 ;  /* 0x000000ffff027224 */ /* 0x000fc600078e0006 */
[----:B---3--:R-:W-:Y:S01]  /*f9d0*/  @!P1 ST.E [R8.64], R47 ;  /* 0x0000002f08009985 */ /* 0x008fe2000c101906 */
[----:B------:R-:W-:-:S03]  /*f9e0*/  SHF.R.S32.HI R6, RZ, 0x1f, R0 ;  /* 0x0000001fff067819 */ /* 0x000fc60000011400 */
[----:B------:R1:W-:Y:S04]  /*f9f0*/  @!P0 ST.E [R4.64], R44 ;  /* 0x0000002c04008985 */ /* 0x0003e8000c101906 */
[----:B------:R2:W3:Y:S04]  /*fa00*/  LDS.128 R32, [R7+0x880] ;  /* 0x0008800007207984 */ /* 0x0004e80000000c00 */
[----:B------:R2:W4:Y:S04]  /*fa10*/  LDS.128 R44, [R7+0x1080] ;  /* 0x00108000072c7984 */ /* 0x0005280000000c00 */
[----:B------:R2:W2:Y:S04]  /*fa20*/  LDS.128 R52, [R7+0x1880] ;  /* 0x0018800007347984 */ /* 0x0004a80000000c00 */
[----:B------:R1:W2:Y:S04]  /*fa30*/  LDS.128 R28, [R7+0x2880] ;  /* 0x00288000071c7984 */ /* 0x0002a80000000c00 */
[----:B------:R2:W2:Y:S04]  /*fa40*/  LDS.128 R40, [R7+0x3080] ;  /* 0x0030800007287984 */ /* 0x0004a80000000c00 */
[----:B------:R2:W2:Y:S04]  /*fa50*/  LDS.128 R48, [R7+0x3880] ;  /* 0x0038800007307984 */ /* 0x0004a80000000c00 */
[----:B------:R2:W2:Y:S04]  /*fa60*/  LDS.128 R24, [R7+0x4880] ;  /* 0x0048800007187984 */ /* 0x0004a80000000c00 */
[----:B------:R2:W2:Y:S04]  /*fa70*/  LDS.128 R36, [R7+0x5080] ;  /* 0x0050800007247984 */ /* 0x0004a80000000c00 */
[----:B------:R2:W2:Y:S01]  /*fa80*/  LDS.128 R56, [R7+0x5880] ;  /* 0x0058800007387984 */ /* 0x0004a20000000c00 */
[----:B------:R-:W-:Y:S01]  /*fa90*/  SHF.R.S32.HI R17, RZ, 0x1f, R19 ;  /* 0x0000001fff117819 */ /* 0x000fe20000011413 */
[----:B------:R-:W-:-:S03]  /*faa0*/  IMAD R6, R6, c[0x0][0x3d8], RZ ;  /* 0x0000f60006067a24 */ /* 0x000fc600078e02ff */
[----:B------:R-:W-:Y:S01]  /*fab0*/  LEA.HI R17, R17, R19, RZ, 0x2 ;  /* 0x0000001311117211 */ /* 0x000fe200078f10ff */
[C---:B-1----:R-:W-:Y:S02]  /*fac0*/  IMAD R4, R0.reuse, c[0x0][0x3dc], R6 ;  /* 0x0000f70000047a24 */ /* 0x042fe400078e0206 */
[----:B------:R-:W-:Y:S01]  /*fad0*/  IMAD.WIDE.U32 R2, R0, c[0x0][0x3d8], R2 ;  /* 0x0000f60000027a25 */ /* 0x000fe200078e0002 */
[----:B------:R-:W-:-:S03]  /*fae0*/  SHF.R.S32.HI R17, RZ, 0x2, R17 ;  /* 0x00000002ff117819 */ /* 0x000fc60000011411 */
[----:B------:R-:W-:Y:S01]  /*faf0*/  IMAD.IADD R3, R3, 0x1, R4 ;  /* 0x0000000103037824 */ /* 0x000fe200078e0204 */
[C---:B------:R-:W-:Y:S02]  /*fb00*/  LEA R11, P0, R2.reuse, c[0x0][0x380], 0x1 ;  /* 0x0000e000020b7a11 */ /* 0x040fe400078008ff */
[----:B------:R-:W-:Y:S02]  /*fb10*/  IADD3 R10, R17, R18, RZ ;  /* 0x00000012110a7210 */ /* 0x000fe40007ffe0ff */
[----:B------:R-:W-:Y:S02]  /*fb20*/  LEA.HI.X R3, R2, c[0x0][0x384], R3, 0x1, P0 ;  /* 0x0000e10002037a11 */ /* 0x000fe400000f0c03 */
[----:B------:R-:W-:Y:S01]  /*fb30*/  ISETP.GE.AND P0, PT, R10, UR4, PT ;  /* 0x000000040a007c0c */ /* 0x000fe2000bf06270 */
[----:B------:R1:W1:Y:S04]  /*fb40*/  SHFL.IDX PT, R0, R11, RZ, 0x1c1f ;  /* 0x001c1fff0b007589 */ /* 0x00026800000e0000 */
[----:B------:R1:W1:Y:S08]  /*fb50*/  SHFL.IDX PT, R2, R3, RZ, 0x1c1f ;  /* 0x001c1fff03027589 */ /* 0x00027000000e0000 */
[----:B------:R-:W-:Y:S05]  /*fb60*/  @P0 BRA `(.L_x_564) ;  /* 0x000000f000000947 */ /* 0x000fea0003800000 */
[----:B---34-:R-:W3:Y:S01]  /*fb70*/  LDS.128 R20, [R7+0x80] ;  /* 0x0000800007147984 */ /* 0x018ee20000000c00 */
[----:B-----5:R-:W-:-:S02]  /*fb80*/  ISETP.GE.AND P5, PT, R66, c[0x0][0x3c8], PT ;  /* 0x0000f20042007a0c */ /* 0x020fc40003fa6270 */
[----:B------:R-:W-:Y:S01]  /*fb90*/  ISETP.GE.AND P4, PT, R63, c[0x0][0x3c8], PT ;  /* 0x0000f2003f007a0c */ /* 0x000fe20003f86270 */
[----:B------:R-:W4:Y:S01]  /*fba0*/  LDS.128 R16, [R7+0x2080] ;  /* 0x0020800007107984 */ /* 0x000f220000000c00 */
[----:B------:R-:W-:-:S03]  /*fbb0*/  ISETP.GE.AND P3, PT, R61, c[0x0][0x3c8], PT ;  /* 0x0000f2003d007a0c */ /* 0x000fc60003f66270 */
[----:B------:R2:W1:Y:S06]  /*fbc0*/  LDS.128 R12, [R7+0x4080] ;  /* 0x00408000070c7984 */ /* 0x00046c0000000c00 */
[-C--:B-1----:R-:W-:Y:S02]  /*fbd0*/  @!P5 LEA R8, P2, R66, R0.reuse, 0x1 ;  /* 0x000000004208d211 */ /* 0x082fe400078408ff */
[-C--:B------:R-:W-:Y:S02]  /*fbe0*/  @!P4 LEA R6, P1, R63, R0.reuse, 0x1 ;  /* 0x000000003f06c211 */ /* 0x080fe400078208ff */
[----:B------:R-:W-:-:S02]  /*fbf0*/  @!P3 LEA R4, P0, R61, R0, 0x1 ;  /* 0x000000003d04b211 */ /* 0x000fc400078008ff */
[-C--:B------:R-:W-:Y:S02]  /*fc00*/  @!P5 LEA.HI.X R9, R66, R2.reuse, R67, 0x1, P2 ;  /* 0x000000024209d211 */ /* 0x080fe400010f0c43 */
[-C--:B------:R-:W-:Y:S02]  /*fc10*/  @!P3 LEA.HI.X R5, R61, R2.reuse, R62, 0x1, P0 ;  /* 0x000000023d05b211 */ /* 0x080fe400000f0c3e */
[----:B--2---:R-:W-:Y:S01]  /*fc20*/  @!P4 LEA.HI.X R7, R63, R2, R64, 0x1, P1 ;  /* 0x000000023f07c211 */ /* 0x004fe200008f0c40 */
[----:B---3--:R1:W-:Y:S04]  /*fc30*/  @!P5 ST.E.128 [R8.64], R20 ;  /* 0x000000140800d985 */ /* 0x0083e8000c101d06 */
[----:B----4-:R1:W-:Y:S04]  /*fc40*/  @!P4 ST.E.128 [R6.64], R16 ;  /* 0x000000100600c985 */ /* 0x0103e8000c101d06 */
[----:B------:R1:W-:Y:S02]  /*fc50*/  @!P3 ST.E.128 [R4.64], R12 ;  /* 0x0000000c0400b985 */ /* 0x0003e4000c101d06 */
.L_x_564:
[----:B---34-:R-:W-:Y:S05]  /*fc60*/  BSYNC B0 ;  /* 0x0000000000007941 */ /* 0x018fea0003800000 */
.L_x_563:
[----:B-1----:R-:W-:Y:S01]  /*fc70*/  IADD3 R4, R10, 0x20, RZ ;  /* 0x000000200a047810 */ /* 0x002fe20007ffe0ff */
[----:B------:R1:W3:Y:S01]  /*fc80*/  SHFL.IDX PT, R2, R3, 0x1, 0x1c1f ;  /* 0x003c1f0003027f89 */ /* 0x0002e200000e0000 */
[----:B------:R-:W-:Y:S02]  /*fc90*/  BSSY B0, `(.L_x_565) ;  /* 0x0000010000007945 */ /* 0x000fe40003800000 */
[----:B------:R-:W-:Y:S01]  /*fca0*/  ISETP.GE.AND P0, PT, R4, UR4, PT ;  /* 0x0000000404007c0c */ /* 0x000fe2000bf06270 */
[----:B------:R1:W4:-:S12]  /*fcb0*/  SHFL.IDX PT, R0, R11, 0x1, 0x1c1f ;  /* 0x003c1f000b007f89 */ /* 0x00031800000e0000 */
[----:B------:R-:W-:Y:S05]  /*fcc0*/  @P0 BRA `(.L_x_566) ;  /* 0x000000c000000947 */ /* 0x000fea0003800000 */
[----:B-----5:R-:W-:Y:S02]  /*fcd0*/  ISETP.GE.AND P2, PT, R66, c[0x0][0x3c8], PT ;  /* 0x0000f20042007a0c */ /* 0x020fe40003f46270 */
[----:B------:R-:W-:Y:S02]  /*fce0*/  ISETP.GE.AND P1, PT, R63, c[0x0][0x3c8], PT ;  /* 0x0000f2003f007a0c */ /* 0x000fe40003f26270 */
[----:B------:R-:W-:-:S09]  /*fcf0*/  ISETP.GE.AND P0, PT, R61, c[0x0][0x3c8], PT ;  /* 0x0000f2003d007a0c */ /* 0x000fd20003f06270 */
[CC--:B----4-:R-:W-:Y:S02]  /*fd00*/  @!P2 LEA R8, P5, R66.reuse, R0.reuse, 0x1 ;  /* 0x000000004208a211 */ /* 0x0d0fe400078a08ff */
[-C--:B------:R-:W-:Y:S02]  /*fd10*/  @!P1 LEA R6, P4, R63, R0.reuse, 0x1 ;  /* 0x000000003f069211 */ /* 0x080fe400078808ff */
[----:B------:R-:W-:Y:S02]  /*fd20*/  @!P0 LEA R4, P3, R61, R0, 0x1 ;  /* 0x000000003d048211 */ /* 0x000fe400078608ff */
[-C--:B---3--:R-:W-:Y:S02]  /*fd30*/  @!P2 LEA.HI.X R9, R66, R2.reuse, R67, 0x1, P5 ;  /* 0x000000024209a211 */ /* 0x088fe400028f0c43 */
[-C--:B--2---:R-:W-:Y:S02]  /*fd40*/  @!P1 LEA.HI.X R7, R63, R2.reuse, R64, 0x1, P4 ;  /* 0x000000023f079211 */ /* 0x084fe400020f0c40 */
[----:B------:R-:W-:Y:S01]  /*fd50*/  @!P0 LEA.HI.X R5, R61, R2, R62, 0x1, P3 ;  /* 0x000000023d058211 */ /* 0x000fe200018f0c3e */
[----:B------:R2:W-:Y:S04]  /*fd60*/  @!P2 ST.E.128 [R8.64], R32 ;  /* 0x000000200800a985 */ /* 0x0005e8000c101d06 */
[----:B------:R2:W-:Y:S04]  /*fd70*/  @!P1 ST.E.128 [R6.64], R28 ;  /* 0x0000001c06009985 */ /* 0x0005e8000c101d06 */
[----:B------:R2:W-:Y:S02]  /*fd80*/  @!P0 ST.E.128 [R4.64], R24 ;  /* 0x0000001804008985 */ /* 0x0005e4000c101d06 */
.L_x_566:
[----:B------:R-:W-:Y:S05]  /*fd90*/  BSYNC B0 ;  /* 0x0000000000007941 */ /* 0x000fea0003800000 */
.L_x_565:
[----:B--2---:R-:W-:Y:S01]  /*fda0*/  IADD3 R4, R10, 0x40, RZ ;  /* 0x000000400a047810 */ /* 0x004fe20007ffe0ff */
[----:B---3--:R2:W3:Y:S01]  /*fdb0*/  SHFL.IDX PT, R2, R3, 0x2, 0x1c1f ;  /* 0x005c1f0003027f89 */ /* 0x0084e200000e0000 */
[----:B------:R-:W-:Y:S02]  /*fdc0*/  BSSY B0, `(.L_x_567) ;  /* 0x0000010000007945 */ /* 0x000fe40003800000 */
[----:B------:R-:W-:Y:S01]  /*fdd0*/  ISETP.GE.AND P0, PT, R4, UR4, PT ;  /* 0x0000000404007c0c */ /* 0x000fe2000bf06270 */
[----:B----4-:R2:W4:-:S12]  /*fde0*/  SHFL.IDX PT, R0, R11, 0x2, 0x1c1f ;  /* 0x005c1f000b007f89 */ /* 0x01051800000e0000 */
        /* <DEDUP_REMOVED lines=8> */
[-C--:B------:R-:W-:Y:S02]  /*fe70*/  @!P1 LEA.HI.X R7, R63, R2.reuse, R64, 0x1, P4 ;  /* 0x000000023f079211 */ /* 0x080fe400020f0c40 */
[----:B------:R-:W-:Y:S01]  /*fe80*/  @!P0 LEA.HI.X R5, R61, R2, R62, 0x1, P3 ;  /* 0x000000023d058211 */ /* 0x000fe200018f0c3e */
[----:B------:R3:W-:Y:S04]  /*fe90*/  @!P2 ST.E.128 [R8.64], R44 ;  /* 0x0000002c0800a985 */ /* 0x0007e8000c101d06 */
[----:B------:R3:W-:Y:S04]  /*fea0*/  @!P1 ST.E.128 [R6.64], R40 ;  /* 0x0000002806009985 */ /* 0x0007e8000c101d06 */
[----:B------:R3:W-:Y:S02]  /*feb0*/  @!P0 ST.E.128 [R4.64], R36 ;  /* 0x0000002404008985 */ /* 0x0007e4000c101d06 */
.L_x_568:
[----:B------:R-:W-:Y:S05]  /*fec0*/  BSYNC B0 ;  /* 0x0000000000007941 */ /* 0x000fea0003800000 */
.L_x_567:
[----:B---3--:R3:W1:Y:S04]  /*fed0*/  SHFL.IDX PT, R2, R3, 0x3, 0x1c1f ;  /* 0x007c1f0003027f89 */ /* 0x00866800000e0000 */
[----:B----4-:R4:W2:Y:S02]  /*fee0*/  SHFL.IDX PT, R0, R11, 0x3, 0x1c1f ;  /* 0x007c1f000b007f89 */ /* 0x0108a400000e0000 */
[----:B-123--:R-:W-:-:S04]  /*fef0*/  IADD3 R3, R10, 0x60, RZ ;  /* 0x000000600a037810 */ /* 0x00efc80007ffe0ff */
[----:B------:R-:W-:-:S13]  /*ff00*/  ISETP.GE.AND P0, PT, R3, UR4, PT ;  /* 0x0000000403007c0c */ /* 0x000fda000bf06270 */
[----:B------:R-:W-:Y:S05]  /*ff10*/  @P0 BRA `(.L_x_569) ;  /* 0x00000bd000000947 */ /* 0x000fea0003800000 */
[----:B----45:R-:W-:Y:S02]  /*ff20*/  ISETP.GE.AND P1, PT, R66, c[0x0][0x3c8], PT ;  /* 0x0000f20042007a0c */ /* 0x030fe40003f26270 */
[----:B------:R-:W-:-:S11]  /*ff30*/  ISETP.GE.AND P0, PT, R63, c[0x0][0x3c8], PT ;  /* 0x0000f2003f007a0c */ /* 0x000fd60003f06270 */
[CC--:B------:R-:W-:Y:S02]  /*ff40*/  @!P1 LEA R6, P3, R66.reuse, R0.reuse, 0x1 ;  /* 0x0000000042069211 */ /* 0x0c0fe400078608ff */
[C---:B------:R-:W-:Y:S02]  /*ff50*/  @!P0 LEA R4, P2, R63.reuse, R0, 0x1 ;  /* 0x000000003f048211 */ /* 0x040fe400078408ff */
[-C--:B------:R-:W-:Y:S02]  /*ff60*/  @!P1 LEA.HI.X R7, R66, R2.reuse, R67, 0x1, P3 ;  /* 0x0000000242079211 */ /* 0x080fe400018f0c43 */
[----:B------:R-:W-:-:S03]  /*ff70*/  @!P0 LEA.HI.X R5, R63, R2, R64, 0x1, P2 ;  /* 0x000000023f058211 */ /* 0x000fc600010f0c40 */
[----:B------:R1:W-:Y:S04]  /*ff80*/  @!P1 ST.E.128 [R6.64], R52 ;  /* 0x0000003406009985 */ /* 0x0003e8000c101d06 */
[----:B------:R1:W-:Y:S01]  /*ff90*/  @!P0 ST.E.128 [R4.64], R48 ;  /* 0x0000003004008985 */ /* 0x0003e2000c101d06 */
[----:B------:R-:W-:-:S13]  /*ffa0*/  ISETP.GE.AND P0, PT, R61, c[0x0][0x3c8], PT ;  /* 0x0000f2003d007a0c */ /* 0x000fda0003f06270 */
[----:B------:R-:W-:Y:S05]  /*ffb0*/  @P0 BRA `(.L_x_569) ;  /* 0x00000b3000000947 */ /* 0x000fea0003800000 */
[----:B-1----:R-:W-:-:S04]  /*ffc0*/  LEA R4, P0, R61, R0, 0x1 ;  /* 0x000000003d047211 */ /* 0x002fc800078008ff */
[----:B------:R-:W-:-:S05]  /*ffd0*/  LEA.HI.X R5, R61, R2, R62, 0x1, P0 ;  /* 0x000000023d057211 */ /* 0x000fca00000f0c3e */
[----:B------:R1:W-:Y:S01]  /*ffe0*/  ST.E.128 [R4.64], R56 ;  /* 0x0000003804007985 */ /* 0x0003e2000c101d06 */
[----:B------:R-:W-:Y:S05]  /*fff0*/  BRA `(.L_x_569) ;  /* 0x00000af000007947 */ /* 0x000fea0003800000 */
.L_x_561:
[----:B------:R-:W2:Y:S04]  /*10000*/  LDL R0, [R1+0x48] ;  /* 0x0000480001007983 */ /* 0x000ea80000100800 */
[----:B------:R-:W3:Y:S04]  /*10010*/  LDL R14, [R1+0x4c] ;  /* 0x00004c00010e7983 */ /* 0x000ee80000100800 */
[----:B------:R-:W4:Y:S01]  /*10020*/  LDL R13, [R1+0x50] ;  /* 0x00005000010d7983 */ /* 0x000f220000100800 */
[----:B------:R-:W-:Y:S03]  /*10030*/  BSSY B0, `(.L_x_570) ;  /* 0x0000025000007945 */ /* 0x000fe60003800000 */
[----:B------:R-:W1:Y:S02]  /*10040*/  S2R R11, SR_TID.X ;  /* 0x00000000000b7919 */ /* 0x000e640000002100 */
[----:B-1----:R-:W-:Y:S01]  /*10050*/  ISETP.GE.AND P0, PT, R11, 0x80, PT ;  /* 0x000000800b00780c */ /* 0x002fe20003f06270 */
[----:B--2---:R-:W-:Y:S01]  /*10060*/  IMAD.MOV.U32 R12, RZ, RZ, R0 ;  /* 0x000000ffff0c7224 */ /* 0x004fe200078e0000 */
[----:B---3--:R-:W-:-:S02]  /*10070*/  SHF.R.S32.HI R8, RZ, 0x1f, R14 ;  /* 0x0000001fff087819 */ /* 0x008fc4000001140e */
[----:B----4-:R-:W-:-:S09]  /*10080*/  SHF.R.S32.HI R10, RZ, 0x1f, R13 ;  /* 0x0000001fff0a7819 */ /* 0x010fd2000001140d */
[----:B------:R-:W-:Y:S05]  /*10090*/  @P0 BRA `(.L_x_571) ;  /* 0x000001e000000947 */ /* 0x000fea0003800000 */
[----:B------:R-:W-:Y:S02]  /*100a0*/  MOV R2, c[0x0][0x4e8] ;  /* 0x00013a0000027a02 */ /* 0x000fe40000000f00 */
[----:B------:R-:W-:-:S03]  /*100b0*/  IADD3 R6, R12, R11, RZ ;  /* 0x0000000b0c067210 */ /* 0x000fc60007ffe0ff */
[----:B------:R-:W-:-:S05]  /*100c0*/  IMAD R0, R2, c[0x0][0x388], RZ ;  /* 0x0000e20002007a24 */ /* 0x000fca00078e02ff */
[----:B------:R-:W-:-:S13]  /*100d0*/  ISETP.GE.AND P0, PT, R6, R0, PT ;  /* 0x000000000600720c */ /* 0x000fda0003f06270 */
[----:B------:R-:W-:Y:S05]  /*100e0*/  @P0 BRA `(.L_x_571) ;  /* 0x0000019000000947 */ /* 0x000fea0003800000 */
[----:B------:R-:W-:Y:S01]  /*100f0*/  ISETP.NE.AND P0, PT, R2, 0x1, PT ;  /* 0x000000010200780c */ /* 0x000fe20003f05270 */
[----:B------:R-:W-:Y:S01]  /*10100*/  IMAD R4, R8, c[0x0][0x490], RZ ;  /* 0x0001240008047a24 */ /* 0x000fe200078e02ff */
[----:B------:R-:W-:Y:S01]  /*10110*/  MOV R0, R6 ;  /* 0x0000000600007202 */ /* 0x000fe20000000f00 */
[----:B------:R-:W-:-:S04]  /*10120*/  IMAD.WIDE.U32 R2, R14, c[0x0][0x490], RZ ;  /* 0x000124000e027a25 */ /* 0x000fc800078e00ff */
[----:B------:R-:W-:Y:S02]  /*10130*/  IMAD R4, R14, c[0x0][0x494], R4 ;  /* 0x000125000e047a24 */ /* 0x000fe400078e0204 */
[----:B------:R-:W-:-:S03]  /*10140*/  IMAD R9, R10, c[0x0][0x498], RZ ;  /* 0x000126000a097a24 */ /* 0x000fc600078e02ff */
[----:B------:R-:W-:Y:S01]  /*10150*/  IADD3 R3, R3, R4, RZ ;  /* 0x0000000403037210 */ /* 0x000fe20007ffe0ff */
[----:B------:R-:W-:-:S05]  /*10160*/  @P0 IMAD.HI.U32 R5, R6, c[0x0][0x4ec], RZ ;  /* 0x00013b0006050a27 */ /* 0x000fca00078e00ff */
[----:B------:R-:W-:Y:S01]  /*10170*/  @P0 SHF.R.U32.HI R0, RZ, c[0x0][0x4f0], R5 ;  /* 0x00013c00ff000a19 */ /* 0x000fe20000011605 */
[----:B------:R-:W-:-:S03]  /*10180*/  IMAD.WIDE.U32 R4, R13, c[0x0][0x498], R2 ;  /* 0x000126000d047a25 */ /* 0x000fc600078e0002 */
[C---:B------:R-:W-:Y:S01]  /*10190*/  IADD3 R7, -R0.reuse, RZ, RZ ;  /* 0x000000ff00077210 */ /* 0x040fe20007ffe1ff */
[----:B------:R-:W-:Y:S01]  /*101a0*/  IMAD R3, R13, c[0x0][0x49c], R9 ;  /* 0x000127000d037a24 */ /* 0x000fe200078e0209 */
[----:B------:R-:W-:-:S03]  /*101b0*/  IADD3 R4, P0, R0, R4, RZ ;  /* 0x0000000400047210 */ /* 0x000fc60007f1e0ff */
[----:B------:R-:W-:Y:S01]  /*101c0*/  IMAD R2, R7, c[0x0][0x4e8], R6 ;  /* 0x00013a0007027a24 */ /* 0x000fe200078e0206 */
[----:B------:R-:W-:-:S04]  /*101d0*/  SHF.R.S32.HI R6, RZ, 0x1f, R0 ;  /* 0x0000001fff067819 */ /* 0x000fc80000011400 */
[----:B------:R-:W-:Y:S02]  /*101e0*/  SHF.R.S32.HI R0, RZ, 0x1f, R2 ;  /* 0x0000001fff007819 */ /* 0x000fe40000011402 */
[----:B------:R-:W-:-:S03]  /*101f0*/  IADD3.X R5, R6, R5, R3, P0, !PT ;  /* 0x0000000506057210 */ /* 0x000fc600007fe403 */
[----:B------:R-:W-:-:S04]  /*10200*/  IMAD R0, R0, c[0x0][0x488], RZ ;  /* 0x0001220000007a24 */ /* 0x000fc800078e02ff */
[C---:B------:R-:W-:Y:S02]  /*10210*/  IMAD R0, R2.reuse, c[0x0][0x48c], R0 ;  /* 0x0001230002007a24 */ /* 0x040fe400078e0200 */
[----:B------:R-:W-:-:S05]  /*10220*/  IMAD.WIDE.U32 R2, R2, c[0x0][0x488], R4 ;  /* 0x0001220002027a25 */ /* 0x000fca00078e0004 */
[----:B------:R-:W-:Y:S02]  /*10230*/  IADD3 R0, R3, R0, RZ ;  /* 0x0000000003007210 */ /* 0x000fe40007ffe0ff */
[----:B------:R-:W-:-:S04]  /*10240*/  LEA R4, P0, R2, c[0x0][0x450], 0x2 ;  /* 0x0001140002047a11 */ /* 0x000fc800078010ff */
[----:B------:R-:W-:Y:S02]  /*10250*/  LEA.HI.X R5, R2, c[0x0][0x454], R0, 0x2, P0 ;  /* 0x0001150002057a11 */ /* 0x000fe400000f1400 */
[----:B------:R-:W-:-:S05]  /*10260*/  MOV R0, 0xff800000 ;  /* 0xff80000000007802 */ /* 0x000fca0000000f00 */
[----:B------:R1:W-:Y:S02]  /*10270*/  STG.E [R4.64], R0 ;  /* 0x0000000004007986 */ /* 0x0003e4000c101906 */
.L_x_571:
[----:B------:R-:W-:Y:S05]  /*10280*/  BSYNC B0 ;  /* 0x0000000000007941 */ /* 0x000fea0003800000 */
.L_x_570:
[----:B------:R-:W2:Y:S01]  /*10290*/  LDL R2, [R1+0x78] ;  /* 0x0000780001027983 */ /* 0x000ea20000100800 */
[----:B-1----:R-:W-:Y:S01]  /*102a0*/  MOV R0, c[0x0][0x4e8] ;  /* 0x00013a0000007a02 */ /* 0x002fe20000000f00 */
[----:B------:R-:W-:Y:S01]  /*102b0*/  IMAD R6, R10, c[0x0][0x3f0], RZ ;  /* 0x0000fc000a067a24 */ /* 0x000fe200078e02ff */
[----:B------:R-:W-:Y:S02]  /*102c0*/  SHF.R.S32.HI R9, RZ, 0x1f, R11 ;  /* 0x0000001fff097819 */ /* 0x000fe4000001140b */
[----:B------:R-:W-:Y:S01]  /*102d0*/  ISETP.NE.AND P0, PT, R0, 0x1, PT ;  /* 0x000000010000780c */ /* 0x000fe20003f05270 */
[----:B------:R-:W-:Y:S01]  /*102e0*/  IMAD R0, R8, c[0x0][0x3e8], RZ ;  /* 0x0000fa0008007a24 */ /* 0x000fe200078e02ff */
[----:B------:R-:W-:Y:S01]  /*102f0*/  LEA.HI R9, R9, R11, RZ, 0x2 ;  /* 0x0000000b09097211 */ /* 0x000fe200078f10ff */
[----:B------:R-:W-:Y:S02]  /*10300*/  IMAD R8, R13, c[0x0][0x3f4], R6 ;  /* 0x0000fd000d087a24 */ /* 0x000fe400078e0206 */
[----:B------:R-:W-:Y:S01]  /*10310*/  IMAD R5, R14, c[0x0][0x3ec], R0 ;  /* 0x0000fb000e057a24 */ /* 0x000fe200078e0200 */
[----:B------:R-:W-:-:S04]  /*10320*/  SHF.R.S32.HI R9, RZ, 0x2, R9 ;  /* 0x00000002ff097819 */ /* 0x000fc80000011409 */
[-C--:B------:R-:W-:Y:S02]  /*10330*/  IADD3 R10, R9, R12.reuse, RZ ;  /* 0x0000000c090a7210 */ /* 0x080fe40007ffe0ff */
[----:B--2---:R-:W-:Y:S01]  /*10340*/  IADD3 R4, R2, R12, RZ ;  /* 0x0000000c02047210 */ /* 0x004fe20007ffe0ff */
[----:B------:R-:W-:-:S03]  /*10350*/  IMAD.WIDE.U32 R2, R14, c[0x0][0x3e8], RZ ;  /* 0x0000fa000e027a25 */ /* 0x000fc600078e00ff */
[----:B------:R-:W-:Y:S01]  /*10360*/  MOV R0, R4 ;  /* 0x0000000400007202 */ /* 0x000fe20000000f00 */
[----:B------:R-:W-:-:S04]  /*10370*/  @P0 IMAD.HI.U32 R7, R4, c[0x0][0x4ec], RZ ;  /* 0x00013b0004070a27 */ /* 0x000fc800078e00ff */
[----:B------:R-:W-:Y:S01]  /*10380*/  IMAD.IADD R3, R3, 0x1, R5 ;  /* 0x0000000103037824 */ /* 0x000fe200078e0205 */
[----:B------:R-:W-:-:S03]  /*10390*/  @P0 SHF.R.U32.HI R0, RZ, c[0x0][0x4f0], R7 ;  /* 0x00013c00ff000a19 */ /* 0x000fc60000011607 */
[----:B------:R-:W-:Y:S01]  /*103a0*/  IMAD.WIDE.U32 R2, R13, c[0x0][0x3f0], R2 ;  /* 0x0000fc000d027a25 */ /* 0x000fe200078e0002 */
[----:B------:R-:W-:Y:S02]  /*103b0*/  SHF.R.S32.HI R6, RZ, 0x1f, R0 ;  /* 0x0000001fff067819 */ /* 0x000fe40000011400 */
[----:B------:R-:W-:Y:S02]  /*103c0*/  IADD3 R5, -R0, RZ, RZ ;  /* 0x000000ff00057210 */ /* 0x000fe40007ffe1ff */
[----:B------:R-:W-:Y:S01]  /*103d0*/  IADD3 R3, R3, R8, RZ ;  /* 0x0000000803037210 */ /* 0x000fe20007ffe0ff */
[----:B------:R-:W-:Y:S02]  /*103e0*/  IMAD R6, R6, c[0x0][0x3e0], RZ ;  /* 0x0000f80006067a24 */ /* 0x000fe400078e02ff */
[----:B------:R-:W-:Y:S02]  /*103f0*/  IMAD R4, R5, c[0x0][0x4e8], R4 ;  /* 0x00013a0005047a24 */ /* 0x000fe400078e0204 */
[----:B------:R-:W-:-:S02]  /*10400*/  IMAD R5, R0, c[0x0][0x3e4], R6 ;  /* 0x0000f90000057a24 */ /* 0x000fc400078e0206 */
[----:B------:R-:W-:Y:S01]  /*10410*/  IMAD.WIDE.U32 R2, R0, c[0x0][0x3e0], R2 ;  /* 0x0000f80000027a25 */ /* 0x000fe200078e0002 */
[----:B------:R-:W-:-:S03]  /*10420*/  SHF.R.S32.HI R0, RZ, 0x1f, R4 ;  /* 0x0000001fff007819 */ /* 0x000fc60000011404 */
[----:B------:R-:W-:Y:S02]  /*10430*/  IMAD.IADD R3, R3, 0x1, R5 ;  /* 0x0000000103037824 */ /* 0x000fe400078e0205 */
[----:B------:R-:W-:Y:S02]  /*10440*/  IMAD R0, R0, c[0x0][0x3d8], RZ ;  /* 0x0000f60000007a24 */ /* 0x000fe400078e02ff */
[----:B------:R-:W-:-:S04]  /*10450*/  IMAD.WIDE.U32 R2, R4, c[0x0][0x3d8], R2 ;  /* 0x0000f60004027a25 */ /* 0x000fc800078e0002 */
[----:B------:R-:W-:Y:S01]  /*10460*/  IMAD R4, R4, c[0x0][0x3dc], R0 ;  /* 0x0000f70004047a24 */ /* 0x000fe200078e0200 */
[----:B------:R-:W-:-:S04]  /*10470*/  LEA R11, P0, R2, c[0x0][0x380], 0x1 ;  /* 0x0000e000020b7a11 */ /* 0x000fc800078008ff */
[----:B------:R-:W-:-:S04]  /*10480*/  IADD3 R3, R3, R4, RZ ;  /* 0x0000000403037210 */ /* 0x000fc80007ffe0ff */
[----:B------:R-:W-:Y:S01]  /*10490*/  LEA.HI.X R3, R2, c[0x0][0x384], R3, 0x1, P0 ;  /* 0x0000e10002037a11 */ /* 0x000fe200000f0c03 */
[----:B------:R-:W-:Y:S05]  /*104a0*/  BRA.DIV ~URZ, `(.L_x_572) ;  /* 0x00000d727f007947 */ /* 0x000fea000b800000 */
[----:B------:R1:W2:Y:S02]  /*104b0*/  SHFL.IDX PT, R2, R3, RZ, 0x1c1f ;  /* 0x001c1fff03027589 */ /* 0x0002a400000e0000 */
.L_x_596:
[----:B------:R-:W-:Y:S05]  /*104c0*/  BRA.DIV ~URZ, `(.L_x_573) ;  /* 0x00000dc27f007947 */ /* 0x000fea000b800000 */
[----:B------:R3:W4:Y:S02]  /*104d0*/  SHFL.IDX PT, R0, R11, RZ, 0x1c1f ;  /* 0x001c1fff0b007589 */ /* 0x00072400000e0000 */
.L_x_597:
[----:B------:R-:W-:Y:S01]  /*104e0*/  MOV R12, c[0x0][0x4e8] ;  /* 0x00013a00000c7a02 */ /* 0x000fe20000000f00 */
[----:B------:R-:W-:Y:S04]  /*104f0*/  BSSY B0, `(.L_x_574) ;  /* 0x0000015000007945 */ /* 0x000fe80003800000 */
[----:B------:R-:W-:-:S05]  /*10500*/  IMAD R12, R12, c[0x0][0x388], RZ ;  /* 0x0000e2000c0c7a24 */ /* 0x000fca00078e02ff */
[----:B------:R-:W-:-:S13]  /*10510*/  ISETP.GE.AND P0, PT, R10, R12, PT ;  /* 0x0000000c0a00720c */ /* 0x000fda0003f06270 */
[----:B------:R-:W-:Y:S05]  /*10520*/  @P0 BRA `(.L_x_575) ;  /* 0x0000011000000947 */ /* 0x000fea0003800000 */
[----:B------:R-:W5:Y:S04]  /*10530*/  LDL.64 R18, [R1+0x38] ;  /* 0x0000380001127983 */ /* 0x000f680000100a00 */
[----:B---3--:R-:W3:Y:S04]  /*10540*/  LDL R15, [R1+0x40] ;  /* 0x00004000010f7983 */ /* 0x008ee80000100800 */
[----:B----4-:R-:W4:Y:S04]  /*10550*/  LDL R13, [R1+0x44] ;  /* 0x00004400010d7983 */ /* 0x010f280000100800 */
[----:B--2---:R-:W2:Y:S04]  /*10560*/  LDL R16, [R1+0x70] ;  /* 0x0000700001107983 */ /* 0x004ea80000100800 */
[----:B------:R-:W2:Y:S01]  /*10570*/  LDL R14, [R1+0x6c] ;  /* 0x00006c00010e7983 */ /* 0x000ea20000100800 */
[----:B-----5:R-:W-:-:S02]  /*10580*/  ISETP.GE.AND P2, PT, R18, c[0x0][0x3c8], PT ;  /* 0x0000f20012007a0c */ /* 0x020fc40003f46270 */
[----:B---3--:R-:W-:Y:S02]  /*10590*/  ISETP.GE.AND P1, PT, R15, c[0x0][0x3c8], PT ;  /* 0x0000f2000f007a0c */ /* 0x008fe40003f26270 */
[----:B----4-:R-:W-:-:S09]  /*105a0*/  ISETP.GE.AND P0, PT, R13, c[0x0][0x3c8], PT ;  /* 0x0000f2000d007a0c */ /* 0x010fd20003f06270 */
[CC--:B------:R-:W-:Y:S02]  /*105b0*/  @!P2 LEA R8, P5, R18.reuse, R0.reuse, 0x1 ;  /* 0x000000001208a211 */ /* 0x0c0fe400078a08ff */
[----:B------:R-:W-:Y:S02]  /*105c0*/  @!P1 LEA R6, P4, R15, R0, 0x1 ;  /* 0x000000000f069211 */ /* 0x000fe400078808ff */
[----:B------:R-:W-:Y:S02]  /*105d0*/  @!P2 LEA.HI.X R9, R18, R2, R19, 0x1, P5 ;  /* 0x000000021209a211 */ /* 0x000fe400028f0c13 */
[----:B------:R-:W-:Y:S02]  /*105e0*/  @!P0 LEA R4, P3, R13, R0, 0x1 ;  /* 0x000000000d048211 */ /* 0x000fe400078608ff */
[-C--:B--2---:R-:W-:Y:S02]  /*105f0*/  @!P1 LEA.HI.X R7, R15, R2.reuse, R16, 0x1, P4 ;  /* 0x000000020f079211 */ /* 0x084fe400020f0c10 */
[----:B------:R-:W-:Y:S01]  /*10600*/  @!P0 LEA.HI.X R5, R13, R2, R14, 0x1, P3 ;  /* 0x000000020d058211 */ /* 0x000fe200018f0c0e */
[----:B------:R2:W-:Y:S04]  /*10610*/  @!P2 ST.E.128 [R8.64], RZ ;  /* 0x000000ff0800a985 */ /* 0x0005e8000c101d06 */
[----:B------:R2:W-:Y:S04]  /*10620*/  @!P1 ST.E.128 [R6.64], RZ ;  /* 0x000000ff06009985 */ /* 0x0005e8000c101d06 */
[----:B------:R2:W-:Y:S02]  /*10630*/  @!P0 ST.E.128 [R4.64], RZ ;  /* 0x000000ff04008985 */ /* 0x0005e4000c101d06 */
.L_x_575:
[----:B------:R-:W-:Y:S05]  /*10640*/  BSYNC B0 ;  /* 0x0000000000007941 */ /* 0x000fea0003800000 */
.L_x_574:
[----:B------:R-:W-:Y:S05]  /*10650*/  BRA.DIV ~URZ, `(.L_x_576) ;  /* 0x00000c927f007947 */ /* 0x000fea000b800000 */
[----:B--2---:R2:W1:Y:S04]  /*10660*/  SHFL.IDX PT, R2, R3, 0x1, 0x1c1f ;  /* 0x003c1f0003027f89 */ /* 0x00446800000e0000 */
[----:B----4-:R2:W4:Y:S02]  /*10670*/  SHFL.IDX PT, R0, R11, 0x1, 0x1c1f ;  /* 0x003c1f000b007f89 */ /* 0x01052400000e0000 */
.L_x_598:
        /* <DEDUP_REMOVED lines=8> */
[----:B------:R-:W4:Y:S01]  /*10700*/  LDL R14, [R1+0x6c] ;  /* 0x00006c00010e7983 */ /* 0x000f220000100800 */
[----:B-----5:R-:W-:-:S02]  /*10710*/  ISETP.GE.AND P2, PT, R18, c[0x0][0x3c8], PT ;  /* 0x0000f20012007a0c */ /* 0x020fc40003f46270 */
[----:B--2---:R-:W-:Y:S02]  /*10720*/  ISETP.GE.AND P1, PT, R15, c[0x0][0x3c8], PT ;  /* 0x0000f2000f007a0c */ /* 0x004fe40003f26270 */
[----:B---3--:R-:W-:-:S09]  /*10730*/  ISETP.GE.AND P0, PT, R13, c[0x0][0x3c8], PT ;  /* 0x0000f2000d007a0c */ /* 0x008fd20003f06270 */
[CC--:B------:R-:W-:Y:S02]  /*10740*/  @!P2 LEA R8, P5, R18.reuse, R0.reuse, 0x1 ;  /* 0x000000001208a211 */ /* 0x0c0fe400078a08ff */
[----:B------:R-:W-:Y:S02]  /*10750*/  @!P1 LEA R6, P4, R15, R0, 0x1 ;  /* 0x000000000f069211 */ /* 0x000fe400078808ff */
[----:B-1----:R-:W-:Y:S02]  /*10760*/  @!P2 LEA.HI.X R9, R18, R2, R19, 0x1, P5 ;  /* 0x000000021209a211 */ /* 0x002fe400028f0c13 */
[----:B------:R-:W-:Y:S02]  /*10770*/  @!P0 LEA R4, P3, R13, R0, 0x1 ;  /* 0x000000000d048211 */ /* 0x000fe400078608ff */
[-C--:B----4-:R-:W-:Y:S02]  /*10780*/  @!P1 LEA.HI.X R7, R15, R2.reuse, R16, 0x1, P4 ;  /* 0x000000020f079211 */ /* 0x090fe400020f0c10 */
[----:B------:R-:W-:Y:S01]  /*10790*/  @!P0 LEA.HI.X R5, R13, R2, R14, 0x1, P3 ;  /* 0x000000020d058211 */ /* 0x000fe200018f0c0e */
[----:B------:R1:W-:Y:S04]  /*107a0*/  @!P2 ST.E.128 [R8.64], RZ ;  /* 0x000000ff0800a985 */ /* 0x0003e8000c101d06 */
[----:B------:R1:W-:Y:S04]  /*107b0*/  @!P1 ST.E.128 [R6.64], RZ ;  /* 0x000000ff06009985 */ /* 0x0003e8000c101d06 */
[----:B------:R1:W-:Y:S02]  /*107c0*/  @!P0 ST.E.128 [R4.64], RZ ;  /* 0x000000ff04008985 */ /* 0x0003e4000c101d06 */
.L_x_578:
[----:B------:R-:W-:Y:S05]  /*107d0*/  BSYNC B0 ;  /* 0x0000000000007941 */ /* 0x000fea0003800000 */
.L_x_577:
[----:B------:R-:W-:Y:S05]  /*107e0*/  BRA.DIV ~URZ, `(.L_x_579) ;  /* 0x00000bc27f007947 */ /* 0x000fea000b800000 */
[----:B-1----:R1:W2:Y:S02]  /*107f0*/  SHFL.IDX PT, R2, R3, 0x2, 0x1c1f ;  /* 0x005c1f0003027f89 */ /* 0x0022a400000e0000 */
.L_x_599:
[----:B------:R-:W-:Y:S05]  /*10800*/  BRA.DIV ~URZ, `(.L_x_580) ;  /* 0x00000c127f007947 */ /* 0x000fea000b800000 */
[----:B----4-:R4:W1:Y:S02]  /*10810*/  SHFL.IDX PT, R0, R11, 0x2, 0x1c1f ;  /* 0x005c1f000b007f89 */ /* 0x01086400000e0000 */
.L_x_600:
[----:B------:R-:W-:Y:S01]  /*10820*/  IADD3 R4, R10, 0x40, RZ ;  /* 0x000000400a047810 */ /* 0x000fe20007ffe0ff */
[----:B------:R-:W-:Y:S03]  /*10830*/  BSSY B0, `(.L_x_581) ;  /* 0x0000014000007945 */ /* 0x000fe60003800000 */
        /* <DEDUP_REMOVED lines=10> */
[CC--:B-1----:R-:W-:Y:S02]  /*108e0*/  @!P2 LEA R8, P5, R18.reuse, R0.reuse, 0x1 ;  /* 0x000000001208a211 */ /* 0x0c2fe400078a08ff */
        /* <DEDUP_REMOVED lines=8> */
.L_x_582:
[----:B------:R-:W-:Y:S05]  /*10970*/  BSYNC B0 ;  /* 0x0000000000007941 */ /* 0x000fea0003800000 */
.L_x_581:
[----:B------:R-:W-:Y:S05]  /*10980*/  BRA.DIV ~URZ, `(.L_x_583) ;  /* 0x00000af27f007947 */ /* 0x000fea000b800000 */
[----:B--2---:R2:W3:Y:S04]  /*10990*/  SHFL.IDX PT, R2, R3, 0x3, 0x1c1f ;  /* 0x007c1f0003027f89 */ /* 0x0044e800000e0000 */
[----:B-1----:R2:W1:Y:S02]  /*109a0*/  SHFL.IDX PT, R0, R11, 0x3, 0x1c1f ;  /* 0x007c1f000b007f89 */ /* 0x00246400000e0000 */
.L_x_601:
[----:B------:R-:W-:-:S04]  /*109b0*/  IADD3 R10, R10, 0x60, RZ ;  /* 0x000000600a0a7810 */ /* 0x000fc80007ffe0ff */
[----:B------:R-:W-:-:S13]  /*109c0*/  ISETP.GE.AND P0, PT, R10, R12, PT ;  /* 0x0000000c0a00720c */ /* 0x000fda0003f06270 */
[----:B------:R-:W-:Y:S05]  /*109d0*/  @P0 BRA `(.L_x_569) ;  /* 0x0000011000000947 */ /* 0x000fea0003800000 */
[----:B------:R-:W5:Y:S04]  /*109e0*/  LDL.64 R16, [R1+0x38] ;  /* 0x0000380001107983 */ /* 0x000f680000100a00 */
[----:B--2---:R-:W2:Y:S04]  /*109f0*/  LDL R13, [R1+0x40] ;  /* 0x00004000010d7983 */ /* 0x004ea80000100800 */
[----:B----4-:R-:W4:Y:S04]  /*10a00*/  LDL R3, [R1+0x44] ;  /* 0x0000440001037983 */ /* 0x010f280000100800 */
[----:B---3--:R-:W3:Y:S04]  /*10a10*/  LDL R14, [R1+0x70] ;  /* 0x00007000010e7983 */ /* 0x008ee80000100800 */
[----:B------:R-:W3:Y:S01]  /*10a20*/  LDL R11, [R1+0x6c] ;  /* 0x00006c00010b7983 */ /* 0x000ee20000100800 */
[----:B-----5:R-:W-:-:S02]  /*10a30*/  ISETP.GE.AND P2, PT, R16, c[0x0][0x3c8], PT ;  /* 0x0000f20010007a0c */ /* 0x020fc40003f46270 */
[----:B--2---:R-:W-:Y:S02]  /*10a40*/  ISETP.GE.AND P1, PT, R13, c[0x0][0x3c8], PT ;  /* 0x0000f2000d007a0c */ /* 0x004fe40003f26270 */
[----:B----4-:R-:W-:-:S09]  /*10a50*/  ISETP.GE.AND P0, PT, R3, c[0x0][0x3c8], PT ;  /* 0x0000f20003007a0c */ /* 0x010fd20003f06270 */
[CC--:B-1----:R-:W-:Y:S02]  /*10a60*/  @!P2 LEA R8, P5, R16.reuse, R0.reuse, 0x1 ;  /* 0x000000001008a211 */ /* 0x0c2fe400078a08ff */
[----:B------:R-:W-:Y:S02]  /*10a70*/  @!P1 LEA R6, P4, R13, R0, 0x1 ;  /* 0x000000000d069211 */ /* 0x000fe400078808ff */
[----:B------:R-:W-:Y:S02]  /*10a80*/  @!P2 LEA.HI.X R9, R16, R2, R17, 0x1, P5 ;  /* 0x000000021009a211 */ /* 0x000fe400028f0c11 */
[----:B------:R-:W-:Y:S02]  /*10a90*/  @!P0 LEA R4, P3, R3, R0, 0x1 ;  /* 0x0000000003048211 */ /* 0x000fe400078608ff */
[-C--:B---3--:R-:W-:Y:S02]  /*10aa0*/  @!P1 LEA.HI.X R7, R13, R2.reuse, R14, 0x1, P4 ;  /* 0x000000020d079211 */ /* 0x088fe400020f0c0e */
[----:B------:R-:W-:Y:S01]  /*10ab0*/  @!P0 LEA.HI.X R5, R3, R2, R11, 0x1, P3 ;  /* 0x0000000203058211 */ /* 0x000fe200018f0c0b */
[----:B------:R1:W-:Y:S04]  /*10ac0*/  @!P2 ST.E.128 [R8.64], RZ ;  /* 0x000000ff0800a985 */ /* 0x0003e8000c101d06 */
[----:B------:R1:W-:Y:S04]  /*10ad0*/  @!P1 ST.E.128 [R6.64], RZ ;  /* 0x000000ff06009985 */ /* 0x0003e8000c101d06 */
[----:B------:R1:W-:Y:S02]  /*10ae0*/  @!P0 ST.E.128 [R4.64], RZ ;  /* 0x000000ff04008985 */ /* 0x0003e4000c101d06 */
.L_x_569:
[----:B----4-:R-:W-:Y:S05]  /*10af0*/  BSYNC B1 ;  /* 0x0000000000017941 */ /* 0x010fea0003800000 */
.L_x_560:
[----:B-1----:R-:W4:Y:S02]  /*10b00*/  LDL R0, [R1+0x7c] ;  /* 0x00007c0001007983 */ /* 0x002f240000100800 */
[----:B----4-:R-:W-:-:S13]  /*10b10*/  ISETP.NE.AND P0, PT, R0, RZ, PT ;  /* 0x000000ff0000720c */ /* 0x010fda0003f05270 */
[----:B------:R-:W-:Y:S01]  /*10b20*/  @P0 WARPSYNC 0xffffffff ;  /* 0xffffffff00000948 */ /* 0x000fe20003800000 */
[----:B------:R-:W-:Y:S06]  /*10b30*/  @P0 BAR.SYNC.DEFER_BLOCKING 0x5, 0x80 ;  /* 0x0142000000000b1d */ /* 0x000fec0000010000 */
[----:B------:R-:W1:Y:S04]  /*10b40*/  @P0 LDS R0, [0xc100] ;  /* 0x00c10000ff000984 */ /* 0x000e680000000800 */
[----:B-1----:R1:W-:Y:S04]  /*10b50*/  @P0 STL [R1+0x74], R0 ;  /* 0x0000740001000387 */ /* 0x0023e80000100800 */
[----:B------:R-:W-:Y:S06]  /*10b60*/  @P0 BAR.ARV 0x4, 0x80 ;  /* 0x0102000000000b1d */ /* 0x000fec0000002000 */
[----:B------:R-:W-:Y:S05]  /*10b70*/  @P0 BRA `(.L_x_584) ;  /* 0x0000007000000947 */ /* 0x000fea0003800000 */
[----:B------:R-:W-:Y:S05]  /*10b80*/  BRA.DIV ~URZ, `(.L_x_585) ;  /* 0x000009b27f007947 */ /* 0x000fea000b800000 */
[----:B-1----:R1:W4:Y:S02]  /*10b90*/  SHFL.IDX PT, R0, R60, RZ, 0x1f ;  /* 0x00001fff3c007589 */ /* 0x00232400000e0000 */
.L_x_602:
[----:B------:R-:W-:Y:S01]  /*10ba0*/  WARPSYNC 0xffffffff ;  /* 0xffffffff00007948 */ /* 0x000fe20003800000 */
[----:B------:R-:W-:Y:S06]  /*10bb0*/  BAR.SYNC.DEFER_BLOCKING 0x4, 0x80 ;  /* 0x0102000000007b1d */ /* 0x000fec0000010000 */
[----:B----4-:R4:W-:Y:S04]  /*10bc0*/  STL [R1+0x74], R0 ;  /* 0x0000740001007387 */ /* 0x0109e80000100800 */
[----:B------:R4:W-:Y:S04]  /*10bd0*/  @!P6 STS [0xc100], R60 ;  /* 0x00c1003cff00e388 */ /* 0x0009e80000000800 */
[----:B------:R-:W-:Y:S06]  /*10be0*/  BAR.ARV 0x5, 0x80 ;  /* 0x0142000000007b1d */ /* 0x000fec0000002000 */
.L_x_584:
[----:B-1--4-:R-:W4:Y:S02]  /*10bf0*/  LDL R0, [R1+0x74] ;  /* 0x0000740001007983 */ /* 0x012f240000100800 */
[----:B----4-:R-:W-:-:S13]  /*10c00*/  ISETP.GE.AND P0, PT, R0, c[0x0][0x538], PT ;  /* 0x00014e0000007a0c */ /* 0x010fda0003f06270 */
[----:B--23-5:R-:W-:Y:S01]  /*10c10*/  @P0 CALL.REL.NOINC `(.L_x_586) ;  /* 0x0000001000000944 */ /* 0x02cfe20003c00000 */
[----:B------:R-:W-:Y:S05]  /*10c20*/  BRA `(.L_x_587) ;  /* 0xfffefe0000007947 */ /* 0x000fea000383ffff */
.L_x_586:
[----:B------:R-:W-:Y:S05]  /*10c30*/  EXIT ;  /* 0x000000000000794d */ /* 0x000fea0003800000 */
.L_x_538:
[----:B------:R-:W-:Y:S01]  /*10c40*/  IMAD.MOV.U32 R7, RZ, RZ, R10 ;  /* 0x000000ffff077224 */ /* 0x000fe200078e000a */
[----:B--2---:R-:W-:Y:S01]  /*10c50*/  MOV R4, RZ ;  /* 0x000000ff00047202 */ /* 0x004fe20000000f00 */
[----:B------:R-:W-:Y:S01]  /*10c60*/  IMAD.MOV.U32 R0, RZ, RZ, 0x1c1f ;  /* 0x00001c1fff007424 */ /* 0x000fe200078e00ff */
[----:B------:R-:W-:Y:S02]  /*10c70*/  MOV R5, 0x10c90 ;  /* 0x00010c9000057802 */ /* 0x000fe40000000f00 */
[----:B------:R-:W-:Y:S05]  /*10c80*/  CALL.REL.NOINC `($__internal_1_$__cuda_sm70_shflsync_idx_p) ;  /* 0x0000095000007944 */ /* 0x000fea0003c00000 */
[----:B------:R-:W-:Y:S01]  /*10c90*/  MOV R2, R0 ;  /* 0x0000000000027202 */ /* 0x000fe20000000f00 */
[----:B------:R-:W-:Y:S05]  /*10ca0*/  BRA `(.L_x_588) ;  /* 0xffff0b6000007947 */ /* 0x000fea000383ffff */
.L_x_539:
[----:B------:R-:W-:Y:S01]  /*10cb0*/  IMAD.MOV.U32 R7, RZ, RZ, R12 ;  /* 0x000000ffff077224 */ /* 0x000fe200078e000c */
[----:B--2---:R-:W-:Y:S01]  /*10cc0*/  MOV R4, RZ ;  /* 0x000000ff00047202 */ /* 0x004fe20000000f00 */
[----:B------:R-:W-:Y:S01]  /*10cd0*/  IMAD.MOV.U32 R0, RZ, RZ, 0x1c1f ;  /* 0x00001c1fff007424 */ /* 0x000fe200078e00ff */
[----:B------:R-:W-:Y:S02]  /*10ce0*/  MOV R5, 0x10d00 ;  /* 0x00010d0000057802 */ /* 0x000fe40000000f00 */
[----:B-1-3--:R-:W-:Y:S05]  /*10cf0*/  CALL.REL.NOINC `($__internal_1_$__cuda_sm70_shflsync_idx_p) ;  /* 0x000008e000007944 */ /* 0x00afea0003c00000 */
[----:B------:R-:W-:Y:S05]  /*10d00*/  BRA `(.L_x_589) ;  /* 0xffff0b2000007947 */ /* 0x000fea000383ffff */
.L_x_542:
[----:B--2---:R-:W-:Y:S01]  /*10d10*/  IMAD.MOV.U32 R7, RZ, RZ, R10 ;  /* 0x000000ffff077224 */ /* 0x004fe200078e000a */
[----:B------:R-:W-:Y:S01]  /*10d20*/  MOV R4, 0x1 ;  /* 0x0000000100047802 */ /* 0x000fe20000000f00 */
[----:B----4-:R-:W-:Y:S01]  /*10d30*/  IMAD.MOV.U32 R0, RZ, RZ, 0x1c1f ;  /* 0x00001c1fff007424 */ /* 0x010fe200078e00ff */
[----:B------:R-:W-:-:S02]  /*10d40*/  MOV R5, 0x10d60 ;  /* 0x00010d6000057802 */ /* 0x000fc40000000f00 */
[----:B-1-3--:R-:W-:Y:S05]  /*10d50*/  CALL.REL.NOINC `($__internal_1_$__cuda_sm70_shflsync_idx_p) ;  /* 0x0000088000007944 */ /* 0x00afea0003c00000 */
[----:B------:R-:W-:Y:S01]  /*10d60*/  IMAD.MOV.U32 R2, RZ, RZ, R0 ;  /* 0x000000ffff027224 */ /* 0x000fe200078e0000 */
[----:B------:R-:W-:Y:S01]  /*10d70*/  MOV R4, 0x1 ;  /* 0x0000000100047802 */ /* 0x000fe20000000f00 */
[----:B------:R-:W-:Y:S01]  /*10d80*/  IMAD.MOV.U32 R7, RZ, RZ, R12 ;  /* 0x000000ffff077224 */ /* 0x000fe200078e000c */
[----:B------:R-:W-:-:S02]  /*10d90*/  MOV R0, 0x1c1f ;  /* 0x00001c1f00007802 */ /* 0x000fc40000000f00 */
[----:B------:R-:W-:Y:S02]  /*10da0*/  MOV R5, 0x10dc0 ;  /* 0x00010dc000057802 */ /* 0x000fe40000000f00 */
[----:B------:R-:W-:Y:S05]  /*10db0*/  CALL.REL.NOINC `($__internal_1_$__cuda_sm70_shflsync_idx_p) ;  /* 0x0000082000007944 */ /* 0x000fea0003c00000 */
[----:B------:R-:W-:Y:S05]  /*10dc0*/  BRA `(.L_x_590) ;  /* 0xffff0c4000007947 */ /* 0x000fea000383ffff */
.L_x_545:
[----:B-1----:R-:W-:Y:S01]  /*10dd0*/  IMAD.MOV.U32 R7, RZ, RZ, R10 ;  /* 0x000000ffff077224 */ /* 0x002fe200078e000a */
[----:B------:R-:W-:Y:S01]  /*10de0*/  MOV R4, 0x2 ;  /* 0x0000000200047802 */ /* 0x000fe20000000f00 */
[----:B--2---:R-:W-:Y:S01]  /*10df0*/  IMAD.MOV.U32 R0, RZ, RZ, 0x1c1f ;  /* 0x00001c1fff007424 */ /* 0x004fe200078e00ff */
[----:B------:R-:W-:Y:S02]  /*10e00*/  MOV R5, 0x10e20 ;  /* 0x00010e2000057802 */ /* 0x000fe40000000f00 */
[----:B---3--:R-:W-:Y:S05]  /*10e10*/  CALL.REL.NOINC `($__internal_1_$__cuda_sm70_shflsync_idx_p) ;  /* 0x000007c000007944 */ /* 0x008fea0003c00000 */
[----:B------:R-:W-:Y:S01]  /*10e20*/  MOV R2, R0 ;  /* 0x0000000000027202 */ /* 0x000fe20000000f00 */
[----:B------:R-:W-:Y:S05]  /*10e30*/  BRA `(.L_x_591) ;  /* 0xffff0d9000007947 */ /* 0x000fea000383ffff */
.L_x_546:
[----:B------:R-:W-:Y:S01]  /*10e40*/  IMAD.MOV.U32 R7, RZ, RZ, R12 ;  /* 0x000000ffff077224 */ /* 0x000fe200078e000c */
[----:B------:R-:W-:Y:S01]  /*10e50*/  MOV R4, 0x2 ;  /* 0x0000000200047802 */ /* 0x000fe20000000f00 */
[----:B--2---:R-:W-:Y:S01]  /*10e60*/  IMAD.MOV.U32 R0, RZ, RZ, 0x1c1f ;  /* 0x00001c1fff007424 */ /* 0x004fe200078e00ff */
[----:B------:R-:W-:Y:S02]  /*10e70*/  MOV R5, 0x10e90 ;  /* 0x00010e9000057802 */ /* 0x000fe40000000f00 */
[----:B-1-34-:R-:W-:Y:S05]  /*10e80*/  CALL.REL.NOINC `($__internal_1_$__cuda_sm70_shflsync_idx_p) ;  /* 0x0000075000007944 */ /* 0x01afea0003c00000 */
[----:B------:R-:W-:Y:S05]  /*10e90*/  BRA `(.L_x_592) ;  /* 0xffff0d5000007947 */ /* 0x000fea000383ffff */
.L_x_549:
[----:B-1----:R-:W-:Y:S01]  /*10ea0*/  IMAD.MOV.U32 R7, RZ, RZ, R10 ;  /* 0x000000ffff077224 */ /* 0x002fe200078e000a */
[----:B------:R-:W-:Y:S01]  /*10eb0*/  MOV R4, 0x3 ;  /* 0x0000000300047802 */ /* 0x000fe20000000f00 */
[----:B------:R-:W-:Y:S01]  /*10ec0*/  IMAD.MOV.U32 R0, RZ, RZ, 0x1c1f ;  /* 0x00001c1fff007424 */ /* 0x000fe200078e00ff */
[----:B------:R-:W-:-:S02]  /*10ed0*/  MOV R5, 0x10ef0 ;  /* 0x00010ef000057802 */ /* 0x000fc40000000f00 */
[----:B--234-:R-:W-:Y:S05]  /*10ee0*/  CALL.REL.NOINC `($__internal_1_$__cuda_sm70_shflsync_idx_p) ;  /* 0x000006f000007944 */ /* 0x01cfea0003c00000 */
[----:B------:R-:W-:Y:S01]  /*10ef0*/  IMAD.MOV.U32 R2, RZ, RZ, R0 ;  /* 0x000000ffff027224 */ /* 0x000fe200078e0000 */
[----:B------:R-:W-:Y:S01]  /*10f00*/  MOV R4, 0x3 ;  /* 0x0000000300047802 */ /* 0x000fe20000000f00 */
[----:B------:R-:W-:Y:S01]  /*10f10*/  IMAD.MOV.U32 R7, RZ, RZ, R12 ;  /* 0x000000ffff077224 */ /* 0x000fe200078e000c */
[----:B------:R-:W-:-:S02]  /*10f20*/  MOV R0, 0x1c1f ;  /* 0x00001c1f00007802 */ /* 0x000fc40000000f00 */
[----:B------:R-:W-:Y:S02]  /*10f30*/  MOV R5, 0x10f50 ;  /* 0x00010f5000057802 */ /* 0x000fe40000000f00 */
[----:B------:R-:W-:Y:S05]  /*10f40*/  CALL.REL.NOINC `($__internal_1_$__cuda_sm70_shflsync_idx_p) ;  /* 0x0000069000007944 */ /* 0x000fea0003c00000 */
[----:B------:R-:W-:Y:S05]  /*10f50*/  BRA `(.L_x_593) ;  /* 0xffff0e6000007947 */ /* 0x000fea000383ffff */
.L_x_556:
[----:B---3--:R1:W5:Y:S01]  /*10f60*/  LDL R0, [R1+0x20] ;  /* 0x0000200001007983 */ /* 0x0083620000100800 */
[----:B------:R-:W-:Y:S02]  /*10f70*/  MOV R3, 0x2 ;  /* 0x0000000200037802 */ /* 0x000fe40000000f00 */
[----:B------:R-:W-:Y:S02]  /*10f80*/  MOV R2, 0x10fa0 ;  /* 0x00010fa000027802 */ /* 0x000fe40000000f00 */
[----:B-1---5:R-:W-:Y:S05]  /*10f90*/  CALL.REL.NOINC `($__internal_0_$__cuda_sm70_shflsync_bfly_p) ;  /* 0x0000060000007944 */ /* 0x022fea0003c00000 */
[----:B------:R-:W-:Y:S01]  /*10fa0*/  MOV R4, R8 ;  /* 0x0000000800047202 */ /* 0x000fe20000000f00 */
[----:B------:R-:W-:Y:S05]  /*10fb0*/  BRA `(.L_x_594) ;  /* 0xffffd25000007947 */ /* 0x000fea000383ffff */
.L_x_557:
[----:B------:R-:W-:Y:S01]  /*10fc0*/  IMAD.MOV.U32 R0, RZ, RZ, R4 ;  /* 0x000000ffff007224 */ /* 0x000fe200078e0004 */
[----:B------:R-:W-:Y:S02]  /*10fd0*/  MOV R3, 0x1 ;  /* 0x0000000100037802 */ /* 0x000fe40000000f00 */
[----:B------:R-:W-:Y:S02]  /*10fe0*/  MOV R2, 0x11000 ;  /* 0x0001100000027802 */ /* 0x000fe40000000f00 */
[----:B------:R-:W-:Y:S05]  /*10ff0*/  CALL.REL.NOINC `($__internal_0_$__cuda_sm70_shflsync_bfly_p) ;  /* 0x000005a000007944 */ /* 0x000fea0003c00000 */
[----:B------:R1:W5:Y:S01]  /*11000*/  LDL R0, [R1+0x24] ;  /* 0x0000240001007983 */ /* 0x0003620000100800 */
[----:B------:R-:W-:Y:S01]  /*11010*/  FADD.FTZ R4, R4, R8 ;  /* 0x0000000804047221 */ /* 0x000fe20000010000 */
[----:B------:R-:W-:Y:S02]  /*11020*/  MOV R3, 0x2 ;  /* 0x0000000200037802 */ /* 0x000fe40000000f00 */
[----:B------:R-:W-:-:S02]  /*11030*/  MOV R2, 0x11050 ;  /* 0x0001105000027802 */ /* 0x000fc40000000f00 */
[----:B-1---5:R-:W-:Y:S05]  /*11040*/  CALL.REL.NOINC `($__internal_0_$__cuda_sm70_shflsync_bfly_p) ;  /* 0x0000055000007944 */ /* 0x022fea0003c00000 */
[----:B------:R-:W2:Y:S01]  /*11050*/  LDL.LU R0, [R1+0x24] ;  /* 0x0000240001007983 */ /* 0x000ea20000300800 */
[----:B------:R-:W-:-:S02]  /*11060*/  MOV R3, 0x1 ;  /* 0x0000000100037802 */ /* 0x000fc40000000f00 */
[----:B------:R-:W-:Y:S01]  /*11070*/  MOV R2, 0x110b0 ;  /* 0x000110b000027802 */ /* 0x000fe20000000f00 */
[----:B--2---:R-:W-:-:S05]  /*11080*/  FADD.FTZ R5, R0, R8 ;  /* 0x0000000800057221 */ /* 0x004fca0000010000 */
[----:B------:R-:W-:Y:S02]  /*11090*/  MOV R0, R5 ;  /* 0x0000000500007202 */ /* 0x000fe40000000f00 */
[----:B------:R-:W-:Y:S05]  /*110a0*/  CALL.REL.NOINC `($__internal_0_$__cuda_sm70_shflsync_bfly_p) ;  /* 0x000004f000007944 */ /* 0x000fea0003c00000 */
[----:B------:R1:W5:Y:S01]  /*110b0*/  LDL R0, [R1+0x28] ;  /* 0x0000280001007983 */ /* 0x0003620000100800 */
[----:B------:R-:W-:Y:S01]  /*110c0*/  FADD.FTZ R5, R5, R8 ;  /* 0x0000000805057221 */ /* 0x000fe20000010000 */
[----:B------:R-:W-:Y:S02]  /*110d0*/  MOV R3, 0x2 ;  /* 0x0000000200037802 */ /* 0x000fe40000000f00 */
[----:B------:R-:W-:Y:S02]  /*110e0*/  MOV R2, 0x11100 ;  /* 0x0001110000027802 */ /* 0x000fe40000000f00 */
[----:B-1---5:R-:W-:Y:S05]  /*110f0*/  CALL.REL.NOINC `($__internal_0_$__cuda_sm70_shflsync_bfly_p) ;  /* 0x000004a000007944 */ /* 0x022fea0003c00000 */
[----:B------:R-:W2:Y:S01]  /*11100*/  LDL.LU R0, [R1+0x28] ;  /* 0x0000280001007983 */ /* 0x000ea20000300800 */
[----:B------:R-:W-:Y:S02]  /*11110*/  MOV R3, 0x1 ;  /* 0x0000000100037802 */ /* 0x000fe40000000f00 */
        /* <DEDUP_REMOVED lines=15> */
[----:B------:R-:W-:Y:S05]  /*11210*/  BRA `(.L_x_595) ;  /* 0xffffd12000007947 */ /* 0x000fea000383ffff */
.L_x_572:
[----:B------:R-:W-:Y:S01]  /*11220*/  IMAD.MOV.U32 R7, RZ, RZ, R3 ;  /* 0x000000ffff077224 */ /* 0x000fe200078e0003 */
[----:B------:R-:W-:Y:S01]  /*11230*/  MOV R4, RZ ;  /* 0x000000ff00047202 */ /* 0x000fe20000000f00 */
[----:B------:R-:W-:Y:S01]  /*11240*/  IMAD.MOV.U32 R0, RZ, RZ, 0x1c1f ;  /* 0x00001c1fff007424 */ /* 0x000fe200078e00ff */
[----:B------:R-:W-:Y:S02]  /*11250*/  MOV R5, 0x11270 ;  /* 0x0001127000057802 */ /* 0x000fe40000000f00 */
[----:B------:R-:W-:Y:S05]  /*11260*/  CALL.REL.NOINC `($__internal_1_$__cuda_sm70_shflsync_idx_p) ;  /* 0x0000037000007944 */ /* 0x000fea0003c00000 */
[----:B------:R-:W-:Y:S01]  /*11270*/  MOV R2, R0 ;  /* 0x0000000000027202 */ /* 0x000fe20000000f00 */
[----:B------:R-:W-:Y:S05]  /*11280*/  BRA `(.L_x_596) ;  /* 0xfffff23000007947 */ /* 0x000fea000383ffff */
.L_x_573:
[----:B------:R-:W-:Y:S01]  /*11290*/  IMAD.MOV.U32 R7, RZ, RZ, R11 ;  /* 0x000000ffff077224 */ /* 0x000fe200078e000b */
[----:B------:R-:W-:Y:S01]  /*112a0*/  MOV R4, RZ ;  /* 0x000000ff00047202 */ /* 0x000fe20000000f00 */
[----:B------:R-:W-:Y:S01]  /*112b0*/  IMAD.MOV.U32 R0, RZ, RZ, 0x1c1f ;  /* 0x00001c1fff007424 */ /* 0x000fe200078e00ff */
[----:B------:R-:W-:Y:S02]  /*112c0*/  MOV R5, 0x112e0 ;  /* 0x000112e000057802 */ /* 0x000fe40000000f00 */
[----:B-12---:R-:W-:Y:S05]  /*112d0*/  CALL.REL.NOINC `($__internal_1_$__cuda_sm70_shflsync_idx_p) ;  /* 0x0000030000007944 */ /* 0x006fea0003c00000 */
[----:B------:R-:W-:Y:S05]  /*112e0*/  BRA `(.L_x_597) ;  /* 0xfffff1f000007947 */ /* 0x000fea000383ffff */
.L_x_576:
        /* <DEDUP_REMOVED lines=12> */
.L_x_579:
[----:B-1----:R-:W-:Y:S01]  /*113b0*/  IMAD.MOV.U32 R7, RZ, RZ, R3 ;  /* 0x000000ffff077224 */ /* 0x002fe200078e0003 */
[----:B------:R-:W-:Y:S01]  /*113c0*/  MOV R4, 0x2 ;  /* 0x0000000200047802 */ /* 0x000fe20000000f00 */
[----:B----4-:R-:W-:Y:S01]  /*113d0*/  IMAD.MOV.U32 R0, RZ, RZ, 0x1c1f ;  /* 0x00001c1fff007424 */ /* 0x010fe200078e00ff */
[----:B------:R-:W-:Y:S02]  /*113e0*/  MOV R5, 0x11400 ;  /* 0x0001140000057802 */ /* 0x000fe40000000f00 */
[----:B--23--:R-:W-:Y:S05]  /*113f0*/  CALL.REL.NOINC `($__internal_1_$__cuda_sm70_shflsync_idx_p) ;  /* 0x000001e000007944 */ /* 0x00cfea0003c00000 */
[----:B------:R-:W-:Y:S01]  /*11400*/  MOV R2, R0 ;  /* 0x0000000000027202 */ /* 0x000fe20000000f00 */
[----:B------:R-:W-:Y:S05]  /*11410*/  BRA `(.L_x_599) ;  /* 0xfffff3e000007947 */ /* 0x000fea000383ffff */
.L_x_580:
[----:B------:R-:W-:Y:S01]  /*11420*/  IMAD.MOV.U32 R7, RZ, RZ, R11 ;  /* 0x000000ffff077224 */ /* 0x000fe200078e000b */
[----:B------:R-:W-:Y:S01]  /*11430*/  MOV R4, 0x2 ;  /* 0x0000000200047802 */ /* 0x000fe20000000f00 */
[----:B----4-:R-:W-:Y:S01]  /*11440*/  IMAD.MOV.U32 R0, RZ, RZ, 0x1c1f ;  /* 0x00001c1fff007424 */ /* 0x010fe200078e00ff */
[----:B------:R-:W-:Y:S02]  /*11450*/  MOV R5, 0x11470 ;  /* 0x0001147000057802 */ /* 0x000fe40000000f00 */
[----:B-123--:R-:W-:Y:S05]  /*11460*/  CALL.REL.NOINC `($__internal_1_$__cuda_sm70_shflsync_idx_p) ;  /* 0x0000017000007944 */ /* 0x00efea0003c00000 */
[----:B------:R-:W-:Y:S05]  /*11470*/  BRA `(.L_x_600) ;  /* 0xfffff3a000007947 */ /* 0x000fea000383ffff */
.L_x_583:
        /* <DEDUP_REMOVED lines=12> */
.L_x_585:
[----:B------:R-:W-:Y:S01]  /*11540*/  IMAD.MOV.U32 R7, RZ, RZ, R60 ;  /* 0x000000ffff077224 */ /* 0x000fe200078e003c */
[----:B------:R-:W-:Y:S01]  /*11550*/  MOV R4, RZ ;  /* 0x000000ff00047202 */ /* 0x000fe20000000f00 */
[----:B-1----:R-:W-:Y:S01]  /*11560*/  IMAD.MOV.U32 R0, RZ, RZ, 0x1f ;  /* 0x0000001fff007424 */ /* 0x002fe200078e00ff */
[----:B------:R-:W-:Y:S02]  /*11570*/  MOV R5, 0x11590 ;  /* 0x0001159000057802 */ /* 0x000fe40000000f00 */
[----:B--23-5:R-:W-:Y:S05]  /*11580*/  CALL.REL.NOINC `($__internal_1_$__cuda_sm70_shflsync_idx_p) ;  /* 0x0000005000007944 */ /* 0x02cfea0003c00000 */
[----:B------:R-:W-:Y:S05]  /*11590*/  BRA `(.L_x_602) ;  /* 0xfffff60000007947 */ /* 0x000fea000383ffff */
        .weak           $__internal_0_$__cuda_sm70_shflsync_bfly_p
        .type           $__internal_0_$__cuda_sm70_shflsync_bfly_p,@function
        .size           $__internal_0_$__cuda_sm70_shflsync_bfly_p,($__internal_1_$__cuda_sm70_shflsync_idx_p - $__internal_0_$__cuda_sm70_shflsync_bfly_p)
$__internal_0_$__cuda_sm70_shflsync_bfly_p:
[----:B------:R-:W-:Y:S04]  /*115a0*/  WARPSYNC R9 ;  /* 0x0000000900007348 */ /* 0x000fe80003800000 */
[----:B------:R1:W2:Y:S02]  /*115b0*/  SHFL.BFLY PT, R8, R0, R3, R10 ;  /* 0x0c00000300087389 */ /* 0x0002a400000e000a */
[----:B-1----:R-:W-:-:S04]  /*115c0*/  MOV R3, 0x0 ;  /* 0x0000000000037802 */ /* 0x002fc80000000f00 */
[----:B--2---:R-:W-:Y:S05]  /*115d0*/  RET.REL.NODEC R2 `(_ZN7cutlass13device_kernelIN5flash19enable_sm80_to_sm89INS1_16FlashAttnFwdSm80INS1_25CollectiveMainloopFwdSm80ILi4ELi1ELb0EN4cute5tupleIJNS5_1CILi128EEENS7_ILi64EEENS7_ILi96EEEEEELi96ENS_6half_tEfNS_4arch4Sm80ELb1ELb0ELb1ELb0ELb0ELb0ELb1ELb0EEENS1_21CollectiveEpilogueFwdINS6_IJS8_SA_S9_EEENS6_IJNS7_ILi1EEESI_SI_EEESC_SE_Li128ELb0ELb1ELb0ELb0EEENS1_30DynamicPersistentTileSchedulerILi128ELi128ELb0ELb1ELb0EEEEEEEEEvNT_6ParamsE) ;  /* 0xfffeea2002007950 */ /* 0x004fea0003c3ffff */
        .weak           $__internal_1_$__cuda_sm70_shflsync_idx_p
        .type           $__internal_1_$__cuda_sm70_shflsync_idx_p,@function
        .size           $__internal_1_$__cuda_sm70_shflsync_idx_p,(.L_x_1514 - $__internal_1_$__cuda_sm70_shflsync_idx_p)
$__internal_1_$__cuda_sm70_shflsync_idx_p:
[----:B------:R-:W-:-:S04]  /*115e0*/  MOV R6, 0xffffffff ;  /* 0xffffffff00067802 */ /* 0x000fc80000000f00 */
[----:B------:R-:W-:Y:S04]  /*115f0*/  WARPSYNC R6 ;  /* 0x0000000600007348 */ /* 0x000fe80003800000 */
[----:B------:R1:W2:Y:S02]  /*11600*/  SHFL.IDX PT, R0, R7, R4, R0 ;  /* 0x0000000407007389 */ /* 0x0002a400000e0000 */
[----:B-1----:R-:W-:Y:S02]  /*11610*/  MOV R4, R5 ;  /* 0x0000000500047202 */ /* 0x002fe40000000f00 */
[----:B------:R-:W-:-:S04]  /*11620*/  MOV R5, 0x0 ;  /* 0x0000000000057802 */ /* 0x000fc80000000f00 */
[----:B--2---:R-:W-:Y:S05]  /*11630*/  RET.REL.NODEC R4 `(_ZN7cutlass13device_kernelIN5flash19enable_sm80_to_sm89INS1_16FlashAttnFwdSm80INS1_25CollectiveMainloopFwdSm80ILi4ELi1ELb0EN4cute5tupleIJNS5_1CILi128EEENS7_ILi64EEENS7_ILi96EEEEEELi96ENS_6half_tEfNS_4arch4Sm80ELb1ELb0ELb1ELb0ELb0ELb0ELb1ELb0EEENS1_21CollectiveEpilogueFwdINS6_IJS8_SA_S9_EEENS6_IJNS7_ILi1EEESI_SI_EEESC_SE_Li128ELb0ELb1ELb0ELb0EEENS1_30DynamicPersistentTileSchedulerILi128ELi128ELb0ELb1ELb0EEEEEEEEEvNT_6ParamsE) ;  /* 0xfffee9c004007950 */ /* 0x004fea0003c3ffff */
.L_x_603:
        /* <DEDUP_REMOVED lines=12> */
.L_x_1514:


//--------------------- .text._ZN7cutlass13device_kernelIN5flash19enable_sm80_to_sm89INS1_16FlashAttnFwdSm80INS1_25CollectiveMainloopFwdSm80ILi4ELi1ELb0EN4cute5tupleIJNS5_1CILi128EEENS7_ILi64EEENS7_ILi96EEEEEELi96ENS_6half_tEfNS_4arch4Sm80ELb1ELb0ELb1ELb1ELb0ELb0ELb1ELb0EEENS1_21CollectiveEpilogueFwdINS6_IJS8_SA_S9_EEENS6_IJNS7_ILi1EEESI_SI_EEESC_SE_Li128ELb1ELb1ELb0ELb0EEENS1_19SingleTileSchedulerILb1ELb0ELb1ELi128EEEEEEEEEvNT_6ParamsE --------------------------
	.section	.text._ZN7cutlass13device_kernelIN5flash19enable_sm80_to_sm89INS1_16FlashAttnFwdSm80INS1_25CollectiveMainloopFwdSm80ILi4ELi1ELb0EN4cute5tupleIJNS5_1CILi128EEENS7_ILi64EEENS7_ILi96EEEEEELi96ENS_6half_tEfNS_4arch4Sm80ELb1ELb0ELb1ELb1ELb0ELb0ELb1ELb0EEENS1_21CollectiveEpilogueFwdINS6_IJS8_SA_S9_EEENS6_IJNS7_ILi1EEESI_SI_EEESC_SE_Li128ELb1ELb1ELb0ELb0EEENS1_19SingleTileSchedulerILb1ELb0ELb1ELi128EEEEEEEEEvNT_6ParamsE,"ax",@progbits
	.sectioninfo	@"SHI_REGISTERS=255"
	.align	128
.text._ZN7cutlass13device_kernelIN5flash19enable_sm80_to_sm89INS1_16FlashAttnFwdSm80INS1_25CollectiveMainloopFwdSm80ILi4ELi1ELb0EN4cute5tupleIJNS5_1CILi128EEENS7_ILi64EEENS7_ILi96EEEEEELi96ENS_6half_tEfNS_4arch4Sm80ELb1ELb0ELb1ELb1ELb0ELb0ELb1ELb0EEENS1_21CollectiveEpilogueFwdINS6_IJS8_SA_S9_EEENS6_IJNS7_ILi1EEESI_SI_EEESC_SE_Li128ELb1ELb1ELb0ELb0EEENS1_19SingleTileSchedulerILb1ELb0ELb1ELi128EEEEEEEEEvNT_6ParamsE:
        .type           _ZN7cutlass13device_kernelIN5flash19enable_sm80_to_sm89INS1_16FlashAttnFwdSm80INS1_25CollectiveMainloopFwdSm80ILi4ELi1ELb0EN4cute5tupleIJNS5_1CILi128EEENS7_ILi64EEENS7_ILi96EEEEEELi96ENS_6half_tEfNS_4arch4Sm80ELb1ELb0ELb1ELb1ELb0ELb0ELb1ELb0EEENS1_21CollectiveEpilogueFwdINS6_IJS8_SA_S9_EEENS6_IJNS7_ILi1EEESI_SI_EEESC_SE_Li128ELb1ELb1ELb0ELb0EEENS1_19SingleTileSchedulerILb1ELb0ELb1ELi128EEEEEEEEEvNT_6ParamsE,@function
        .size           _ZN7cutlass13device_kernelIN5flash19enable_sm80_to_sm89INS1_16FlashAttnFwdSm80INS1_25CollectiveMainloopFwdSm80ILi4ELi1ELb0EN4cute5tupleIJNS5_1CILi128EEENS7_ILi64EEENS7_ILi96EEEEEELi96ENS_6half_tEfNS_4arch4Sm80ELb1ELb0ELb1ELb1ELb0ELb0ELb1ELb0EEENS1_21CollectiveEpilogueFwdINS6_IJS8_SA_S9_EEENS6_IJNS7_ILi1EEESI_SI_EEESC_SE_Li128ELb1ELb1ELb0ELb0EEENS1_19SingleTileSchedulerILb1ELb0ELb1ELi128EEEEEEEEEvNT_6ParamsE,(.L_x_1517 - _ZN7cutlass13device_kernelIN5flash19enable_sm80_to_sm89INS1_16FlashAttnFwdSm80INS1_25CollectiveMainloopFwdSm80ILi4ELi1ELb0EN4cute5tupleIJNS5_1CILi128EEENS7_ILi64EEENS7_ILi96EEEEEELi96ENS_6half_tEfNS_4arch4Sm80ELb1ELb0ELb1ELb1ELb0ELb0ELb1ELb0EEENS1_21CollectiveEpilogueFwdINS6_IJS8_SA_S9_EEENS6_IJNS7_ILi1EEESI_SI_EEESC_SE_Li128ELb1ELb1ELb0ELb0EEENS1_19SingleTileSchedulerILb1ELb0ELb1ELi128EEEEEEEEEvNT_6ParamsE)
        .other          _ZN7cutlass13device_kernelIN5flash19enable_sm80_to_sm89INS1_16FlashAttnFwdSm80INS1_25CollectiveMainloopFwdSm80ILi4ELi1ELb0EN4cute5tupleIJNS5_1CILi128EEENS7_ILi64EEENS7_ILi96EEEEEELi96ENS_6half_tEfNS_4arch4Sm80ELb1ELb0ELb1ELb1ELb0ELb0ELb1ELb0EEENS1_21CollectiveEpilogueFwdINS6_IJS8_SA_S9_EEENS6_IJNS7_ILi1EEESI_SI_EEESC_SE_Li128ELb1ELb1ELb0ELb0EEENS1_19SingleTileSchedulerILb1ELb0ELb1ELi128EEEEEEEEEvNT_6ParamsE,@"STO_CUDA_ENTRY STV_DEFAULT"
_ZN7cutlass13device_kernelIN5flash19enable_sm80_to_sm89INS1_16FlashAttnFwdSm80INS1_25CollectiveMainloopFwdSm80ILi4ELi1ELb0EN4cute5tupleIJNS5_1CILi128EEENS7_ILi64EEENS7_ILi96EEEEEELi96ENS_6half_tEfNS_4arch4Sm80ELb1ELb0ELb1ELb1ELb0ELb0ELb1ELb0EEENS1_21CollectiveEpilogueFwdINS6_IJS8_SA_S9_EEENS6_IJNS7_ILi1EEESI_SI_EEESC_SE_Li128ELb1ELb1ELb0ELb0EEENS1_19SingleTileSchedulerILb1ELb0ELb1ELi128EEEEEEEEEvNT_6ParamsE:
        /* <DEDUP_REMOVED lines=17> */
.L_x_605:
        /* <DEDUP_REMOVED lines=8> */
.L_x_607:
[----:B------:R-:W-:-:S04]  /*0190*/  MOV R0, c[0x0][0x54c] ;  /* 0x0001530000007a02 */ /* 0x000fc80000000f00 */
.L_x_606:
[----:B------:R-:W-:Y:S01]  /*01a0*/  USHF.L.U32 UR4, UR4, 0x7, URZ ;  /* 0x0000000704047899 */ /* 0x000fe2000800063f */
[----:B-----5:R-:W-:-:S05]  /*01b0*/  IMAD R0, R0, c[0x0][0x548], RZ ;  /* 0x0001520000007a24 */ /* 0x020fca00078e02ff */
[----:B------:R-:W-:-:S04]  /*01c0*/  MOV R10, UR4 ;  /* 0x00000004000a7c02 */ /* 0x000fc80008000f00 */
[----:B------:R-:W-:-:S04]  /*01d0*/  ISETP.GE.AND P0, PT, R10, R0, PT ;  /* 0x000000000a00720c */ /* 0x000fc80003f06270 */
[----:B------:R-:W-:-:S05]  /*01e0*/  SEL R0, R5, 0xffffffff, !P0 ;  /* 0xffffffff05007807 */ /* 0x000fca0004000000 */
[----:B------:R2:W-:Y:S01]  /*01f0*/  STL [R1+0x78], R0 ;  /* 0x0000780001007387 */ /* 0x0005e20000100800 */
[----:B------:R-:W-:Y:S05]  /*0200*/  BRA `(.L_x_608) ;  /* 0x0000014000007947 */ /* 0x000fea0003800000 */
.L_x_604:
[----:B------:R-:W-:-:S04]  /*0210*/  ISETP.NE.U32.AND P0, PT, RZ, c[0x0][0x568], PT ;  /* 0x00015a00ff007a0c */ /* 0x000fc80003f05070 */
[----:B------:R-:W-:-:S13]  /*0220*/  ISETP.NE.AND.EX P0, PT, RZ, c[0x0][0x56c], PT, P0 ;  /* 0x00015b00ff007a0c */ /* 0x000fda0003f05300 */
[----:B------:R-:W-:Y:S05]  /*0230*/  @!P0 BRA `(.L_x_609) ;  /* 0x0000002000008947 */ /* 0x000fea0003800000 */
[----:B------:R1:W5:Y:S01]  /*0240*/  LDG.E R0, [R2.64] ;  /* 0x0000000602007981 */ /* 0x000362000c1e1900 */
[----:B------:R-:W-:Y:S05]  /*0250*/  BRA `(.L_x_610) ;  /* 0x0000009000007947 */ /* 0x000fea0003800000 */
.L_x_609:
        /* <DEDUP_REMOVED lines=8> */
.L_x_611:
[----:B------:R-:W-:-:S04]  /*02e0*/  MOV R0, c[0x0][0x54c] ;  /* 0x0001530000007a02 */ /* 0x000fc80000000f00 */
.L_x_610:
[----:B------:R-:W-:Y:S01]  /*02f0*/  USHF.L.U32 UR4, UR4, 0x7, URZ ;  /* 0x0000000704047899 */ /* 0x000fe2000800063f */
[----:B-----5:R-:W-:-:S05]  /*0300*/  IMAD R0, R0, c[0x0][0x548], RZ ;  /* 0x0001520000007a24 */ /* 0x020fca00078e02ff */
[----:B------:R-:W-:-:S04]  /*0310*/  MOV R10, UR4 ;  /* 0x00000004000a7c02 */ /* 0x000fc80008000f00 */
[----:B------:R-:W-:-:S04]  /*0320*/  ISETP.GE.AND P0, PT, R10, R0, PT ;  /* 0x000000000a00720c */ /* 0x000fc80003f06270 */
[----:B------:R-:W-:-:S05]  /*0330*/  SEL R0, R5, 0xffffffff, !P0 ;  /* 0xffffffff05007807 */ /* 0x000fca0004000000 */
[----:B------:R2:W-:Y:S04]  /*0340*/  STL [R1+0x78], R0 ;  /* 0x0000780001007387 */ /* 0x0005e80000100800 */
.L_x_608:
        /* <DEDUP_REMOVED lines=10> */
[CC--:B------:R-:W-:Y:S01]  /*03f0*/  IMAD.WIDE R4, R48.reuse, R29.reuse, c[0x0][0x348] ;  /* 0x0000d20030047625 */ /* 0x0c0fe200078e021d */
[----:B------:R-:W-:Y:S02]  /*0400*/  ISETP.NE.U32.AND P3, PT, RZ, c[0x0][0x348], PT ;  /* 0x0000d200ff007a0c */ /* 0x000fe40003f65070 */
[----:B------:R-:W-:Y:S01]  /*0410*/  ISETP.NE.U32.AND P1, PT, RZ, c[0x0][0x350], PT ;  /* 0x0000d400ff007a0c */ /* 0x000fe20003f25070 */
[----:B-1----:R-:W-:Y:S01]  /*0420*/  IMAD.WIDE R2, R48, R29, c[0x0][0x350] ;  /* 0x0000d40030027625 */ /* 0x002fe200078e021d */
[----:B------:R-:W-:-:S02]  /*0430*/  ISETP.NE.AND.EX P3, PT, RZ, c[0x0][0x34c], PT, P3 ;  /* 0x0000d300ff007a0c */ /* 0x000fc40003f65330 */
[----:B------:R-:W-:-:S03]  /*0440*/  ISETP.NE.AND.EX P1, PT, RZ, c[0x0][0x354], PT, P1 ;  /* 0x0000d500ff007a0c */ /* 0x000fc60003f25310 */
[----:B------:R-:W-:-:S04]  /*0450*/  @P0 IMAD.WIDE R6, R48, R29, c[0x0][0x360] ;  /* 0x0000d80030060625 */ /* 0x000fc800078e021d */
[----:B------:R-:W-:Y:S01]  /*0460*/  @P2 IMAD.WIDE R8, R48, R29, c[0x0][0x370] ;  /* 0x0000dc0030082625 */ /* 0x000fe200078e021d */
[----:B------:R1:W2:Y:S04]  /*0470*/  @P0 LDG.E R0, [R6.64] ;  /* 0x0000000606000981 */ /* 0x0002a8000c1e1900 */
[----:B------:R3:W5:Y:S04]  /*0480*/  @P2 LDG.E R12, [R8.64] ;  /* 0x00000006080c2981 */ /* 0x000768000c1e1900 */
[----:B------:R3:W5:Y:S04]  /*0490*/  @P3 LDG.E R11, [R4.64] ;  /* 0x00000006040b3981 */ /* 0x000768000c1e1900 */
[----:B------:R3:W5:Y:S01]  /*04a0*/  @P1 LDG.E R13, [R2.64] ;  /* 0x00000006020d1981 */ /* 0x000762000c1e1900 */
[----:B-1----:R-:W-:-:S03]  /*04b0*/  IMAD.MOV.U32 R6, RZ, RZ, c[0x0][0x1d0] ;  /* 0x00007400ff067624 */ /* 0x002fc600078e00ff */
[----:B--2---:R3:W-:Y:S01]  /*04c0*/  STL [R1+0x74], R0 ;  /* 0x0000740001007387 */ /* 0x0047e20000100800 */
[----:B------:R-:W-:Y:S01]  /*04d0*/  IMAD.MOV.U32 R161, RZ, RZ, R0 ;  /* 0x000000ffffa17224 */ /* 0x000fe200078e0000 */
[----:B------:R-:W-:Y:S05]  /*04e0*/  @P0 BRA `(.L_x_612) ;  /* 0x0000005000000947 */ /* 0x000fea0003800000 */
[----:B------:R-:W-:Y:S05]  /*04f0*/  @!P3 BRA `(.L_x_612) ;  /* 0x000000400000b947 */ /* 0x000fea0003800000 */
[----:B---3--:R1:W2:Y:S04]  /*0500*/  LDG.E R0, [R4.64] ;  /* 0x0000000604007981 */ /* 0x0082a8000c1e1900 */
[----:B-1----:R-:W2:Y:S02]  /*0510*/  LDG.E R4, [R4.64+0x4] ;  /* 0x0000040604047981 */ /* 0x002ea4000c1e1900 */
[----:B--2---:R-:W-:-:S05]  /*0520*/  IADD3 R161, -R0, R4, RZ ;  /* 0x0000000400a17210 */ /* 0x004fca0007ffe1ff */
[----:B------:R1:W-:Y:S02]  /*0530*/  STL [R1+0x74], R161 ;  /* 0x000074a101007387 */ /* 0x0003e40000100800 */
.L_x_612:
[----:B------:R-:W-:-:S04]  /*0540*/  ISETP.NE.U32.AND P0, PT, RZ, c[0x0][0x368], PT ;  /* 0x0000da00ff007a0c */ /* 0x000fc80003f05070 */
[----:B------:R-:W-:-:S13]  /*0550*/  ISETP.NE.AND.EX P0, PT, RZ, c[0x0][0x36c], PT, P0 ;  /* 0x0000db00ff007a0c */ /* 0x000fda0003f05300 */
[----:B------:R-:W-:Y:S05]  /*0560*/  @!P0 BRA `(.L_x_613) ;  /* 0x0000003000008947 */ /* 0x000fea0003800000 */
[----:B---3--:R-:W-:-:S05]  /*0570*/  IMAD.WIDE R2, R48, R29, c[0x0][0x368] ;  /* 0x0000da0030027625 */ /* 0x008fca00078e021d */
[----:B------:R2:W5:Y:S01]  /*0580*/  LDG.E R6, [R2.64] ;  /* 0x0000000602067981 */ /* 0x000562000c1e1900 */
[----:B------:R-:W-:Y:S05]  /*0590*/  BRA `(.L_x_614) ;  /* 0x0000004000007947 */ /* 0x000fea0003800000 */
.L_x_613:
[----:B------:R-:W-:Y:S05]  /*05a0*/  @!P1 BRA `(.L_x_614) ;  /* 0x0000003000009947 */ /* 0x000fea0003800000 */
[----:B------:R2:W4:Y:S04]  /*05b0*/  LDG.E R6, [R2.64] ;  /* 0x0000000602067981 */ /* 0x000528000c1e1900 */
[----:B--23--:R-:W4:Y:S02]  /*05c0*/  LDG.E R2, [R2.64+0x4] ;  /* 0x0000040602027981 */ /* 0x00cf24000c1e1900 */
[----:B----4-:R-:W-:-:S03]  /*05d0*/  IADD3 R6, -R6, R2, RZ ;  /* 0x0000000206067210 */ /* 0x010fc60007ffe1ff */
.L_x_614:
[----:B---3--:R-:W-:Y:S01]  /*05e0*/  IMAD.MOV.U32 R0, RZ, RZ, c[0x0][0x2c4] ;  /* 0x0000b100ff007624 */ /* 0x008fe200078e00ff */
[----:B-----5:R-:W-:Y:S01]  /*05f0*/  IADD3 R159, -R12, R6, RZ ;  /* 0x000000060c9f7210 */ /* 0x020fe20007ffe1ff */
[----:B------:R-:W-:Y:S01]  /*0600*/  IMAD.MOV.U32 R236, RZ, RZ, R10 ;  /* 0x000000ffffec7224 */ /* 0x000fe200078e000a */
[----:B--2---:R-:W-:Y:S01]  /*0610*/  IADD3 R3, R10, 0x7f, RZ ;  /* 0x0000007f0a037810 */ /* 0x004fe20007ffe0ff */
[----:B------:R-:W-:Y:S01]  /*0620*/  CS2R R94, SRZ ;  /* 0x00000000005e7805 */ /* 0x000fe2000001ff00 */
[----:B------:R-:W-:Y:S01]  /*0630*/  ISETP.NE.AND P2, PT, R0, 0x1, PT ;  /* 0x000000010000780c */ /* 0x000fe20003f45270 */
[----:B------:R2:W-:Y:S01]  /*0640*/  STL [R1+0x50], R159 ;  /* 0x0000509f01007387 */ /* 0x0005e20000100800 */
[C---:B------:R-:W-:Y:S01]  /*0650*/  IADD3 R4, R159.reuse, 0x40, -R161 ;  /* 0x000000409f047810 */ /* 0x040fe20007ffe8a1 */
[----:B------:R-:W-:Y:S01]  /*0660*/  CS2R R92, SRZ ;  /* 0x00000000005c7805 */ /* 0x000fe2000001ff00 */
[----:B------:R-:W-:Y:S01]  /*0670*/  IADD3 R2, R159, 0x3f, RZ ;  /* 0x0000003f9f027810 */ /* 0x000fe20007ffe0ff */
[----:B------:R-:W-:Y:S01]  /*0680*/  CS2R R98, SRZ ;  /* 0x0000000000627805 */ /* 0x000fe2000001ff00 */
[----:B------:R-:W-:Y:S01]  /*0690*/  PLOP3.LUT P0, PT, PT, PT, PT, 0x80, 0x0 ;  /* 0x000000000000781c */ /* 0x000fe20003f0f070 */
[----:B------:R-:W-:Y:S01]  /*06a0*/  CS2R R96, SRZ ;  /* 0x0000000000607805 */ /* 0x000fe2000001ff00 */
[----:B------:R-:W-:Y:S01]  /*06b0*/  IMAD.MOV.U32 R90, RZ, RZ, RZ ;  /* 0x000000ffff5a7224 */ /* 0x000fe200078e00ff */
[----:B------:R-:W-:Y:S01]  /*06c0*/  CS2R R88, SRZ ;  /* 0x0000000000587805 */ /* 0x000fe2000001ff00 */
[----:B------:R-:W-:Y:S01]  /*06d0*/  CS2R R86, SRZ ;  /* 0x0000000000567805 */ /* 0x000fe2000001ff00 */
[----:B------:R-:W-:Y:S01]  /*06e0*/  CS2R R84, SRZ ;  /* 0x0000000000547805 */ /* 0x000fe2000001ff00 */
[----:B------:R-:W-:Y:S01]  /*06f0*/  CS2R R14, SRZ ;  /* 0x00000000000e7805 */ /* 0x000fe2000001ff00 */
[----:B------:R-:W-:Y:S01]  /*0700*/  @P2 IADD3 R0, R236, 0x7f, RZ ;  /* 0x0000007fec002810 */ /* 0x000fe20007ffe0ff */
[----:B------:R-:W-:Y:S01]  /*0710*/  IMAD.MOV.U32 R78, RZ, RZ, RZ ;  /* 0x000000ffff4e7224 */ /* 0x000fe200078e00ff */
[----:B------:R-:W-:Y:S01]  /*0720*/  MOV R76, RZ ;  /* 0x000000ff004c7202 */ /* 0x000fe20000000f00 */
[----:B------:R-:W-:Y:S01]  /*0730*/  CS2R R16, SRZ ;  /* 0x0000000000107805 */ /* 0x000fe2000001ff00 */
[----:B------:R-:W-:Y:S01]  /*0740*/  IMAD.MOV.U32 R82, RZ, RZ, RZ ;  /* 0x000000ffff527224 */ /* 0x000fe200078e00ff */
[----:B------:R-:W-:Y:S01]  /*0750*/  CS2R R18, SRZ ;  /* 0x0000000000127805 */ /* 0x000fe2000001ff00 */
[----:B------:R-:W-:Y:S01]  /*0760*/  @P2 IMAD.HI.U32 R0, R0, c[0x0][0x2c8], RZ ;  /* 0x0000b20000002a27 */ /* 0x000fe200078e00ff */
[----:B------:R-:W-:Y:S01]  /*0770*/  MOV R74, RZ ;  /* 0x000000ff004a7202 */ /* 0x000fe20000000f00 */
[----:B------:R-:W-:Y:S01]  /*0780*/  CS2R R20, SRZ ;  /* 0x0000000000147805 */ /* 0x000fe2000001ff00 */
[----:B------:R-:W-:Y:S01]  /*0790*/  MOV R68, RZ ;  /* 0x000000ff00447202 */ /* 0x000fe20000000f00 */
[----:B------:R-:W-:Y:S01]  /*07a0*/  IMAD.MOV.U32 R80, RZ, RZ, RZ ;  /* 0x000000ffff507224 */ /* 0x000fe200078e00ff */
[----:B------:R-:W-:Y:S01]  /*07b0*/  @P2 SHF.R.U32.HI R3, RZ, c[0x0][0x2cc], R0 ;  /* 0x0000b300ff032a19 */ /* 0x000fe20000011600 */
[----:B------:R-:W-:Y:S01]  /*07c0*/  IMAD.MOV.U32 R72, RZ, RZ, RZ ;  /* 0x000000ffff487224 */ /* 0x000fe200078e00ff */
[----:B------:R-:W-:Y:S01]  /*07d0*/  CS2R R22, SRZ ;  /* 0x0000000000167805 */ /* 0x000fe2000001ff00 */
[----:B------:R-:W-:Y:S01]  /*07e0*/  IMAD.MOV.U32 R70, RZ, RZ, RZ ;  /* 0x000000ffff467224 */ /* 0x000fe200078e00ff */
[----:B------:R-:W-:Y:S01]  /*07f0*/  CS2R R24, SRZ ;  /* 0x0000000000187805 */ /* 0x000fe2000001ff00 */
[----:B------:R-:W-:Y:S01]  /*0800*/  IMAD.IADD R0, R4, 0x1, R3 ;  /* 0x0000000104007824 */ /* 0x000fe200078e0203 */
[----:B------:R-:W-:Y:S01]  /*0810*/  SHF.R.S32.HI R3, RZ, 0x1f, R2 ;  /* 0x0000001fff037819 */ /* 0x000fe20000011402 */
[----:B------:R-:W-:Y:S01]  /*0820*/  IMAD.MOV.U32 R170, RZ, RZ, RZ ;  /* 0x000000ffffaa7224 */ /* 0x000fe200078e00ff */
[----:B------:R-:W-:Y:S01]  /*0830*/  MOV R174, RZ ;  /* 0x000000ff00ae7202 */ /* 0x000fe20000000f00 */
[----:B------:R-:W-:Y:S01]  /*0840*/  IMAD.MOV.U32 R168, RZ, RZ, RZ ;  /* 0x000000ffffa87224 */ /* 0x000fe200078e00ff */
[----:B------:R-:W-:Y:S01]  /*0850*/  SHF.R.S32.HI R4, RZ, 0x1f, R0 ;  /* 0x0000001fff047819 */ /* 0x000fe20000011400 */
[----:B------:R-:W-:Y:S01]  /*0860*/  IMAD.MOV.U32 R172, RZ, RZ, RZ ;  /* 0x000000ffffac7224 */ /* 0x000fe200078e00ff */
[----:B------:R-:W-:Y:S01]  /*0870*/  LEA.HI R2, R3, R2, RZ, 0x6 ;  /* 0x0000000203027211 */ /* 0x000fe200078f30ff */
[----:B------:R-:W-:Y:S01]  /*0880*/  CS2R R166, SRZ ;  /* 0x0000000000a67805 */ /* 0x000fe2000001ff00 */
[----:B------:R-:W-:Y:S01]  /*0890*/  LEA.HI R0, R4, R0, RZ, 0x6 ;  /* 0x0000000004007211 */ /* 0x000fe200078f30ff */
[----:B------:R-:W-:Y:S01]  /*08a0*/  IMAD.IADD R4, R13, 0x1, R12 ;  /* 0x000000010d047824 */ /* 0x000fe200078e020c */
[----:B------:R-:W-:Y:S01]  /*08b0*/  SHF.R.S32.HI R2, RZ, 0x6, R2 ;  /* 0x00000006ff027819 */ /* 0x000fe20000011402 */
[----:B------:R-:W-:Y:S01]  /*08c0*/  CS2R R26, SRZ ;  /* 0x00000000001a7805 */ /* 0x000fe2000001ff00 */
[----:B------:R-:W-:Y:S01]  /*08d0*/  SHF.R.S32.HI R0, RZ, 0x6, R0 ;  /* 0x00000006ff007819 */ /* 0x000fe20000011400 */
[----:B------:R-:W-:Y:S01]  /*08e0*/  IMAD.MOV.U32 R164, RZ, RZ, RZ ;  /* 0x000000ffffa47224 */ /* 0x000fe200078e00ff */
[----:B------:R-:W-:Y:S01]  /*08f0*/  MOV R12, RZ ;  /* 0x000000ff000c7202 */ /* 0x000fe20000000f00 */
[----:B------:R-:W-:Y:S01]  /*0900*/  IMAD.MOV.U32 R28, RZ, RZ, RZ ;  /* 0x000000ffff1c7224 */ /* 0x000fe200078e00ff */
[----:B------:R-:W-:Y:S01]  /*0910*/  IMNMX R204, R2, R0, PT ;  /* 0x0000000002cc7217 */ /* 0x000fe20003800200 */
[----:B------:R-:W-:Y:S01]  /*0920*/  IMAD.MOV.U32 R160, RZ, RZ, RZ ;  /* 0x000000ffffa07224 */ /* 0x000fe200078e00ff */
[----:B------:R-:W-:Y:S01]  /*0930*/  MOV R162, RZ ;  /* 0x000000ff00a27202 */ /* 0x000fe20000000f00 */
[----:B------:R-:W-:Y:S01]  /*0940*/  CS2R R154, SRZ ;  /* 0x00000000009a7805 */ /* 0x000fe2000001ff00 */
[----:B------:R-:W-:Y:S01]  /*0950*/  ISETP.GE.AND P4, PT, R204, 0x1, PT ;  /* 0x00000001cc00780c */ /* 0x000fe20003f86270 */
[----:B------:R-:W-:Y:S01]  /*0960*/  CS2R R30, SRZ ;  /* 0x00000000001e7805 */ /* 0x000fe2000001ff00 */
[----:B------:R-:W-:Y:S01]  /*0970*/  MOV R152, RZ ;  /* 0x000000ff00987202 */ /* 0x000fe20000000f00 */
[----:B------:R-:W-:Y:S01]  /*0980*/  IMAD.MOV.U32 R158, RZ, RZ, RZ ;  /* 0x000000ffff9e7224 */ /* 0x000fe200078e00ff */
[----:B------:R-:W-:Y:S01]  /*0990*/  CS2R R32, SRZ ;  /* 0x0000000000207805 */ /* 0x000fe2000001ff00 */
[----:B------:R-:W-:Y:S01]  /*09a0*/  IMAD.MOV.U32 R156, RZ, RZ, RZ ;  /* 0x000000ffff9c7224 */ /* 0x000fe200078e00ff */
[----:B------:R-:W-:Y:S01]  /*09b0*/  CS2R R150, SRZ ;  /* 0x0000000000967805 */ /* 0x000fe2000001ff00 */
[----:B------:R-:W-:Y:S01]  /*09c0*/  MOV R148, RZ ;  /* 0x000000ff00947202 */ /* 0x000fe20000000f00 */
[----:B------:R-:W-:Y:S01]  /*09d0*/  CS2R R34, SRZ ;  /* 0x0000000000227805 */ /* 0x000fe2000001ff00 */
[----:B------:R-:W-:Y:S01]  /*09e0*/  IMAD.MOV.U32 R146, RZ, RZ, RZ ;  /* 0x000000ffff927224 */ /* 0x000fe200078e00ff */
[----:B------:R-:W-:Y:S01]  /*09f0*/  CS2R R138, SRZ ;  /* 0x00000000008a7805 */ /* 0x000fe2000001ff00 */
[----:B------:R-:W-:Y:S01]  /*0a00*/  IMAD.MOV.U32 R144, RZ, RZ, RZ ;  /* 0x000000ffff907224 */ /* 0x000fe200078e00ff */
        /* <DEDUP_REMOVED lines=25> */
[----:B--2---:R-:W-:-:S04]  /*0ba0*/  ISETP.NE.U32.AND P0, PT, RZ, c[0x0][0x340], PT ;  /* 0x0000d000ff007a0c */ /* 0x004fc80003f05070 */
[----:B------:R-:W-:-:S13]  /*0bb0*/  ISETP.NE.AND.EX P0, PT, RZ, c[0x0][0x344], PT, P0 ;  /* 0x0000d100ff007a0c */ /* 0x000fda0003f05300 */
[----:B------:R-:W-:-:S05]  /*0bc0*/  @P0 IMAD.WIDE R2, R48, R29, c[0x0][0x340] ;  /* 0x0000d00030020625 */ /* 0x000fca00078e021d */
[----:B------:R2:W3:Y:S01]  /*0bd0*/  @P0 LDG.E R22, [R2.64] ;  /* 0x0000000602160981 */ /* 0x0004e2000c1e1900 */
[----:B------:R-:W-:Y:S01]  /*0be0*/  SHF.R.S32.HI R0, RZ, 0x1f, R11 ;  /* 0x0000001fff007819 */ /* 0x000fe2000001140b */
[----:B------:R-:W-:Y:S01]  /*0bf0*/  BSSY B0, `(.L_x_616) ;  /* 0x000008d000007945 */ /* 0x000fe20003800000 */
[----:B------:R-:W-:Y:S01]  /*0c00*/  SHF.R.S32.HI R14, RZ, 0x1f, R157 ;  /* 0x0000001fff0e7819 */ /* 0x000fe2000001149d */
[----:B------:R-:W4:Y:S01]  /*0c10*/  S2R R30, SR_CTAID.Y ;  /* 0x00000000001e7919 */ /* 0x000f220000002600 */
[----:B------:R-:W-:Y:S01]  /*0c20*/  SHF.R.S32.HI R7, RZ, 0x1f, R4 ;  /* 0x0000001fff077819 */ /* 0x000fe20000011404 */
[----:B------:R-:W-:Y:S01]  /*0c30*/  IMAD R0, R0, c[0x0][0x178], RZ ;  /* 0x00005e0000007a24 */ /* 0x000fe200078e02ff */
[CC--:B------:R-:W-:Y:S02]  /*0c40*/  LEA.HI R10, R14.reuse, R157.reuse, RZ, 0x2 ;  /* 0x0000009d0e0a7211 */ /* 0x0c0fe400078f10ff */
[----:B------:R-:W-:Y:S01]  /*0c50*/  LEA.HI R28, R14, R157, RZ, 0x3 ;  /* 0x0000009d0e1c7211 */ /* 0x000fe200078f18ff */
[----:B------:R-:W-:Y:S01]  /*0c60*/  IMAD R0, R11, c[0x0][0x17c], R0 ;  /* 0x00005f000b007a24 */ /* 0x000fe200078e0200 */
[----:B------:R-:W-:-:S02]  /*0c70*/  LOP3.LUT R5, R10, 0xfffffffc, RZ, 0xc0, !PT ;  /* 0xfffffffc0a057812 */ /* 0x000fc400078ec0ff */
[----:B------:R-:W-:Y:S02]  /*0c80*/  SHF.R.S32.HI R26, RZ, 0x3, R28 ;  /* 0x00000003ff1a7819 */ /* 0x000fe4000001141c */
[----:B------:R-:W-:Y:S01]  /*0c90*/  SHF.R.S32.HI R24, RZ, 0x2, R10 ;  /* 0x00000002ff187819 */ /* 0x000fe2000001140a */
[----:B------:R-:W-:Y:S01]  /*0ca0*/  IMAD.IADD R84, R157, 0x1, -R5 ;  /* 0x000000019d547824 */ /* 0x000fe200078e0a05 */
[----:B------:R-:W-:Y:S02]  /*0cb0*/  LEA.HI R27, R14, R157, RZ, 0x4 ;  /* 0x0000009d0e1b7211 */ /* 0x000fe400078f20ff */
[----:B------:R-:W-:Y:S02]  /*0cc0*/  IADD3 R4, P4, R4, R24, RZ ;  /* 0x0000001804047210 */ /* 0x000fe40007f9e0ff */
[----:B------:R-:W-:Y:S02]  /*0cd0*/  SHF.L.U32 R12, R84, 0x3, RZ ;  /* 0x00000003540c7819 */ /* 0x000fe400000006ff */
[----:B------:R-:W-:Y:S01]  /*0ce0*/  LEA.HI.X.SX32 R7, R24, R7, 0x1, P4 ;  /* 0x0000000718077211 */ /* 0x000fe200020f0eff */
[----:B--2---:R-:W-:Y:S01]  /*0cf0*/  IMAD.WIDE.U32 R2, R11, c[0x0][0x178], RZ ;  /* 0x00005e000b027a25 */ /* 0x004fe200078e00ff */
[----:B------:R-:W-:-:S02]  /*0d00*/  SHF.R.S32.HI R13, RZ, 0x1f, R12 ;  /* 0x0000001fff0d7819 */ /* 0x000fc4000001140c */
[----:B----4-:R-:W-:Y:S01]  /*0d10*/  SHF.R.S32.HI R29, RZ, 0x1f, R30 ;  /* 0x0000001fff1d7819 */ /* 0x010fe2000001141e */
[----:B------:R-:W-:Y:S01]  /*0d20*/  IMAD.IADD R3, R3, 0x1, R0 ;  /* 0x0000000103037824 */ /* 0x000fe200078e0200 */
[----:B------:R-:W-:Y:S01]  /*0d30*/  LEA.HI R153, R14, R157, RZ, 0x5 ;  /* 0x0000009d0e997211 */ /* 0x000fe200078f28ff */
[----:B------:R-:W-:Y:S01]  /*0d40*/  IMAD.SHL.U32 R0, R26, 0x40, RZ ;  /* 0x000000401a007824 */ /* 0x000fe200078e00ff */
[----:B------:R-:W-:Y:S01]  /*0d50*/  SHF.R.S32.HI R19, RZ, 0x1f, R48 ;  /* 0x0000001fff137819 */ /* 0x000fe20000011430 */
[----:B------:R-:W-:Y:S01]  /*0d60*/  IMAD R8, R29, c[0x0][0x1b8], RZ ;  /* 0x00006e001d087a24 */ /* 0x000fe200078e02ff */
[----:B------:R-:W-:Y:S01]  /*0d70*/  SHF.R.S32.HI R152, RZ, 0x5, R153 ;  /* 0x00000005ff987819 */ /* 0x000fe20000011499 */
[----:B------:R-:W-:Y:S01]  /*0d80*/  IMAD.WIDE.U32 R16, R4, c[0x0][0x208], R12 ;  /* 0x0000820004107a25 */ /* 0x000fe200078e000c */
[----:B------:R-:W-:Y:S02]  /*0d90*/  LOP3.LUT R0, R0, 0xc0, RZ, 0xc0, !PT ;  /* 0x000000c000007812 */ /* 0x000fe400078ec0ff */
[----:B------:R-:W-:Y:S01]  /*0da0*/  ISETP.GE.AND P6, PT, R12, c[0x0][0x1d4], PT ;  /* 0x000075000c007a0c */ /* 0x000fe20003fc6270 */
[----:B------:R-:W-:Y:S01]  /*0db0*/  IMAD.WIDE.U32 R2, R30, c[0x0][0x1b8], R2 ;  /* 0x00006e001e027a25 */ /* 0x000fe200078e0002 */
[----:B------:R-:W-:-:S02]  /*0dc0*/  LOP3.LUT R6, R0, 0x18, R12, 0xf8, !PT ;  /* 0x0000001800067812 */ /* 0x000fc400078ef80c */
[----:B------:R-:W-:Y:S02]  /*0dd0*/  SHF.R.U32.HI R5, RZ, 0x3, R0 ;  /* 0x00000003ff057819 */ /* 0x000fe40000011600 */
[----:B------:R-:W-:Y:S02]  /*0de0*/  IADD3 R0, R12, 0x40, RZ ;  /* 0x000000400c007810 */ /* 0x000fe40007ffe0ff */
[----:B------:R-:W-:Y:S01]  /*0df0*/  LOP3.LUT R18, R6, R5, RZ, 0x3c, !PT ;  /* 0x0000000506127212 */ /* 0x000fe200078e3cff */
[----:B------:R-:W-:Y:S01]  /*0e00*/  IMAD R5, R30, c[0x0][0x1bc], R8 ;  /* 0x00006f001e057a24 */ /* 0x000fe200078e0208 */
[----:B------:R-:W-:Y:S01]  /*0e10*/  ISETP.GE.AND P4, PT, R0, c[0x0][0x1d4], PT ;  /* 0x0000750000007a0c */ /* 0x000fe20003f86270 */
[C---:B------:R-:W-:Y:S01]  /*0e20*/  IMAD R0, R7.reuse, c[0x0][0x1e0], RZ ;  /* 0x0000780007007a24 */ /* 0x040fe200078e02ff */
[----:B------:R-:W-:Y:S01]  /*0e30*/  SEL R6, R48, RZ, !P3 ;  /* 0x000000ff30067207 */ /* 0x000fe20005800000 */
[----:B------:R-:W-:Y:S02]  /*0e40*/  IMAD R7, R7, c[0x0][0x208], RZ ;  /* 0x0000820007077a24 */ /* 0x000fe400078e02ff */
[C---:B------:R-:W-:Y:S01]  /*0e50*/  IMAD R20, R4.reuse, c[0x0][0x1e4], R0 ;  /* 0x0000790004147a24 */ /* 0x040fe200078e0200 */
[----:B------:R-:W-:Y:S01]  /*0e60*/  LOP3.LUT R0, R27, 0xfffffff0, RZ, 0xc0, !PT ;  /* 0xfffffff01b007812 */ /* 0x000fe200078ec0ff */
[----:B------:R-:W-:-:S02]  /*0e70*/  IMAD R21, R4, c[0x0][0x20c], R7 ;  /* 0x0000830004157a24 */ /* 0x000fc400078e0207 */
[----:B------:R-:W-:Y:S01]  /*0e80*/  IMAD.WIDE.U32 R8, R4, c[0x0][0x1e0], R12 ;  /* 0x0000780004087a25 */ /* 0x000fe200078e000c */
[----:B------:R-:W-:Y:S02]  /*0e90*/  LEA.HI R4, R10, R24, RZ, 0x1 ;  /* 0x000000180a047211 */ /* 0x000fe400078f08ff */
[----:B------:R-:W-:Y:S01]  /*0ea0*/  SEL R10, R19, RZ, !P3 ;  /* 0x000000ff130a7207 */ /* 0x000fe20005800000 */
[----:B------:R-:W-:Y:S02]  /*0eb0*/  IMAD R7, R84, 0x20, R24 ;  /* 0x0000002054077824 */ /* 0x000fe400078e0218 */
[----:B------:R-:W-:Y:S01]  /*0ec0*/  IMAD.IADD R23, R157, 0x1, -R0 ;  /* 0x000000019d177824 */ /* 0x000fe200078e0a00 */
[----:B------:R-:W-:Y:S01]  /*0ed0*/  LOP3.LUT R0, R4, 0x7fffffe, RZ, 0xc0, !PT ;  /* 0x07fffffe04007812 */ /* 0x000fe200078ec0ff */
[----:B------:R-:W-:Y:S01]  /*0ee0*/  IMAD.IADD R3, R3, 0x1, R5 ;  /* 0x0000000103037824 */ /* 0x000fe200078e0205 */
[----:B------:R-:W-:Y:S01]  /*0ef0*/  IADD3 R7, R236, R7, RZ ;  /* 0x00000007ec077210 */ /* 0x000fe20007ffe0ff */
[----:B------:R-:W-:Y:S01]  /*0f00*/  IMAD.IADD R9, R9, 0x1, R20 ;  /* 0x0000000109097824 */ /* 0x000fe200078e0214 */
[----:B------:R-:W-:Y:S01]  /*0f10*/  LEA.HI R25, R23, R23, RZ, 0x1 ;  /* 0x0000001717197211 */ /* 0x000fe200078f08ff */
[----:B------:R-:W-:-:S02]  /*0f20*/  IMAD.IADD R0, R24, 0x1, -R0 ;  /* 0x0000000118007824 */ /* 0x000fc400078e0a00 */
[----:B------:R-:W-:Y:S01]  /*0f30*/  @P2 IMAD.HI.U32 R11, R7, c[0x0][0x2c8], RZ ;  /* 0x0000b200070b2a27 */ /* 0x000fe200078e00ff */
[--C-:B------:R-:W-:Y:S02]  /*0f40*/  SHF.R.S32.HI R15, RZ, 0x1, R25.reuse ;  /* 0x00000001ff0f7819 */ /* 0x100fe40000011419 */
[----:B------:R-:W-:Y:S01]  /*0f50*/  SHF.R.S32.HI R14, RZ, 0x1f, R25 ;  /* 0x0000001fff0e7819 */ /* 0x000fe20000011419 */
[----:B------:R-:W-:Y:S02]  /*0f60*/  IMAD R5, R152, 0x8, R0 ;  /* 0x0000000898057824 */ /* 0x000fe400078e0200 */
[----:B------:R-:W-:Y:S01]  /*0f70*/  IMAD.MOV.U32 R4, RZ, RZ, R7 ;  /* 0x000000ffff047224 */ /* 0x000fe200078e0007 */
[----:B------:R-:W-:Y:S01]  /*0f80*/  @P2 SHF.R.U32.HI R4, RZ, c[0x0][0x2cc], R11 ;  /* 0x0000b300ff042a19 */ /* 0x000fe2000001160b */
[----:B------:R-:W-:Y:S01]  /*0f90*/  IMAD R0, R10, c[0x0][0x1c0], RZ ;  /* 0x000070000a007a24 */ /* 0x000fe200078e02ff */
[----:B------:R-:W-:Y:S01]  /*0fa0*/  LEA.HI R10, R14, R15, RZ, 0x2 ;  /* 0x0000000f0e0a7211 */ /* 0x000fe200078f10ff */
[----:B------:R-:W-:Y:S01]  /*0fb0*/  IMAD.WIDE.U32 R2, R6, c[0x0][0x1c0], R2 ;  /* 0x0000700006027a25 */ /* 0x000fe200078e0002 */
[----:B------:R-:W-:-:S02]  /*0fc0*/  LEA R226, R5, R18, 0x5 ;  /* 0x0000001205e27211 */ /* 0x000fc400078e28ff */
[----:B------:R-:W-:Y:S01]  /*0fd0*/  LOP3.LUT R5, R10, 0xfffffffc, RZ, 0xc0, !PT ;  /* 0xfffffffc0a057812 */ /* 0x000fe200078ec0ff */
[----:B------:R-:W-:Y:S01]  /*0fe0*/  IMAD R11, R6, c[0x0][0x1c4], R0 ;  /* 0x00007100060b7a24 */ /* 0x000fe200078e0200 */
[--C-:B------:R-:W-:Y:S01]  /*0ff0*/  SHF.R.S32.HI R0, RZ, 0x1f, R4.reuse ;  /* 0x0000001fff007819 */ /* 0x100fe20000011404 */
[----:B------:R-:W-:Y:S01]  /*1000*/  IMAD.MOV R6, RZ, RZ, -R4 ;  /* 0x000000ffff067224 */ /* 0x000fe200078e0a04 */
[----:B------:R-:W-:Y:S01]  /*1010*/  IADD3 R20, R15, -R5, RZ ;  /* 0x800000050f147210 */ /* 0x000fe20007ffe0ff */
[----:B------:R-:W-:Y:S01]  /*1020*/  IMAD.IADD R3, R3, 0x1, R11 ;  /* 0x0000000103037824 */ /* 0x000fe200078e020b */
        /* <DEDUP_REMOVED lines=8> */
[----:B------:R-:W-:Y:S02]  /*10b0*/  IMAD R11, R29, c[0x0][0x1e8], RZ ;  /* 0x00007a001d0b7a24 */ /* 0x000fe400078e02ff */
[C---:B------:R-:W-:Y:S02]  /*10c0*/  IMAD R10, R0.reuse, c[0x0][0x1ac], R4 ;  /* 0x00006b00000a7a24 */ /* 0x040fe400078e0204 */
[----:B------:R-:W-:-:S04]  /*10d0*/  IMAD.WIDE.U32 R2, R0, c[0x0][0x1a8], R2 ;  /* 0x00006a0000027a25 */ /* 0x000fc800078e0002 */
[----:B------:R-:W-:Y:S02]  /*10e0*/  IMAD.IADD R7, R17, 0x1, R21 ;  /* 0x0000000111077824 */ /* 0x000fe400078e0215 */
[----:B------:R-:W-:Y:S02]  /*10f0*/  IMAD R14, R29, c[0x0][0x210], RZ ;  /* 0x000084001d0e7a24 */ /* 0x000fe400078e02ff */
[----:B------:R-:W-:Y:S02]  /*1100*/  IMAD.MOV.U32 R6, RZ, RZ, R16 ;  /* 0x000000ffff067224 */ /* 0x000fe400078e0010 */
[C---:B------:R-:W-:Y:S02]  /*1110*/  IMAD R11, R30.reuse, c[0x0][0x1ec], R11 ;  /* 0x00007b001e0b7a24 */ /* 0x040fe400078e020b */
[----:B------:R-:W-:-:S04]  /*1120*/  IMAD.WIDE.U32 R8, R30, c[0x0][0x1e8], R8 ;  /* 0x00007a001e087a25 */ /* 0x000fc800078e0008 */
[----:B------:R-:W-:Y:S01]  /*1130*/  IMAD.IADD R3, R3, 0x1, R10 ;  /* 0x0000000103037824 */ /* 0x000fe200078e020a */
[----:B------:R-:W-:Y:S01]  /*1140*/  IADD3 R9, R9, R11, RZ ;  /* 0x0000000b09097210 */ /* 0x000fe20007ffe0ff */
[----:B------:R-:W-:Y:S01]  /*1150*/  IMAD R14, R30, c[0x0][0x214], R14 ;  /* 0x000085001e0e7a24 */ /* 0x000fe200078e020e */
[----:B------:R-:W-:Y:S01]  /*1160*/  IADD3 R10, R12, 0x20, RZ ;  /* 0x000000200c0a7810 */ /* 0x000fe20007ffe0ff */
[----:B------:R-:W-:-:S03]  /*1170*/  IMAD.WIDE.U32 R6, R30, c[0x0][0x210], R6 ;  /* 0x000084001e067a25 */ /* 0x000fc600078e0006 */
[----:B------:R-:W-:Y:S01]  /*1180*/  ISETP.GE.AND P5, PT, R10, c[0x0][0x1d4], PT ;  /* 0x000075000a007a0c */ /* 0x000fe20003fa6270 */
[----:B------:R-:W-:Y:S02]  /*1190*/  IMAD.IADD R7, R7, 0x1, R14 ;  /* 0x0000000107077824 */ /* 0x000fe400078e020e */
[----:B------:R-:W-:Y:S02]  /*11a0*/  IMAD R16, R161, c[0x0][0x2c4], RZ ;  /* 0x0000b100a1107a24 */ /* 0x000fe400078e02ff */
[----:B------:R-:W-:-:S05]  /*11b0*/  IMAD.SHL.U32 R14, R84, 0x8, RZ ;  /* 0x00000008540e7824 */ /* 0x000fca00078e00ff */
[----:B------:R-:W-:Y:S02]  /*11c0*/  ISETP.GE.AND P3, PT, R14, c[0x0][0x198], PT ;  /* 0x000066000e007a0c */ /* 0x000fe40003f66270 */
[----:B---3--:R-:W-:Y:S01]  /*11d0*/  @P0 SHF.R.S32.HI R5, RZ, 0x1f, R22 ;  /* 0x0000001fff050819 */ /* 0x008fe20000011416 */
[----:B------:R-:W-:Y:S01]  /*11e0*/  @!P0 IMAD.MOV.U32 R5, RZ, RZ, R19 ;  /* 0x000000ffff058224 */ /* 0x000fe200078e0013 */
[----:B------:R-:W-:Y:S01]  /*11f0*/  @P0 MOV R4, R22 ;  /* 0x0000001600040202 */ /* 0x000fe20000000f00 */
[----:B------:R-:W-:Y:S01]  /*1200*/  @!P0 IMAD.MOV.U32 R4, RZ, RZ, R48 ;  /* 0x000000ffff048224 */ /* 0x000fe200078e0030 */
[C---:B------:R-:W-:Y:S02]  /*1210*/  LEA R18, P0, R2.reuse, c[0x0][0x160], 0x1 ;  /* 0x0000580002127a11 */ /* 0x040fe400078008ff */
[----:B------:R-:W-:Y:S02]  /*1220*/  SEL R0, R5, RZ, !P1 ;  /* 0x000000ff05007207 */ /* 0x000fe40004800000 */
[----:B------:R-:W-:-:S02]  /*1230*/  LEA.HI.X R17, R2, c[0x0][0x164], R3, 0x1, P0 ;  /* 0x0000590002117a11 */ /* 0x000fc400000f0c03 */
[----:B------:R-:W-:Y:S01]  /*1240*/  SEL R4, R4, RZ, !P1 ;  /* 0x000000ff04047207 */ /* 0x000fe20004800000 */
[C---:B------:R-:W-:Y:S01]  /*1250*/  IMAD R2, R0.reuse, c[0x0][0x1f0], RZ ;  /* 0x00007c0000027a24 */ /* 0x040fe200078e02ff */
[----:B------:R-:W-:Y:S01]  /*1260*/  ISETP.GE.AND P0, PT, R15, R16, PT ;  /* 0x000000100f00720c */ /* 0x000fe20003f06270 */
[----:B------:R-:W-:Y:S01]  /*1270*/  IMAD R0, R0, c[0x0][0x218], RZ ;  /* 0x0000860000007a24 */ /* 0x000fe200078e02ff */
[----:B------:R-:W-:Y:S01]  /*1280*/  LOP3.LUT P1, RZ, R20, 0x2, RZ, 0xc0, !PT ;  /* 0x0000000214ff7812 */ /* 0x000fe2000782c0ff */
[C---:B------:R-:W-:Y:S01]  /*1290*/  IMAD R11, R4.reuse, c[0x0][0x1f4], R2 ;  /* 0x00007d00040b7a24 */ /* 0x040fe200078e0202 */
[----:B------:R2:W3:Y:S01]  /*12a0*/  SHFL.IDX PT, R5, R17, RZ, 0x1c1f ;  /* 0x001c1fff11057589 */ /* 0x0004e200000e0000 */
[----:B------:R-:W-:-:S04]  /*12b0*/  IMAD.WIDE.U32 R34, R4, c[0x0][0x1f0], R8 ;  /* 0x00007c0004227a25 */ /* 0x000fc800078e0008 */
[C---:B------:R-:W-:Y:S01]  /*12c0*/  IMAD R2, R4.reuse, c[0x0][0x21c], R0 ;  /* 0x0000870004027a24 */ /* 0x040fe200078e0200 */
[----:B------:R-:W-:Y:S01]  /*12d0*/  IADD3 R37, R35, R11, RZ ;  /* 0x0000000b23257210 */ /* 0x000fe20007ffe0ff */
[----:B------:R-:W-:Y:S01]  /*12e0*/  IMAD.WIDE.U32 R30, R4, c[0x0][0x218], R6 ;  /* 0x00008600041e7a25 */ /* 0x000fe200078e0006 */
[----:B------:R2:W-:Y:S01]  /*12f0*/  STL.64 [R1+0x58], R34 ;  /* 0x0000582201007387 */ /* 0x0005e20000100a00 */
[----:B------:R-:W-:Y:S02]  /*1300*/  IADD3 R0, R14, 0x40, RZ ;  /* 0x000000400e007810 */ /* 0x000fe40007ffe0ff */
[----:B------:R-:W-:Y:S01]  /*1310*/  IMAD.IADD R33, R31, 0x1, R2 ;  /* 0x000000011f217824 */ /* 0x000fe200078e0202 */
[----:B------:R2:W-:Y:S01]  /*1320*/  STL.64 [R1+0x60], R30 ;  /* 0x0000601e01007387 */ /* 0x0005e20000100a00 */
[----:B------:R-:W-:Y:S01]  /*1330*/  IMAD.MOV.U32 R6, RZ, RZ, 0x10 ;  /* 0x00000010ff067424 */ /* 0x000fe200078e00ff */
[----:B------:R-:W-:Y:S02]  /*1340*/  ISETP.GE.AND P3, PT, R0, c[0x0][0x198], PT ;  /* 0x0000660000007a0c */ /* 0x000fe40003f66270 */
[----:B------:R2:W-:Y:S02]  /*1350*/  STL [R1+0x4c], R37 ;  /* 0x00004c2501007387 */ /* 0x0005e40000100800 */
[----:B------:R-:W-:-:S02]  /*1360*/  SEL R3, R6, 0xfffffff0, !P1 ;  /* 0xfffffff006037807 */ /* 0x000fc40004800000 */
[----:B------:R2:W-:Y:S01]  /*1370*/  STL [R1+0x54], R33 ;  /* 0x0000542101007387 */ /* 0x0005e20000100800 */
[----:B------:R-:W-:-:S03]  /*1380*/  ISETP.GE.AND P1, PT, R10, c[0x0][0x198], PT ;  /* 0x000066000a007a0c */ /* 0x000fc60003f26270 */
[----:B------:R2:W4:Y:S01]  /*1390*/  SHFL.IDX PT, R4, R18, RZ, 0x1c1f ;  /* 0x001c1fff12047589 */ /* 0x00052200000e0000 */
[----:B------:R-:W-:Y:S01]  /*13a0*/  P2R R11, PR, RZ, 0x2 ;  /* 0x00000002ff0b7803 */ /* 0x000fe20000000000 */
[----:B------:R-:W-:Y:S05]  /*13b0*/  @P0 BRA `(.L_x_617) ;  /* 0x0000010000000947 */ /* 0x000fea0003800000 */
[C---:B---34-:R-:W-:Y:S02]  /*13c0*/  LEA R6, P0, R14.reuse, R4, 0x1 ;  /* 0x000000040e067211 */ /* 0x058fe400078008ff */
[----:B------:R-:W-:Y:S02]  /*13d0*/  SHF.R.S32.HI R2, RZ, 0x1f, R10 ;  /* 0x0000001fff027819 */ /* 0x000fe4000001140a */
[----:B------:R-:W-:Y:S02]  /*13e0*/  SHF.R.S32.HI R8, RZ, 0x1f, R0 ;  /* 0x0000001fff087819 */ /* 0x000fe40000011400 */
[----:B------:R-:W-:Y:S02]  /*13f0*/  LEA.HI.X R7, R14, R5, R13, 0x1, P0 ;  /* 0x000000050e077211 */ /* 0x000fe400000f0c0d */
[----:B------:R-:W-:-:S02]  /*1400*/  LEA.HI R2, R2, R10, RZ, 0x3 ;  /* 0x0000000a02027211 */ /* 0x000fc400078f18ff */
[----:B------:R-:W-:Y:S02]  /*1410*/  ISETP.GE.AND P0, PT, R14, c[0x0][0x198], PT ;  /* 0x000066000e007a0c */ /* 0x000fe40003f06270 */
[----:B------:R-:W-:Y:S02]  /*1420*/  LEA.HI R0, R8, R0, RZ, 0x3 ;  /* 0x0000000008007211 */ /* 0x000fe400078f18ff */
[----:B------:R-:W-:Y:S02]  /*1430*/  LOP3.LUT R8, R2, 0xfffffff8, RZ, 0xc0, !PT ;  /* 0xfffffff802087812 */ /* 0x000fe400078ec0ff */
[----:B------:R-:W-:Y:S01]  /*1440*/  LOP3.LUT R2, R0, 0xfffffff8, RZ, 0xc0, !PT ;  /* 0xfffffff800027812 */ /* 0x000fe200078ec0ff */
[----:B------:R-:W-:Y:S02]  /*1450*/  IMAD.SHL.U32 R0, R226, 0x2, RZ ;  /* 0x00000002e2007824 */ /* 0x000fe400078e00ff */
[----:B------:R-:W-:-:S04]  /*1460*/  IMAD.WIDE R8, R8, 0x2, R4 ;  /* 0x0000000208087825 */ /* 0x000fc800078e0204 */
[----:B------:R-:W-:Y:S01]  /*1470*/  IMAD.WIDE R4, R2, 0x2, R4 ;  /* 0x0000000202047825 */ /* 0x000fe200078e0204 */
[----:B------:R-:W-:Y:S01]  /*1480*/  @!PT LDS RZ, [RZ] ;  /* 0x00000000fffff984 */ /* 0x000fe20000000800 */
[----:B------:R3:W-:Y:S04]  /*1490*/  LDGSTS.E.BYPASS.LTC128B.128 [R0+0x6100], [R6.64], !P0 ;  /* 0x0610000006007fae */ /* 0x0007e8000c101d46 */
[----:B------:R3:W-:Y:S04]  /*14a0*/  LDGSTS.E.BYPASS.LTC128B.128 [R0+0x8100], [R8.64], !P1 ;  /* 0x0810000008007fae */ /* 0x0007e8000c901d46 */
[----:B------:R3:W-:Y:S02]  /*14b0*/  LDGSTS.E.BYPASS.LTC128B.128 [R0+0xa100], [R4.64], !P3 ;  /* 0x0a10000004007fae */ /* 0x0007e4000d901d46 */
.L_x_617:
[----:B---3--:R-:W-:Y:S05]  /*14c0*/  BSYNC B0 ;  /* 0x0000000000007941 */ /* 0x008fea0003800000 */
.L_x_616:
[----:B------:R-:W-:Y:S01]  /*14d0*/  IADD3 R0, R15, 0x20, RZ ;  /* 0x000000200f007810 */ /* 0x000fe20007ffe0ff */
[----:B------:R3:W1:Y:S01]  /*14e0*/  SHFL.IDX PT, R5, R17, 0x1, 0x1c1f ;  /* 0x003c1f0011057f89 */ /* 0x00066200000e0000 */
[----:B------:R-:W-:Y:S02]  /*14f0*/  BSSY B0, `(.L_x_618) ;  /* 0x0000015000007945 */ /* 0x000fe40003800000 */
[----:B------:R-:W-:Y:S01]  /*1500*/  ISETP.GE.AND P0, PT, R0, R16, PT ;  /* 0x000000100000720c */ /* 0x000fe20003f06270 */
[----:B----4-:R3:W4:-:S12]  /*1510*/  SHFL.IDX PT, R4, R18, 0x1, 0x1c1f ;  /* 0x003c1f0012047f89 */ /* 0x01071800000e0000 */
[----:B------:R-:W-:Y:S05]  /*1520*/  @P0 BRA `(.L_x_619) ;  /* 0x0000011000000947 */ /* 0x000fea0003800000 */
[C---:B------:R-:W-:Y:S02]  /*1530*/  IADD3 R0, R14.reuse, 0x40, RZ ;  /* 0x000000400e007810 */ /* 0x040fe40007ffe0ff */
[C---:B----4-:R-:W-:Y:S02]  /*1540*/  LEA R6, P0, R14.reuse, R4, 0x1 ;  /* 0x000000040e067211 */ /* 0x050fe400078008ff */
[----:B------:R-:W-:Y:S02]  /*1550*/  SHF.R.S32.HI R8, RZ, 0x1f, R10 ;  /* 0x0000001fff087819 */ /* 0x000fe4000001140a */
[----:B------:R-:W-:Y:S02]  /*1560*/  SHF.R.S32.HI R2, RZ, 0x1f, R0 ;  /* 0x0000001fff027819 */ /* 0x000fe40000011400 */
[----:B-1----:R-:W-:Y:S02]  /*1570*/  LEA.HI.X R7, R14, R5, R13, 0x1, P0 ;  /* 0x000000050e077211 */ /* 0x002fe400000f0c0d */
        /* <DEDUP_REMOVED lines=12> */
.L_x_619:
[----:B------:R-:W-:Y:S05]  /*1640*/  BSYNC B0 ;  /* 0x0000000000007941 */ /* 0x000fea0003800000 */
.L_x_618:
[----:B-1----:R-:W-:Y:S01]  /*1650*/  IADD3 R0, R15, 0x40, RZ ;  /* 0x000000400f007810 */ /* 0x002fe20007ffe0ff */
[----:B------:R1:W2:Y:S01]  /*1660*/  SHFL.IDX PT, R5, R17, 0x2, 0x1c1f ;  /* 0x005c1f0011057f89 */ /* 0x0002a200000e0000 */
        /* <DEDUP_REMOVED lines=8> */
[----:B--2---:R-:W-:Y:S02]  /*16f0*/  LEA.HI.X R7, R14, R5, R13, 0x1, P0 ;  /* 0x000000050e077211 */ /* 0x004fe400000f0c0d */
        /* <DEDUP_REMOVED lines=12> */
.L_x_621:
[----:B------:R-:W-:Y:S05]  /*17c0*/  BSYNC B0 ;  /* 0x0000000000007941 */ /* 0x000fea0003800000 */
.L_x_620:
[----:B--2-4-:R-:W2:Y:S01]  /*17d0*/  SHFL.IDX PT, R4, R18, 0x3, 0x1c1f ;  /* 0x007c1f0012047f89 */ /* 0x014ea200000e0000 */
[----:B------:R-:W-:Y:S01]  /*17e0*/  IADD3 R0, R15, 0x60, RZ ;  /* 0x000000600f007810 */ /* 0x000fe20007ffe0ff */
[----:B------:R-:W-:Y:S01]  /*17f0*/  IMAD.SHL.U32 R226, R226, 0x2, RZ ;  /* 0x00000002e2e27824 */ /* 0x000fe200078e00ff */
[----:B------:R-:W-:Y:S01]  /*1800*/  P2R R2, PR, RZ, 0x4 ;  /* 0x00000004ff027803 */ /* 0x000fe20000000000 */
[----:B------:R-:W4:Y:S01]  /*1810*/  SHFL.IDX PT, R5, R17, 0x3, 0x1c1f ;  /* 0x007c1f0011057f89 */ /* 0x000f2200000e0000 */
[----:B------:R-:W-:Y:S01]  /*1820*/  ISETP.GE.AND P1, PT, R0, R16, PT ;  /* 0x000000100000720c */ /* 0x000fe20003f26270 */
[----:B------:R-:W-:Y:S01]  /*1830*/  IMAD.IADD R8, R159, 0x1, -R24 ;  /* 0x000000019f087824 */ /* 0x000fe200078e0a18 */
[----:B------:R-:W-:Y:S01]  /*1840*/  ISETP.GE.AND P2, PT, R14, c[0x0][0x198], PT ;  /* 0x000066000e007a0c */ /* 0x000fe20003f46270 */
[----:B------:R-:W-:Y:S01]  /*1850*/  IMAD.MOV.U32 R9, RZ, RZ, c[0x0][0x1e0] ;  /* 0x00007800ff097624 */ /* 0x000fe200078e00ff */
[----:B------:R-:W-:Y:S01]  /*1860*/  IADD3 R148, R204, -0x1, RZ ;  /* 0xffffffffcc947810 */ /* 0x000fe20007ffe0ff */
[----:B------:R-:W-:Y:S01]  /*1870*/  IMAD.MOV.U32 R162, RZ, RZ, R36 ;  /* 0x000000ffffa27224 */ /* 0x000fe200078e0024 */
[----:B------:R-:W-:Y:S01]  /*1880*/  SHF.R.S32.HI R12, RZ, 0x4, R27 ;  /* 0x00000004ff0c7819 */ /* 0x000fe2000001141b */
[----:B------:R-:W-:-:S02]  /*1890*/  IMAD.MOV.U32 R163, RZ, RZ, R37 ;  /* 0x000000ffffa37224 */ /* 0x000fc400078e0025 */
[C---:B------:R-:W-:Y:S02]  /*18a0*/  IMAD.SHL.U32 R155, R9.reuse, 0x40, RZ ;  /* 0x00000040099b7824 */ /* 0x040fe400078e00ff */
[----:B------:R-:W-:Y:S02]  /*18b0*/  IMAD.MOV.U32 R162, RZ, RZ, R34 ;  /* 0x000000ffffa27224 */ /* 0x000fe400078e0022 */
[----:B------:R-:W-:Y:S01]  /*18c0*/  @!P1 IADD3 R0, R14, 0x40, RZ ;  /* 0x000000400e009810 */ /* 0x000fe20007ffe0ff */
[----:B------:R-:W-:Y:S02]  /*18d0*/  IMAD.SHL.U32 R156, R9, 0x20, RZ ;  /* 0x00000020099c7824 */ /* 0x000fe400078e00ff */
[----:B------:R-:W-:Y:S01]  /*18e0*/  IMAD R86, R148, -0x40, R159 ;  /* 0xffffffc094567824 */ /* 0x000fe200078e029f */
[----:B------:R-:W-:Y:S01]  /*18f0*/  STL.64 [R1+0x48], R162 ;  /* 0x000048a201007387 */ /* 0x000fe20000100a00 */
[----:B--2---:R-:W-:-:S04]  /*1900*/  @!P1 LEA R6, P0, R14, R4, 0x1 ;  /* 0x000000040e069211 */ /* 0x004fc800078008ff */
[----:B----4-:R-:W-:Y:S01]  /*1910*/  @!P1 LEA.HI.X R7, R14, R5, R13, 0x1, P0 ;  /* 0x000000050e079211 */ /* 0x010fe200000f0c0d */
[----:B------:R-:W-:Y:S01]  /*1920*/  IMAD.MOV.U32 R14, RZ, RZ, 0x6 ;  /* 0x00000006ff0e7424 */ /* 0x000fe200078e00ff */
[----:B------:R-:W-:Y:S02]  /*1930*/  ISETP.NE.AND P0, PT, R11, RZ, PT ;  /* 0x000000ff0b00720c */ /* 0x000fe40003f05270 */
[----:B------:R-:W-:Y:S01]  /*1940*/  SHF.R.S32.HI R13, RZ, 0x1f, R148 ;  /* 0x0000001fff0d7819 */ /* 0x000fe20000011494 */
[----:B------:R-:W-:Y:S01]  /*1950*/  @!PT LDS RZ, [RZ] ;  /* 0x00000000fffff984 */ /* 0x000fe20000000800 */
[----:B------:R2:W-:Y:S01]  /*1960*/  @!P1 LDGSTS.E.BYPASS.LTC128B.128 [R226+0x7900], [R6.64], !P2 ;  /* 0x0790000006e29fae */ /* 0x0005e2000d101d46 */
[----:B------:R-:W-:Y:S02]  /*1970*/  ISETP.NE.AND P2, PT, R2, RZ, PT ;  /* 0x000000ff0200720c */ /* 0x000fe40003f45270 */
[----:B------:R-:W-:Y:S02]  /*1980*/  @!P1 SHF.R.S32.HI R2, RZ, 0x1f, R0 ;  /* 0x0000001fff029819 */ /* 0x000fe40000011400 */
[----:B------:R-:W-:-:S02]  /*1990*/  SHF.L.U64.HI R154, R9, R14, c[0x0][0x1e4] ;  /* 0x00007900099a7619 */ /* 0x000fc4000001020e */
[----:B------:R-:W-:Y:S02]  /*19a0*/  @!P1 LEA.HI R0, R2, R0, RZ, 0x3 ;  /* 0x0000000002009211 */ /* 0x000fe400078f18ff */
[----:B------:R-:W-:Y:S02]  /*19b0*/  SHF.R.S32.HI R11, RZ, 0x1f, R23 ;  /* 0x0000001fff0b7819 */ /* 0x000fe40000011417 */
[----:B------:R-:W-:Y:S01]  /*19c0*/  @!P1 LOP3.LUT R2, R0, 0xfffffff8, RZ, 0xc0, !PT ;  /* 0xfffffff800029812 */ /* 0x000fe200078ec0ff */
[----:B------:R-:W-:Y:S01]  /*19d0*/  IMAD R0, R148, -0x40, R8 ;  /* 0xffffffc094007824 */ /* 0x000fe200078e0208 */
[----:B------:R-:W-:Y:S02]  /*19e0*/  LEA.HI R11, R11, R23, RZ, 0x3 ;  /* 0x000000170b0b7211 */ /* 0x000fe400078f18ff */
[----:B--2---:R-:W-:-:S04]  /*19f0*/  @!P1 SHF.R.S32.HI R6, RZ, 0x1f, R10 ;  /* 0x0000001fff069819 */ /* 0x004fc8000001140a */
[----:B------:R-:W-:-:S04]  /*1a00*/  @!P1 LEA.HI R6, R6, R10, RZ, 0x3 ;  /* 0x0000000a06069211 */ /* 0x000fc800078f18ff */
[----:B------:R-:W-:-:S05]  /*1a10*/  @!P1 LOP3.LUT R6, R6, 0xfffffff8, RZ, 0xc0, !PT ;  /* 0xfffffff806069812 */ /* 0x000fca00078ec0ff */
[----:B------:R-:W-:-:S04]  /*1a20*/  @!P1 IMAD.WIDE R6, R6, 0x2, R4 ;  /* 0x0000000206069825 */ /* 0x000fc800078e0204 */
[----:B------:R-:W-:Y:S01]  /*1a30*/  @!P1 IMAD.WIDE R4, R2, 0x2, R4 ;  /* 0x0000000202049825 */ /* 0x000fe200078e0204 */
[----:B------:R2:W-:Y:S01]  /*1a40*/  @!P1 LDGSTS.E.BYPASS.LTC128B.128 [R226+0x9900], [R6.64], !P0 ;  /* 0x0990000006e29fae */ /* 0x0005e2000c101d46 */
[----:B------:R-:W-:Y:S02]  /*1a50*/  ISETP.GE.AND P0, PT, R0, 0x1, PT ;  /* 0x000000010000780c */ /* 0x000fe40003f06270 */
[----:B------:R-:W-:Y:S01]  /*1a60*/  LOP3.LUT R2, R28, 0xfffffff8, RZ, 0xc0, !PT ;  /* 0xfffffff81c027812 */ /* 0x000fe200078ec0ff */
[----:B------:R4:W-:Y:S01]  /*1a70*/  @!P1 LDGSTS.E.BYPASS.LTC128B.128 [R226+0xb900], [R4.64], !P3 ;  /* 0x0b90000004e29fae */ /* 0x0009e2000d901d46 */
[----:B------:R-:W-:Y:S01]  /*1a80*/  ISETP.GE.AND P3, PT, R0, 0x21, PT ;  /* 0x000000210000780c */ /* 0x000fe20003f66270 */
[----:B------:R-:W-:Y:S02]  /*1a90*/  IMAD R0, R154, R148, RZ ;  /* 0x000000949a007224 */ /* 0x000fe400078e02ff */
[----:B------:R-:W0:Y:S01]  /*1aa0*/  LDGDEPBAR ;  /* 0x00000000000079af */ /* 0x000e220000000000 */
[----:B------:R-:W-:-:S02]  /*1ab0*/  IMAD.IADD R2, R157, 0x1, -R2 ;  /* 0x000000019d027824 */ /* 0x000fc400078e0a02 */
[----:B------:R-:W-:-:S03]  /*1ac0*/  IMAD R0, R13, R155, R0 ;  /* 0x0000009b0d007224 */ /* 0x000fc600078e0200 */
[----:B------:R-:W-:-:S04]  /*1ad0*/  LEA.HI R8, R2, R2, RZ, 0x1 ;  /* 0x0000000202087211 */ /* 0x000fc800078f08ff */
[----:B------:R-:W-:-:S05]  /*1ae0*/  LOP3.LUT R10, R8, 0x3fffffe, RZ, 0xc0, !PT ;  /* 0x03fffffe080a7812 */ /* 0x000fca00078ec0ff */
[----:B------:R-:W-:Y:S02]  /*1af0*/  IMAD.IADD R10, R2, 0x1, -R10 ;  /* 0x00000001020a7824 */ /* 0x000fe400078e0a0a */
[----:B------:R-:W-:Y:S02]  /*1b00*/  IMAD.SHL.U32 R2, R20, 0x40, RZ ;  /* 0x0000004014027824 */ /* 0x000fe400078e00ff */
[----:B--2---:R-:W-:-:S03]  /*1b10*/  IMAD.MOV.U32 R6, RZ, RZ, 0x5 ;  /* 0x00000005ff067424 */ /* 0x004fc600078e00ff */
[----:B------:R-:W-:Y:S01]  /*1b20*/  LOP3.LUT R2, R2, 0xc0, RZ, 0xc0, !PT ;  /* 0x000000c002027812 */ /* 0x000fe200078ec0ff */
[----:B----4-:R-:W-:Y:S01]  /*1b30*/  IMAD.WIDE.U32 R4, R148, R155, R162 ;  /* 0x0000009b94047225 */ /* 0x010fe200078e00a2 */
[----:B------:R-:W-:Y:S02]  /*1b40*/  SHF.L.U64.HI R158, R9, R6, c[0x0][0x1e4] ;  /* 0x00007900099e7619 */ /* 0x000fe40000010206 */
[----:B------:R-:W-:Y:S01]  /*1b50*/  LEA.HI R9, R27, R12, RZ, 0x1 ;  /* 0x0000000c1b097211 */ /* 0x000fe200078f08ff */
[----:B------:R-:W-:Y:S01]  /*1b60*/  IMAD.IADD R0, R5, 0x1, R0 ;  /* 0x0000000105007824 */ /* 0x000fe200078e0200 */
[----:B------:R-:W-:Y:S01]  /*1b70*/  BAR.SYNC.DEFER_BLOCKING 0x0 ;  /* 0x0000000000007b1d */ /* 0x000fe20000010000 */
[C---:B------:R-:W-:Y:S02]  /*1b80*/  @P0 LEA R6, P1, R4.reuse, c[0x0][0x1c8], 0x1 ;  /* 0x0000720004060a11 */ /* 0x040fe400078208ff */
[----:B------:R-:W-:Y:S02]  /*1b90*/  LOP3.LUT R9, R9, 0xfffffffe, RZ, 0xc0, !PT ;  /* 0xfffffffe09097812 */ /* 0x000fe400078ec0ff */
[----:B------:R-:W-:-:S02]  /*1ba0*/  @P0 LEA.HI.X R7, R4, c[0x0][0x1cc], R0, 0x1, P1 ;  /* 0x0000730004070a11 */ /* 0x000fc400008f0c00 */
[----:B------:R-:W-:Y:S01]  /*1bb0*/  @P3 IADD3 R5, P1, R156, R4, RZ ;  /* 0x000000049c053210 */ /* 0x000fe20007f3e0ff */
[----:B------:R-:W-:Y:S01]  /*1bc0*/  IMAD.IADD R9, R12, 0x1, -R9 ;  /* 0x000000010c097824 */ /* 0x000fe200078e0a09 */
[----:B------:R-:W-:Y:S02]  /*1bd0*/  LOP3.LUT R4, R25, 0x7fffffe, RZ, 0xc0, !PT ;  /* 0x07fffffe19047812 */ /* 0x000fe400078ec0ff */
[----:B------:R-:W-:Y:S01]  /*1be0*/  SHF.R.S32.HI R12, RZ, 0x1, R8 ;  /* 0x00000001ff0c7819 */ /* 0x000fe20000011408 */
[----:B------:R-:W-:Y:S02]  /*1bf0*/  @P3 IMAD.X R0, R158, 0x1, R0, P1 ;  /* 0x000000019e003824 */ /* 0x000fe400008e0600 */
[----:B------:R-:W-:Y:S01]  /*1c00*/  IMAD.IADD R151, R23, 0x1, -R4 ;  /* 0x0000000117977824 */ /* 0x000fe200078e0a04 */
[----:B------:R-:W-:Y:S01]  /*1c10*/  @P3 LEA R4, P1, R5, c[0x0][0x1c8], 0x1 ;  /* 0x0000720005043a11 */ /* 0x000fe200078208ff */
[----:B------:R-:W-:-:S03]  /*1c20*/  IMAD R10, R9, 0x8, R10 ;  /* 0x00000008090a7824 */ /* 0x000fc600078e020a */
[----:B------:R-:W-:Y:S01]  /*1c30*/  @P3 LEA.HI.X R5, R5, c[0x0][0x1cc], R0, 0x1, P1 ;  /* 0x0000730005053a11 */ /* 0x000fe200008f0c00 */
[C---:B------:R-:W-:Y:S01]  /*1c40*/  IMAD.SHL.U32 R0, R12.reuse, 0x40, RZ ;  /* 0x000000400c007824 */ /* 0x040fe200078e00ff */
[----:B------:R-:W-:Y:S01]  /*1c50*/  LOP3.LUT P1, RZ, R12, 0x2, RZ, 0xc0, !PT ;  /* 0x000000020cff7812 */ /* 0x000fe2000782c0ff */
[----:B------:R-:W-:Y:S01]  /*1c60*/  @!PT LDS RZ, [RZ] ;  /* 0x00000000fffff984 */ /* 0x000fe20000000800 */
[----:B------:R-:W-:Y:S01]  /*1c70*/  @!PT LDS RZ, [RZ] ;  /* 0x00000000fffff984 */ /* 0x000fe20000000800 */
[----:B------:R-:W-:Y:S01]  /*1c80*/  @!PT LDS RZ, [RZ] ;  /* 0x00000000fffff984 */ /* 0x000fe20000000800 */
[----:B------:R2:W-:Y:S03]  /*1c90*/  @P0 LDGSTS.E.BYPASS.LTC128B.128 [R226+0x3100], [R6.64], !P6 ;  /* 0x0310000006e20fae */ /* 0x0005e6000f101d46 */
[----:B------:R-:W-:Y:S01]  /*1ca0*/  LOP3.LUT R0, R0, 0xc0, RZ, 0xc0, !PT ;  /* 0x000000c000007812 */ /* 0x000fe200078ec0ff */
[----:B------:R2:W-:Y:S04]  /*1cb0*/  @P0 LDGSTS.E.BYPASS.LTC128B.128 [R226+0x4100], [R6.64+0x40], !P5 ;  /* 0x0410004006e20fae */ /* 0x0005e8000e901d46 */
[----:B------:R2:W-:Y:S04]  /*1cc0*/  @P0 LDGSTS.E.BYPASS.LTC128B.128 [R226+0x5100], [R6.64+0x80], !P4 ;  /* 0x0510008006e20fae */ /* 0x0005e8000e101d46 */
[----:B------:R4:W-:Y:S04]  /*1cd0*/  @P3 LDGSTS.E.BYPASS.LTC128B.128 [R226+0x3900], [R4.64], !P6 ;  /* 0x0390000004e23fae */ /* 0x0009e8000f101d46 */
[----:B------:R4:W-:Y:S04]  /*1ce0*/  @P3 LDGSTS.E.BYPASS.LTC128B.128 [R226+0x4900], [R4.64+0x40], !P5 ;  /* 0x0490004004e23fae */ /* 0x0009e8000e901d46 */
[----:B------:R4:W-:Y:S04]  /*1cf0*/  @P3 LDGSTS.E.BYPASS.LTC128B.128 [R226+0x5900], [R4.64+0x80], !P4 ;  /* 0x0590008004e23fae */ /* 0x0009e8000e101d46 */
[----:B------:R-:W0:Y:S01]  /*1d00*/  LDGDEPBAR ;  /* 0x00000000000079af */ /* 0x000e220000000000 */
[----:B--2---:R-:W-:-:S02]  /*1d10*/  IMAD.SHL.U32 R7, R26, 0x8, RZ ;  /* 0x000000081a077824 */ /* 0x004fc400078e00ff */
[----:B----4-:R-:W-:Y:S01]  /*1d20*/  IMAD.SHL.U32 R5, R11, 0x20, RZ ;  /* 0x000000200b057824 */ /* 0x010fe200078e00ff */
[----:B------:R-:W-:-:S04]  /*1d30*/  DEPBAR.LE SB0, 0x1 ;  /* 0x000080400000791a */ /* 0x000fc80000000000 */
[----:B------:R-:W-:Y:S01]  /*1d40*/  IMAD.SHL.U32 R4, R9, 0x8, RZ ;  /* 0x0000000809047824 */ /* 0x000fe200078e00ff */
[----:B------:R-:W-:Y:S01]  /*1d50*/  LOP3.LUT R149, R5, 0xffffff00, RZ, 0xc0, !PT ;  /* 0xffffff0005957812 */ /* 0x000fe200078ec0ff */
[----:B------:R-:W-:-:S04]  /*1d60*/  DEPBAR.LE SB0, 0x0 ;  /* 0x000080000000791a */ /* 0x000fc80000000000 */
[----:B------:R-:W-:Y:S01]  /*1d70*/  LOP3.LUT R6, R2, 0x8, R4, 0xf8, !PT ;  /* 0x0000000802067812 */ /* 0x000fe200078ef804 */
[----:B------:R-:W-:Y:S01]  /*1d80*/  IMAD R4, R152, 0x200, R149 ;  /* 0x0000020098047824 */ /* 0x000fe200078e0295 */
[----:B------:R-:W-:Y:S02]  /*1d90*/  SHF.R.U32.HI R5, RZ, 0x3, R2 ;  /* 0x00000003ff057819 */ /* 0x000fe40000011602 */
[----:B------:R-:W-:Y:S02]  /*1da0*/  LOP3.LUT R2, R0, 0x8, R7, 0xf8, !PT ;  /* 0x0000000800027812 */ /* 0x000fe400078ef807 */
[----:B------:R-:W-:Y:S02]  /*1db0*/  SHF.R.U32.HI R0, RZ, 0x3, R0 ;  /* 0x00000003ff007819 */ /* 0x000fe40000011600 */
[----:B------:R-:W-:Y:S01]  /*1dc0*/  LOP3.LUT R150, R6, R5, RZ, 0x3c, !PT ;  /* 0x0000000506967212 */ /* 0x000fe200078e3cff */
[----:B------:R-:W-:Y:S01]  /*1dd0*/  IMAD R5, R13, c[0x0][0x208], RZ ;  /* 0x000082000d057a24 */ /* 0x000fe200078e02ff */
[----:B------:R-:W-:Y:S01]  /*1de0*/  LOP3.LUT R0, R2, R0, RZ, 0x3c, !PT ;  /* 0x0000000002007212 */ /* 0x000fe200078e3cff */
[----:B------:R-:W-:-:S04]  /*1df0*/  IMAD.WIDE.U32 R6, R148, c[0x0][0x208], RZ ;  /* 0x0000820094067a25 */ /* 0x000fc800078e00ff */
[----:B------:R-:W-:Y:S02]  /*1e00*/  IMAD R5, R148, c[0x0][0x20c], R5 ;  /* 0x0000830094057a24 */ /* 0x000fe400078e0205 */
[----:B------:R-:W-:Y:S01]  /*1e10*/  IMAD R2, R151, 0x20, R4 ;  /* 0x0000002097027824 */ /* 0x000fe200078e0204 */
[----:B------:R-:W-:Y:S01]  /*1e20*/  BAR.SYNC.DEFER_BLOCKING 0x0 ;  /* 0x0000000000007b1d */ /* 0x000fe20000010000 */
[----:B------:R-:W-:Y:S01]  /*1e30*/  IMAD.U32 R0, R10, 0x20, R0 ;  /* 0x000000200a007824 */ /* 0x000fe200078e0000 */
[----:B------:R-:W-:Y:S01]  /*1e40*/  LEA R4, P0, R6, R30, 0x6 ;  /* 0x0000001e06047211 */ /* 0x000fe200078030ff */
[----:B------:R-:W-:Y:S02]  /*1e50*/  IMAD.IADD R5, R7, 0x1, R5 ;  /* 0x0000000107057824 */ /* 0x000fe400078e0205 */
[----:B------:R-:W-:Y:S02]  /*1e60*/  IMAD.SHL.U32 R208, R0, 0x2, RZ ;  /* 0x0000000200d07824 */ /* 0x000fe400078e00ff */
[----:B------:R-:W-:Y:S01]  /*1e70*/  IMAD.IADD R2, R150, 0x1, R2 ;  /* 0x0000000196027824 */ /* 0x000fe200078e0202 */
[----:B------:R-:W-:-:S02]  /*1e80*/  LEA.HI.X R0, R6, R33, R5, 0x6, P0 ;  /* 0x0000002106007211 */ /* 0x000fc400000f3405 */
[----:B------:R-:W-:Y:S01]  /*1e90*/  LEA R16, P0, R4, c[0x0][0x1f8], 0x1 ;  /* 0x00007e0004107a11 */ /* 0x000fe200078008ff */
[----:B------:R-:W-:Y:S01]  /*1ea0*/  IMAD.SHL.U32 R211, R2, 0x2, RZ ;  /* 0x0000000202d37824 */ /* 0x000fe200078e00ff */
[----:B------:R-:W-:Y:S02]  /*1eb0*/  SEL R2, RZ, 0x1, P6 ;  /* 0x00000001ff027807 */ /* 0x000fe40003000000 */
[----:B-1-3--:R-:W-:Y:S01]  /*1ec0*/  LEA.HI.X R17, R4, c[0x0][0x1fc], R0, 0x1, P0 ;  /* 0x00007f0004117a11 */ /* 0x00afe200000f0c00 */
[----:B------:R-:W-:Y:S01]  /*1ed0*/  IMAD.MOV.U32 R0, RZ, RZ, c[0x0][0x208] ;  /* 0x00008200ff007624 */ /* 0x000fe200078e00ff */
[----:B------:R-:W-:Y:S01]  /*1ee0*/  SEL R6, RZ, 0x2, P5 ;  /* 0x00000002ff067807 */ /* 0x000fe20002800000 */
[----:B------:R-:W-:Y:S01]  /*1ef0*/  IMAD R212, R3, 0x2, R211 ;  /* 0x0000000203d47824 */ /* 0x000fe200078e02d3 */
[----:B------:R-:W-:Y:S01]  /*1f00*/  SEL R5, RZ, 0x4, P4 ;  /* 0x00000004ff057807 */ /* 0x000fe20002000000 */
[C---:B------:R-:W-:Y:S01]  /*1f10*/  IMAD.SHL.U32 R12, R0.reuse, 0x40, RZ ;  /* 0x00000040000c7824 */ /* 0x040fe200078e00ff */
[----:B------:R-:W-:Y:S01]  /*1f20*/  SHF.L.U64.HI R21, R0, R14, c[0x0][0x20c] ;  /* 0x0000830000157619 */ /* 0x000fe2000001020e */
[----:B------:R-:W-:Y:S01]  /*1f30*/  IMAD.IADD R0, R86, 0x1, -R24 ;  /* 0x0000000156007824 */ /* 0x000fe200078e0a18 */
[----:B------:R-:W-:-:S02]  /*1f40*/  IADD3 R20, R5, R6, R2 ;  /* 0x0000000605147210 */ /* 0x000fc40007ffe002 */
[C---:B------:R-:W-:Y:S01]  /*1f50*/  IADD3 R2, R208.reuse, 0x3100, RZ ;  /* 0x00003100d0027810 */ /* 0x040fe20007ffe0ff */
[----:B------:R-:W-:Y:S01]  /*1f60*/  LDSM.16.M88.4 R8, [R211+0x7100] ;  /* 0x00710000d308783b */ /* 0x000fe20000000200 */
[----:B------:R-:W-:Y:S02]  /*1f70*/  IADD3 R213, R208, 0x3120, RZ ;  /* 0x00003120d0d57810 */ /* 0x000fe40007ffe0ff */
[----:B------:R-:W-:Y:S01]  /*1f80*/  IADD3 R18, P0, R12, R16, RZ ;  /* 0x000000100c127210 */ /* 0x000fe20007f1e0ff */
[----:B------:R-:W1:Y:S01]  /*1f90*/  LDSM.16.M88.4 R28, [R208+0x3100] ;  /* 0x00310000d01c783b */ /* 0x000e620000000200 */
[----:B------:R-:W-:Y:S02]  /*1fa0*/  @P1 IADD3 R213, R2, -0x20, RZ ;  /* 0xffffffe002d51810 */ /* 0x000fe40007ffe0ff */
[----:B------:R-:W-:Y:S01]  /*1fb0*/  LOP3.LUT P1, RZ, R20, 0x2, RZ, 0xc0, !PT ;  /* 0x0000000214ff7812 */ /* 0x000fe2000782c0ff */
[----:B------:R-:W2:Y:S01]  /*1fc0*/  LDSM.16.M88.4 R32, [R208+0x3500] ;  /* 0x00350000d020783b */ /* 0x000ea20000000200 */
[C---:B------:R-:W-:Y:S01]  /*1fd0*/  ISETP.LT.OR P3, PT, R0.reuse, 0x1, P6 ;  /* 0x000000010000780c */ /* 0x040fe20003761670 */
[----:B------:R-:W-:Y:S01]  /*1fe0*/  IMAD.X R19, R21, 0x1, R17, P0 ;  /* 0x0000000115137824 */ /* 0x000fe200000e0611 */
[C---:B------:R-:W-:Y:S01]  /*1ff0*/  ISETP.LT.OR P0, PT, R0.reuse, 0x1, !P1 ;  /* 0x000000010000780c */ /* 0x040fe20004f01670 */
[----:B------:R-:W3:Y:S01]  /*2000*/  LDSM.16.M88.4 R44, [R208+0x3900] ;  /* 0x00390000d02c783b */ /* 0x000ee20000000200 */
[----:B------:R-:W-:-:S02]  /*2010*/  ISETP.LT.OR P1, PT, R0, 0x21, !P1 ;  /* 0x000000210000780c */ /* 0x000fc40004f21670 */
[----:B------:R-:W-:Y:S01]  /*2020*/  LOP3.LUT R2, R153, 0xffffffe0, RZ, 0xc0, !PT ;  /* 0xffffffe099027812 */ /* 0x000fe200078ec0ff */
[----:B------:R-:W4:Y:S04]  /*2030*/  LDSM.16.M88.4 R40, [R208+0x3d00] ;  /* 0x003d0000d028783b */ /* 0x000f280000000200 */
[----:B------:R-:W5:Y:S01]  /*2040*/  LDSM.16.M88.4 R12, [R211+0x6100] ;  /* 0x00610000d30c783b */ /* 0x000f620000000200 */
[----:B------:R-:W-:-:S03]  /*2050*/  IMAD.IADD R2, R157, 0x1, -R2 ;  /* 0x000000019d027824 */ /* 0x000fc600078e0a02 */
[----:B------:R-:W-:Y:S04]  /*2060*/  LDSM.16.M88.4 R24, [R212+0x6100] ;  /* 0x00610000d418783b */ /* 0x000fe80000000200 */
[----:B------:R-:W-:Y:S04]  /*2070*/  LDSM.16.M88.4 R4, [R212+0x7100] ;  /* 0x00710000d404783b */ /* 0x000fe80000000200 */
[----:B------:R-:W5:Y:S04]  /*2080*/  LDSM.16.M88.4 R48, [R213] ;  /* 0x00000000d530783b */ /* 0x000f680000000200 */
[----:B------:R-:W-:Y:S04]  /*2090*/  LDSM.16.M88.4 R72, [R213+0x400] ;  /* 0x00040000d548783b */ /* 0x000fe80000000200 */
[----:B------:R-:W-:Y:S04]  /*20a0*/  LDSM.16.M88.4 R68, [R213+0x800] ;  /* 0x00080000d544783b */ /* 0x000fe80000000200 */
        /* <DEDUP_REMOVED lines=11> */
[----:B---3--:R-:W-:Y:S04]  /*2160*/  HMMA.16816.F32 R76, R8, R44, RZ ;  /* 0x0000002c084c723c */ /* 0x008fe800000018ff */
[----:B------:R1:W-:Y:S01]  /*2170*/  LDGSTS.E.BYPASS.LTC128B.128 [R226+0x2100], [R16.64+0x80], !P0 ;  /* 0x0210008010e27fae */ /* 0x0003e2000c101d46 */
[----:B------:R-:W-:-:S03]  /*2180*/  ISETP.LT.OR P0, PT, R0, 0x21, P6 ;  /* 0x000000210000780c */ /* 0x000fc60003701670 */
[C---:B----4-:R-:W-:Y:S08]  /*2190*/  HMMA.16816.F32 R56, R8.reuse, R40, RZ ;  /* 0x000000280838723c */ /* 0x050ff000000018ff */
[----:B------:R-:W-:Y:S02]  /*21a0*/  HMMA.16816.F32 R88, R8, R30, RZ ;  /* 0x0000001e0858723c */ /* 0x000fe400000018ff */
[----:B------:R1:W-:Y:S01]  /*21b0*/  LDGSTS.E.BYPASS.LTC128B.128 [R226+0x900], [R18.64], !P0 ;  /* 0x0090000012e27fae */ /* 0x0003e2000c101d46 */
[----:B------:R-:W-:-:S02]  /*21c0*/  ISETP.GE.AND P0, PT, R204, 0x2, PT ;  /* 0x00000002cc00780c */ /* 0x000fc40003f06270 */
[----:B------:R-:W-:Y:S01]  /*21d0*/  IADD3 R204, R204, -0x2, RZ ;  /* 0xfffffffecccc7810 */ /* 0x000fe20007ffe0ff */
[----:B------:R1:W-:Y:S02]  /*21e0*/  LDGSTS.E.BYPASS.LTC128B.128 [R226+0x1900], [R18.64+0x40], !P1 ;  /* 0x0190004012e27fae */ /* 0x0003e4000c901d46 */
[C---:B------:R-:W-:Y:S02]  /*21f0*/  HMMA.16816.F32 R100, R8.reuse, R34, RZ ;  /* 0x000000220864723c */ /* 0x040fe400000018ff */
[----:B------:R1:W-:Y:S04]  /*2200*/  LDGSTS.E.BYPASS.LTC128B.128 [R226+0x2900], [R18.64+0x80], !P3 ;  /* 0x0290008012e27fae */ /* 0x0003e8000d901d46 */
[----:B------:R-:W-:Y:S02]  /*2210*/  LDSM.16.M88.4 R36, [R208+0x4100] ;  /* 0x00410000d024783b */ /* 0x000fe40000000200 */
[C---:B------:R-:W-:Y:S02]  /*2220*/  HMMA.16816.F32 R96, R8.reuse, R46, RZ ;  /* 0x0000002e0860723c */ /* 0x040fe400000018ff */
[----:B------:R-:W-:Y:S04]  /*2230*/  LDSM.16.M88.4 R20, [R211+0x9100] ;  /* 0x00910000d314783b */ /* 0x000fe80000000200 */
[----:B------:R-:W0:Y:S02]  /*2240*/  LDGDEPBAR ;  /* 0x00000000000079af */ /* 0x000e240000000000 */
[----:B------:R-:W-:Y:S08]  /*2250*/  HMMA.16816.F32 R60, R8, R42, RZ ;  /* 0x0000002a083c723c */ /* 0x000ff000000018ff */
[C---:B-----5:R-:W-:Y:S01]  /*2260*/  HMMA.16816.F32 R8, R12.reuse, R28, RZ ;  /* 0x0000001c0c08723c */ /* 0x060fe200000018ff */
[----:B-1----:R-:W-:Y:S07]  /*2270*/  LDSM.16.M88.4 R16, [R212+0x8100] ;  /* 0x00810000d410783b */ /* 0x002fee0000000200 */
[C---:B------:R-:W-:Y:S01]  /*2280*/  HMMA.16816.F32 R108, R12.reuse, R30, RZ ;  /* 0x0000001e0c6c723c */ /* 0x040fe200000018ff */
[----:B------:R-:W1:Y:S07]  /*2290*/  LDSM.16.M88.4 R28, [R211+0x8100] ;  /* 0x00810000d31c783b */ /* 0x000e6e0000000200 */
[C---:B------:R-:W-:Y:S08]  /*22a0*/  HMMA.16816.F32 R92, R12.reuse, R44, RZ ;  /* 0x0000002c0c5c723c */ /* 0x040ff000000018ff */
[C---:B------:R-:W-:Y:S08]  /*22b0*/  HMMA.16816.F32 R116, R12.reuse, R46, RZ ;  /* 0x0000002e0c74723c */ /* 0x040ff000000018ff */
[C---:B------:R-:W-:Y:S08]  /*22c0*/  HMMA.16816.F32 R44, R12.reuse, R40, RZ ;  /* 0x000000280c2c723c */ /* 0x040ff000000018ff */
[----:B------:R-:W-:Y:S08]  /*22d0*/  HMMA.16816.F32 R112, R12, R42, RZ ;  /* 0x0000002a0c70723c */ /* 0x000ff000000018ff */
[----:B------:R-:W-:Y:S08]  /*22e0*/  HMMA.16816.F32 R40, R24, R48, R8 ;  /* 0x000000301828723c */ /* 0x000ff00000001808 */
[C---:B------:R-:W-:Y:S08]  /*22f0*/  HMMA.16816.F32 R128, R4.reuse, R64, R56 ;  /* 0x000000400480723c */ /* 0x040ff00000001838 */
[----:B------:R-:W-:Y:S08]  /*2300*/  HMMA.16816.F32 R56, R4, R50, R88 ;  /* 0x000000320438723c */ /* 0x000ff00000001858 */
[C---:B------:R-:W-:Y:S08]  /*2310*/  HMMA.16816.F32 R104, R12.reuse, R32, RZ ;  /* 0x000000200c68723c */ /* 0x040ff000000018ff */
[----:B------:R-:W-:Y:S01]  /*2320*/  HMMA.16816.F32 R120, R12, R34, RZ ;  /* 0x000000220c78723c */ /* 0x000fe200000018ff */
[----:B------:R-:W2:Y:S04]  /*2330*/  LDSM.16.M88.4 R32, [R213+0x1000] ;  /* 0x00100000d520783b */ /* 0x000ea80000000200 */
[----:B------:R-:W3:Y:S03]  /*2340*/  LDSM.16.M88.4 R12, [R212+0x9100] ;  /* 0x00910000d40c783b */ /* 0x000ee60000000200 */
[C---:B------:R-:W-:Y:S01]  /*2350*/  HMMA.16816.F32 R8, R4.reuse, R48, R52 ;  /* 0x000000300408723c */ /* 0x040fe20000001834 */
[----:B------:R-:W-:Y:S07]  /*2360*/  LDSM.16.M88.4 R52, [R208+0x4500] ;  /* 0x00450000d034783b */ /* 0x000fee0000000200 */
[----:B------:R-:W-:Y:S08]  /*2370*/  HMMA.16816.F32 R132, R4, R68, R76 ;  /* 0x000000440484723c */ /* 0x000ff0000000184c */
[----:B------:R-:W-:Y:S01]  /*2380*/  HMMA.16816.F32 R76, R24, R50, R108 ;  /* 0x00000032184c723c */ /* 0x000fe2000000186c */
[----:B------:R-:W-:Y:S07]  /*2390*/  LDSM.16.M88.4 R48, [R208+0x4900] ;  /* 0x00490000d030783b */ /* 0x000fee0000000200 */
[----:B-1----:R-:W-:Y:S08]  /*23a0*/  HMMA.16816.F32 R40, R28, R36, R40 ;  /* 0x000000241c28723c */ /* 0x002ff00000001828 */
[C---:B------:R-:W-:Y:S08]  /*23b0*/  HMMA.16816.F32 R136, R4.reuse, R72, R80 ;  /* 0x000000480488723c */ /* 0x040ff00000001850 */
[C---:B------:R-:W-:Y:S08]  /*23c0*/  HMMA.16816.F32 R100, R4.reuse, R74, R100 ;  /* 0x0000004a0464723c */ /* 0x040ff00000001864 */
[C---:B------:R-:W-:Y:S08]  /*23d0*/  HMMA.16816.F32 R124, R4.reuse, R70, R96 ;  /* 0x00000046047c723c */ /* 0x040ff00000001860 */
[----:B------:R-:W-:Y:S08]  /*23e0*/  HMMA.16816.F32 R80, R4, R66, R60 ;  /* 0x000000420450723c */ /* 0x000ff0000000183c */
[----:B------:R-:W-:Y:S01]  /*23f0*/  HMMA.16816.F32 R4, R20, R38, R56 ;  /* 0x000000261404723c */ /* 0x000fe20000001838 */
[----:B------:R-:W-:Y:S07]  /*2400*/  LDSM.16.M88.4 R56, [R208+0x4d00] ;  /* 0x004d0000d038783b */ /* 0x000fee0000000200 */
[----:B------:R-:W-:Y:S01]  /*2410*/  HMMA.16816.F32 R144, R24, R64, R44 ;  /* 0x000000401890723c */ /* 0x000fe2000000182c */
[----:B------:R-:W-:Y:S07]  /*2420*/  LDSM.16.M88.4 R44, [R208+0x5100] ;  /* 0x00510000d02c783b */ /* 0x000fee0000000200 */
[----:B------:R-:W-:Y:S01]  /*2430*/  HMMA.16816.F32 R60, R20, R36, R8 ;  /* 0x00000024143c723c */ /* 0x000fe20000001808 */
[----:B------:R-:W1:Y:S07]  /*2440*/  LDSM.16.M88.4 R8, [R211+0xa100] ;  /* 0x00a10000d308783b */ /* 0x000e6e0000000200 */
[----:B------:R-:W-:Y:S01]  /*2450*/  HMMA.16816.F32 R76, R28, R38, R76 ;  /* 0x000000261c4c723c */ /* 0x000fe2000000184c */
[----:B------:R-:W-:Y:S07]  /*2460*/  LDSM.16.M88.4 R36, [R213+0x2000] ;  /* 0x00200000d524783b */ /* 0x000fee0000000200 */
[----:B--2---:R-:W-:Y:S08]  /*2470*/  HMMA.16816.F32 R40, R16, R32, R40 ;  /* 0x000000201028723c */ /* 0x004ff00000001828 */
[C---:B------:R-:W-:Y:S08]  /*2480*/  HMMA.16816.F32 R140, R24.reuse, R68, R92 ;  /* 0x00000044188c723c */ /* 0x040ff0000000185c */
[----:B------:R-:W-:Y:S08]  /*2490*/  HMMA.16816.F32 R92, R24, R66, R112 ;  /* 0x00000042185c723c */ /* 0x000ff00000001870 */
[----:B---3--:R-:W-:Y:S01]  /*24a0*/  HMMA.16816.F32 R64, R12, R34, R4 ;  /* 0x000000220c40723c */ /* 0x008fe20000001804 */
[----:B------:R-:W2:Y:S07]  /*24b0*/  LDSM.16.M88.4 R4, [R211+0xb100] ;  /* 0x00b10000d304783b */ /* 0x000eae0000000200 */
[C---:B------:R-:W-:Y:S08]  /*24c0*/  HMMA.16816.F32 R104, R24.reuse, R72, R104 ;  /* 0x000000481868723c */ /* 0x040ff00000001868 */
[C---:B------:R-:W-:Y:S08]  /*24d0*/  HMMA.16816.F32 R72, R24.reuse, R74, R120 ;  /* 0x0000004a1848723c */ /* 0x040ff00000001878 */
[----:B------:R-:W-:Y:S01]  /*24e0*/  HMMA.16816.F32 R88, R24, R70, R116 ;  /* 0x000000461858723c */ /* 0x000fe20000001874 */
[----:B------:R-:W3:Y:S07]  /*24f0*/  LDSM.16.M88.4 R24, [R212+0xa100] ;  /* 0x00a10000d418783b */ /* 0x000eee0000000200 */
[----:B------:R-:W-:Y:S08]  /*2500*/  HMMA.16816.F32 R60, R12, R32, R60 ;  /* 0x000000200c3c723c */ /* 0x000ff0000000183c */
[----:B------:R-:W-:Y:S08]  /*2510*/  HMMA.16816.F32 R32, R16, R34, R76 ;  /* 0x000000221020723c */ /* 0x000ff0000000184c */
[----:B-1----:R-:W-:Y:S01]  /*2520*/  HMMA.16816.F32 R68, R8, R44, R40 ;  /* 0x0000002c0844723c */ /* 0x002fe20000001828 */
[----:B------:R-:W-:Y:S07]  /*2530*/  LDSM.16.M88.4 R40, [R213+0x1400] ;  /* 0x00140000d528783b */ /* 0x000fee0000000200 */
[C---:B------:R-:W-:Y:S08]  /*2540*/  HMMA.16816.F32 R108, R20.reuse, R48, R132 ;  /* 0x00000030146c723c */ /* 0x040ff00000001884 */
[C---:B------:R-:W-:Y:S08]  /*2550*/  HMMA.16816.F32 R96, R20.reuse, R52, R136 ;  /* 0x000000341460723c */ /* 0x040ff00000001888 */
[C---:B------:R-:W-:Y:S08]  /*2560*/  HMMA.16816.F32 R132, R20.reuse, R56, R128 ;  /* 0x000000381484723c */ /* 0x040ff00000001880 */
[C---:B------:R-:W-:Y:S08]  /*2570*/  HMMA.16816.F32 R100, R20.reuse, R54, R100 ;  /* 0x000000361464723c */ /* 0x040ff00000001864 */
[C---:B------:R-:W-:Y:S08]  /*2580*/  HMMA.16816.F32 R124, R20.reuse, R50, R124 ;  /* 0x00000032147c723c */ /* 0x040ff0000000187c */
[----:B------:R-:W-:Y:S01]  /*2590*/  HMMA.16816.F32 R120, R20, R58, R80 ;  /* 0x0000003a1478723c */ /* 0x000fe20000001850 */
[----:B------:R-:W1:Y:S07]  /*25a0*/  LDSM.16.M88.4 R20, [R212+0xb100] ;  /* 0x00b10000d414783b */ /* 0x000e6e0000000200 */
[-C--:B------:R-:W-:Y:S08]  /*25b0*/  HMMA.16816.F32 R32, R8, R46.reuse, R32 ;  /* 0x0000002e0820723c */ /* 0x080ff00000001820 */
[----:B--2---:R-:W-:Y:S08]  /*25c0*/  HMMA.16816.F32 R64, R4, R46, R64 ;  /* 0x0000002e0440723c */ /* 0x004ff00000001840 */
[----:B---3--:R-:W-:Y:S08]  /*25d0*/  HMMA.16816.F32 R76, R24, R36, R68 ;  /* 0x00000024184c723c */ /* 0x008ff00000001844 */
[----:B------:R-:W-:Y:S01]  /*25e0*/  HMMA.16816.F32 R60, R4, R44, R60 ;  /* 0x0000002c043c723c */ /* 0x000fe2000000183c */
[----:B------:R-:W2:Y:S07]  /*25f0*/  LDSM.16.M88.4 R44, [R213+0x1800] ;  /* 0x00180000d52c783b */ /* 0x000eae0000000200 */
[----:B------:R-:W-:Y:S08]  /*2600*/  HMMA.16816.F32 R80, R28, R52, R104 ;  /* 0x000000341c50723c */ /* 0x000ff00000001868 */
[----:B------:R-:W-:Y:S01]  /*2610*/  HMMA.16816.F32 R68, R24, R38, R32 ;  /* 0x000000261844723c */ /* 0x000fe20000001820 */
[----:B------:R-:W-:Y:S01]  /*2620*/  FMUL.FTZ R0, R76, c[0x0][0x320] ;  /* 0x0000c8004c007a20 */ /* 0x000fe20000410000 */
[----:B------:R-:W-:Y:S06]  /*2630*/  LDSM.16.M88.4 R32, [R213+0x1c00] ;  /* 0x001c0000d520783b */ /* 0x000fec0000000200 */
[C---:B------:R-:W-:Y:S08]  /*2640*/  HMMA.16816.F32 R72, R28.reuse, R54, R72 ;  /* 0x000000361c48723c */ /* 0x040ff00000001848 */
[C---:B------:R-:W-:Y:S01]  /*2650*/  HMMA.16816.F32 R104, R28.reuse, R48, R140 ;  /* 0x000000301c68723c */ /* 0x040fe2000000188c */
[----:B------:R3:W4:Y:S07]  /*2660*/  MUFU.TANH R142, R0 ;  /* 0x00000000008e7308 */ /* 0x00072e0000002400 */
[C---:B------:R-:W-:Y:S08]  /*2670*/  HMMA.16816.F32 R116, R28.reuse, R50, R88 ;  /* 0x000000321c74723c */ /* 0x040ff00000001858 */
[----:B------:R-:W-:Y:S01]  /*2680*/  HMMA.16816.F32 R128, R28, R56, R144 ;  /* 0x000000381c80723c */ /* 0x000fe20000001890 */
[----:B---3--:R-:W-:-:S04]  /*2690*/  FMUL.FTZ R0, R77, c[0x0][0x320] ;  /* 0x0000c8004d007a20 */ /* 0x008fc80000410000 */
[----:B------:R3:W5:Y:S03]  /*26a0*/  MUFU.TANH R141, R0 ;  /* 0x00000000008d7308 */ /* 0x0007660000002400 */
[----:B------:R-:W-:Y:S01]  /*26b0*/  HMMA.16816.F32 R112, R28, R58, R92 ;  /* 0x0000003a1c70723c */ /* 0x000fe2000000185c */
[----:B------:R-:W2:Y:S07]  /*26c0*/  LDSM.16.M88.4 R28, [R208+0x5500] ;  /* 0x00550000d01c783b */ /* 0x000eae0000000200 */
[----:B-1----:R-:W-:Y:S01]  /*26d0*/  HMMA.16816.F32 R64, R20, R38, R64 ;  /* 0x000000261440723c */ /* 0x002fe20000001840 */
[----:B---3--:R-:W-:-:S07]  /*26e0*/  FMUL.FTZ R0, R68, c[0x0][0x320] ;  /* 0x0000c80044007a20 */ /* 0x008fce0000410000 */
[----:B------:R-:W-:Y:S01]  /*26f0*/  HMMA.16816.F32 R52, R20, R36, R60 ;  /* 0x000000241434723c */ /* 0x000fe2000000183c */
[----:B------:R1:W3:Y:S01]  /*2700*/  MUFU.TANH R140, R0 ;  /* 0x00000000008c7308 */ /* 0x0002e20000002400 */
[----:B------:R-:W3:Y:S06]  /*2710*/  LDSM.16.M88.4 R36, [R213+0x2400] ;  /* 0x00240000d524783b */ /* 0x000eec0000000200 */
[-C--:B------:R-:W-:Y:S08]  /*2720*/  HMMA.16816.F32 R48, R16, R40.reuse, R80 ;  /* 0x000000281030723c */ /* 0x080ff00000001850 */
[----:B------:R-:W-:Y:S01]  /*2730*/  HMMA.16816.F32 R56, R12, R40, R96 ;  /* 0x000000280c38723c */ /* 0x000fe20000001860 */
[----:B-1----:R-:W-:-:S04]  /*2740*/  FMUL.FTZ R0, R69, c[0x0][0x320] ;  /* 0x0000c80045007a20 */ /* 0x002fc80000410000 */
[----:B------:R1:W1:Y:S03]  /*2750*/  MUFU.TANH R139, R0 ;  /* 0x00000000008b7308 */ /* 0x0002660000002400 */
[-C--:B------:R-:W-:Y:S08]  /*2760*/  HMMA.16816.F32 R96, R12, R42.reuse, R100 ;  /* 0x0000002a0c60723c */ /* 0x080ff00000001864 */
[----:B------:R-:W-:Y:S01]  /*2770*/  HMMA.16816.F32 R40, R16, R42, R72 ;  /* 0x0000002a1028723c */ /* 0x000fe20000001848 */
[----:B-1----:R-:W-:-:S07]  /*2780*/  FMUL.FTZ R0, R67, c[0x0][0x320] ;  /* 0x0000c80043007a20 */ /* 0x002fce0000410000 */
[----:B--2---:R-:W-:Y:S01]  /*2790*/  HMMA.16816.F32 R88, R12, R44, R108 ;  /* 0x0000002c0c58723c */ /* 0x004fe2000000186c */
[----:B------:R1:W-:Y:S07]  /*27a0*/  MUFU.TANH R143, R0 ;  /* 0x00000000008f7308 */ /* 0x0003ee0000002400 */
[C---:B------:R-:W-:Y:S08]  /*27b0*/  HMMA.16816.F32 R48, R8.reuse, R28, R48 ;  /* 0x0000001c0830723c */ /* 0x040ff00000001830 */
[----:B------:R-:W-:Y:S01]  /*27c0*/  HMMA.16816.F32 R40, R8, R30, R40 ;  /* 0x0000001e0828723c */ /* 0x000fe20000001828 */
[----:B-1----:R-:W-:-:S04]  /*27d0*/  FMUL.FTZ R0, R52, c[0x0][0x320] ;  /* 0x0000c80034007a20 */ /* 0x002fc80000410000 */
[----:B------:R1:W-:Y:S03]  /*27e0*/  MUFU.TANH R109, R0 ;  /* 0x00000000006d7308 */ /* 0x0003e60000002400 */
[C---:B------:R-:W-:Y:S08]  /*27f0*/  HMMA.16816.F32 R80, R12.reuse, R34, R120 ;  /* 0x000000220c50723c */ /* 0x040ff00000001878 */
[----:B------:R-:W-:Y:S01]  /*2800*/  HMMA.16816.F32 R92, R12, R46, R124 ;  /* 0x0000002e0c5c723c */ /* 0x000fe2000000187c */
[----:B-1----:R-:W-:-:S07]  /*2810*/  FMUL.FTZ R0, R53, c[0x0][0x320] ;  /* 0x0000c80035007a20 */ /* 0x002fce0000410000 */
[----:B------:R-:W-:Y:S01]  /*2820*/  HMMA.16816.F32 R100, R12, R32, R132 ;  /* 0x000000200c64723c */ /* 0x000fe20000001884 */
[----:B------:R1:W-:Y:S01]  /*2830*/  MUFU.TANH R108, R0 ;  /* 0x00000000006c7308 */ /* 0x0003e20000002400 */
[----:B------:R-:W2:Y:S06]  /*2840*/  LDSM.16.M88.4 R12, [R208+0x5900] ;  /* 0x00590000d00c783b */ /* 0x000eac0000000200 */
[C---:B------:R-:W-:Y:S08]  /*2850*/  HMMA.16816.F32 R72, R16.reuse, R44, R104 ;  /* 0x0000002c1048723c */ /* 0x040ff00000001868 */
[----:B------:R-:W-:Y:S01]  /*2860*/  HMMA.16816.F32 R60, R16, R46, R116 ;  /* 0x0000002e103c723c */ /* 0x000fe20000001874 */
[----:B-1----:R-:W-:-:S04]  /*2870*/  FMUL.FTZ R0, R54, c[0x0][0x320] ;  /* 0x0000c80036007a20 */ /* 0x002fc80000410000 */
[----:B------:R1:W-:Y:S02]  /*2880*/  MUFU.TANH R111, R0 ;  /* 0x00000000006f7308 */ /* 0x0003e40000002400 */
[----:B-1----:R-:W-:Y:S02]  /*2890*/  FMUL.FTZ R0, R55, c[0x0][0x320] ;  /* 0x0000c80037007a20 */ /* 0x002fe40000410000 */
[----:B---3--:R-:W-:Y:S04]  /*28a0*/  HMMA.16816.F32 R52, R24, R36, R48 ;  /* 0x000000241834723c */ /* 0x008fe80000001830 */
[----:B------:R1:W-:Y:S04]  /*28b0*/  MUFU.TANH R110, R0 ;  /* 0x00000000006e7308 */ /* 0x0003e80000002400 */
[----:B------:R-:W-:Y:S08]  /*28c0*/  HMMA.16816.F32 R48, R4, R28, R56 ;  /* 0x0000001c0430723c */ /* 0x000ff00000001838 */
[----:B------:R-:W-:Y:S01]  /*28d0*/  HMMA.16816.F32 R56, R24, R38, R40 ;  /* 0x000000261838723c */ /* 0x000fe20000001828 */
[----:B------:R-:W3:Y:S01]  /*28e0*/  LDSM.16.M88.4 R40, [R208+0x5d00] ;  /* 0x005d0000d028783b */ /* 0x000ee20000000200 */
[----:B-1----:R-:W-:-:S04]  /*28f0*/  FMUL.FTZ R0, R78, c[0x0][0x320] ;  /* 0x0000c8004e007a20 */ /* 0x002fc80000410000 */
[----:B------:R1:W-:Y:S02]  /*2900*/  MUFU.TANH R123, R0 ;  /* 0x00000000007b7308 */ /* 0x0003e40000002400 */
[----:B------:R-:W-:Y:S08]  /*2910*/  HMMA.16816.F32 R28, R4, R30, R96 ;  /* 0x0000001e041c723c */ /* 0x000ff00000001860 */
[----:B--2---:R-:W-:Y:S01]  /*2920*/  HMMA.16816.F32 R44, R8, R12, R72 ;  /* 0x0000000c082c723c */ /* 0x004fe20000001848 */
[----:B-1----:R-:W-:-:S07]  /*2930*/  FMUL.FTZ R0, R79, c[0x0][0x320] ;  /* 0x0000c8004f007a20 */ /* 0x002fce0000410000 */
[----:B------:R-:W-:Y:S01]  /*2940*/  HMMA.16816.F32 R76, R4, R14, R92 ;  /* 0x0000000e044c723c */ /* 0x000fe2000000185c */
[----:B------:R1:W-:Y:S07]  /*2950*/  MUFU.TANH R122, R0 ;  /* 0x00000000007a7308 */ /* 0x0003ee0000002400 */
[----:B------:R-:W-:Y:S08]  /*2960*/  HMMA.16816.F32 R28, R20, R38, R28 ;  /* 0x00000026141c723c */ /* 0x000ff0000000181c */
[----:B---3--:R-:W-:Y:S01]  /*2970*/  HMMA.16816.F32 R100, R4, R40, R100 ;  /* 0x000000280464723c */ /* 0x008fe20000001864 */
[----:B-1----:R-:W-:-:S04]  /*2980*/  FMUL.FTZ R0, R70, c[0x0][0x320] ;  /* 0x0000c80046007a20 */ /* 0x002fc80000410000 */
[----:B------:R1:W-:Y:S03]  /*2990*/  MUFU.TANH R121, R0 ;  /* 0x0000000000797308 */ /* 0x0003e60000002400 */
[----:B------:R-:W-:Y:S01]  /*29a0*/  HMMA.16816.F32 R80, R4, R42, R80 ;  /* 0x0000002a0450723c */ /* 0x000fe20000001850 */
[----:B-1----:R-:W-:-:S07]  /*29b0*/  FMUL.FTZ R0, R71, c[0x0][0x320] ;  /* 0x0000c80047007a20 */ /* 0x002fce0000410000 */
[----:B------:R-:W-:Y:S01]  /*29c0*/  HMMA.16816.F32 R68, R16, R34, R112 ;  /* 0x000000221044723c */ /* 0x000fe20000001870 */
[----:B------:R1:W-:Y:S02]  /*29d0*/  MUFU.TANH R120, R0 ;  /* 0x0000000000787308 */ /* 0x0003e40000002400 */
[----:B-1----:R-:W-:-:S06]  /*29e0*/  FMUL.FTZ R0, R64, c[0x0][0x320] ;  /* 0x0000c80040007a20 */ /* 0x002fcc0000410000 */
[----:B------:R1:W-:Y:S02]  /*29f0*/  MUFU.TANH R104, R0 ;  /* 0x0000000000687308 */ /* 0x0003e40000002400 */
[----:B-1----:R-:W-:-:S06]  /*2a00*/  FMUL.FTZ R0, R65, c[0x0][0x320] ;  /* 0x0000c80041007a20 */ /* 0x002fcc0000410000 */
[----:B------:R1:W-:Y:S02]  /*2a10*/  MUFU.TANH R87, R0 ;  /* 0x0000000000577308 */ /* 0x0003e40000002400 */
[----:B-1----:R-:W-:Y:S02]  /*2a20*/  FMUL.FTZ R0, R66, c[0x0][0x320] ;  /* 0x0000c80042007a20 */ /* 0x002fe40000410000 */
[----:B------:R-:W-:Y:S01]  /*2a30*/  HMMA.16816.F32 R64, R16, R32, R128 ;  /* 0x000000201040723c */ /* 0x000fe20000001880 */
[----:B------:R-:W1:Y:S03]  /*2a40*/  LDSM.16.M88.4 R32, [R213+0x2800] ;  /* 0x00280000d520783b */ /* 0x000e660000000200 */
[----:B------:R2:W-:Y:S04]  /*2a50*/  MUFU.TANH R105, R0 ;  /* 0x0000000000697308 */ /* 0x0005e80000002400 */
[----:B------:R-:W-:Y:S08]  /*2a60*/  HMMA.16816.F32 R16, R20, R36, R48 ;  /* 0x000000241410723c */ /* 0x000ff00000001830 */
[----:B------:R-:W-:Y:S01]  /*2a70*/  HMMA.16816.F32 R48, R4, R12, R88 ;  /* 0x0000000c0430723c */ /* 0x000fe20000001858 */
[----:B--2---:R-:W-:-:S04]  /*2a80*/  FMUL.FTZ R0, R52, c[0x0][0x320] ;  /* 0x0000c80034007a20 */ /* 0x004fc80000410000 */
[----:B------:R2:W3:Y:S02]  /*2a90*/  MUFU.TANH R136, R0 ;  /* 0x0000000000887308 */ /* 0x0004e40000002400 */
[----:B------:R-:W-:Y:S01]  /*2aa0*/  SHF.R.S32.HI R4, RZ, 0x1f, R152 ;  /* 0x0000001fff047819 */ /* 0x000fe20000011498 */
[----:B------:R-:W-:Y:S01]  /*2ab0*/  FMUL.FTZ R7, R59, c[0x0][0x320] ;  /* 0x0000c8003b077a20 */ /* 0x000fe20000410000 */
[----:B------:R-:W-:Y:S01]  /*2ac0*/  SHF.R.S32.HI R5, RZ, 0x1f, R2 ;  /* 0x0000001fff057819 */ /* 0x000fe20000011402 */
[C---:B------:R-:W-:Y:S03]  /*2ad0*/  HMMA.16816.F32 R12, R8.reuse, R14, R60 ;  /* 0x0000000e080c723c */ /* 0x040fe6000000183c */
[----:B------:R-:W-:Y:S05]  /*2ae0*/  MUFU.TANH R92, R7 ;  /* 0x00000007005c7308 */ /* 0x000fea0000002400 */
[----:B------:R-:W-:Y:S01]  /*2af0*/  HMMA.16816.F32 R64, R8, R40, R64 ;  /* 0x000000280840723c */ /* 0x000fe20000001840 */
[----:B--2---:R-:W-:-:S04]  /*2b00*/  FMUL.FTZ R0, R53, c[0x0][0x320] ;  /* 0x0000c80035007a20 */ /* 0x004fc80000410000 */
[----:B------:R2:W2:Y:S03]  /*2b10*/  MUFU.TANH R137, R0 ;  /* 0x0000000000897308 */ /* 0x0004a60000002400 */
[----:B------:R-:W-:Y:S07]  /*2b20*/  HMMA.16816.F32 R40, R8, R42, R68 ;  /* 0x0000002a0828723c */ /* 0x000fee0000001844 */
[----:B------:R-:W-:Y:S01]  /*2b30*/  IMAD.MOV.U32 R11, RZ, RZ, -0x40 ;  /* 0xffffffc0ff0b7424 */ /* 0x000fe200078e00ff */
[----:B-1----:R-:W-:Y:S03]  /*2b40*/  HMMA.16816.F32 R36, R20, R32, R48 ;  /* 0x000000201424723c */ /* 0x002fe60000001830 */
[----:B------:R-:W-:-:S02]  /*2b50*/  IMAD R11, R148, R11, 0x1 ;  /* 0x00000001940b7424 */ /* 0x000fc400078e020b */
[----:B--2---:R-:W-:-:S04]  /*2b60*/  FMUL.FTZ R0, R56, c[0x0][0x320] ;  /* 0x0000c80038007a20 */ /* 0x004fc80000410000 */
[----:B------:R1:W2:Y:S02]  /*2b70*/  MUFU.TANH R138, R0 ;  /* 0x00000000008a7308 */ /* 0x0002a40000002400 */
[----:B-1----:R-:W-:-:S06]  /*2b80*/  FMUL.FTZ R0, R57, c[0x0][0x320] ;  /* 0x0000c80039007a20 */ /* 0x002fcc0000410000 */
[----:B------:R1:W-:Y:S02]  /*2b90*/  MUFU.TANH R96, R0 ;  /* 0x0000000000607308 */ /* 0x0003e40000002400 */
[----:B-1----:R-:W-:-:S06]  /*2ba0*/  FMUL.FTZ R0, R54, c[0x0][0x320] ;  /* 0x0000c80036007a20 */ /* 0x002fcc0000410000 */
[----:B------:R1:W-:Y:S02]  /*2bb0*/  MUFU.TANH R88, R0 ;  /* 0x0000000000587308 */ /* 0x0003e40000002400 */
[----:B-1----:R-:W-:Y:S02]  /*2bc0*/  FMUL.FTZ R0, R55, c[0x0][0x320] ;  /* 0x0000c80037007a20 */ /* 0x002fe40000410000 */
[C---:B------:R-:W-:Y:S04]  /*2bd0*/  HMMA.16816.F32 R52, R24.reuse, R32, R44 ;  /* 0x000000201834723c */ /* 0x040fe8000000182c */
[----:B------:R1:W-:Y:S04]  /*2be0*/  MUFU.TANH R94, R0 ;  /* 0x00000000005e7308 */ /* 0x0003e80000002400 */
[-C--:B------:R-:W-:Y:S08]  /*2bf0*/  HMMA.16816.F32 R44, R24, R34.reuse, R12 ;  /* 0x00000022182c723c */ /* 0x080ff0000000180c */
[----:B------:R-:W-:Y:S01]  /*2c00*/  HMMA.16816.F32 R32, R20, R34, R76 ;  /* 0x000000221420723c */ /* 0x000fe2000000184c */
[----:B-1----:R-:W-:-:S02]  /*2c10*/  FMUL.FTZ R0, R16, c[0x0][0x320] ;  /* 0x0000c80010007a20 */ /* 0x002fc40000410000 */
[----:B------:R-:W-:Y:S02]  /*2c20*/  FMUL.FTZ R16, R28, c[0x0][0x320] ;  /* 0x0000c8001c107a20 */ /* 0x000fe40000410000 */
[----:B------:R1:W1:Y:S02]  /*2c30*/  MUFU.TANH R85, R0 ;  /* 0x0000000000557308 */ /* 0x0002640000002400 */
[----:B-1----:R-:W-:-:S06]  /*2c40*/  FMUL.FTZ R0, R17, c[0x0][0x320] ;  /* 0x0000c80011007a20 */ /* 0x002fcc0000410000 */
[----:B------:R1:W-:Y:S02]  /*2c50*/  MUFU.TANH R56, R0 ;  /* 0x0000000000387308 */ /* 0x0003e40000002400 */
[----:B-1----:R-:W-:-:S06]  /*2c60*/  FMUL.FTZ R0, R18, c[0x0][0x320] ;  /* 0x0000c80012007a20 */ /* 0x002fcc0000410000 */
[----:B------:R1:W-:Y:S02]  /*2c70*/  MUFU.TANH R73, R0 ;  /* 0x0000000000497308 */ /* 0x0003e40000002400 */
[----:B-1----:R-:W-:-:S06]  /*2c80*/  FMUL.FTZ R0, R19, c[0x0][0x320] ;  /* 0x0000c80013007a20 */ /* 0x002fcc0000410000 */
[----:B------:R1:W-:Y:S02]  /*2c90*/  MUFU.TANH R72, R0 ;  /* 0x0000000000487308 */ /* 0x0003e40000002400 */
[----:B-1----:R-:W-:Y:S01]  /*2ca0*/  LEA.HI R0, R4, R152, RZ, 0x2 ;  /* 0x0000009804007211 */ /* 0x002fe200078f10ff */
[----:B------:R-:W-:-:S05]  /*2cb0*/  FMUL.FTZ R4, R58, c[0x0][0x320] ;  /* 0x0000c8003a047a20 */ /* 0x000fca0000410000 */
[----:B------:R1:W1:Y:S01]  /*2cc0*/  MUFU.TANH R58, R16 ;  /* 0x00000010003a7308 */ /* 0x0002620000002400 */
[----:B------:R-:W-:-:S05]  /*2cd0*/  LOP3.LUT R0, R0, 0xffffffc, RZ, 0xc0, !PT ;  /* 0x0ffffffc00007812 */ /* 0x000fca00078ec0ff */
[----:B------:R-:W-:Y:S01]  /*2ce0*/  IMAD.IADD R6, R152, 0x1, -R0 ;  /* 0x0000000198067824 */ /* 0x000fe200078e0a00 */
[----:B------:R-:W-:Y:S01]  /*2cf0*/  LEA.HI R0, R84, R84, RZ, 0x1 ;  /* 0x0000005454007211 */ /* 0x000fe200078f08ff */
[----:B------:R2:W-:Y:S01]  /*2d00*/  MUFU.TANH R93, R4 ;  /* 0x00000004005d7308 */ /* 0x0005e20000002400 */
[----:B-1----:R-:W1:Y:S01]  /*2d10*/  LDSM.16.M88.4 R16, [R213+0x2c00] ;  /* 0x002c0000d510783b */ /* 0x002e620000000200 */
[----:B------:R-:W-:-:S04]  /*2d20*/  DEPBAR.LE SB0, 0x0 ;  /* 0x000080000000791a */ /* 0x000fc80000000000 */
[----:B--2---:R-:W-:-:S04]  /*2d30*/  LEA.HI R4, R5, R2, RZ, 0x2 ;  /* 0x0000000205047211 */ /* 0x004fc800078f10ff */
[C---:B------:R-:W-:Y:S02]  /*2d40*/  LEA.HI.SX32 R5, R4.reuse, R236, 0x1e ;  /* 0x000000ec04057211 */ /* 0x040fe400078ff2ff */
[----:B------:R-:W-:-:S03]  /*2d50*/  LOP3.LUT R4, R4, 0x7ffffffc, RZ, 0xc0, !PT ;  /* 0x7ffffffc04047812 */ /* 0x000fc600078ec0ff */
[----:B------:R-:W-:Y:S01]  /*2d60*/  IMAD R7, R6, 0x10, R5 ;  /* 0x0000001006077824 */ /* 0x000fe200078e0205 */
[C---:B------:R-:W-:Y:S01]  /*2d70*/  LOP3.LUT R6, R0.reuse, 0x1ffffffe, RZ, 0xc0, !PT ;  /* 0x1ffffffe00067812 */ /* 0x040fe200078ec0ff */
[----:B------:R-:W-:Y:S02]  /*2d80*/  IMAD.SHL.U32 R5, R0, 0x20, RZ ;  /* 0x0000002000057824 */ /* 0x000fe400078e00ff */
[----:B------:R-:W-:-:S03]  /*2d90*/  IMAD.IADD R2, R2, 0x1, -R4 ;  /* 0x0000000102027824 */ /* 0x000fc600078e0a04 */
[----:B------:R-:W-:Y:S01]  /*2da0*/  LOP3.LUT R0, R5, 0xffffffc0, RZ, 0xc0, !PT ;  /* 0xffffffc005007812 */ /* 0x000fe200078ec0ff */
[----:B------:R-:W-:Y:S02]  /*2db0*/  IMAD.IADD R5, R84, 0x1, -R6 ;  /* 0x0000000154057824 */ /* 0x000fe400078e0a06 */
[----:B------:R-:W-:Y:S02]  /*2dc0*/  FMUL.FTZ R6, R29, c[0x0][0x320] ;  /* 0x0000c8001d067a20 */ /* 0x000fe40000410000 */
[----:B------:R-:W-:Y:S02]  /*2dd0*/  IMAD.IADD R0, R0, 0x1, R7 ;  /* 0x0000000100007824 */ /* 0x000fe400078e0207 */
[----:B------:R2:W-:Y:S01]  /*2de0*/  MUFU.TANH R107, R6 ;  /* 0x00000006006b7308 */ /* 0x0005e20000002400 */
[----:B------:R-:W-:Y:S02]  /*2df0*/  IMAD.SHL.U32 R12, R2, 0x2, RZ ;  /* 0x00000002020c7824 */ /* 0x000fe400078e00ff */
[----:B------:R-:W-:-:S03]  /*2e00*/  IMAD R160, R5, 0x8, R0 ;  /* 0x0000000805a07824 */ /* 0x000fc600078e0200 */
[----:B------:R-:W-:Y:S01]  /*2e10*/  IADD3 R2, -R12, R11, R159 ;  /* 0x0000000b0c027210 */ /* 0x000fe20007ffe19f */
[----:B------:R-:W-:Y:S01]  /*2e20*/  @P2 IMAD.HI.U32 R5, R160, c[0x0][0x2c8], RZ ;  /* 0x0000b200a0052a27 */ /* 0x000fe200078e00ff */
[----:B------:R-:W-:Y:S01]  /*2e30*/  STL [R1+0x6c], R160 ;  /* 0x00006ca001007387 */ /* 0x000fe20000100800 */
[-C--:B-1----:R-:W-:Y:S02]  /*2e40*/  HMMA.16816.F32 R64, R24, R16.reuse, R64 ;  /* 0x000000101840723c */ /* 0x082fe40000001840 */
[----:B------:R-:W-:Y:S01]  /*2e50*/  IMAD.MOV.U32 R0, RZ, RZ, R160 ;  /* 0x000000ffff007224 */ /* 0x000fe200078e00a0 */
[----:B------:R-:W-:Y:S01]  /*2e60*/  @P2 SHF.R.U32.HI R0, RZ, c[0x0][0x2cc], R5 ;  /* 0x0000b300ff002a19 */ /* 0x000fe20000011605 */
[----:B------:R-:W-:Y:S01]  /*2e70*/  FMUL.FTZ R5, R31, c[0x0][0x320] ;  /* 0x0000c8001f057a20 */ /* 0x000fe20000410000 */
[----:B------:R-:W-:Y:S01]  /*2e80*/  STL [R1+0x70], R12 ;  /* 0x0000700c01007387 */ /* 0x000fe20000100800 */
[----:B--2---:R-:W-:Y:S02]  /*2e90*/  FMUL.FTZ R6, R30, c[0x0][0x320] ;  /* 0x0000c8001e067a20 */ /* 0x004fe40000410000 */
[----:B------:R1:W-:Y:S01]  /*2ea0*/  MUFU.TANH R106, R5 ;  /* 0x00000005006a7308 */ /* 0x0003e20000002400 */
[----:B------:R-:W2:Y:S01]  /*2eb0*/  SHFL.IDX PT, R7, R0, RZ, 0x1c1f ;  /* 0x001c1fff00077589 */ /* 0x000ea200000e0000 */
[C---:B------:R-:W-:Y:S03]  /*2ec0*/  HMMA.16816.F32 R28, R20.reuse, R16, R100 ;  /* 0x00000010141c723c */ /* 0x040fe60000001864 */
[----:B------:R-:W2:Y:S03]  /*2ed0*/  SHFL.IDX PT, R8, R0, 0x1, 0x1c1f ;  /* 0x003c1f0000087f89 */ /* 0x000ea600000e0000 */
[----:B------:R3:W-:Y:S01]  /*2ee0*/  MUFU.TANH R59, R6 ;  /* 0x00000006003b7308 */ /* 0x0007e20000002400 */
[----:B------:R-:W2:Y:S01]  /*2ef0*/  SHFL.IDX PT, R10, R0, 0x2, 0x1c1f ;  /* 0x005c1f00000a7f89 */ /* 0x000ea200000e0000 */
[----:B------:R-:W-:Y:S03]  /*2f00*/  HMMA.16816.F32 R20, R20, R18, R80 ;  /* 0x000000121414723c */ /* 0x000fe60000001850 */
[----:B------:R2:W4:Y:S01]  /*2f10*/  SHFL.IDX PT, R9, R0, 0x3, 0x1c1f ;  /* 0x007c1f0000097f89 */ /* 0x00052200000e0000 */
[----:B-1----:R-:W-:-:S04]  /*2f20*/  FMUL.FTZ R5, R52, c[0x0][0x320] ;  /* 0x0000c80034057a20 */ /* 0x002fc80000410000 */
[----:B------:R-:W-:Y:S01]  /*2f30*/  HMMA.16816.F32 R24, R24, R18, R40 ;  /* 0x000000121818723c */ /* 0x000fe20000001828 */
[----:B------:R1:W-:Y:S01]  /*2f40*/  MUFU.TANH R174, R5 ;  /* 0x0000000500ae7308 */ /* 0x0003e20000002400 */
[----:B---3--:R-:W-:-:S14]  /*2f50*/  @P0 SHF.R.S32.HI R6, RZ, 0x1f, R204 ;  /* 0x0000001fff060819 */ /* 0x008fdc00000114cc */
[----:B------:R-:W-:Y:S02]  /*2f60*/  FMUL.FTZ R19, R22, c[0x0][0x320] ;  /* 0x0000c80016137a20 */ /* 0x000fe40000410000 */
[----:B--2---:R-:W-:Y:S02]  /*2f70*/  @P0 IMAD R0, R154, R204, RZ ;  /* 0x000000cc9a000224 */ /* 0x004fe400078e02ff */
[----:B-1----:R-:W-:-:S04]  /*2f80*/  @P0 IMAD.WIDE.U32 R4, R204, R155, R162 ;  /* 0x0000009bcc040225 */ /* 0x002fc800078e00a2 */
[----:B------:R-:W-:Y:S01]  /*2f90*/  @P0 IMAD R0, R6, R155, R0 ;  /* 0x0000009b06000224 */ /* 0x000fe200078e0200 */
[----:B------:R-:W-:Y:S01]  /*2fa0*/  BAR.SYNC.DEFER_BLOCKING 0x0 ;  /* 0x0000000000007b1d */ /* 0x000fe20000010000 */
[C---:B------:R-:W-:Y:S01]  /*2fb0*/  @P0 LEA R14, P1, R4.reuse, c[0x0][0x1c8], 0x1 ;  /* 0x00007200040e0a11 */ /* 0x040fe200078208ff */
[----:B------:R-:W-:Y:S02]  /*2fc0*/  FMUL.FTZ R6, R53, c[0x0][0x320] ;  /* 0x0000c80035067a20 */ /* 0x000fe40000410000 */
[----:B------:R-:W-:Y:S02]  /*2fd0*/  @P0 IMAD.IADD R0, R5, 0x1, R0 ;  /* 0x0000000105000824 */ /* 0x000fe400078e0200 */
[----:B------:R1:W-:Y:S01]  /*2fe0*/  MUFU.TANH R177, R6 ;  /* 0x0000000600b17308 */ /* 0x0003e20000002400 */
[----:B------:R-:W-:Y:S02]  /*2ff0*/  FMUL.FTZ R18, R23, c[0x0][0x320] ;  /* 0x0000c80017127a20 */ /* 0x000fe40000410000 */
[----:B------:R-:W-:Y:S01]  /*3000*/  @P0 LEA.HI.X R15, R4, c[0x0][0x1cc], R0, 0x1, P1 ;  /* 0x00007300040f0a11 */ /* 0x000fe200008f0c00 */
[----:B------:R-:W-:-:S02]  /*3010*/  IMAD.IADD R0, R2, 0x1, -R161 ;  /* 0x0000000102007824 */ /* 0x000fc400078e0aa1 */
[----:B------:R-:W-:Y:S02]  /*3020*/  FMUL.FTZ R4, R44, c[0x0][0x320] ;  /* 0x0000c8002c047a20 */ /* 0x000fe40000410000 */
[C---:B------:R-:W-:Y:S02]  /*3030*/  IMAD.IADD R2, R0.reuse, 0x1, R7 ;  /* 0x0000000100027824 */ /* 0x040fe400078e0207 */
[----:B------:R2:W-:Y:S01]  /*3040*/  MUFU.TANH R178, R4 ;  /* 0x0000000400b27308 */ /* 0x0005e20000002400 */
[C---:B------:R-:W-:Y:S02]  /*3050*/  IMAD.IADD R5, R0.reuse, 0x1, R8 ;  /* 0x0000000100057824 */ /* 0x040fe400078e0208 */
[C---:B------:R-:W-:Y:S02]  /*3060*/  IMAD.IADD R7, R0.reuse, 0x1, R10 ;  /* 0x0000000100077824 */ /* 0x040fe400078e020a */
[----:B----4-:R-:W-:Y:S02]  /*3070*/  IMAD.IADD R0, R0, 0x1, R9 ;  /* 0x0000000100007824 */ /* 0x010fe400078e0209 */
[----:B-1----:R-:W-:Y:S01]  /*3080*/  IMAD.IADD R6, R86, 0x1, -R12 ;  /* 0x0000000156067824 */ /* 0x002fe200078e0a0c */
[----:B------:R-:W-:Y:S01]  /*3090*/  @!PT LDS RZ, [RZ] ;  /* 0x00000000fffff984 */ /* 0x000fe20000000800 */
[----:B------:R-:W-:Y:S01]  /*30a0*/  @!PT LDS RZ, [RZ] ;  /* 0x00000000fffff984 */ /* 0x000fe20000000800 */
[----:B------:R-:W-:Y:S01]  /*30b0*/  @!PT LDS RZ, [RZ] ;  /* 0x00000000fffff984 */ /* 0x000fe20000000800 */
[----:B------:R1:W-:Y:S01]  /*30c0*/  @P0 LDGSTS.E.BYPASS.LTC128B.128 [R226+0x3100], [R14.64], !P6 ;  /* 0x031000000ee20fae */ /* 0x0003e2000f101d46 */
[----:B------:R-:W-:-:S02]  /*30d0*/  FMUL.FTZ R8, R45, c[0x0][0x320] ;  /* 0x0000c8002d087a20 */ /* 0x000fc40000410000 */
[----:B------:R-:W-:Y:S01]  /*30e0*/  FMUL.FTZ R26, R26, c[0x0][0x320] ;  /* 0x0000c8001a1a7a20 */ /* 0x000fe20000410000 */
[C---:B------:R-:W-:Y:S01]  /*30f0*/  IMNMX R5, R6.reuse, R5, PT ;  /* 0x0000000506057217 */ /* 0x040fe20003800200 */
[----:B------:R-:W-:Y:S01]  /*3100*/  MUFU.TANH R57, R8 ;  /* 0x0000000800397308 */ /* 0x000fe20000002400 */
[C---:B------:R-:W-:Y:S01]  /*3110*/  IMNMX R0, R6.reuse, R0, PT ;  /* 0x0000000006007217 */ /* 0x040fe20003800200 */
[----:B------:R-:W-:Y:S01]  /*3120*/  FMUL.FTZ R27, R27, c[0x0][0x320] ;  /* 0x0000c8001b1b7a20 */ /* 0x000fe20000410000 */
[C---:B--2---:R-:W-:Y:S01]  /*3130*/  IMNMX R4, R6.reuse, R2, PT ;  /* 0x0000000206047217 */ /* 0x044fe20003800200 */
[----:B------:R1:W-:Y:S01]  /*3140*/  @P0 LDGSTS.E.BYPASS.LTC128B.128 [R226+0x4100], [R14.64+0x40], !P5 ;  /* 0x041000400ee20fae */ /* 0x0003e2000e901d46 */
[----:B------:R-:W-:Y:S01]  /*3150*/  IMNMX R2, R6, R7, PT ;  /* 0x0000000706027217 */ /* 0x000fe20003800200 */
[----:B------:R-:W-:Y:S01]  /*3160*/  FMUL.FTZ R6, R36, c[0x0][0x320] ;  /* 0x0000c80024067a20 */ /* 0x000fe20000410000 */
[C---:B------:R-:W-:Y:S01]  /*3170*/  ISETP.GT.AND P1, PT, R4.reuse, RZ, PT ;  /* 0x000000ff0400720c */ /* 0x040fe20003f24270 */
[----:B------:R1:W-:Y:S01]  /*3180*/  @P0 LDGSTS.E.BYPASS.LTC128B.128 [R226+0x5100], [R14.64+0x80], !P4 ;  /* 0x051000800ee20fae */ /* 0x0003e2000e101d46 */
[----:B------:R-:W-:Y:S01]  /*3190*/  ISETP.GT.AND P3, PT, R4, 0x1, PT ;  /* 0x000000010400780c */ /* 0x000fe20003f64270 */
[----:B------:R2:W3:Y:S01]  /*31a0*/  MUFU.TANH R12, R6 ;  /* 0x00000006000c7308 */ /* 0x0004e20000002400 */
[----:B------:R-:W-:-:S02]  /*31b0*/  FSEL R44, R142, -INF , P1 ;  /* 0xff8000008e2c7808 */ /* 0x000fc40000800000 */
[----:B------:R-:W-:Y:S02]  /*31c0*/  ISETP.GT.AND P1, PT, R4, 0x8, PT ;  /* 0x000000080400780c */ /* 0x000fe40003f24270 */
[----:B-----5:R-:W-:Y:S02]  /*31d0*/  FSEL R45, R141, -INF , P3 ;  /* 0xff8000008d2d7808 */ /* 0x020fe40001800000 */
[----:B------:R-:W-:Y:S02]  /*31e0*/  FSEL R48, R140, -INF , P1 ;  /* 0xff8000008c307808 */ /* 0x000fe40000800000 */
[C---:B------:R-:W-:Y:S02]  /*31f0*/  ISETP.GT.AND P3, PT, R4.reuse, 0x9, PT ;  /* 0x000000090400780c */ /* 0x040fe40003f64270 */
[----:B------:R-:W-:Y:S02]  /*3200*/  ISETP.GT.AND P1, PT, R4, 0x10, PT ;  /* 0x000000100400780c */ /* 0x000fe40003f24270 */
[----:B------:R-:W-:-:S02]  /*3210*/  FSEL R49, R139, -INF , P3 ;  /* 0xff8000008b317808 */ /* 0x000fc40001800000 */
[----:B------:R-:W-:Y:S01]  /*3220*/  FSEL R136, R136, -INF , P1 ;  /* 0xff80000088887808 */ /* 0x000fe20000800000 */
[----:B--2---:R-:W-:Y:S01]  /*3230*/  FMUL.FTZ R6, R37, c[0x0][0x320] ;  /* 0x0000c80025067a20 */ /* 0x004fe20000410000 */
[C---:B------:R-:W-:Y:S02]  /*3240*/  ISETP.GT.AND P3, PT, R4.reuse, 0x11, PT ;  /* 0x000000110400780c */ /* 0x040fe40003f64270 */
[----:B------:R-:W-:Y:S01]  /*3250*/  ISETP.GT.AND P1, PT, R4, 0x18, PT ;  /* 0x000000180400780c */ /* 0x000fe20003f24270 */
[----:B------:R2:W-:Y:S01]  /*3260*/  MUFU.TANH R11, R6 ;  /* 0x00000006000b7308 */ /* 0x0005e20000002400 */
[----:B------:R-:W-:Y:S02]  /*3270*/  FSEL R137, R137, -INF , P3 ;  /* 0xff80000089897808 */ /* 0x000fe40001800000 */
[----:B------:R-:W-:Y:S02]  /*3280*/  FSEL R138, R138, -INF , P1 ;  /* 0xff8000008a8a7808 */ /* 0x000fe40000800000 */
[----:B------:R-:W-:-:S02]  /*3290*/  ISETP.GT.AND P3, PT, R2, RZ, PT ;  /* 0x000000ff0200720c */ /* 0x000fc40003f64270 */
[----:B------:R-:W-:Y:S01]  /*32a0*/  ISETP.GT.AND P1, PT, R2, 0x1, PT ;  /* 0x000000010200780c */ /* 0x000fe20003f24270 */
[----:B--2---:R-:W-:Y:S01]  /*32b0*/  FMUL.FTZ R6, R32, c[0x0][0x320] ;  /* 0x0000c80020067a20 */ /* 0x004fe20000410000 */
[----:B------:R-:W-:Y:S02]  /*32c0*/  FSEL R32, R109, -INF , P3 ;  /* 0xff8000006d207808 */ /* 0x000fe40001800000 */
[----:B------:R-:W-:Y:S01]  /*32d0*/  ISETP.GT.AND P3, PT, R2, 0x8, PT ;  /* 0x000000080200780c */ /* 0x000fe20003f64270 */
[----:B------:R2:W4:Y:S03]  /*32e0*/  MUFU.TANH R10, R6 ;  /* 0x00000006000a7308 */ /* 0x0005260000002400 */
[----:B------:R-:W-:Y:S02]  /*32f0*/  FSEL R36, R104, -INF , P3 ;  /* 0xff80000068247808 */ /* 0x000fe40001800000 */
[----:B------:R-:W-:-:S04]  /*3300*/  ISETP.GT.AND P3, PT, R2, 0x10, PT ;  /* 0x000000100200780c */ /* 0x000fc80003f64270 */
[----:B------:R-:W-:Y:S02]  /*3310*/  FSEL R52, R85, -INF , P3 ;  /* 0xff80000055347808 */ /* 0x000fe40001800000 */
[----:B------:R-:W-:-:S04]  /*3320*/  ISETP.GT.AND P3, PT, R2, 0x18, PT ;  /* 0x000000180200780c */ /* 0x000fc80003f64270 */
[----:B------:R-:W-:Y:S01]  /*3330*/  FSEL R53, R58, -INF , P3 ;  /* 0xff8000003a357808 */ /* 0x000fe20001800000 */
[----:B--2---:R-:W-:Y:S01]  /*3340*/  FMUL.FTZ R6, R33, c[0x0][0x320] ;  /* 0x0000c80021067a20 */ /* 0x004fe20000410000 */
[----:B------:R-:W-:Y:S02]  /*3350*/  FSEL R33, R108, -INF , P1 ;  /* 0xff8000006c217808 */ /* 0x000fe40000800000 */
[C---:B------:R-:W-:Y:S01]  /*3360*/  ISETP.GT.AND P1, PT, R2.reuse, 0x9, PT ;  /* 0x000000090200780c */ /* 0x040fe20003f24270 */
[----:B------:R2:W5:Y:S01]  /*3370*/  MUFU.TANH R7, R6 ;  /* 0x0000000600077308 */ /* 0x0005620000002400 */
[C---:B------:R-:W-:Y:S02]  /*3380*/  ISETP.GT.AND P3, PT, R2.reuse, 0x20, PT ;  /* 0x000000200200780c */ /* 0x040fe40003f64270 */
[----:B------:R-:W-:Y:S02]  /*3390*/  FSEL R37, R87, -INF , P1 ;  /* 0xff80000057257808 */ /* 0x000fe40000800000 */
[----:B------:R-:W-:-:S02]  /*33a0*/  ISETP.GT.AND P1, PT, R2, 0x11, PT ;  /* 0x000000110200780c */ /* 0x000fc40003f24270 */
[----:B---3--:R-:W-:Y:S02]  /*33b0*/  FSEL R179, R12, -INF , P3 ;  /* 0xff8000000cb37808 */ /* 0x008fe40001800000 */
[----:B------:R-:W-:Y:S02]  /*33c0*/  FSEL R56, R56, -INF , P1 ;  /* 0xff80000038387808 */ /* 0x000fe40000800000 */
[C---:B------:R-:W-:Y:S02]  /*33d0*/  ISETP.GT.AND P1, PT, R2.reuse, 0x19, PT ;  /* 0x000000190200780c */ /* 0x040fe40003f24270 */
[----:B------:R-:W-:Y:S02]  /*33e0*/  ISETP.GT.AND P3, PT, R2, 0x28, PT ;  /* 0x000000280200780c */ /* 0x000fe40003f64270 */
[----:B------:R-:W-:Y:S01]  /*33f0*/  FSEL R107, R107, -INF , P1 ;  /* 0xff8000006b6b7808 */ /* 0x000fe20000800000 */
[----:B--2---:R-:W-:Y:S01]  /*3400*/  FMUL.FTZ R6, R28, c[0x0][0x320] ;  /* 0x0000c8001c067a20 */ /* 0x004fe20000410000 */
[----:B------:R-:W-:-:S02]  /*3410*/  ISETP.GT.AND P1, PT, R2, 0x21, PT ;  /* 0x000000210200780c */ /* 0x000fc40003f24270 */
[----:B----4-:R-:W-:Y:S01]  /*3420*/  FSEL R181, R10, -INF , P3 ;  /* 0xff8000000ab57808 */ /* 0x010fe20001800000 */
[----:B------:R2:W3:Y:S01]  /*3430*/  MUFU.TANH R9, R6 ;  /* 0x0000000600097308 */ /* 0x0004e20000002400 */
[----:B------:R-:W-:Y:S01]  /*3440*/  FSEL R182, R11, -INF , P1 ;  /* 0xff8000000bb67808 */ /* 0x000fe20000800000 */
[----:B------:R-:W-:Y:S01]  /*3450*/  FMUL.FTZ R11, R31, c[0x0][0x320] ;  /* 0x0000c8001f0b7a20 */ /* 0x000fe20000410000 */
[C---:B------:R-:W-:Y:S02]  /*3460*/  ISETP.GT.AND P1, PT, R2.reuse, 0x29, PT ;  /* 0x000000290200780c */ /* 0x040fe40003f24270 */
[C---:B------:R-:W-:Y:S02]  /*3470*/  ISETP.GT.AND P3, PT, R2.reuse, 0x30, PT ;  /* 0x000000300200780c */ /* 0x040fe40003f64270 */
[----:B-----5:R-:W-:Y:S01]  /*3480*/  FSEL R183, R7, -INF , P1 ;  /* 0xff80000007b77808 */ /* 0x020fe20000800000 */
[----:B------:R-:W-:Y:S01]  /*3490*/  FMUL.FTZ R7, R21, c[0x0][0x320] ;  /* 0x0000c80015077a20 */ /* 0x000fe20000410000 */
[----:B------:R-:W-:-:S03]  /*34a0*/  ISETP.GT.AND P1, PT, R2, 0x31, PT ;  /* 0x000000310200780c */ /* 0x000fc60003f24270 */
[----:B------:R4:W-:Y:S01]  /*34b0*/  MUFU.TANH R10, R7 ;  /* 0x00000007000a7308 */ /* 0x0009e20000002400 */
[----:B--2---:R-:W-:Y:S01]  /*34c0*/  FMUL.FTZ R6, R29, c[0x0][0x320] ;  /* 0x0000c8001d067a20 */ /* 0x004fe20000410000 */
[----:B---3--:R-:W-:Y:S01]  /*34d0*/  FSEL R248, R9, -INF , P3 ;  /* 0xff80000009f87808 */ /* 0x008fe20001800000 */
[----:B------:R-:W-:Y:S01]  /*34e0*/  FMUL.FTZ R9, R30, c[0x0][0x320] ;  /* 0x0000c8001e097a20 */ /* 0x000fe20000410000 */
[----:B------:R-:W-:-:S04]  /*34f0*/  ISETP.GT.AND P3, PT, R2, 0x38, PT ;  /* 0x000000380200780c */ /* 0x000fc80003f64270 */
[----:B------:R2:W3:Y:S01]  /*3500*/  MUFU.TANH R8, R6 ;  /* 0x0000000600087308 */ /* 0x0004e20000002400 */
[----:B----4-:R-:W-:-:S07]  /*3510*/  FMUL.FTZ R7, R38, c[0x0][0x320] ;  /* 0x0000c80026077a20 */ /* 0x010fce0000410000 */
[----:B------:R4:W-:Y:S01]  /*3520*/  MUFU.TANH R21, R7 ;  /* 0x0000000700157308 */ /* 0x0009e20000002400 */
[----:B--2---:R-:W-:Y:S01]  /*3530*/  FMUL.FTZ R6, R20, c[0x0][0x320] ;  /* 0x0000c80014067a20 */ /* 0x004fe20000410000 */
[----:B---3--:R-:W-:Y:S01]  /*3540*/  FSEL R251, R8, -INF , P1 ;  /* 0xff80000008fb7808 */ /* 0x008fe20000800000 */
[----:B------:R-:W-:Y:S01]  /*3550*/  FMUL.FTZ R8, R35, c[0x0][0x320] ;  /* 0x0000c80023087a20 */ /* 0x000fe20000410000 */
[----:B------:R-:W-:-:S04]  /*3560*/  ISETP.GT.AND P1, PT, R2, 0x39, PT ;  /* 0x000000390200780c */ /* 0x000fc80003f24270 */
[----:B------:R2:W3:Y:S01]  /*3570*/  MUFU.TANH R12, R6 ;  /* 0x00000006000c7308 */ /* 0x0004e20000002400 */
[----:B------:R-:W-:Y:S02]  /*3580*/  FSEL R237, R10, -INF , P1 ;  /* 0xff8000000aed7808 */ /* 0x000fe40000800000 */
[----:B------:R-:W-:Y:S01]  /*3590*/  ISETP.GT.AND P1, PT, R0, 0x1, PT ;  /* 0x000000010000780c */ /* 0x000fe20003f24270 */
[----:B----4-:R-:W-:-:S03]  /*35a0*/  FMUL.FTZ R7, R34, c[0x0][0x320] ;  /* 0x0000c80022077a20 */ /* 0x010fc60000410000 */
[----:B------:R-:W-:Y:S01]  /*35b0*/  FSEL R17, R110, -INF , P1 ;  /* 0xff8000006e117808 */ /* 0x000fe20000800000 */
[----:B------:R-:W-:Y:S01]  /*35c0*/  MUFU.TANH R8, R8 ;  /* 0x0000000800087308 */ /* 0x000fe20000002400 */
[----:B------:R-:W-:-:S04]  /*35d0*/  ISETP.GT.AND P1, PT, R0, 0x9, PT ;  /* 0x000000090000780c */ /* 0x000fc80003f24270 */
[----:B------:R-:W-:Y:S02]  /*35e0*/  FSEL R28, R143, -INF , P1 ;  /* 0xff8000008f1c7808 */ /* 0x000fe40000800000 */
[----:B--2---:R-:W-:Y:S01]  /*35f0*/  FMNMX.FTZ R6, R32, R33, !PT ;  /* 0x0000002120067209 */ /* 0x004fe20007810000 */
[----:B------:R-:W-:Y:S01]  /*3600*/  MUFU.TANH R10, R7 ;  /* 0x00000007000a7308 */ /* 0x000fe20000002400 */
[----:B---3--:R-:W-:Y:S02]  /*3610*/  FSEL R232, R12, -INF , P3 ;  /* 0xff8000000ce87808 */ /* 0x008fe40001800000 */
[----:B------:R-:W-:Y:S02]  /*3620*/  FMNMX.FTZ R6, R36, R6, !PT ;  /* 0x0000000624067209 */ /* 0x000fe40007810000 */
[----:B------:R-:W-:Y:S02]  /*3630*/  ISETP.GT.AND P3, PT, R0, RZ, PT ;  /* 0x000000ff0000720c */ /* 0x000fe40003f64270 */
[----:B------:R-:W-:Y:S01]  /*3640*/  FMNMX.FTZ R2, R37, R6, !PT ;  /* 0x0000000625027209 */ /* 0x000fe20007810000 */
[----:B------:R-:W-:Y:S01]  /*3650*/  FMUL.FTZ R6, R39, c[0x0][0x320] ;  /* 0x0000c80027067a20 */ /* 0x000fe20000410000 */
[----:B------:R-:W-:Y:S01]  /*3660*/  FSEL R16, R111, -INF , P3 ;  /* 0xff8000006f107808 */ /* 0x000fe20001800000 */
[----:B------:R-:W-:Y:S01]  /*3670*/  MUFU.TANH R12, R9 ;  /* 0x00000009000c7308 */ /* 0x000fe20000002400 */
[----:B------:R-:W-:-:S02]  /*3680*/  FMNMX.FTZ R2, R52, R2, !PT ;  /* 0x0000000234027209 */ /* 0x000fc40007810000 */
[----:B------:R-:W-:Y:S02]  /*3690*/  ISETP.GT.AND P3, PT, R0, 0x8, PT ;  /* 0x000000080000780c */ /* 0x000fe40003f64270 */
[----:B------:R-:W-:Y:S02]  /*36a0*/  FMNMX.FTZ R2, R56, R2, !PT ;  /* 0x0000000238027209 */ /* 0x000fe40007810000 */
[----:B------:R-:W-:Y:S01]  /*36b0*/  FSEL R20, R105, -INF , P3 ;  /* 0xff80000069147808 */ /* 0x000fe20001800000 */
[----:B------:R2:W3:Y:S01]  /*36c0*/  MUFU.TANH R13, R6 ;  /* 0x00000006000d7308 */ /* 0x0004e20000002400 */
[----:B------:R-:W-:Y:S02]  /*36d0*/  FMNMX.FTZ R2, R53, R2, !PT ;  /* 0x0000000235027209 */ /* 0x000fe40007810000 */
[----:B------:R-:W-:Y:S02]  /*36e0*/  ISETP.GT.AND P3, PT, R0, 0x10, PT ;  /* 0x000000100000780c */ /* 0x000fe40003f64270 */
[----:B------:R-:W-:-:S02]  /*36f0*/  FMNMX.FTZ R2, R107, R2, !PT ;  /* 0x000000026b027209 */ /* 0x000fc40007810000 */
[----:B------:R-:W-:Y:S01]  /*3700*/  ISETP.GT.AND P1, PT, R0, 0x11, PT ;  /* 0x000000110000780c */ /* 0x000fe20003f24270 */
[----:B------:R-:W4:Y:S01]  /*3710*/  MUFU.TANH R9, R11 ;  /* 0x0000000b00097308 */ /* 0x000f220000002400 */
[----:B------:R-:W-:Y:S02]  /*3720*/  FMNMX.FTZ R2, R179, R2, !PT ;  /* 0x00000002b3027209 */ /* 0x000fe40007810000 */
[----:B------:R-:W-:Y:S02]  /*3730*/  FSEL R50, R73, -INF , P3 ;  /* 0xff80000049327808 */ /* 0x000fe40001800000 */
[----:B------:R-:W-:Y:S02]  /*3740*/  FMNMX.FTZ R2, R182, R2, !PT ;  /* 0x00000002b6027209 */ /* 0x000fe40007810000 */
[----:B------:R-:W-:Y:S01]  /*3750*/  ISETP.GT.AND P3, PT, R0, 0x18, PT ;  /* 0x000000180000780c */ /* 0x000fe20003f64270 */
[----:B------:R-:W5:Y:S01]  /*3760*/  MUFU.TANH R11, R19 ;  /* 0x00000013000b7308 */ /* 0x000f620000002400 */
[----:B------:R-:W-:-:S02]  /*3770*/  FMNMX.FTZ R2, R181, R2, !PT ;  /* 0x00000002b5027209 */ /* 0x000fc40007810000 */
[----:B--2---:R-:W-:Y:S02]  /*3780*/  FMNMX.FTZ R6, R16, R17, !PT ;  /* 0x0000001110067209 */ /* 0x004fe40007810000 */
[----:B------:R-:W-:Y:S02]  /*3790*/  FMNMX.FTZ R2, R183, R2, !PT ;  /* 0x00000002b7027209 */ /* 0x000fe40007810000 */
[----:B------:R-:W-:Y:S02]  /*37a0*/  FMNMX.FTZ R6, R20, R6, !PT ;  /* 0x0000000614067209 */ /* 0x000fe40007810000 */
[----:B------:R-:W-:Y:S02]  /*37b0*/  FMNMX.FTZ R2, R248, R2, !PT ;  /* 0x00000002f8027209 */ /* 0x000fe40007810000 */
[----:B------:R-:W-:Y:S02]  /*37c0*/  FMNMX.FTZ R6, R28, R6, !PT ;  /* 0x000000061c067209 */ /* 0x000fe40007810000 */
[----:B------:R-:W-:-:S02]  /*37d0*/  FMNMX.FTZ R2, R251, R2, !PT ;  /* 0x00000002fb027209 */ /* 0x000fc40007810000 */
        /* <DEDUP_REMOVED lines=10> */
[----:B------:R-:W-:Y:S01]  /*3880*/  ISETP.GT.AND P1, PT, R0, 0x21, PT ;  /* 0x000000210000780c */ /* 0x000fe20003f24270 */
[----:B------:R-:W2:Y:S01]  /*3890*/  SHFL.BFLY PT, R6, R7, 0x2, 0x1f ;  /* 0x0c401f0007067f89 */ /* 0x000ea200000e0000 */
[----:B------:R-:W-:-:S02]  /*38a0*/  FSEL R172, R21, -INF , P3 ;  /* 0xff80000015ac7808 */ /* 0x000fc40001800000 */
[----:B------:R-:W-:Y:S02]  /*38b0*/  FMNMX.FTZ R2, R106, R2, !PT ;  /* 0x000000026a027209 */ /* 0x000fe40007810000 */
[----:B------:R-:W-:Y:S02]  /*38c0*/  ISETP.GT.AND P3, PT, R0, 0x28, PT ;  /* 0x000000280000780c */ /* 0x000fe40003f64270 */
[----:B---3--:R-:W-:Y:S01]  /*38d0*/  FSEL R173, R13, -INF , P1 ;  /* 0xff8000000dad7808 */ /* 0x008fe20000800000 */
[----:B------:R-:W-:Y:S01]  /*38e0*/  FMUL.FTZ R13, R66, c[0x0][0x320] ;  /* 0x0000c800420d7a20 */ /* 0x000fe20000410000 */
[----:B------:R-:W-:Y:S02]  /*38f0*/  FMNMX.FTZ R2, R172, R2, !PT ;  /* 0x00000002ac027209 */ /* 0x000fe40007810000 */
[----:B------:R-:W-:Y:S02]  /*3900*/  ISETP.GT.AND P1, PT, R0, 0x29, PT ;  /* 0x000000290000780c */ /* 0x000fe40003f24270 */
[----:B------:R-:W-:Y:S01]  /*3910*/  FSEL R175, R10, -INF , P3 ;  /* 0xff8000000aaf7808 */ /* 0x000fe20001800000 */
[----:B------:R-:W-:Y:S01]  /*3920*/  MUFU.TANH R13, R13 ;  /* 0x0000000d000d7308 */ /* 0x000fe20000002400 */
[----:B------:R-:W-:-:S02]  /*3930*/  FMNMX.FTZ R2, R173, R2, !PT ;  /* 0x00000002ad027209 */ /* 0x000fc40007810000 */
[----:B------:R-:W-:Y:S02]  /*3940*/  ISETP.GT.AND P3, PT, R0, 0x30, PT ;  /* 0x000000300000780c */ /* 0x000fe40003f64270 */
[----:B------:R-:W-:Y:S01]  /*3950*/  FSEL R176, R8, -INF , P1 ;  /* 0xff80000008b07808 */ /* 0x000fe20000800000 */
[----:B------:R-:W-:Y:S01]  /*3960*/  FMUL.FTZ R8, R64, c[0x0][0x320] ;  /* 0x0000c80040087a20 */ /* 0x000fe20000410000 */
[----:B------:R-:W-:Y:S01]  /*3970*/  FMNMX.FTZ R2, R175, R2, !PT ;  /* 0x00000002af027209 */ /* 0x000fe20007810000 */
[----:B------:R-:W3:Y:S01]  /*3980*/  MUFU.TANH R10, R18 ;  /* 0x00000012000a7308 */ /* 0x000ee20000002400 */
[----:B------:R-:W-:Y:S02]  /*3990*/  ISETP.GT.AND P1, PT, R0, 0x31, PT ;  /* 0x000000310000780c */ /* 0x000fe40003f24270 */
[----:B------:R-:W-:Y:S02]  /*39a0*/  FSEL R221, R12, -INF , P3 ;  /* 0xff8000000cdd7808 */ /* 0x000fe40001800000 */
[----:B------:R-:W-:-:S02]  /*39b0*/  FMNMX.FTZ R2, R176, R2, !PT ;  /* 0x00000002b0027209 */ /* 0x000fc40007810000 */
[----:B----4-:R-:W-:Y:S01]  /*39c0*/  FSEL R224, R9, -INF , P1 ;  /* 0xff80000009e07808 */ /* 0x010fe20000800000 */
[----:B------:R-:W-:Y:S01]  /*39d0*/  MUFU.TANH R12, R8 ;  /* 0x00000008000c7308 */ /* 0x000fe20000002400 */
[C---:B------:R-:W-:Y:S02]  /*39e0*/  ISETP.GT.AND P3, PT, R0.reuse, 0x38, PT ;  /* 0x000000380000780c */ /* 0x040fe40003f64270 */
[----:B------:R-:W-:Y:S02]  /*39f0*/  ISETP.GT.AND P1, PT, R0, 0x39, PT ;  /* 0x000000390000780c */ /* 0x000fe40003f24270 */
[----:B------:R-:W-:Y:S01]  /*3a00*/  FMNMX.FTZ R0, R221, R2, !PT ;  /* 0x00000002dd007209 */ /* 0x000fe20007810000 */
[----:B------:R-:W-:Y:S01]  /*3a10*/  FMUL.FTZ R2, R65, c[0x0][0x320] ;  /* 0x0000c80041027a20 */ /* 0x000fe20000410000 */
[----:B-----5:R-:W-:Y:S01]  /*3a20*/  FSEL R223, R11, -INF , P3 ;  /* 0xff8000000bdf7808 */ /* 0x020fe20001800000 */
[----:B------:R-:W-:Y:S01]  /*3a30*/  FMUL.FTZ R11, R46, c[0x0][0x320] ;  /* 0x0000c8002e0b7a20 */ /* 0x000fe20000410000 */
[----:B------:R-:W-:Y:S01]  /*3a40*/  FMNMX.FTZ R0, R224, R0, !PT ;  /* 0x00000000e0007209 */ /* 0x000fe20007810000 */
[----:B------:R4:W5:Y:S01]  /*3a50*/  MUFU.TANH R8, R2 ;  /* 0x0000000200087308 */ /* 0x0009620000002400 */
[----:B---3--:R-:W-:Y:S01]  /*3a60*/  FSEL R227, R10, -INF , P1 ;  /* 0xff8000000ae37808 */ /* 0x008fe20000800000 */
[----:B------:R-:W-:Y:S01]  /*3a70*/  FMUL.FTZ R18, R67, c[0x0][0x320] ;  /* 0x0000c80043127a20 */ /* 0x000fe20000410000 */
[----:B------:R-:W-:-:S02]  /*3a80*/  FMNMX.FTZ R0, R223, R0, !PT ;  /* 0x00000000df007209 */ /* 0x000fc40007810000 */
[----:B--2---:R-:W-:Y:S02]  /*3a90*/  FMNMX.FTZ R6, R7, R6, !PT ;  /* 0x0000000607067209 */ /* 0x004fe40007810000 */
[----:B------:R-:W-:Y:S02]  /*3aa0*/  FMNMX.FTZ R0, R227, R0, !PT ;  /* 0x00000000e3007209 */ /* 0x000fe40007810000 */
[C---:B------:R-:W-:Y:S01]  /*3ab0*/  ISETP.GT.AND P3, PT, R4.reuse, 0x19, PT ;  /* 0x000000190400780c */ /* 0x040fe20003f64270 */
[----:B------:R-:W-:Y:S01]  /*3ac0*/  SHFL.BFLY PT, R103, R6, 0x1, 0x1f ;  /* 0x0c201f0006677f89 */ /* 0x000fe200000e0000 */
[----:B------:R-:W-:Y:S02]  /*3ad0*/  ISETP.GT.AND P1, PT, R4, 0x20, PT ;  /* 0x000000200400780c */ /* 0x000fe40003f24270 */
[----:B------:R-:W-:Y:S01]  /*3ae0*/  FSEL R101, R96, -INF , P3 ;  /* 0xff80000060657808 */ /* 0x000fe20001800000 */
[----:B------:R-:W2:Y:S01]  /*3af0*/  SHFL.BFLY PT, R7, R0, 0x2, 0x1f ;  /* 0x0c401f0000077f89 */ /* 0x000ea200000e0000 */
[----:B------:R-:W-:Y:S01]  /*3b00*/  ISETP.GT.AND P3, PT, R4, 0x21, PT ;  /* 0x000000210400780c */ /* 0x000fe20003f64270 */
[----:B----4-:R-:W-:Y:S01]  /*3b10*/  FMUL.FTZ R2, R24, c[0x0][0x320] ;  /* 0x0000c80018027a20 */ /* 0x010fe20000410000 */
[----:B------:R-:W-:-:S02]  /*3b20*/  FSEL R174, R174, -INF , P1 ;  /* 0xff800000aeae7808 */ /* 0x000fc40000800000 */
[----:B------:R-:W-:Y:S01]  /*3b30*/  FSEL R177, R177, -INF , P3 ;  /* 0xff800000b1b17808 */ /* 0x000fe20001800000 */
[----:B------:R3:W4:Y:S01]  /*3b40*/  MUFU.TANH R10, R2 ;  /* 0x00000002000a7308 */ /* 0x0007220000002400 */
[C---:B------:R-:W-:Y:S02]  /*3b50*/  ISETP.GT.AND P3, PT, R4.reuse, 0x29, PT ;  /* 0x000000290400780c */ /* 0x040fe40003f64270 */
[C---:B------:R-:W-:Y:S02]  /*3b60*/  ISETP.GT.AND P1, PT, R4.reuse, 0x28, PT ;  /* 0x000000280400780c */ /* 0x040fe40003f24270 */
[----:B------:R-:W-:Y:S02]  /*3b70*/  FSEL R180, R57, -INF , P3 ;  /* 0xff80000039b47808 */ /* 0x000fe40001800000 */
[----:B------:R-:W-:Y:S02]  /*3b80*/  ISETP.GT.AND P3, PT, R4, 0x31, PT ;  /* 0x000000310400780c */ /* 0x000fe40003f64270 */
[----:B------:R-:W-:-:S02]  /*3b90*/  FSEL R178, R178, -INF , P1 ;  /* 0xff800000b2b27808 */ /* 0x000fc40000800000 */
[----:B-----5:R-:W-:Y:S02]  /*3ba0*/  FSEL R228, R8, -INF , P3 ;  /* 0xff80000008e47808 */ /* 0x020fe40001800000 */
[C---:B------:R-:W-:Y:S02]  /*3bb0*/  ISETP.GT.AND P1, PT, R4.reuse, 0x30, PT ;  /* 0x000000300400780c */ /* 0x040fe40003f24270 */
[----:B------:R-:W-:Y:S01]  /*3bc0*/  ISETP.GT.AND P3, PT, R4, 0x39, PT ;  /* 0x000000390400780c */ /* 0x000fe20003f64270 */
[----:B---3--:R-:W-:Y:S01]  /*3bd0*/  FMUL.FTZ R2, R25, c[0x0][0x320] ;  /* 0x0000c80019027a20 */ /* 0x008fe20000410000 */
[----:B------:R-:W-:Y:S01]  /*3be0*/  FSEL R225, R12, -INF , P1 ;  /* 0xff8000000ce17808 */ /* 0x000fe20000800000 */
[----:B------:R-:W-:Y:S01]  /*3bf0*/  FMUL.FTZ R12, R47, c[0x0][0x320] ;  /* 0x0000c8002f0c7a20 */ /* 0x000fe20000410000 */
[----:B--2---:R-:W-:Y:S01]  /*3c00*/  FMNMX.FTZ R8, R0, R7, !PT ;  /* 0x0000000700087209 */ /* 0x004fe20007810000 */
[----:B------:R2:W3:Y:S01]  /*3c10*/  MUFU.TANH R9, R2 ;  /* 0x0000000200097308 */ /* 0x0004e20000002400 */
[----:B------:R-:W-:Y:S01]  /*3c20*/  ISETP.GT.AND P1, PT, R4, 0x38, PT ;  /* 0x000000380400780c */ /* 0x000fe20003f24270 */
[----:B------:R-:W-:Y:S01]  /*3c30*/  FMUL.FTZ R4, R55, c[0x0][0x320] ;  /* 0x0000c80037047a20 */ /* 0x000fe20000410000 */
[----:B------:R-:W-:Y:S01]  /*3c40*/  FMNMX.FTZ R103, R6, R103, !PT ;  /* 0x0000006706677209 */ /* 0x000fe20007810000 */
[----:B------:R-:W-:Y:S01]  /*3c50*/  SHFL.BFLY PT, R102, R8, 0x1, 0x1f ;  /* 0x0c201f0008667f89 */ /* 0x000fe200000e0000 */
[----:B----4-:R-:W-:-:S02]  /*3c60*/  FSEL R229, R10, -INF , P1 ;  /* 0xff8000000ae57808 */ /* 0x010fc40000800000 */
[----:B------:R-:W-:Y:S01]  /*3c70*/  ISETP.GT.AND P1, PT, R5, RZ, PT ;  /* 0x000000ff0500720c */ /* 0x000fe20003f24270 */
[----:B------:R-:W-:Y:S03]  /*3c80*/  MUFU.TANH R7, R4 ;  /* 0x0000000400077308 */ /* 0x000fe60000002400 */
[----:B------:R-:W-:Y:S02]  /*3c90*/  FSEL R42, R123, -INF , P1 ;  /* 0xff8000007b2a7808 */ /* 0x000fe40000800000 */
[----:B------:R-:W-:Y:S01]  /*3ca0*/  ISETP.GT.AND P1, PT, R5, 0x8, PT ;  /* 0x000000080500780c */ /* 0x000fe20003f24270 */
[----:B--2---:R-:W-:Y:S01]  /*3cb0*/  FMUL.FTZ R2, R54, c[0x0][0x320] ;  /* 0x0000c80036027a20 */ /* 0x004fe20000410000 */
[----:B---3--:R-:W-:Y:S01]  /*3cc0*/  FSEL R231, R9, -INF , P3 ;  /* 0xff80000009e77808 */ /* 0x008fe20001800000 */
[----:B------:R-:W-:Y:S01]  /*3cd0*/  MUFU.TANH R4, R11 ;  /* 0x0000000b00047308 */ /* 0x000fe20000002400 */
[----:B------:R-:W-:-:S02]  /*3ce0*/  ISETP.GT.AND P3, PT, R5, 0x1, PT ;  /* 0x000000010500780c */ /* 0x000fc40003f64270 */
[----:B------:R-:W-:Y:S02]  /*3cf0*/  FSEL R43, R121, -INF , P1 ;  /* 0xff800000792b7808 */ /* 0x000fe40000800000 */
[----:B------:R-:W-:Y:S02]  /*3d00*/  FSEL R41, R122, -INF , P3 ;  /* 0xff8000007a297808 */ /* 0x000fe40001800000 */
[C---:B------:R-:W-:Y:S01]  /*3d10*/  ISETP.GT.AND P3, PT, R5.reuse, 0x9, PT ;  /* 0x000000090500780c */ /* 0x040fe20003f64270 */
[----:B------:R2:W3:Y:S01]  /*3d20*/  MUFU.TANH R19, R2 ;  /* 0x0000000200137308 */ /* 0x0004e20000002400 */
[C---:B------:R-:W-:Y:S02]  /*3d30*/  ISETP.GT.AND P1, PT, R5.reuse, 0x10, PT ;  /* 0x000000100500780c */ /* 0x040fe40003f24270 */
[----:B------:R-:W-:Y:S02]  /*3d40*/  FSEL R40, R120, -INF , P3 ;  /* 0xff80000078287808 */ /* 0x000fe40001800000 */
[----:B------:R-:W-:-:S02]  /*3d50*/  ISETP.GT.AND P3, PT, R5, 0x11, PT ;  /* 0x000000110500780c */ /* 0x000fc40003f64270 */
[----:B------:R-:W-:Y:S01]  /*3d60*/  FSEL R95, R88, -INF , P1 ;  /* 0xff800000585f7808 */ /* 0x000fe20000800000 */
[----:B------:R-:W4:Y:S01]  /*3d70*/  MUFU.TANH R12, R12 ;  /* 0x0000000c000c7308 */ /* 0x000f220000002400 */
[C---:B------:R-:W-:Y:S02]  /*3d80*/  ISETP.GT.AND P1, PT, R5.reuse, 0x18, PT ;  /* 0x000000180500780c */ /* 0x040fe40003f24270 */
[----:B------:R-:W-:Y:S02]  /*3d90*/  FSEL R94, R94, -INF , P3 ;  /* 0xff8000005e5e7808 */ /* 0x000fe40001800000 */
[----:B------:R-:W-:Y:S02]  /*3da0*/  ISETP.GT.AND P3, PT, R5, 0x19, PT ;  /* 0x000000190500780c */ /* 0x000fe40003f64270 */
[----:B------:R-:W-:Y:S01]  /*3db0*/  FSEL R93, R93, -INF , P1 ;  /* 0xff8000005d5d7808 */ /* 0x000fe20000800000 */
[----:B------:R-:W5:Y:S01]  /*3dc0*/  MUFU.TANH R11, R18 ;  /* 0x00000012000b7308 */ /* 0x000f620000002400 */
[----:B--2---:R-:W-:-:S02]  /*3dd0*/  FMNMX.FTZ R2, R44, R45, !PT ;  /* 0x0000002d2c027209 */ /* 0x004fc40007810000 */
[----:B------:R-:W-:Y:S02]  /*3de0*/  ISETP.GT.AND P1, PT, R5, 0x20, PT ;  /* 0x000000200500780c */ /* 0x000fe40003f24270 */
[----:B------:R-:W-:Y:S02]  /*3df0*/  FMNMX.FTZ R0, R48, R2, !PT ;  /* 0x0000000230007209 */ /* 0x000fe40007810000 */
[----:B------:R-:W-:Y:S01]  /*3e00*/  FMNMX.FTZ R2, R42, R41, !PT ;  /* 0x000000292a027209 */ /* 0x000fe20007810000 */
[----:B------:R-:W2:Y:S01]  /*3e10*/  MUFU.TANH R10, R26 ;  /* 0x0000001a000a7308 */ /* 0x000ea20000002400 */
[----:B------:R-:W-:Y:S02]  /*3e20*/  FMNMX.FTZ R0, R49, R0, !PT ;  /* 0x0000000031007209 */ /* 0x000fe40007810000 */
[----:B------:R-:W-:Y:S02]  /*3e30*/  FMNMX.FTZ R2, R43, R2, !PT ;  /* 0x000000022b027209 */ /* 0x000fe40007810000 */
[----:B------:R-:W-:-:S02]  /*3e40*/  FMNMX.FTZ R0, R136, R0, !PT ;  /* 0x0000000088007209 */ /* 0x000fc40007810000 */
[----:B------:R-:W-:Y:S01]  /*3e50*/  FMNMX.FTZ R2, R40, R2, !PT ;  /* 0x0000000228027209 */ /* 0x000fe20007810000 */
[----:B------:R-:W1:Y:S01]  /*3e60*/  MUFU.TANH R9, R27 ;  /* 0x0000001b00097308 */ /* 0x000e620000002400 */
        /* <DEDUP_REMOVED lines=8> */
[----:B------:R-:W-:Y:S02]  /*3ef0*/  FMNMX.FTZ R0, R177, R0, !PT ;  /* 0x00000000b1007209 */ /* 0x000fe40007810000 */
[----:B------:R-:W-:Y:S02]  /*3f00*/  ISETP.GT.AND P3, PT, R5, 0x21, PT ;  /* 0x000000210500780c */ /* 0x000fe40003f64270 */
[----:B------:R-:W-:-:S02]  /*3f10*/  FMNMX.FTZ R0, R178, R0, !PT ;  /* 0x00000000b2007209 */ /* 0x000fc40007810000 */
[----:B---3--:R-:W-:Y:S02]  /*3f20*/  FSEL R155, R19, -INF , P1 ;  /* 0xff800000139b7808 */ /* 0x008fe40000800000 */
[----:B------:R-:W-:Y:S02]  /*3f30*/  FMNMX.FTZ R0, R180, R0, !PT ;  /* 0x00000000b4007209 */ /* 0x000fe40007810000 */
[----:B------:R-:W-:Y:S02]  /*3f40*/  FMNMX.FTZ R2, R92, R2, !PT ;  /* 0x000000025c027209 */ /* 0x000fe40007810000 */
[----:B------:R-:W-:Y:S02]  /*3f50*/  FMNMX.FTZ R0, R225, R0, !PT ;  /* 0x00000000e1007209 */ /* 0x000fe40007810000 */
[----:B------:R-:W-:Y:S02]  /*3f60*/  FSEL R154, R7, -INF , P3 ;  /* 0xff800000079a7808 */ /* 0x000fe40001800000 */
[----:B------:R-:W-:-:S02]  /*3f70*/  FMNMX.FTZ R0, R228, R0, !PT ;  /* 0x00000000e4007209 */ /* 0x000fc40007810000 */
[----:B------:R-:W-:Y:S02]  /*3f80*/  ISETP.GT.AND P1, PT, R5, 0x28, PT ;  /* 0x000000280500780c */ /* 0x000fe40003f24270 */
[----:B------:R-:W-:Y:S02]  /*3f90*/  FMNMX.FTZ R0, R229, R0, !PT ;  /* 0x00000000e5007209 */ /* 0x000fe40007810000 */
[----:B------:R-:W-:Y:S02]  /*3fa0*/  FMNMX.FTZ R2, R155, R2, !PT ;  /* 0x000000029b027209 */ /* 0x000fe40007810000 */
[----:B------:R-:W-:Y:S02]  /*3fb0*/  FMNMX.FTZ R7, R231, R0, !PT ;  /* 0x00000000e7077209 */ /* 0x000fe40007810000 */
[----:B------:R-:W-:Y:S02]  /*3fc0*/  ISETP.GT.AND P3, PT, R5, 0x29, PT ;  /* 0x000000290500780c */ /* 0x000fe40003f64270 */
[----:B------:R-:W-:Y:S01]  /*3fd0*/  FSEL R153, R4, -INF , P1 ;  /* 0xff80000004997808 */ /* 0x000fe20000800000 */
[----:B------:R-:W3:Y:S01]  /*3fe0*/  SHFL.BFLY PT, R6, R7, 0x2, 0x1f ;  /* 0x0c401f0007067f89 */ /* 0x000ee200000e0000 */
[----:B------:R-:W-:Y:S01]  /*3ff0*/  FMNMX.FTZ R0, R154, R2, !PT ;  /* 0x000000029a007209 */ /* 0x000fe20007810000 */
[----:B------:R-:W-:Y:S01]  /*4000*/  IMAD R4, R151, 0x20, R149 ;  /* 0x0000002097047824 */ /* 0x000fe200078e0295 */
[----:B------:R-:W-:-:S02]  /*4010*/  ISETP.GT.AND P1, PT, R5, 0x30, PT ;  /* 0x000000300500780c */ /* 0x000fc40003f24270 */
[----:B----4-:R-:W-:Y:S01]  /*4020*/  FSEL R152, R12, -INF , P3 ;  /* 0xff8000000c987808 */ /* 0x010fe20001800000 */
[----:B------:R-:W-:Y:S01]  /*4030*/  FMUL.FTZ R12, R103, c[0x0][0x2d0] ;  /* 0x0000b400670c7a20 */ /* 0x000fe20000410000 */
[----:B------:R-:W-:Y:S02]  /*4040*/  FMNMX.FTZ R0, R153, R0, !PT ;  /* 0x0000000099007209 */ /* 0x000fe40007810000 */
[----:B------:R-:W-:Y:S02]  /*4050*/  ISETP.GT.AND P3, PT, R5, 0x31, PT ;  /* 0x000000310500780c */ /* 0x000fe40003f64270 */
[----:B------:R-:W-:Y:S02]  /*4060*/  FSEL R13, R13, -INF , P1 ;  /* 0xff8000000d0d7808 */ /* 0x000fe40000800000 */
[----:B------:R-:W-:Y:S02]  /*4070*/  FMNMX.FTZ R0, R152, R0, !PT ;  /* 0x0000000098007209 */ /* 0x000fe40007810000 */
[----:B------:R-:W-:-:S02]  /*4080*/  FSETP.NEU.FTZ.AND P1, PT, R103, -INF , PT ;  /* 0xff8000006700780b */ /* 0x000fc40003f3d000 */
[----:B-----5:R-:W-:Y:S02]  /*4090*/  FSEL R216, R11, -INF , P3 ;  /* 0xff8000000bd87808 */ /* 0x020fe40001800000 */
[----:B------:R-:W-:Y:S02]  /*40a0*/  ISETP.GT.AND P3, PT, R5, 0x38, PT ;  /* 0x000000380500780c */ /* 0x000fe40003f64270 */
[----:B------:R-:W-:Y:S02]  /*40b0*/  FMNMX.FTZ R2, R13, R0, !PT ;  /* 0x000000000d027209 */ /* 0x000fe40007810000 */
[----:B------:R-:W-:Y:S02]  /*40c0*/  FSEL R12, R12, RZ, P1 ;  /* 0x000000ff0c0c7208 */ /* 0x000fe40000800000 */
[----:B------:R-:W-:Y:S02]  /*40d0*/  ISETP.GT.AND P1, PT, R5, 0x39, PT ;  /* 0x000000390500780c */ /* 0x000fe40003f24270 */
[----:B--2---:R-:W-:Y:S01]  /*40e0*/  FSEL R218, R10, -INF , P3 ;  /* 0xff8000000ada7808 */ /* 0x004fe20001800000 */
[--C-:B------:R-:W-:Y:S01]  /*40f0*/  FFMA.FTZ R0, R32, c[0x0][0x2d0], -R12.reuse ;  /* 0x0000b40020007a23 */ /* 0x100fe2000001080c */
[----:B------:R-:W-:Y:S01]  /*4100*/  FMNMX.FTZ R2, R216, R2, !PT ;  /* 0x00000002d8027209 */ /* 0x000fe20007810000 */
[----:B------:R-:W-:Y:S01]  /*4110*/  FFMA.FTZ R5, R33, c[0x0][0x2d0], -R12 ;  /* 0x0000b40021057a23 */ /* 0x000fe2000001080c */
[----:B-1----:R-:W-:Y:S01]  /*4120*/  FSEL R222, R9, -INF , P1 ;  /* 0xff80000009de7808 */ /* 0x002fe20000800000 */
[----:B------:R1:W-:Y:S01]  /*4130*/  MUFU.EX2 R189, R0 ;  /* 0x0000000000bd7308 */ /* 0x0003e20000000800 */
[----:B------:R-:W-:-:S02]  /*4140*/  FMNMX.FTZ R2, R218, R2, !PT ;  /* 0x00000002da027209 */ /* 0x000fc40007810000 */
[----:B---3--:R-:W-:Y:S02]  /*4150*/  FMNMX.FTZ R7, R7, R6, !PT ;  /* 0x0000000607077209 */ /* 0x008fe40007810000 */
[----:B------:R-:W-:Y:S01]  /*4160*/  FMNMX.FTZ R6, R222, R2, !PT ;  /* 0x00000002de067209 */ /* 0x000fe20007810000 */
[--C-:B------:R-:W-:Y:S01]  /*4170*/  FFMA.FTZ R2, R36, c[0x0][0x2d0], -R12.reuse ;  /* 0x0000b40024027a23 */ /* 0x100fe2000001080c */
[----:B------:R-:W-:Y:S01]  /*4180*/  FMNMX.FTZ R102, R8, R102, !PT ;  /* 0x0000006608667209 */ /* 0x000fe20007810000 */
[----:B------:R-:W2:Y:S01]  /*4190*/  SHFL.BFLY PT, R10, R7, 0x1, 0x1f ;  /* 0x0c201f00070a7f89 */ /* 0x000ea200000e0000 */
[----:B------:R3:W-:Y:S01]  /*41a0*/  MUFU.EX2 R190, R5 ;  /* 0x0000000500be7308 */ /* 0x0007e20000000800 */
[----:B------:R-:W-:Y:S02]  /*41b0*/  FFMA.FTZ R8, R37, c[0x0][0x2d0], -R12 ;  /* 0x0000b40025087a23 */ /* 0x000fe4000001080c */
[----:B------:R-:W4:Y:S01]  /*41c0*/  SHFL.BFLY PT, R9, R6, 0x2, 0x1f ;  /* 0x0c401f0006097f89 */ /* 0x000f2200000e0000 */
[----:B-1----:R-:W-:Y:S01]  /*41d0*/  IMAD.IADD R0, R150, 0x1, R4 ;  /* 0x0000000196007824 */ /* 0x002fe200078e0204 */
[----:B------:R-:W-:-:S03]  /*41e0*/  @P0 LEA R4, P1, R156, R14, 0x1 ;  /* 0x0000000e9c040211 */ /* 0x000fc600078208ff */
[----:B------:R1:W-:Y:S01]  /*41f0*/  MUFU.EX2 R186, R2 ;  /* 0x0000000200ba7308 */ /* 0x0003e20000000800 */
[----:B------:R-:W-:Y:S02]  /*4200*/  IMAD.MOV.U32 R14, RZ, RZ, R159 ;  /* 0x000000ffff0e7224 */ /* 0x000fe400078e009f */
[----:B------:R-:W-:Y:S01]  /*4210*/  IMAD.SHL.U32 R209, R0, 0x2, RZ ;  /* 0x0000000200d17824 */ /* 0x000fe200078e00ff */
[----:B---3--:R-:W-:-:S03]  /*4220*/  @P0 LEA.HI.X R5, R156, R15, R158, 0x1, P1 ;  /* 0x0000000f9c050211 */ /* 0x008fc600008f0c9e */
[----:B------:R-:W-:Y:S01]  /*4230*/  IMAD R210, R3, 0x2, R209 ;  /* 0x0000000203d27824 */ /* 0x000fe200078e02d1 */
[C---:B------:R-:W-:Y:S01]  /*4240*/  FSETP.NEU.FTZ.AND P1, PT, R102.reuse, -INF , PT ;  /* 0xff8000006600780b */ /* 0x040fe20003f3d000 */
[----:B------:R3:W5:Y:S01]  /*4250*/  MUFU.EX2 R185, R8 ;  /* 0x0000000800b97308 */ /* 0x0007620000000800 */
[----:B------:R-:W-:Y:S01]  /*4260*/  IMAD.MOV.U32 R15, RZ, RZ, R161 ;  /* 0x000000ffff0f7224 */ /* 0x000fe200078e00a1 */
[----:B------:R4:W-:Y:S01]  /*4270*/  @P0 LDGSTS.E.BYPASS.LTC128B.128 [R226+0x3900], [R4.64], !P6 ;  /* 0x0390000004e20fae */ /* 0x0009e2000f101d46 */
[----:B--2---:R-:W-:Y:S01]  /*4280*/  FMNMX.FTZ R105, R7, R10, !PT ;  /* 0x0000000a07697209 */ /* 0x004fe20007810000 */
[----:B-1----:R-:W-:Y:S02]  /*4290*/  FMUL.FTZ R2, R102, c[0x0][0x2d0] ;  /* 0x0000b40066027a20 */ /* 0x002fe40000410000 */
[----:B------:R4:W-:Y:S03]  /*42a0*/  @P0 LDGSTS.E.BYPASS.LTC128B.128 [R226+0x4900], [R4.64+0x40], !P5 ;  /* 0x0490004004e20fae */ /* 0x0009e6000e901d46 */
[----:B------:R-:W-:Y:S01]  /*42b0*/  FSEL R2, R2, RZ, P1 ;  /* 0x000000ff02027208 */ /* 0x000fe20000800000 */
[----:B------:R4:W-:Y:S01]  /*42c0*/  @P0 LDGSTS.E.BYPASS.LTC128B.128 [R226+0x5900], [R4.64+0x80], !P4 ;  /* 0x0590008004e20fae */ /* 0x0009e2000e101d46 */
[----:B------:R-:W-:-:S03]  /*42d0*/  FSETP.NEU.FTZ.AND P0, PT, R105, -INF , PT ;  /* 0xff8000006900780b */ /* 0x000fc60003f1d000 */
[--C-:B------:R-:W-:Y:S01]  /*42e0*/  FFMA.FTZ R0, R17, c[0x0][0x2d0], -R2.reuse ;  /* 0x0000b40011007a23 */ /* 0x100fe20000010802 */
[----:B------:R-:W-:Y:S01]  /*42f0*/  LDSM.16.MT88.4 R24, [R209+0x100] ;  /* 0x00010000d118783b */ /* 0x000fe20000004200 */
[--C-:B---3--:R-:W-:Y:S02]  /*4300*/  FFMA.FTZ R8, R16, c[0x0][0x2d0], -R2.reuse ;  /* 0x0000b40010087a23 */ /* 0x108fe40000010802 */
[----:B------:R1:W-:Y:S01]  /*4310*/  MUFU.EX2 R188, R0 ;  /* 0x0000000000bc7308 */ /* 0x0003e20000000800 */
[--C-:B------:R-:W-:Y:S01]  /*4320*/  FFMA.FTZ R3, R28, c[0x0][0x2d0], -R2.reuse ;  /* 0x0000b4001c037a23 */ /* 0x100fe20000010802 */
[----:B------:R-:W-:Y:S04]  /*4330*/  LDSM.16.MT88.4 R16, [R210+0x100] ;  /* 0x00010000d210783b */ /* 0x000fe80000004200 */
[----:B------:R-:W-:Y:S02]  /*4340*/  LDSM.16.MT88.4 R28, [R210+0x1100] ;  /* 0x00110000d21c783b */ /* 0x000fe40000004200 */
[----:B------:R-:W-:Y:S02]  /*4350*/  MUFU.EX2 R184, R3 ;  /* 0x0000000300b87308 */ /* 0x000fe40000000800 */
[----:B------:R-:W-:Y:S04]  /*4360*/  LDSM.16.MT88.4 R32, [R209+0x2100] ;  /* 0x00210000d120783b */ /* 0x000fe80000004200 */
[----:B------:R-:W-:Y:S01]  /*4370*/  LDSM.16.MT88.4 R36, [R210+0x2100] ;  /* 0x00210000d224783b */ /* 0x000fe20000004200 */
[----:B-1----:R-:W-:Y:S01]  /*4380*/  FFMA.FTZ R0, R20, c[0x0][0x2d0], -R2 ;  /* 0x0000b40014007a23 */ /* 0x002fe20000010802 */
[----:B------:R-:W-:Y:S02]  /*4390*/  MUFU.EX2 R187, R8 ;  /* 0x0000000800bb7308 */ /* 0x000fe40000000800 */
[----:B------:R-:W-:Y:S01]  /*43a0*/  LDSM.16.MT88.4 R20, [R209+0x1100] ;  /* 0x00110000d114783b */ /* 0x000fe20000004200 */
[----:B----4-:R-:W-:-:S02]  /*43b0*/  FMNMX.FTZ R4, R6, R9, !PT ;  /* 0x0000000906047209 */ /* 0x010fc40007810000 */
[----:B-----5:R-:W-:Y:S01]  /*43c0*/  F2FP.PACK_AB R6, R185, R186 ;  /* 0x000000bab906723e */ /* 0x020fe200000000ff */
[----:B------:R-:W0:Y:S02]  /*43d0*/  LDGDEPBAR ;  /* 0x00000000000079af */ /* 0x000e240000000000 */
[----:B------:R1:W2:Y:S02]  /*43e0*/  MUFU.EX2 R252, R0 ;  /* 0x0000000000fc7308 */ /* 0x0002a40000000800 */
[----:B------:R-:W3:Y:S01]  /*43f0*/  SHFL.BFLY PT, R5, R4, 0x1, 0x1f ;  /* 0x0c201f0004057f89 */ /* 0x000ee200000e0000 */
[----:B-1----:R-:W-:Y:S01]  /*4400*/  FMUL.FTZ R0, R105, c[0x0][0x2d0] ;  /* 0x0000b40069007a20 */ /* 0x002fe20000410000 */
[----:B--2---:R-:W-:-:S04]  /*4410*/  F2FP.PACK_AB R7, R184, R252 ;  /* 0x000000fcb807723e */ /* 0x004fc800000000ff */
[----:B------:R-:W-:Y:S02]  /*4420*/  FSEL R0, R0, RZ, P0 ;  /* 0x000000ff00007208 */ /* 0x000fe40000000000 */
[----:B---3--:R-:W-:-:S03]  /*4430*/  FMNMX.FTZ R104, R4, R5, !PT ;  /* 0x0000000504687209 */ /* 0x008fc60007810000 */
[--C-:B------:R-:W-:Y:S01]  /*4440*/  FFMA.FTZ R3, R44, c[0x0][0x2d0], -R0.reuse ;  /* 0x0000b4002c037a23 */ /* 0x100fe20000010800 */
[----:B------:R-:W-:Y:S01]  /*4450*/  F2FP.PACK_AB R4, R190, R189 ;  /* 0x000000bdbe04723e */ /* 0x000fe200000000ff */
[----:B------:R-:W-:Y:S01]  /*4460*/  FFMA.FTZ R8, R48, c[0x0][0x2d0], -R0 ;  /* 0x0000b40030087a23 */ /* 0x000fe20000010800 */
[----:B------:R-:W-:Y:S01]  /*4470*/  FSETP.NEU.FTZ.AND P0, PT, R104, -INF , PT ;  /* 0xff8000006800780b */ /* 0x000fe20003f1d000 */
[----:B------:R1:W-:Y:S01]  /*4480*/  MUFU.EX2 R247, R3 ;  /* 0x0000000300f77308 */ /* 0x0003e20000000800 */
[----:B------:R-:W-:-:S07]  /*4490*/  F2FP.PACK_AB R5, R188, R187 ;  /* 0x000000bbbc05723e */ /* 0x000fce00000000ff */
[----:B------:R2:W-:Y:S01]  /*44a0*/  MUFU.EX2 R249, R8 ;  /* 0x0000000800f97308 */ /* 0x0005e20000000800 */
[----:B------:R-:W-:Y:S01]  /*44b0*/  HMMA.16816.F32 R124, R4, R24, RZ ;  /* 0x00000018047c723c */ /* 0x000fe200000018ff */
[----:B-1----:R-:W-:-:S07]  /*44c0*/  FFMA.FTZ R3, R45, c[0x0][0x2d0], -R0 ;  /* 0x0000b4002d037a23 */ /* 0x002fce0000010800 */
[----:B------:R-:W-:Y:S01]  /*44d0*/  HMMA.16816.F32 R120, R4, R16, RZ ;  /* 0x000000100478723c */ /* 0x000fe200000018ff */
[----:B------:R1:W-:Y:S01]  /*44e0*/  MUFU.EX2 R242, R3 ;  /* 0x0000000300f27308 */ /* 0x0003e20000000800 */
[----:B--2---:R-:W-:-:S06]  /*44f0*/  FFMA.FTZ R8, R49, c[0x0][0x2d0], -R0 ;  /* 0x0000b40031087a23 */ /* 0x004fcc0000010800 */
[C---:B------:R-:W-:Y:S01]  /*4500*/  HMMA.16816.F32 R116, R4.reuse, R20, RZ ;  /* 0x000000140474723c */ /* 0x040fe200000018ff */
[----:B------:R-:W2:Y:S07]  /*4510*/  MUFU.EX2 R250, R8 ;  /* 0x0000000800fa7308 */ /* 0x000eae0000000800 */
[----:B------:R-:W-:Y:S01]  /*4520*/  HMMA.16816.F32 R112, R4, R28, RZ ;  /* 0x0000001c0470723c */ /* 0x000fe200000018ff */
[----:B-1----:R-:W-:-:S05]  /*4530*/  FMUL.FTZ R3, R104, c[0x0][0x2d0] ;  /* 0x0000b40068037a20 */ /* 0x002fca0000410000 */
[----:B------:R-:W-:Y:S02]  /*4540*/  FSEL R3, R3, RZ, P0 ;  /* 0x000000ff03037208 */ /* 0x000fe40000000000 */
[----:B------:R-:W-:Y:S01]  /*4550*/  HMMA.16816.F32 R108, R4, R32, RZ ;  /* 0x00000020046c723c */ /* 0x000fe200000018ff */
[----:B--2---:R-:W-:Y:S02]  /*4560*/  F2FP.PACK_AB R10, R250, R249 ;  /* 0x000000f9fa0a723e */ /* 0x004fe400000000ff */
[----:B------:R-:W-:-:S04]  /*4570*/  FFMA.FTZ R8, R42, c[0x0][0x2d0], -R3 ;  /* 0x0000b4002a087a23 */ /* 0x000fc80000010803 */
[----:B------:R1:W-:Y:S01]  /*4580*/  MUFU.EX2 R239, R8 ;  /* 0x0000000800ef7308 */ /* 0x0003e20000000800 */
[C---:B------:R-:W-:Y:S08]  /*4590*/  HMMA.16816.F32 R96, R4.reuse, R36, RZ ;  /* 0x000000240460723c */ /* 0x040ff000000018ff */
[----:B------:R-:W-:Y:S01]  /*45a0*/  HMMA.16816.F32 R88, R4, R26, RZ ;  /* 0x0000001a0458723c */ /* 0x000fe200000018ff */
[----:B-1----:R-:W-:-:S07]  /*45b0*/  FFMA.FTZ R8, R41, c[0x0][0x2d0], -R3 ;  /* 0x0000b40029087a23 */ /* 0x002fce0000010803 */
[C---:B------:R-:W-:Y:S01]  /*45c0*/  HMMA.16816.F32 R84, R4.reuse, R18, RZ ;  /* 0x000000120454723c */ /* 0x040fe200000018ff */
[----:B------:R1:W2:Y:S07]  /*45d0*/  MUFU.EX2 R238, R8 ;  /* 0x0000000800ee7308 */ /* 0x0002ae0000000800 */
[C---:B------:R-:W-:Y:S08]  /*45e0*/  HMMA.16816.F32 R80, R4.reuse, R22, RZ ;  /* 0x000000160450723c */ /* 0x040ff000000018ff */
[----:B------:R-:W-:Y:S01]  /*45f0*/  HMMA.16816.F32 R76, R4, R30, RZ ;  /* 0x0000001e044c723c */ /* 0x000fe200000018ff */
[----:B-1----:R-:W-:Y:S01]  /*4600*/  FFMA.FTZ R8, R43, c[0x0][0x2d0], -R3 ;  /* 0x0000b4002b087a23 */ /* 0x002fe20000010803 */
[----:B--2---:R-:W-:-:S03]  /*4610*/  F2FP.PACK_AB R9, R238, R239 ;  /* 0x000000efee09723e */ /* 0x004fc600000000ff */
[----:B------:R1:W-:Y:S03]  /*4620*/  MUFU.EX2 R241, R8 ;  /* 0x0000000800f17308 */ /* 0x0003e60000000800 */
[C---:B------:R-:W-:Y:S08]  /*4630*/  HMMA.16816.F32 R72, R4.reuse, R34, RZ ;  /* 0x000000220448723c */ /* 0x040ff000000018ff */
[----:B------:R-:W-:Y:S01]  /*4640*/  HMMA.16816.F32 R64, R4, R38, RZ ;  /* 0x000000260440723c */ /* 0x000fe200000018ff */
[----:B-1----:R-:W-:-:S06]  /*4650*/  FFMA.FTZ R8, R40, c[0x0][0x2d0], -R3 ;  /* 0x0000b40028087a23 */ /* 0x002fcc0000010803 */
[----:B------:R-:W-:Y:S01]  /*4660*/  FFMA.FTZ R4, R52, c[0x0][0x2d0], -R12 ;  /* 0x0000b40034047a23 */ /* 0x000fe2000001080c */
[----:B------:R-:W-:Y:S01]  /*4670*/  LDSM.16.MT88.4 R40, [R210+0x2500] ;  /* 0x00250000d228783b */ /* 0x000fe20000004200 */
[----:B------:R1:W2:Y:S08]  /*4680*/  MUFU.EX2 R246, R8 ;  /* 0x0000000800f67308 */ /* 0x0002b00000000800 */
[----:B------:R3:W-:Y:S01]  /*4690*/  MUFU.EX2 R240, R4 ;  /* 0x0000000400f07308 */ /* 0x0007e20000000800 */
[----:B-1----:R-:W-:-:S02]  /*46a0*/  F2FP.PACK_AB R8, R242, R247 ;  /* 0x000000f7f208723e */ /* 0x002fc400000000ff */
[----:B--2---:R-:W-:Y:S01]  /*46b0*/  F2FP.PACK_AB R11, R246, R241 ;  /* 0x000000f1f60b723e */ /* 0x004fe200000000ff */
[----:B---3--:R-:W-:-:S06]  /*46c0*/  FFMA.FTZ R4, R56, c[0x0][0x2d0], -R12 ;  /* 0x0000b40038047a23 */ /* 0x008fcc000001080c */
[C---:B------:R-:W-:Y:S01]  /*46d0*/  HMMA.16816.F32 R68, R8.reuse, R24, RZ ;  /* 0x000000180844723c */ /* 0x040fe200000018ff */
[----:B------:R1:W-:Y:S07]  /*46e0*/  MUFU.EX2 R245, R4 ;  /* 0x0000000400f57308 */ /* 0x0003ee0000000800 */
        /* <DEDUP_REMOVED lines=10> */
[----:B------:R-:W-:Y:S01]  /*4790*/  LDSM.16.MT88.4 R20, [R210+0x500] ;  /* 0x00050000d214783b */ /* 0x000fe20000004200 */
[----:B------:R1:W3:Y:S06]  /*47a0*/  MUFU.EX2 R243, R4 ;  /* 0x0000000400f37308 */ /* 0x0002ec0000000800 */
[C---:B------:R-:W-:Y:S08]  /*47b0*/  HMMA.16816.F32 R52, R8.reuse, R28, RZ ;  /* 0x0000001c0834723c */ /* 0x040ff000000018ff */
[----:B------:R-:W-:Y:S01]  /*47c0*/  HMMA.16816.F32 R144, R8, R30, RZ ;  /* 0x0000001e0890723c */ /* 0x000fe200000018ff */
[----:B------:R-:W4:Y:S01]  /*47d0*/  LDSM.16.MT88.4 R28, [R210+0x1500] ;  /* 0x00150000d21c783b */ /* 0x000f220000004200 */
[----:B-1----:R-:W-:Y:S01]  /*47e0*/  FFMA.FTZ R4, R50, c[0x0][0x2d0], -R2 ;  /* 0x0000b40032047a23 */ /* 0x002fe20000010802 */
[----:B---3--:R-:W-:-:S03]  /*47f0*/  F2FP.PACK_AB R6, R243, R244 ;  /* 0x000000f4f306723e */ /* 0x008fc600000000ff */
[----:B------:R1:W-:Y:S02]  /*4800*/  MUFU.EX2 R230, R4 ;  /* 0x0000000400e67308 */ /* 0x0003e40000000800 */
[C---:B------:R-:W-:Y:S08]  /*4810*/  HMMA.16816.F32 R156, R8.reuse, R34, RZ ;  /* 0x00000022089c723c */ /* 0x040ff000000018ff */
[----:B------:R-:W-:Y:S01]  /*4820*/  HMMA.16816.F32 R44, R8, R36, RZ ;  /* 0x00000024082c723c */ /* 0x000fe200000018ff */
[----:B-1----:R-:W-:-:S07]  /*4830*/  FFMA.FTZ R4, R51, c[0x0][0x2d0], -R2 ;  /* 0x0000b40033047a23 */ /* 0x002fce0000010802 */
[C---:B------:R-:W-:Y:S01]  /*4840*/  HMMA.16816.F32 R160, R8.reuse, R38, RZ ;  /* 0x0000002608a0723c */ /* 0x040fe200000018ff */
[----:B------:R-:W-:Y:S01]  /*4850*/  LDSM.16.MT88.4 R36, [R210+0x2900] ;  /* 0x00290000d224783b */ /* 0x000fe20000004200 */
[----:B------:R1:W3:Y:S06]  /*4860*/  MUFU.EX2 R235, R4 ;  /* 0x0000000400eb7308 */ /* 0x0002ec0000000800 */
[----:B------:R-:W-:Y:S01]  /*4870*/  HMMA.16816.F32 R48, R8, R32, RZ ;  /* 0x000000200830723c */ /* 0x000fe200000018ff */
[----:B------:R-:W5:Y:S06]  /*4880*/  LDSM.16.MT88.4 R32, [R209+0x2500] ;  /* 0x00250000d120783b */ /* 0x000f6c0000004200 */
[----:B------:R-:W-:-:S02]  /*4890*/  FFMA.FTZ R8, R138, c[0x0][0x2d0], -R0 ;  /* 0x0000b4008a087a23 */ /* 0x000fc40000010800 */
[----:B------:R-:W-:Y:S02]  /*48a0*/  IMAD.MOV.U32 R11, RZ, RZ, R187 ;  /* 0x000000ffff0b7224 */ /* 0x000fe400078e00bb */
[----:B------:R2:W-:Y:S01]  /*48b0*/  MUFU.EX2 R217, R8 ;  /* 0x0000000800d97308 */ /* 0x0005e20000000800 */
[----:B-1----:R-:W-:Y:S01]  /*48c0*/  FFMA.FTZ R4, R100, c[0x0][0x2d0], -R2 ;  /* 0x0000b40064047a23 */ /* 0x002fe20000010802 */
[----:B---3--:R-:W-:Y:S01]  /*48d0*/  F2FP.PACK_AB R5, R235, R230 ;  /* 0x000000e6eb05723e */ /* 0x008fe200000000ff */
[----:B------:R-:W-:Y:S02]  /*48e0*/  IMAD.MOV.U32 R10, RZ, RZ, R186 ;  /* 0x000000ffff0a7224 */ /* 0x000fe400078e00ba */
[----:B------:R-:W-:-:S03]  /*48f0*/  IMAD.MOV.U32 R9, RZ, RZ, R188 ;  /* 0x000000ffff097224 */ /* 0x000fc600078e00bc */
[----:B------:R1:W-:Y:S01]  /*4900*/  MUFU.EX2 R234, R4 ;  /* 0x0000000400ea7308 */ /* 0x0003e20000000800 */
[----:B--2---:R-:W-:-:S07]  /*4910*/  FFMA.FTZ R8, R101, c[0x0][0x2d0], -R0 ;  /* 0x0000b40065087a23 */ /* 0x004fce0000010800 */
[----:B------:R2:W-:Y:S01]  /*4920*/  MUFU.EX2 R215, R8 ;  /* 0x0000000800d77308 */ /* 0x0005e20000000800 */
[----:B-1----:R-:W-:-:S07]  /*4930*/  FFMA.FTZ R4, R106, c[0x0][0x2d0], -R2 ;  /* 0x0000b4006a047a23 */ /* 0x002fce0000010802 */
[----:B------:R1:W3:Y:S01]  /*4940*/  MUFU.EX2 R233, R4 ;  /* 0x0000000400e97308 */ /* 0x0002e20000000800 */
[----:B--2---:R-:W-:-:S07]  /*4950*/  FFMA.FTZ R8, R95, c[0x0][0x2d0], -R3 ;  /* 0x0000b4005f087a23 */ /* 0x004fce0000010803 */
[----:B------:R2:W-:Y:S01]  /*4960*/  MUFU.EX2 R207, R8 ;  /* 0x0000000800cf7308 */ /* 0x0005e20000000800 */
[----:B-1----:R-:W-:Y:S01]  /*4970*/  FFMA.FTZ R4, R136, c[0x0][0x2d0], -R0 ;  /* 0x0000b40088047a23 */ /* 0x002fe20000010800 */
[----:B---3--:R-:W-:-:S06]  /*4980*/  F2FP.PACK_AB R7, R233, R234 ;  /* 0x000000eae907723e */ /* 0x008fcc00000000ff */
[----:B------:R1:W-:Y:S01]  /*4990*/  MUFU.EX2 R220, R4 ;  /* 0x0000000400dc7308 */ /* 0x0003e20000000800 */
[----:B--2---:R-:W-:-:S07]  /*49a0*/  FFMA.FTZ R8, R94, c[0x0][0x2d0], -R3 ;  /* 0x0000b4005e087a23 */ /* 0x004fce0000010803 */
[----:B------:R2:W-:Y:S01]  /*49b0*/  MUFU.EX2 R214, R8 ;  /* 0x0000000800d67308 */ /* 0x0005e20000000800 */
[----:B-1----:R-:W-:-:S07]  /*49c0*/  FFMA.FTZ R4, R137, c[0x0][0x2d0], -R0 ;  /* 0x0000b40089047a23 */ /* 0x002fce0000010800 */
[----:B------:R1:W3:Y:S01]  /*49d0*/  MUFU.EX2 R219, R4 ;  /* 0x0000000400db7308 */ /* 0x0002e20000000800 */
[----:B--2---:R-:W-:-:S07]  /*49e0*/  FFMA.FTZ R8, R93, c[0x0][0x2d0], -R3 ;  /* 0x0000b4005d087a23 */ /* 0x004fce0000010803 */
[----:B------:R2:W-:Y:S01]  /*49f0*/  MUFU.EX2 R206, R8 ;  /* 0x0000000800ce7308 */ /* 0x0005e20000000800 */
[----:B-1----:R-:W-:-:S07]  /*4a00*/  F2FP.PACK_AB R4, R245, R240 ;  /* 0x000000f0f504723e */ /* 0x002fce00000000ff */
[----:B------:R-:W-:Y:S01]  /*4a10*/  HMMA.16816.F32 R168, R4, R24, R124 ;  /* 0x0000001804a8723c */ /* 0x000fe2000000187c */
[----:B--2---:R-:W-:-:S07]  /*4a20*/  FFMA.FTZ R8, R92, c[0x0][0x2d0], -R3 ;  /* 0x0000b4005c087a23 */ /* 0x004fce0000010803 */
[C---:B----4-:R-:W-:Y:S01]  /*4a30*/  HMMA.16816.F32 R124, R4.reuse, R28, R112 ;  /* 0x0000001c047c723c */ /* 0x050fe20000001870 */
[----:B------:R1:W2:Y:S07]  /*4a40*/  MUFU.EX2 R205, R8 ;  /* 0x0000000800cd7308 */ /* 0x0002ae0000000800 */
[C---:B------:R-:W-:Y:S08]  /*4a50*/  HMMA.16816.F32 R164, R4.reuse, R20, R120 ;  /* 0x0000001404a4723c */ /* 0x040ff00000001878 */
[----:B-----5:R-:W-:Y:S01]  /*4a60*/  HMMA.16816.F32 R112, R4, R32, R108 ;  /* 0x000000200470723c */ /* 0x020fe2000000186c */
[----:B-1----:R-:W-:-:S04]  /*4a70*/  FFMA.FTZ R8, R179, c[0x0][0x2d0], -R12 ;  /* 0x0000b400b3087a23 */ /* 0x002fc8000001080c */
[----:B------:R1:W-:Y:S03]  /*4a80*/  MUFU.EX2 R203, R8 ;  /* 0x0000000800cb7308 */ /* 0x0003e60000000800 */
[C---:B------:R-:W-:Y:S08]  /*4a90*/  HMMA.16816.F32 R108, R4.reuse, R40, R96 ;  /* 0x00000028046c723c */ /* 0x040ff00000001860 */
[----:B------:R-:W-:Y:S01]  /*4aa0*/  HMMA.16816.F32 R120, R4, R26, R88 ;  /* 0x0000001a0478723c */ /* 0x000fe20000001858 */
[----:B-1----:R-:W-:-:S07]  /*4ab0*/  FFMA.FTZ R8, R182, c[0x0][0x2d0], -R12 ;  /* 0x0000b400b6087a23 */ /* 0x002fce000001080c */
        /* <DEDUP_REMOVED lines=9> */
[----:B------:R-:W-:Y:S01]  /*4b50*/  HMMA.16816.F32 R84, R4, R42, R64 ;  /* 0x0000002a0454723c */ /* 0x000fe20000001840 */
[----:B------:R1:W5:Y:S06]  /*4b60*/  MUFU.EX2 R200, R8 ;  /* 0x0000000800c87308 */ /* 0x00036c0000000800 */
[----:B---3--:R-:W-:Y:S02]  /*4b70*/  F2FP.PACK_AB R4, R219, R220 ;  /* 0x000000dcdb04723e */ /* 0x008fe400000000ff */
[----:B------:R-:W-:Y:S02]  /*4b80*/  F2FP.PACK_AB R6, R215, R217 ;  /* 0x000000d9d706723e */ /* 0x000fe400000000ff */
[----:B------:R-:W-:-:S02]  /*4b90*/  F2FP.PACK_AB R5, R214, R207 ;  /* 0x000000cfd605723e */ /* 0x000fc400000000ff */
[----:B--2---:R-:W-:Y:S01]  /*4ba0*/  F2FP.PACK_AB R7, R205, R206 ;  /* 0x000000cecd07723e */ /* 0x004fe200000000ff */
[----:B-1----:R-:W-:-:S06]  /*4bb0*/  FFMA.FTZ R8, R172, c[0x0][0x2d0], -R2 ;  /* 0x0000b400ac087a23 */ /* 0x002fcc0000010802 */
[C---:B------:R-:W-:Y:S01]  /*4bc0*/  HMMA.16816.F32 R76, R4.reuse, R20, R60 ;  /* 0x00000014044c723c */ /* 0x040fe2000000183c */
[----:B------:R1:W-:Y:S07]  /*4bd0*/  MUFU.EX2 R187, R8 ;  /* 0x0000000800bb7308 */ /* 0x0003ee0000000800 */
[C---:B------:R-:W-:Y:S07]  /*4be0*/  HMMA.16816.F32 R60, R4.reuse, R26, R140 ;  /* 0x0000001a043c723c */ /* 0x040fee000000188c */
[----:B------:R-:W-:Y:S01]  /*4bf0*/  IMAD.MOV.U32 R140, RZ, RZ, R184 ;  /* 0x000000ffff8c7224 */ /* 0x000fe200078e00b8 */
[----:B------:R-:W-:Y:S01]  /*4c00*/  HMMA.16816.F32 R80, R4, R24, R68 ;  /* 0x000000180450723c */ /* 0x000fe20000001844 */
[----:B-1----:R-:W-:Y:S01]  /*4c10*/  FFMA.FTZ R8, R173, c[0x0][0x2d0], -R2 ;  /* 0x0000b400ad087a23 */ /* 0x002fe20000010802 */
[----:B------:R-:W1:Y:S01]  /*4c20*/  LDSM.16.MT88.4 R24, [R209+0x900] ;  /* 0x00090000d118783b */ /* 0x000e620000004200 */
[----:B------:R-:W-:-:S02]  /*4c30*/  IMAD.MOV.U32 R141, RZ, RZ, R185 ;  /* 0x000000ffff8d7224 */ /* 0x000fc400078e00b9 */
[----:B------:R2:W3:Y:S01]  /*4c40*/  MUFU.EX2 R186, R8 ;  /* 0x0000000800ba7308 */ /* 0x0004e20000000800 */
[----:B------:R-:W-:Y:S02]  /*4c50*/  IMAD.MOV.U32 R143, RZ, RZ, R190 ;  /* 0x000000ffff8f7224 */ /* 0x000fe400078e00be */
[----:B------:R-:W-:Y:S01]  /*4c60*/  HMMA.16816.F32 R72, R4, R16, R56 ;  /* 0x000000100448723c */ /* 0x000fe20000001838 */
[----:B------:R-:W-:-:S07]  /*4c70*/  IMAD.MOV.U32 R142, RZ, RZ, R189 ;  /* 0x000000ffff8e7224 */ /* 0x000fce00078e00bd */
[----:B------:R-:W-:Y:S01]  /*4c80*/  HMMA.16816.F32 R68, R4, R28, R52 ;  /* 0x0000001c0444723c */ /* 0x000fe20000001834 */
[----:B--2---:R-:W-:-:S07]  /*4c90*/  FFMA.FTZ R8, R175, c[0x0][0x2d0], -R2 ;  /* 0x0000b400af087a23 */ /* 0x004fce0000010802 */
[C---:B------:R-:W-:Y:S01]  /*4ca0*/  HMMA.16816.F32 R64, R4.reuse, R32, R48 ;  /* 0x000000200440723c */ /* 0x040fe20000001830 */
[----:B------:R2:W-:Y:S07]  /*4cb0*/  MUFU.EX2 R184, R8 ;  /* 0x0000000800b87308 */ /* 0x0005ee0000000800 */
[C---:B------:R-:W-:Y:S08]  /*4cc0*/  HMMA.16816.F32 R196, R4.reuse, R40, R44 ;  /* 0x0000002804c4723c */ /* 0x040ff0000000182c */
[C---:B------:R-:W-:Y:S01]  /*4cd0*/  HMMA.16816.F32 R52, R4.reuse, R22, R132 ;  /* 0x000000160434723c */ /* 0x040fe20000001884 */
[----:B--2---:R-:W-:Y:S01]  /*4ce0*/  FFMA.FTZ R8, R176, c[0x0][0x2d0], -R2 ;  /* 0x0000b400b0087a23 */ /* 0x004fe20000010802 */
[----:B------:R-:W-:Y:S03]  /*4cf0*/  LDSM.16.MT88.4 R20, [R209+0x1900] ;  /* 0x00190000d114783b */ /* 0x000fe60000004200 */
[----:B------:R2:W1:Y:S03]  /*4d00*/  MUFU.EX2 R185, R8 ;  /* 0x0000000800b97308 */ /* 0x0004660000000800 */
[C---:B------:R-:W-:Y:S01]  /*4d10*/  HMMA.16816.F32 R48, R4.reuse, R18, R128 ;  /* 0x000000120430723c */ /* 0x040fe20000001880 */
[----:B------:R-:W1:Y:S07]  /*4d20*/  LDSM.16.MT88.4 R16, [R210+0x900] ;  /* 0x00090000d210783b */ /* 0x000e6e0000004200 */
[----:B------:R-:W-:Y:S01]  /*4d30*/  HMMA.16816.F32 R44, R4, R30, R144 ;  /* 0x0000001e042c723c */ /* 0x000fe20000001890 */
[----:B------:R-:W1:Y:S01]  /*4d40*/  LDSM.16.MT88.4 R28, [R210+0x1900] ;  /* 0x00190000d21c783b */ /* 0x000e620000004200 */
[----:B--2---:R-:W-:-:S03]  /*4d50*/  FFMA.FTZ R8, R174, c[0x0][0x2d0], -R0 ;  /* 0x0000b400ae087a23 */ /* 0x004fc60000010800 */
[----:B------:R-:W-:Y:S03]  /*4d60*/  LDSM.16.MT88.4 R172, [R210+0x1d00] ;  /* 0x001d0000d2ac783b */ /* 0x000fe60000004200 */
[C---:B------:R-:W-:Y:S01]  /*4d70*/  HMMA.16816.F32 R56, R4.reuse, R34, R156 ;  /* 0x000000220438723c */ /* 0x040fe2000000189c */
[----:B------:R2:W-:Y:S01]  /*4d80*/  MUFU.EX2 R179, R8 ;  /* 0x0000000800b37308 */ /* 0x0005e20000000800 */
[----:B------:R-:W1:Y:S04]  /*4d90*/  LDSM.16.MT88.4 R32, [R209+0x2900] ;  /* 0x00290000d120783b */ /* 0x000e680000004200 */
[----:B------:R-:W1:Y:S02]  /*4da0*/  LDSM.16.MT88.4 R156, [R209+0x1d00] ;  /* 0x001d0000d19c783b */ /* 0x000e640000004200 */
[----:B------:R-:W-:Y:S07]  /*4db0*/  HMMA.16816.F32 R40, R4, R42, R160 ;  /* 0x0000002a0428723c */ /* 0x000fee00000018a0 */
[----:B----4-:R-:W-:Y:S01]  /*4dc0*/  F2FP.PACK_AB R4, R202, R203 ;  /* 0x000000cbca04723e */ /* 0x010fe200000000ff */
[----:B--2---:R-:W-:Y:S01]  /*4dd0*/  FFMA.FTZ R8, R177, c[0x0][0x2d0], -R0 ;  /* 0x0000b400b1087a23 */ /* 0x004fe20000010800 */
[----:B-----5:R-:W-:-:S02]  /*4de0*/  F2FP.PACK_AB R6, R200, R201 ;  /* 0x000000c9c806723e */ /* 0x020fc400000000ff */
[----:B---3--:R-:W-:Y:S01]  /*4df0*/  F2FP.PACK_AB R5, R186, R187 ;  /* 0x000000bbba05723e */ /* 0x008fe200000000ff */
[----:B------:R2:W3:Y:S01]  /*4e00*/  MUFU.EX2 R176, R8 ;  /* 0x0000000800b07308 */ /* 0x0004e20000000800 */
[----:B-1----:R-:W-:-:S07]  /*4e10*/  F2FP.PACK_AB R7, R185, R184 ;  /* 0x000000b8b907723e */ /* 0x002fce00000000ff */
[----:B------:R-:W-:Y:S01]  /*4e20*/  HMMA.16816.F32 R116, R4, R24, R168 ;  /* 0x000000180474723c */ /* 0x000fe200000018a8 */
[----:B--2---:R-:W-:-:S07]  /*4e30*/  FFMA.FTZ R8, R178, c[0x0][0x2d0], -R0 ;  /* 0x0000b400b2087a23 */ /* 0x004fce0000010800 */
[C---:B------:R-:W-:Y:S01]  /*4e40*/  HMMA.16816.F32 R192, R4.reuse, R36, R108 ;  /* 0x0000002404c0723c */ /* 0x040fe2000000186c */
[----:B------:R1:W-:Y:S07]  /*4e50*/  MUFU.EX2 R177, R8 ;  /* 0x0000000800b17308 */ /* 0x0003ee0000000800 */
[C---:B------:R-:W-:Y:S08]  /*4e60*/  HMMA.16816.F32 R164, R4.reuse, R16, R164 ;  /* 0x0000001004a4723c */ /* 0x040ff000000018a4 */
[----:B------:R-:W-:Y:S01]  /*4e70*/  HMMA.16816.F32 R148, R4, R20, R148 ;  /* 0x000000140494723c */ /* 0x000fe20000001894 */
[----:B-1----:R-:W-:-:S04]  /*4e80*/  FFMA.FTZ R8, R180, c[0x0][0x2d0], -R0 ;  /* 0x0000b400b4087a23 */ /* 0x002fc80000010800 */
[----:B------:R1:W2:Y:S03]  /*4e90*/  MUFU.EX2 R178, R8 ;  /* 0x0000000800b27308 */ /* 0x0002a60000000800 */
[C---:B------:R-:W-:Y:S01]  /*4ea0*/  HMMA.16816.F32 R180, R4.reuse, R28, R124 ;  /* 0x0000001c04b4723c */ /* 0x040fe2000000187c */
[----:B------:R-:W-:Y:S07]  /*4eb0*/  LDSM.16.MT88.4 R124, [R209+0xd00] ;  /* 0x000d0000d17c783b */ /* 0x000fee0000004200 */
[----:B------:R-:W-:Y:S01]  /*4ec0*/  HMMA.16816.F32 R188, R4, R32, R112 ;  /* 0x0000002004bc723c */ /* 0x000fe20000001870 */
[----:B-1----:R-:W-:-:S07]  /*4ed0*/  FFMA.FTZ R8, R155, c[0x0][0x2d0], -R3 ;  /* 0x0000b4009b087a23 */ /* 0x002fce0000010803 */
[C---:B------:R-:W-:Y:S01]  /*4ee0*/  HMMA.16816.F32 R120, R4.reuse, R26, R120 ;  /* 0x0000001a0478723c */ /* 0x040fe20000001878 */
[----:B------:R1:W-:Y:S07]  /*4ef0*/  MUFU.EX2 R107, R8 ;  /* 0x00000008006b7308 */ /* 0x0003ee0000000800 */
[C---:B------:R-:W-:Y:S08]  /*4f00*/  HMMA.16816.F32 R136, R4.reuse, R18, R136 ;  /* 0x000000120488723c */ /* 0x040ff00000001888 */
        /* <DEDUP_REMOVED lines=9> */
[----:B--2---:R-:W-:Y:S02]  /*4fa0*/  F2FP.PACK_AB R6, R178, R177 ;  /* 0x000000b1b206723e */ /* 0x004fe400000000ff */
[----:B----4-:R-:W-:Y:S01]  /*4fb0*/  F2FP.PACK_AB R5, R106, R107 ;  /* 0x0000006b6a05723e */ /* 0x010fe200000000ff */
[----:B-1----:R-:W-:-:S04]  /*4fc0*/  FFMA.FTZ R8, R152, c[0x0][0x2d0], -R3 ;  /* 0x0000b40098087a23 */ /* 0x002fc80000010803 */
[----:B------:R-:W1:Y:S02]  /*4fd0*/  MUFU.EX2 R100, R8 ;  /* 0x0000000800647308 */ /* 0x000e640000000800 */
[----:B-1----:R-:W-:Y:S01]  /*4fe0*/  F2FP.PACK_AB R7, R100, R101 ;  /* 0x000000656407723e */ /* 0x002fe200000000ff */
[----:B------:R-:W-:Y:S02]  /*4ff0*/  FFMA.FTZ R8, R248, c[0x0][0x2d0], -R12 ;  /* 0x0000b400f8087a23 */ /* 0x000fe4000001080c */
[----:B------:R-:W-:-:S04]  /*5000*/  IMAD.MOV.U32 R248, RZ, RZ, R143 ;  /* 0x000000fffff87224 */ /* 0x000fc800078e008f */
[C---:B------:R-:W-:Y:S07]  /*5010*/  HMMA.16816.F32 R160, R4.reuse, R26, R60 ;  /* 0x0000001a04a0723c */ /* 0x040fee000000183c */
[----:B------:R-:W-:Y:S01]  /*5020*/  IMAD.MOV.U32 R27, RZ, RZ, R14 ;  /* 0x000000ffff1b7224 */ /* 0x000fe200078e000e */
[C---:B------:R-:W-:Y:S01]  /*5030*/  HMMA.16816.F32 R60, R4.reuse, R18, R52 ;  /* 0x00000012043c723c */ /* 0x040fe20000001834 */
[----:B------:R1:W-:Y:S06]  /*5040*/  MUFU.EX2 R52, R8 ;  /* 0x0000000800347308 */ /* 0x0003ec0000000800 */
[----:B------:R-:W-:Y:S01]  /*5050*/  IMAD.MOV.U32 R53, RZ, RZ, R142 ;  /* 0x000000ffff357224 */ /* 0x000fe200078e008e */
[----:B------:R-:W-:Y:S01]  /*5060*/  HMMA.16816.F32 R112, R4, R24, R80 ;  /* 0x000000180470723c */ /* 0x000fe20000001850 */
[----:B------:R-:W2:Y:S01]  /*5070*/  LDSM.16.MT88.4 R80, [R209+0x2d00] ;  /* 0x002d0000d150783b */ /* 0x000ea20000004200 */
[----:B------:R-:W-:-:S02]  /*5080*/  IMAD.MOV.U32 R54, RZ, RZ, R141 ;  /* 0x000000ffff367224 */ /* 0x000fc400078e008d */
[----:B------:R-:W-:Y:S02]  /*5090*/  IMAD.MOV.U32 R55, RZ, RZ, R140 ;  /* 0x000000ffff377224 */ /* 0x000fe400078e008c */
[----:B------:R-:W-:Y:S02]  /*50a0*/  LDSM.16.MT88.4 R140, [R210+0xd00] ;  /* 0x000d0000d28c783b */ /* 0x000fe40000004200 */
[C---:B------:R-:W-:Y:S01]  /*50b0*/  HMMA.16816.F32 R48, R4.reuse, R22, R48 ;  /* 0x000000160430723c */ /* 0x040fe20000001830 */
[--C-:B-1----:R-:W-:Y:S02]  /*50c0*/  FFMA.FTZ R8, R251, c[0x0][0x2d0], -R12.reuse ;  /* 0x0000b400fb087a23 */ /* 0x102fe4000001080c */
[----:B------:R-:W-:Y:S02]  /*50d0*/  IMAD.MOV.U32 R251, RZ, RZ, R15 ;  /* 0x000000fffffb7224 */ /* 0x000fe400078e000f */
        /* <DEDUP_REMOVED lines=15> */
[----:B------:R-:W-:Y:S01]  /*51d0*/  HMMA.16816.F32 R40, R4, R38, R40 ;  /* 0x000000260428723c */ /* 0x000fe20000001828 */
[----:B------:R1:W-:Y:S01]  /*51e0*/  MUFU.EX2 R23, R8 ;  /* 0x0000000800177308 */ /* 0x0003e20000000800 */
[----:B------:R-:W3:Y:S01]  /*51f0*/  LDSM.16.MT88.4 R4, [R210+0x2d00] ;  /* 0x002d0000d204783b */ /* 0x000ee20000004200 */
[C---:B------:R-:W-:Y:S01]  /*5200*/  IADD3 R221, R213.reuse, 0x1000, RZ ;  /* 0x00001000d5dd7810 */ /* 0x040fe20007ffe0ff */
[----:B-1----:R-:W-:Y:S01]  /*5210*/  FFMA.FTZ R8, R224, c[0x0][0x2d0], -R2 ;  /* 0x0000b400e0087a23 */ /* 0x002fe20000010802 */
[----:B------:R-:W-:-:S04]  /*5220*/  IADD3 R224, R213, 0x400, RZ ;  /* 0x00000400d5e07810 */ /* 0x000fc80007ffe0ff */
[----:B------:R1:W4:Y:S02]  /*5230*/  MUFU.EX2 R22, R8 ;  /* 0x0000000800167308 */ /* 0x0003240000000800 */
[--C-:B-1----:R-:W-:Y:S01]  /*5240*/  FFMA.FTZ R8, R223, c[0x0][0x2d0], -R2.reuse ;  /* 0x0000b400df087a23 */ /* 0x102fe20000010802 */
[----:B----4-:R-:W-:Y:S01]  /*5250*/  F2FP.PACK_AB R93, R22, R23 ;  /* 0x00000017165d723e */ /* 0x010fe200000000ff */
[----:B------:R-:W-:Y:S01]  /*5260*/  FFMA.FTZ R2, R227, c[0x0][0x2d0], -R2 ;  /* 0x0000b400e3027a23 */ /* 0x000fe20000010802 */
[----:B------:R-:W-:-:S03]  /*5270*/  IADD3 R223, R213, 0x800, RZ ;  /* 0x00000800d5df7810 */ /* 0x000fc60007ffe0ff */
[----:B------:R1:W-:Y:S08]  /*5280*/  MUFU.EX2 R20, R8 ;  /* 0x0000000800147308 */ /* 0x0003f00000000800 */
[----:B------:R4:W5:Y:S01]  /*5290*/  MUFU.EX2 R21, R2 ;  /* 0x0000000200157308 */ /* 0x0009620000000800 */
[----:B-1----:R-:W-:Y:S02]  /*52a0*/  FADD.FTZ R8, R239, R238 ;  /* 0x000000eeef087221 */ /* 0x002fe40000010000 */
[----:B----4-:R-:W-:Y:S01]  /*52b0*/  FFMA.FTZ R2, R225, c[0x0][0x2d0], -R0 ;  /* 0x0000b400e1027a23 */ /* 0x010fe20000010800 */
[----:B-----5:R-:W-:-:S04]  /*52c0*/  F2FP.PACK_AB R95, R21, R20 ;  /* 0x00000014155f723e */ /* 0x020fc800000000ff */
[----:B------:R1:W-:Y:S03]  /*52d0*/  MUFU.EX2 R19, R2 ;  /* 0x0000000200137308 */ /* 0x0003e60000000800 */
[C---:B------:R-:W-:Y:S08]  /*52e0*/  HMMA.16816.F32 R152, R92.reuse, R158, R96 ;  /* 0x0000009e5c98723c */ /* 0x040ff00000001860 */
[----:B--2---:R-:W-:Y:S01]  /*52f0*/  HMMA.16816.F32 R76, R92, R82, R88 ;  /* 0x000000525c4c723c */ /* 0x004fe20000001858 */
[----:B-1----:R-:W-:-:S04]  /*5300*/  FFMA.FTZ R2, R228, c[0x0][0x2d0], -R0 ;  /* 0x0000b400e4027a23 */ /* 0x002fc80000010800 */
[----:B------:R1:W2:Y:S03]  /*5310*/  MUFU.EX2 R18, R2 ;  /* 0x0000000200127308 */ /* 0x0002a60000000800 */
[C---:B---3--:R-:W-:Y:S08]  /*5320*/  HMMA.16816.F32 R88, R92.reuse, R4, R192 ;  /* 0x000000045c58723c */ /* 0x048ff000000018c0 */
[----:B------:R-:W-:Y:S01]  /*5330*/  HMMA.16816.F32 R116, R92, R124, R116 ;  /* 0x0000007c5c74723c */ /* 0x000fe20000001874 */
[--C-:B-1----:R-:W-:Y:S01]  /*5340*/  FFMA.FTZ R2, R229, c[0x0][0x2d0], -R0.reuse ;  /* 0x0000b400e5027a23 */ /* 0x102fe20000010800 */
[----:B--2---:R-:W-:Y:S01]  /*5350*/  F2FP.PACK_AB R96, R18, R19 ;  /* 0x000000131260723e */ /* 0x004fe200000000ff */
[----:B------:R-:W-:-:S05]  /*5360*/  FFMA.FTZ R0, R231, c[0x0][0x2d0], -R0 ;  /* 0x0000b400e7007a23 */ /* 0x000fca0000010800 */
[C---:B------:R-:W-:Y:S01]  /*5370*/  HMMA.16816.F32 R120, R92.reuse, R126, R120 ;  /* 0x0000007e5c78723c */ /* 0x040fe20000001878 */
[----:B------:R-:W-:Y:S07]  /*5380*/  MUFU.EX2 R17, R2 ;  /* 0x0000000200117308 */ /* 0x000fee0000000800 */
        /* <DEDUP_REMOVED lines=9> */
[----:B-1----:R-:W-:Y:S01]  /*5420*/  FFMA.FTZ R0, R216, c[0x0][0x2d0], -R3 ;  /* 0x0000b400d8007a23 */ /* 0x002fe20000010803 */
[----:B------:R-:W-:-:S06]  /*5430*/  IADD3 R216, R213, 0x2400, RZ ;  /* 0x00002400d5d87810 */ /* 0x000fcc0007ffe0ff */
[C---:B------:R-:W-:Y:S01]  /*5440*/  HMMA.16816.F32 R72, R92.reuse, R80, R188 ;  /* 0x000000505c48723c */ /* 0x040fe200000018bc */
[----:B------:R1:W2:Y:S07]  /*5450*/  MUFU.EX2 R13, R0 ;  /* 0x00000000000d7308 */ /* 0x0002ae0000000800 */
[----:B------:R-:W-:Y:S01]  /*5460*/  HMMA.16816.F32 R92, R92, R6, R108 ;  /* 0x000000065c5c723c */ /* 0x000fe2000000186c */
[--C-:B-1----:R-:W-:Y:S01]  /*5470*/  FFMA.FTZ R0, R218, c[0x0][0x2d0], -R3.reuse ;  /* 0x0000b400da007a23 */ /* 0x102fe20000010803 */
[----:B--2---:R-:W-:Y:S01]  /*5480*/  F2FP.PACK_AB R97, R13, R12 ;  /* 0x0000000c0d61723e */ /* 0x004fe200000000ff */
[----:B------:R-:W-:Y:S01]  /*5490*/  FFMA.FTZ R3, R222, c[0x0][0x2d0], -R3 ;  /* 0x0000b400de037a23 */ /* 0x000fe20000010803 */
[C---:B------:R-:W-:Y:S01]  /*54a0*/  IADD3 R222, R213.reuse, 0xc00, RZ ;  /* 0x00000c00d5de7810 */ /* 0x040fe20007ffe0ff */
[----:B------:R1:W-:Y:S01]  /*54b0*/  MUFU.EX2 R14, R0 ;  /* 0x00000000000e7308 */ /* 0x0003e20000000800 */
[----:B------:R-:W-:-:S07]  /*54c0*/  IADD3 R218, R213, 0x1c00, RZ ;  /* 0x00001c00d5da7810 */ /* 0x000fce0007ffe0ff */
[----:B------:R2:W3:Y:S01]  /*54d0*/  MUFU.EX2 R15, R3 ;  /* 0x00000003000f7308 */ /* 0x0004e20000000800 */
[----:B-1----:R-:W-:-:S05]  /*54e0*/  @P2 IMAD.HI.U32 R0, R236, c[0x0][0x2c8], RZ ;  /* 0x0000b200ec002a27 */ /* 0x002fca00078e00ff */
[----:B------:R-:W-:Y:S01]  /*54f0*/  @P2 SHF.R.U32.HI R236, RZ, c[0x0][0x2cc], R0 ;  /* 0x0000b300ffec2a19 */ /* 0x000fe20000011600 */
[----:B--2---:R-:W-:-:S03]  /*5500*/  FADD.FTZ R3, R53, R248 ;  /* 0x000000f835037221 */ /* 0x004fc60000010000 */
[----:B------:R-:W-:Y:S02]  /*5510*/  IADD3 R0, R236, R27, -R251 ;  /* 0x0000001bec007210 */ /* 0x000fe40007ffe8fb */
[----:B---3--:R-:W-:Y:S01]  /*5520*/  F2FP.PACK_AB R99, R15, R14 ;  /* 0x0000000e0f63723e */ /* 0x008fe200000000ff */
[----:B------:R-:W-:Y:S01]  /*5530*/  FADD.FTZ R10, R10, R3 ;  /* 0x000000030a0a7221 */ /* 0x000fe20000010000 */
[----:B------:R-:W-:-:S04]  /*5540*/  SHF.R.S32.HI R2, RZ, 0x1f, R0 ;  /* 0x0000001fff027819 */ /* 0x000fc80000011400 */
[----:B------:R-:W-:Y:S01]  /*5550*/  LEA.HI R27, R2, R0, RZ, 0x6 ;  /* 0x00000000021b7211 */ /* 0x000fe200078f30ff */
        /* <DEDUP_REMOVED lines=13> */
[----:B------:R-:W-:Y:S01]  /*5630*/  IADD3 R220, R213, 0x1400, RZ ;  /* 0x00001400d5dc7810 */ /* 0x000fe20007ffe0ff */
[----:B------:R-:W-:Y:S02]  /*5640*/  FADD.FTZ R3, R207, R3 ;  /* 0x00000003cf037221 */ /* 0x000fe40000010000 */
[----:B------:R-:W-:-:S02]  /*5650*/  FADD.FTZ R4, R240, R2 ;  /* 0x00000002f0047221 */ /* 0x000fc40000010000 */
[----:B------:R-:W-:Y:S01]  /*5660*/  FADD.FTZ R2, R230, R0 ;  /* 0x00000000e6027221 */ /* 0x000fe20000010000 */
[C---:B------:R-:W-:Y:S01]  /*5670*/  HMMA.16816.F32 R160, R96.reuse, R172, R68 ;  /* 0x000000ac60a0723c */ /* 0x040fe20000001844 */
[----:B------:R-:W-:Y:S01]  /*5680*/  FADD.FTZ R0, R219, R5 ;  /* 0x00000005db007221 */ /* 0x000fe20000010000 */
[C---:B------:R-:W-:Y:S01]  /*5690*/  IADD3 R219, R213.reuse, 0x1800, RZ ;  /* 0x00001800d5db7810 */ /* 0x040fe20007ffe0ff */
[----:B------:R-:W-:Y:S01]  /*56a0*/  FADD.FTZ R3, R214, R3 ;  /* 0x00000003d6037221 */ /* 0x000fe20000010000 */
[----:B------:R-:W-:Y:S01]  /*56b0*/  IADD3 R214, R213, 0x2c00, RZ ;  /* 0x00002c00d5d67810 */ /* 0x000fe20007ffe0ff */
[----:B------:R-:W-:Y:S02]  /*56c0*/  FADD.FTZ R4, R245, R4 ;  /* 0x00000004f5047221 */ /* 0x000fe40000010000 */
[----:B------:R-:W-:Y:S01]  /*56d0*/  FADD.FTZ R0, R217, R0 ;  /* 0x00000000d9007221 */ /* 0x000fe20000010000 */
[----:B------:R-:W-:Y:S01]  /*56e0*/  HMMA.16816.F32 R128, R96, R140, R128 ;  /* 0x0000008c6080723c */ /* 0x000fe20000001880 */
[----:B------:R-:W-:Y:S01]  /*56f0*/  FADD.FTZ R5, R235, R2 ;  /* 0x00000002eb057221 */ /* 0x000fe20000010000 */
[----:B------:R-:W-:Y:S01]  /*5700*/  IADD3 R217, R213, 0x2000, RZ ;  /* 0x00002000d5d97810 */ /* 0x000fe20007ffe0ff */
[----:B------:R-:W-:-:S02]  /*5710*/  FADD.FTZ R3, R206, R3 ;  /* 0x00000003ce037221 */ /* 0x000fc40000010000 */
[----:B------:R-:W-:Y:S02]  /*5720*/  FADD.FTZ R4, R244, R4 ;  /* 0x00000004f4047221 */ /* 0x000fe40000010000 */
[----:B------:R-:W-:Y:S01]  /*5730*/  FADD.FTZ R0, R215, R0 ;  /* 0x00000000d7007221 */ /* 0x000fe20000010000 */
[C---:B------:R-:W-:Y:S01]  /*5740*/  HMMA.16816.F32 R144, R96.reuse, R156, R144 ;  /* 0x0000009c6090723c */ /* 0x040fe20000001890 */
[----:B------:R-:W-:Y:S01]  /*5750*/  FADD.FTZ R5, R234, R5 ;  /* 0x00000005ea057221 */ /* 0x000fe20000010000 */
[----:B------:R-:W-:Y:S01]  /*5760*/  IADD3 R215, R213, 0x2800, RZ ;  /* 0x00002800d5d77810 */ /* 0x000fe20007ffe0ff */
        /* <DEDUP_REMOVED lines=28> */
[----:B------:R-:W-:Y:S01]  /*5930*/  HMMA.16816.F32 R96, R96, R6, R40 ;  /* 0x000000066060723c */ /* 0x000fe20000001828 */
[----:B------:R-:W-:Y:S02]  /*5940*/  FADD.FTZ R5, R23, R5 ;  /* 0x0000000517057221 */ /* 0x000fe40000010000 */
[----:B------:R-:W-:Y:S02]  /*5950*/  FADD.FTZ R2, R13, R0 ;  /* 0x000000000d027221 */ /* 0x000fe40000010000 */
[----:B------:R-:W-:Y:S02]  /*5960*/  FADD.FTZ R0, R26, R4 ;  /* 0x000000041a007221 */ /* 0x000fe40000010000 */
[----:B------:R-:W-:Y:S02]  /*5970*/  FADD.FTZ R4, R17, R3 ;  /* 0x0000000311047221 */ /* 0x000fe40000010000 */
[----:B------:R-:W-:-:S02]  /*5980*/  FADD.FTZ R5, R22, R5 ;  /* 0x0000000516057221 */ /* 0x000fc40000010000 */
[----:B------:R-:W-:Y:S02]  /*5990*/  FADD.FTZ R3, R14, R2 ;  /* 0x000000020e037221 */ /* 0x000fe40000010000 */
[----:B------:R-:W-:Y:S01]  /*59a0*/  FADD.FTZ R2, R25, R0 ;  /* 0x0000000019027221 */ /* 0x000fe20000010000 */
[----:B------:R-:W-:Y:S01]  /*59b0*/  SHF.R.S32.HI R0, RZ, 0x6, R27 ;  /* 0x00000006ff007819 */ /* 0x000fe2000001141b */
[----:B------:R-:W-:Y:S02]  /*59c0*/  FADD.FTZ R5, R20, R5 ;  /* 0x0000000514057221 */ /* 0x000fe40000010000 */
[----:B------:R-:W-:Y:S01]  /*59d0*/  FADD.FTZ R6, R16, R4 ;  /* 0x0000000410067221 */ /* 0x000fe20000010000 */
[----:B------:R-:W-:Y:S01]  /*59e0*/  IMNMX R0, RZ, R0, !PT ;  /* 0x00000000ff007217 */ /* 0x000fe20007800200 */
[----:B------:R-:W-:Y:S02]  /*59f0*/  FADD.FTZ R4, R15, R3 ;  /* 0x000000030f047221 */ /* 0x000fe40000010000 */
[----:B------:R-:W-:Y:S01]  /*5a00*/  FADD.FTZ R3, R24, R2 ;  /* 0x0000000218037221 */ /* 0x000fe20000010000 */
[----:B------:R1:W-:Y:S01]  /*5a10*/  STL [R1+0x14], R6 ;  /* 0x0000140601007387 */ /* 0x0003e20000100800 */
[----:B------:R-:W-:Y:S01]  /*5a20*/  FADD.FTZ R2, R21, R5 ;  /* 0x0000000515027221 */ /* 0x000fe20000010000 */
[----:B------:R-:W-:-:S02]  /*5a30*/  ISETP.GE.AND P0, PT, R204, R0, PT ;  /* 0x00000000cc00720c */ /* 0x000fc40003f06270 */
[----:B------:R1:W-:Y:S04]  /*5a40*/  STL [R1+0x18], R4 ;  /* 0x0000180401007387 */ /* 0x0003e80000100800 */
[----:B------:R1:W-:Y:S04]  /*5a50*/  STL [R1+0x40], R0 ;  /* 0x0000400001007387 */ /* 0x0003e80000100800 */
[----:B------:R1:W-:Y:S04]  /*5a60*/  STL [R1+0x1c], R3 ;  /* 0x00001c0301007387 */ /* 0x0003e80000100800 */
[----:B------:R1:W-:Y:S01]  /*5a70*/  STL [R1+0x20], R2 ;  /* 0x0000200201007387 */ /* 0x0003e20000100800 */
[----:B------:R-:W-:Y:S05]  /*5a80*/  @!P0 BRA `(.L_x_622) ;  /* 0x000049f000008947 */ /* 0x000fea0003800000 */
[----:B------:R-:W2:Y:S04]  /*5a90*/  LDL.64 R32, [R1+0x60] ;  /* 0x0000600001207983 */ /* 0x000ea80000100a00 */
[----:B------:R-:W3:Y:S04]  /*5aa0*/  LDL.64 R30, [R1+0x58] ;  /* 0x00005800011e7983 */ /* 0x000ee80000100a00 */
[----:B------:R-:W4:Y:S04]  /*5ab0*/  LDL.64 R28, [R1+0x50] ;  /* 0x00005000011c7983 */ /* 0x000f280000100a00 */
[----:B------:R-:W5:Y:S01]  /*5ac0*/  LDL.64 R54, [R1+0x48] ;  /* 0x0000480001367983 */ /* 0x000f620000100a00 */
[----:B------:R-:W-:Y:S01]  /*5ad0*/  IMAD.MOV.U32 R101, RZ, RZ, R104 ;  /* 0x000000ffff657224 */ /* 0x000fe200078e0068 */
[----:B------:R-:W-:Y:S01]  /*5ae0*/  MOV R106, R103 ;  /* 0x00000067006a7202 */ /* 0x000fe20000000f00 */
[----:B------:R-:W-:-:S02]  /*5af0*/  IMAD.MOV.U32 R100, RZ, RZ, R105 ;  /* 0x000000ffff647224 */ /* 0x000fc400078e0069 */
[----:B------:R-:W-:Y:S02]  /*5b00*/  IMAD.MOV.U32 R107, RZ, RZ, R102 ;  /* 0x000000ffff6b7224 */ /* 0x000fe400078e0066 */
[----:B------:R-:W-:Y:S01]  /*5b10*/  IMAD.MOV.U32 R225, RZ, RZ, R204 ;  /* 0x000000ffffe17224 */ /* 0x000fe200078e00cc */
[C---:B-12---:R-:W-:Y:S02]  /*5b20*/  IADD3 R2, P0, R32.reuse, 0x20, RZ ;  /* 0x0000002020027810 */ /* 0x046fe40007f1e0ff */
[----:B------:R-:W-:Y:S02]  /*5b30*/  IADD3 R0, P3, R32, 0x40, RZ ;  /* 0x0000004020007810 */ /* 0x000fe40007f7e0ff */
[----:B---3--:R-:W-:Y:S01]  /*5b40*/  IADD3 R3, P1, R30, 0x20, RZ ;  /* 0x000000201e037810 */ /* 0x008fe20007f3e0ff */
[----:B------:R4:W-:Y:S04]  /*5b50*/  STL [R1+0x3c], R2 ;  /* 0x00003c0201007387 */ /* 0x0009e80000100800 */
[----:B------:R1:W-:Y:S04]  /*5b60*/  STL [R1+0x34], R0 ;  /* 0x0000340001007387 */ /* 0x0003e80000100800 */
[----:B------:R2:W-:Y:S01]  /*5b70*/  STL [R1+0x2c], R3 ;  /* 0x00002c0301007387 */ /* 0x0005e20000100800 */
[----:B----4-:R-:W-:-:S02]  /*5b80*/  IADD3.X R2, RZ, R29, RZ, P0, !PT ;  /* 0x0000001dff027210 */ /* 0x010fc400007fe4ff */
[----:B-1----:R-:W-:-:S03]  /*5b90*/  IADD3 R0, P0, R30, 0x40, RZ ;  /* 0x000000401e007810 */ /* 0x002fc60007f1e0ff */
[----:B------:R5:W-:Y:S01]  /*5ba0*/  STL [R1+0x38], R2 ;  /* 0x0000380201007387 */ /* 0x000be20000100800 */
[----:B--2---:R-:W-:-:S03]  /*5bb0*/  IADD3.X R3, RZ, R29, RZ, P3, !PT ;  /* 0x0000001dff037210 */ /* 0x004fc60001ffe4ff */
[----:B------:R1:W-:Y:S04]  /*5bc0*/  STL [R1+0x24], R0 ;  /* 0x0000240001007387 */ /* 0x0003e80000100800 */
[----:B------:R-:W-:Y:S01]  /*5bd0*/  STL [R1+0x30], R3 ;  /* 0x0000300301007387 */ /* 0x000fe20000100800 */
[----:B-----5:R-:W-:Y:S01]  /*5be0*/  IMAD.X R2, RZ, RZ, R55, P1 ;  /* 0x000000ffff027224 */ /* 0x020fe200008e0637 */
[----:B-1----:R-:W-:-:S05]  /*5bf0*/  IADD3.X R0, RZ, R55, RZ, P0, !PT ;  /* 0x00000037ff007210 */ /* 0x002fca00007fe4ff */
[----:B------:R1:W-:Y:S04]  /*5c00*/  STL [R1+0x10], R0 ;  /* 0x0000100001007387 */ /* 0x0003e80000100800 */
[----:B------:R2:W-:Y:S04]  /*5c10*/  STL [R1+0x28], R2 ;  /* 0x0000280201007387 */ /* 0x0005e80000100800 */
[----:B------:R-:W1:Y:S02]  /*5c20*/  LDL R55, [R1+0x6c] ;  /* 0x00006c0001377983 */ /* 0x000e640000100800 */
[----:B-1----:R-:W-:-:S05]  /*5c30*/  @P2 IMAD.HI.U32 R0, R55, c[0x0][0x2c8], RZ ;  /* 0x0000b20037002a27 */ /* 0x002fca00078e00ff */
[----:B------:R2:W-:Y:S02]  /*5c40*/  @P2 STL [R1+0x68], R0 ;  /* 0x0000680001002387 */ /* 0x0005e40000100800 */
.L_x_623:
[----:B------:R-:W3:Y:S01]  /*5c50*/  LDL R47, [R1+0x3c] ;  /* 0x00003c00012f7983 */ /* 0x000ee20000100800 */
[----:B------:R-:W-:Y:S04]  /*5c60*/  DEPBAR.LE SB0, 0x0 ;  /* 0x000080000000791a */ /* 0x000fe80000000000 */
[----:B------:R-:W4:Y:S01]  /*5c70*/  LDL.64 R42, [R1+0x60] ;  /* 0x00006000012a7983 */ /* 0x000f220000100a00 */
[C---:B------:R-:W-:Y:S01]  /*5c80*/  ISETP.GE.AND P3, PT, R225.reuse, RZ, PT ;  /* 0x000000ffe100720c */ /* 0x040fe20003f66270 */
[----:B------:R-:W-:Y:S01]  /*5c90*/  IMAD.MOV.U32 R46, RZ, RZ, c[0x0][0x20c] ;  /* 0x00008300ff2e7624 */ /* 0x000fe200078e00ff */
[----:B------:R-:W-:Y:S02]  /*5ca0*/  MOV R45, c[0x0][0x208] ;  /* 0x00008200002d7a02 */ /* 0x000fe40000000f00 */
[----:B------:R-:W-:Y:S01]  /*5cb0*/  MOV R238, c[0x0][0x1e0] ;  /* 0x0000780000ee7a02 */ /* 0x000fe20000000f00 */
[----:B------:R-:W5:Y:S04]  /*5cc0*/  LDL R55, [R1+0x38] ;  /* 0x0000380001377983 */ /* 0x000f680000100800 */
[----:B--2---:R-:W2:Y:S01]  /*5cd0*/  LDL.64 R40, [R1+0x50] ;  /* 0x0000500001287983 */ /* 0x004ea20000100a00 */
[----:B------:R-:W-:Y:S03]  /*5ce0*/  IMAD.SHL.U32 R238, R238, 0x20, RZ ;  /* 0x00000020eeee7824 */ /* 0x000fe600078e00ff */
[----:B------:R-:W-:Y:S01]  /*5cf0*/  @P3 SHF.R.S32.HI R0, RZ, 0x1f, R225 ;  /* 0x0000001fff003819 */ /* 0x000fe200000114e1 */
[C---:B------:R-:W-:Y:S01]  /*5d00*/  @P3 IMAD.WIDE.U32 R28, R225.reuse, c[0x0][0x208], RZ ;  /* 0x00008200e11c3a25 */ /* 0x040fe200078e00ff */
[----:B------:R-:W2:Y:S03]  /*5d10*/  LDL R58, [R1+0x34] ;  /* 0x00003400013a7983 */ /* 0x000ea60000100800 */
[----:B------:R-:W-:Y:S01]  /*5d20*/  @P3 IMAD R0, R0, c[0x0][0x208], RZ ;  /* 0x0000820000003a24 */ /* 0x000fe200078e02ff */
[----:B------:R-:W2:Y:S01]  /*5d30*/  LDL R54, [R1+0x30] ;  /* 0x0000300001367983 */ /* 0x000ea20000100800 */
[C---:B------:R-:W-:Y:S02]  /*5d40*/  @P3 IMAD.SHL.U32 R2, R28.reuse, 0x40, RZ ;  /* 0x000000401c023824 */ /* 0x040fe400078e00ff */
[----:B------:R-:W-:Y:S01]  /*5d50*/  @P3 IMAD R0, R225, c[0x0][0x20c], R0 ;  /* 0x00008300e1003a24 */ /* 0x000fe200078e0200 */
[----:B------:R-:W-:Y:S04]  /*5d60*/  BAR.SYNC.DEFER_BLOCKING 0x0 ;  /* 0x0000000000007b1d */ /* 0x000fe80000010000 */
[----:B------:R-:W-:Y:S04]  /*5d70*/  @P3 IADD3 R0, R29, R0, RZ ;  /* 0x000000001d003210 */ /* 0x000fe80007ffe0ff */
[----:B------:R-:W-:Y:S01]  /*5d80*/  @P3 SHF.L.U64.HI R0, R28, 0x6, R0 ;  /* 0x000000061c003819 */ /* 0x000fe20000010200 */
[----:B------:R-:W-:Y:S08]  /*5d90*/  LDSM.16.M88.4 R64, [R211+0x6100] ;  /* 0x00610000d340783b */ /* 0x000ff00000000200 */
[----:B------:R-:W1:Y:S08]  /*5da0*/  LDSM.16.M88.4 R16, [R208+0x3100] ;  /* 0x00310000d010783b */ /* 0x000e700000000200 */
[----:B------:R-:W1:Y:S08]  /*5db0*/  LDSM.16.M88.4 R60, [R211+0x7100] ;  /* 0x00710000d33c783b */ /* 0x000e700000000200 */
[----:B------:R-:W1:Y:S08]  /*5dc0*/  LDSM.16.M88.4 R32, [R208+0x3500] ;  /* 0x00350000d020783b */ /* 0x000e700000000200 */
[----:B------:R-:W2:Y:S06]  /*5dd0*/  LDL.64 R240, [R1+0x58] ;  /* 0x0000580001f07983 */ /* 0x000eac0000100a00 */
[----:B------:R-:W2:Y:S08]  /*5de0*/  LDSM.16.M88.4 R48, [R208+0x3900] ;  /* 0x00390000d030783b */ /* 0x000eb00000000200 */
[----:B------:R-:W2:Y:S01]  /*5df0*/  LDL.64 R234, [R1+0x48] ;  /* 0x0000480001ea7983 */ /* 0x000ea20000100a00 */
[-C--:B-1----:R-:W-:Y:S05]  /*5e00*/  HMMA.16816.F32 R4, R64, R16.reuse, RZ ;  /* 0x000000104004723c */ /* 0x082fea00000018ff */
[----:B------:R-:W1:Y:S03]  /*5e10*/  LDSM.16.M88.4 R108, [R208+0x3d00] ;  /* 0x003d0000d06c783b */ /* 0x000e660000000200 */
[C---:B------:R-:W-:Y:S05]  /*5e20*/  HMMA.16816.F32 R8, R60.reuse, R16, RZ ;  /* 0x000000103c08723c */ /* 0x040fea00000018ff */
[----:B------:R-:W-:Y:S03]  /*5e30*/  LDSM.16.M88.4 R176, [R212+0x6100] ;  /* 0x00610000d4b0783b */ /* 0x000fe60000000200 */
[-C--:B------:R-:W-:Y:S05]  /*5e40*/  HMMA.16816.F32 R12, R60, R18.reuse, RZ ;  /* 0x000000123c0c723c */ /* 0x080fea00000018ff */
[----:B------:R-:W1:Y:S03]  /*5e50*/  LDSM.16.M88.4 R180, [R213] ;  /* 0x00000000d5b4783b */ /* 0x000e660000000200 */
[C---:B------:R-:W-:Y:S05]  /*5e60*/  HMMA.16816.F32 R16, R64.reuse, R18, RZ ;  /* 0x000000124010723c */ /* 0x040fea00000018ff */
[----:B------:R-:W1:Y:S03]  /*5e70*/  LDSM.16.M88.4 R184, [R212+0x7100] ;  /* 0x00710000d4b8783b */ /* 0x000e660000000200 */
[-C--:B------:R-:W-:Y:S05]  /*5e80*/  HMMA.16816.F32 R20, R64, R32.reuse, RZ ;  /* 0x000000204014723c */ /* 0x080fea00000018ff */
[----:B------:R-:W1:Y:S03]  /*5e90*/  LDSM.16.M88.4 R188, [R224] ;  /* 0x00000000e0bc783b */ /* 0x000e660000000200 */
[C---:B------:R-:W-:Y:S05]  /*5ea0*/  HMMA.16816.F32 R24, R60.reuse, R32, RZ ;  /* 0x000000203c18723c */ /* 0x040fea00000018ff */
[----:B------:R-:W1:Y:S03]  /*5eb0*/  LDSM.16.M88.4 R192, [R223] ;  /* 0x00000000dfc0783b */ /* 0x000e660000000200 */
[-C--:B------:R-:W-:Y:S05]  /*5ec0*/  HMMA.16816.F32 R28, R60, R34.reuse, RZ ;  /* 0x000000223c1c723c */ /* 0x080fea00000018ff */
[----:B------:R-:W1:Y:S03]  /*5ed0*/  LDSM.16.M88.4 R196, [R222] ;  /* 0x00000000dec4783b */ /* 0x000e660000000200 */
[C---:B------:R-:W-:Y:S05]  /*5ee0*/  HMMA.16816.F32 R32, R64.reuse, R34, RZ ;  /* 0x000000224020723c */ /* 0x040fea00000018ff */
[----:B------:R-:W2:Y:S04]  /*5ef0*/  LDL R237, [R1+0x68] ;  /* 0x0000680001ed7983 */ /* 0x000ea80000100800 */
[----:B------:R-:W2:Y:S04]  /*5f00*/  LDL R232, [R1+0x2c] ;  /* 0x00002c0001e87983 */ /* 0x000ea80000100800 */
[----:B------:R-:W2:Y:S04]  /*5f10*/  LDL R231, [R1+0x28] ;  /* 0x0000280001e77983 */ /* 0x000ea80000100800 */
[----:B------:R-:W2:Y:S04]  /*5f20*/  LDL R252, [R1+0x24] ;  /* 0x0000240001fc7983 */ /* 0x000ea80000100800 */
[----:B------:R-:W2:Y:S04]  /*5f30*/  LDL R251, [R1+0x10] ;  /* 0x0000100001fb7983 */ /* 0x000ea80000100800 */
[----:B------:R-:W2:Y:S04]  /*5f40*/  LDL R236, [R1+0x70] ;  /* 0x0000700001ec7983 */ /* 0x000ea80000100800 */
[----:B------:R-:W2:Y:S01]  /*5f50*/  LDL R233, [R1+0x50] ;  /* 0x0000500001e97983 */ /* 0x000ea20000100800 */
[C---:B---3--:R-:W-:Y:S02]  /*5f60*/  @P3 IADD3 R36, P0, R2.reuse, R47, RZ ;  /* 0x0000002f02243210 */ /* 0x048fe40007f1e0ff */
[----:B----4-:R-:W-:Y:S03]  /*5f70*/  @P3 IADD3 R3, P1, R2, R42, RZ ;  /* 0x0000002a02033210 */ /* 0x010fe60007f3e0ff */
[----:B-----5:R-:W-:Y:S01]  /*5f80*/  @P3 IMAD.X R38, R0, 0x1, R55, P0 ;  /* 0x0000000100263824 */ /* 0x020fe200000e0637 */
[----:B------:R-:W-:Y:S02]  /*5f90*/  @P3 LEA R56, P0, R36, c[0x0][0x1f8], 0x1 ;  /* 0x00007e0024383a11 */ /* 0x000fe400078008ff */
[----:B--2---:R-:W-:Y:S02]  /*5fa0*/  @P3 IADD3.X R37, R0, R41, RZ, P1, !PT ;  /* 0x0000002900253210 */ /* 0x004fe40000ffe4ff */
[C---:B------:R-:W-:Y:S02]  /*5fb0*/  @P3 LEA R52, P1, R3.reuse, c[0x0][0x1f8], 0x1 ;  /* 0x00007e0003343a11 */ /* 0x040fe400078208ff */
[----:B------:R-:W-:Y:S02]  /*5fc0*/  @P3 LEA.HI.X R57, R36, c[0x0][0x1fc], R38, 0x1, P0 ;  /* 0x00007f0024393a11 */ /* 0x000fe400000f0c26 */
[----:B------:R-:W-:Y:S02]  /*5fd0*/  @P3 LEA.HI.X R53, R3, c[0x0][0x1fc], R37, 0x1, P1 ;  /* 0x00007f0003353a11 */ /* 0x000fe400008f0c25 */
[-C--:B------:R-:W-:Y:S01]  /*5fe0*/  HMMA.16816.F32 R36, R64, R48.reuse, RZ ;  /* 0x000000304024723c */ /* 0x080fe200000018ff */
[C---:B------:R-:W-:Y:S02]  /*5ff0*/  @P3 LEA R3, P0, R45.reuse, R2, 0x5 ;  /* 0x000000022d033211 */ /* 0x040fe400078028ff */
[----:B------:R-:W-:Y:S01]  /*6000*/  @P3 IADD3 R44, P1, R2, R58, RZ ;  /* 0x0000003a022c3210 */ /* 0x000fe20007f3e0ff */
[----:B------:R-:W-:Y:S01]  /*6010*/  @!PT LDS RZ, [RZ] ;  /* 0x00000000fffff984 */ /* 0x000fe20000000800 */
[----:B------:R-:W-:Y:S01]  /*6020*/  @!PT LDS RZ, [RZ] ;  /* 0x00000000fffff984 */ /* 0x000fe20000000800 */
[----:B------:R-:W-:Y:S01]  /*6030*/  @!PT LDS RZ, [RZ] ;  /* 0x00000000fffff984 */ /* 0x000fe20000000800 */
[----:B------:R1:W-:Y:S01]  /*6040*/  @P3 LDGSTS.E.BYPASS.LTC128B.128 [R226+0x100], [R52.64], !P6 ;  /* 0x0010000034e23fae */ /* 0x0003e2000f101d46 */
[----:B------:R-:W-:Y:S02]  /*6050*/  @P3 LEA.HI.X R2, R45, R0, R46, 0x5, P0 ;  /* 0x000000002d023211 */ /* 0x000fe400000f2c2e */
[----:B------:R-:W-:Y:S02]  /*6060*/  @P3 IADD3 R45, P0, R3, R42, RZ ;  /* 0x0000002a032d3210 */ /* 0x000fe40007f1e0ff */
[----:B------:R-:W-:Y:S03]  /*6070*/  @P3 IADD3.X R0, R0, R54, RZ, P1, !PT ;  /* 0x0000003600003210 */ /* 0x000fe60000ffe4ff */
[----:B------:R-:W-:Y:S01]  /*6080*/  @P3 IMAD.X R46, R2, 0x1, R41, P0 ;  /* 0x00000001022e3824 */ /* 0x000fe200000e0629 */
[----:B------:R2:W-:Y:S01]  /*6090*/  @P3 LDGSTS.E.BYPASS.LTC128B.128 [R226+0x1100], [R56.64], !P5 ;  /* 0x0110000038e23fae */ /* 0x0005e2000e901d46 */
[C---:B------:R-:W-:Y:S02]  /*60a0*/  HMMA.16816.F32 R40, R60.reuse, R48, RZ ;  /* 0x000000303c28723c */ /* 0x040fe400000018ff */
[C---:B------:R-:W-:Y:S02]  /*60b0*/  @P3 LEA R104, P1, R44.reuse, c[0x0][0x1f8], 0x1 ;  /* 0x00007e002c683a11 */ /* 0x040fe400078208ff */
[C---:B------:R-:W-:Y:S02]  /*60c0*/  @P3 LEA R200, P0, R45.reuse, c[0x0][0x1f8], 0x1 ;  /* 0x00007e002dc83a11 */ /* 0x040fe400078008ff */
[----:B------:R-:W-:Y:S02]  /*60d0*/  @P3 LEA.HI.X R105, R44, c[0x0][0x1fc], R0, 0x1, P1 ;  /* 0x00007f002c693a11 */ /* 0x000fe400008f0c00 */
[----:B------:R-:W-:Y:S03]  /*60e0*/  @P3 LEA.HI.X R201, R45, c[0x0][0x1fc], R46, 0x1, P0 ;  /* 0x00007f002dc93a11 */ /* 0x000fe600000f0c2e */
[----:B------:R3:W-:Y:S01]  /*60f0*/  @P3 LDGSTS.E.BYPASS.LTC128B.128 [R226+0x2100], [R104.64], !P4 ;  /* 0x0210000068e23fae */ /* 0x0007e2000e101d46 */
[C---:B------:R-:W-:Y:S02]  /*6100*/  @P3 IADD3 R0, P1, R3.reuse, R47, RZ ;  /* 0x0000002f03003210 */ /* 0x040fe40007f3e0ff */
[-C--:B------:R-:W-:Y:S01]  /*6110*/  HMMA.16816.F32 R44, R60, R50.reuse, RZ ;  /* 0x000000323c2c723c */ /* 0x080fe200000018ff */
[----:B------:R-:W-:Y:S02]  /*6120*/  @P3 IADD3 R3, P0, R3, R58, RZ ;  /* 0x0000003a03033210 */ /* 0x000fe40007f1e0ff */
[----:B------:R-:W-:Y:S02]  /*6130*/  @P3 IADD3.X R55, R2, R55, RZ, P1, !PT ;  /* 0x0000003702373210 */ /* 0x000fe40000ffe4ff */
[----:B------:R4:W-:Y:S01]  /*6140*/  @P3 LDGSTS.E.BYPASS.LTC128B.128 [R226+0x900], [R200.64], !P6 ;  /* 0x00900000c8e23fae */ /* 0x0009e2000f101d46 */
[----:B------:R-:W-:Y:S01]  /*6150*/  @P3 LEA R102, P1, R0, c[0x0][0x1f8], 0x1 ;  /* 0x00007e0000663a11 */ /* 0x000fe200078208ff */
[----:B------:R-:W-:Y:S01]  /*6160*/  @P3 IMAD.X R54, R2, 0x1, R54, P0 ;  /* 0x0000000102363824 */ /* 0x000fe200000e0636 */
[C---:B------:R-:W-:Y:S04]  /*6170*/  HMMA.16816.F32 R48, R64.reuse, R50, RZ ;  /* 0x000000324030723c */ /* 0x040fe800000018ff */
[C---:B------:R-:W-:Y:S02]  /*6180*/  @P3 LEA R2, P0, R3.reuse, c[0x0][0x1f8], 0x1 ;  /* 0x00007e0003023a11 */ /* 0x040fe400078008ff */
[----:B------:R-:W-:Y:S02]  /*6190*/  @P3 LEA.HI.X R103, R0, c[0x0][0x1fc], R55, 0x1, P1 ;  /* 0x00007f0000673a11 */ /* 0x000fe400008f0c37 */
[----:B------:R-:W-:Y:S02]  /*61a0*/  @P3 LEA.HI.X R3, R3, c[0x0][0x1fc], R54, 0x1, P0 ;  /* 0x00007f0003033a11 */ /* 0x000fe400000f0c36 */
[-C--:B-1----:R-:W-:Y:S01]  /*61b0*/  HMMA.16816.F32 R52, R64, R108.reuse, RZ ;  /* 0x0000006c4034723c */ /* 0x082fe200000018ff */
[----:B------:R1:W-:Y:S07]  /*61c0*/  @P3 LDGSTS.E.BYPASS.LTC128B.128 [R226+0x1900], [R102.64], !P5 ;  /* 0x0190000066e23fae */ /* 0x0003ee000e901d46 */
[C---:B--2---:R-:W-:Y:S01]  /*61d0*/  HMMA.16816.F32 R56, R60.reuse, R108, RZ ;  /* 0x0000006c3c38723c */ /* 0x044fe200000018ff */
[----:B------:R2:W-:Y:S01]  /*61e0*/  @P3 LDGSTS.E.BYPASS.LTC128B.128 [R226+0x2900], [R2.64], !P4 ;  /* 0x0290000002e23fae */ /* 0x0005e2000e101d46 */
[C---:B------:R-:W-:Y:S06]  /*61f0*/  ISETP.GE.AND P3, PT, R225.reuse, 0x1, PT ;  /* 0x00000001e100780c */ /* 0x040fec0003f66270 */
[-C--:B------:R-:W-:Y:S01]  /*6200*/  HMMA.16816.F32 R60, R60, R110.reuse, RZ ;  /* 0x0000006e3c3c723c */ /* 0x080fe200000018ff */
[----:B----4-:R-:W-:Y:S07]  /*6210*/  LDSM.16.M88.4 R200, [R208+0x4500] ;  /* 0x00450000d0c8783b */ /* 0x010fee0000000200 */
[----:B------:R-:W-:Y:S01]  /*6220*/  HMMA.16816.F32 R64, R64, R110, RZ ;  /* 0x0000006e4040723c */ /* 0x000fe200000018ff */
[----:B------:R-:W0:Y:S07]  /*6230*/  LDGDEPBAR ;  /* 0x00000000000079af */ /* 0x000e2e0000000000 */
[-C--:B------:R-:W-:Y:S01]  /*6240*/  HMMA.16816.F32 R4, R176, R180.reuse, R4 ;  /* 0x000000b4b004723c */ /* 0x080fe20000001804 */
[----:B------:R-:W-:Y:S07]  /*6250*/  LDSM.16.M88.4 R108, [R211+0x8100] ;  /* 0x00810000d36c783b */ /* 0x000fee0000000200 */
[C---:B------:R-:W-:Y:S01]  /*6260*/  HMMA.16816.F32 R8, R184.reuse, R180, R8 ;  /* 0x000000b4b808723c */ /* 0x040fe20000001808 */
[----:B------:R-:W-:Y:S07]  /*6270*/  LDSM.16.M88.4 R204, [R208+0x4900] ;  /* 0x00490000d0cc783b */ /* 0x000fee0000000200 */
[-C--:B------:R-:W-:Y:S08]  /*6280*/  HMMA.16816.F32 R12, R184, R182.reuse, R12 ;  /* 0x000000b6b80c723c */ /* 0x080ff0000000180c */
[C---:B------:R-:W-:Y:S01]  /*6290*/  HMMA.16816.F32 R16, R176.reuse, R182, R16 ;  /* 0x000000b6b010723c */ /* 0x040fe20000001810 */
        /* <DEDUP_REMOVED lines=10> */
[----:B------:R-:W1:Y:S07]  /*6340*/  LDSM.16.M88.4 R192, [R208+0x4d00] ;  /* 0x004d0000d0c0783b */ /* 0x000e6e0000000200 */
[-C--:B------:R-:W-:Y:S08]  /*6350*/  HMMA.16816.F32 R52, R176, R196.reuse, R52 ;  /* 0x000000c4b034723c */ /* 0x080ff00000001834 */
[C---:B------:R-:W-:Y:S08]  /*6360*/  HMMA.16816.F32 R56, R184.reuse, R196, R56 ;  /* 0x000000c4b838723c */ /* 0x040ff00000001838 */
[-C--:B------:R-:W-:Y:S01]  /*6370*/  HMMA.16816.F32 R60, R184, R198.reuse, R60 ;  /* 0x000000c6b83c723c */ /* 0x080fe2000000183c */
[----:B------:R-:W-:Y:S07]  /*6380*/  LDSM.16.M88.4 R184, [R212+0x9100] ;  /* 0x00910000d4b8783b */ /* 0x000fee0000000200 */
[----:B------:R-:W-:Y:S01]  /*6390*/  HMMA.16816.F32 R64, R176, R198, R64 ;  /* 0x000000c6b040723c */ /* 0x000fe20000001840 */
[----:B------:R-:W-:Y:S07]  /*63a0*/  LDSM.16.M88.4 R176, [R212+0x8100] ;  /* 0x00810000d4b0783b */ /* 0x000fee0000000200 */
[-C--:B----4-:R-:W-:Y:S01]  /*63b0*/  HMMA.16816.F32 R4, R108, R180.reuse, R4 ;  /* 0x000000b46c04723c */ /* 0x090fe20000001804 */
[----:B------:R-:W-:Y:S07]  /*63c0*/  LDSM.16.M88.4 R196, [R220] ;  /* 0x00000000dcc4783b */ /* 0x000fee0000000200 */
[C---:B-----5:R-:W-:Y:S08]  /*63d0*/  HMMA.16816.F32 R8, R188.reuse, R180, R8 ;  /* 0x000000b4bc08723c */ /* 0x060ff00000001808 */
[-C--:B------:R-:W-:Y:S08]  /*63e0*/  HMMA.16816.F32 R12, R188, R182.reuse, R12 ;  /* 0x000000b6bc0c723c */ /* 0x080ff0000000180c */
[C---:B------:R-:W-:Y:S01]  /*63f0*/  HMMA.16816.F32 R16, R108.reuse, R182, R16 ;  /* 0x000000b66c10723c */ /* 0x040fe20000001810 */
[----:B------:R-:W4:Y:S07]  /*6400*/  LDSM.16.M88.4 R180, [R221] ;  /* 0x00000000ddb4783b */ /* 0x000f2e0000000200 */
[-C--:B------:R-:W-:Y:S08]  /*6410*/  HMMA.16816.F32 R20, R108, R200.reuse, R20 ;  /* 0x000000c86c14723c */ /* 0x080ff00000001814 */
[C---:B------:R-:W-:Y:S08]  /*6420*/  HMMA.16816.F32 R24, R188.reuse, R200, R24 ;  /* 0x000000c8bc18723c */ /* 0x040ff00000001818 */
[-C--:B------:R-:W-:Y:S08]  /*6430*/  HMMA.16816.F32 R28, R188, R202.reuse, R28 ;  /* 0x000000cabc1c723c */ /* 0x080ff0000000181c */
[C---:B------:R-:W-:Y:S01]  /*6440*/  HMMA.16816.F32 R32, R108.reuse, R202, R32 ;  /* 0x000000ca6c20723c */ /* 0x040fe20000001820 */
[----:B------:R-:W5:Y:S07]  /*6450*/  LDSM.16.M88.4 R200, [R219] ;  /* 0x00000000dbc8783b */ /* 0x000f6e0000000200 */
[-C--:B------:R-:W-:Y:S08]  /*6460*/  HMMA.16816.F32 R36, R108, R204.reuse, R36 ;  /* 0x000000cc6c24723c */ /* 0x080ff00000001824 */
[C---:B------:R-:W-:Y:S08]  /*6470*/  HMMA.16816.F32 R40, R188.reuse, R204, R40 ;  /* 0x000000ccbc28723c */ /* 0x040ff00000001828 */
[-C--:B------:R-:W-:Y:S08]  /*6480*/  HMMA.16816.F32 R44, R188, R206.reuse, R44 ;  /* 0x000000cebc2c723c */ /* 0x080ff0000000182c */
[C---:B------:R-:W-:Y:S01]  /*6490*/  HMMA.16816.F32 R48, R108.reuse, R206, R48 ;  /* 0x000000ce6c30723c */ /* 0x040fe20000001830 */
[----:B------:R-:W2:Y:S07]  /*64a0*/  LDSM.16.M88.4 R204, [R218] ;  /* 0x00000000dacc783b */ /* 0x000eae0000000200 */
[-C--:B-1----:R-:W-:Y:S08]  /*64b0*/  HMMA.16816.F32 R52, R108, R192.reuse, R52 ;  /* 0x000000c06c34723c */ /* 0x082ff00000001834 */
[C---:B------:R-:W-:Y:S08]  /*64c0*/  HMMA.16816.F32 R56, R188.reuse, R192, R56 ;  /* 0x000000c0bc38723c */ /* 0x040ff00000001838 */
[-C--:B------:R-:W-:Y:S01]  /*64d0*/  HMMA.16816.F32 R60, R188, R194.reuse, R60 ;  /* 0x000000c2bc3c723c */ /* 0x080fe2000000183c */
[----:B------:R-:W-:Y:S07]  /*64e0*/  LDSM.16.M88.4 R188, [R211+0xb100] ;  /* 0x00b10000d3bc783b */ /* 0x000fee0000000200 */
[----:B------:R-:W-:Y:S01]  /*64f0*/  HMMA.16816.F32 R64, R108, R194, R64 ;  /* 0x000000c26c40723c */ /* 0x000fe20000001840 */
[----:B------:R-:W-:Y:S07]  /*6500*/  LDSM.16.M88.4 R108, [R211+0xa100] ;  /* 0x00a10000d36c783b */ /* 0x000fee0000000200 */
[-C--:B----4-:R-:W-:Y:S01]  /*6510*/  HMMA.16816.F32 R4, R176, R180.reuse, R4 ;  /* 0x000000b4b004723c */ /* 0x090fe20000001804 */
[----:B------:R-:W-:Y:S07]  /*6520*/  LDSM.16.M88.4 R192, [R208+0x5500] ;  /* 0x00550000d0c0783b */ /* 0x000fee0000000200 */
        /* <DEDUP_REMOVED lines=9> */
[-C--:B-----5:R-:W-:Y:S08]  /*65c0*/  HMMA.16816.F32 R36, R176, R200.reuse, R36 ;  /* 0x000000c8b024723c */ /* 0x0a0ff00000001824 */
[C---:B------:R-:W-:Y:S08]  /*65d0*/  HMMA.16816.F32 R40, R184.reuse, R200, R40 ;  /* 0x000000c8b828723c */ /* 0x040ff00000001828 */
[-C--:B------:R-:W-:Y:S08]  /*65e0*/  HMMA.16816.F32 R44, R184, R202.reuse, R44 ;  /* 0x000000cab82c723c */ /* 0x080ff0000000182c */
[C---:B------:R-:W-:Y:S01]  /*65f0*/  HMMA.16816.F32 R48, R176.reuse, R202, R48 ;  /* 0x000000cab030723c */ /* 0x040fe20000001830 */
[----:B------:R-:W-:Y:S07]  /*6600*/  LDSM.16.M88.4 R200, [R217] ;  /* 0x00000000d9c8783b */ /* 0x000fee0000000200 */
[-C--:B--2---:R-:W-:Y:S08]  /*6610*/  HMMA.16816.F32 R52, R176, R204.reuse, R52 ;  /* 0x000000ccb034723c */ /* 0x084ff00000001834 */
[C---:B------:R-:W-:Y:S07]  /*6620*/  HMMA.16816.F32 R56, R184.reuse, R204, R56 ;  /* 0x000000ccb838723c */ /* 0x040fee0000001838 */
[----:B------:R-:W-:Y:S01]  /*6630*/  IADD3 R204, R225, -0x1, RZ ;  /* 0xffffffffe1cc7810 */ /* 0x000fe20007ffe0ff */
[-C--:B------:R-:W-:Y:S01]  /*6640*/  HMMA.16816.F32 R60, R184, R206.reuse, R60 ;  /* 0x000000ceb83c723c */ /* 0x080fe2000000183c */
[----:B------:R-:W2:Y:S03]  /*6650*/  LDSM.16.M88.4 R184, [R208+0x5900] ;  /* 0x00590000d0b8783b */ /* 0x000ea60000000200 */
[----:B------:R-:W-:Y:S04]  /*6660*/  @P3 SHF.R.S32.HI R0, RZ, 0x1f, R204 ;  /* 0x0000001fff003819 */ /* 0x000fe800000114cc */
[----:B------:R-:W-:Y:S01]  /*6670*/  HMMA.16816.F32 R64, R176, R206, R64 ;  /* 0x000000ceb040723c */ /* 0x000fe20000001840 */
[----:B------:R-:W4:Y:S03]  /*6680*/  LDSM.16.M88.4 R176, [R212+0xa100] ;  /* 0x00a10000d4b0783b */ /* 0x000f260000000200 */
[----:B------:R-:W-:Y:S04]  /*6690*/  @P3 IMAD R0, R0, c[0x0][0x1e0], RZ ;  /* 0x0000780000003a24 */ /* 0x000fe800078e02ff */
[-C--:B-1----:R-:W-:Y:S05]  /*66a0*/  HMMA.16816.F32 R4, R108, R180.reuse, R4 ;  /* 0x000000b46c04723c */ /* 0x082fea0000001804 */
[----:B------:R-:W-:Y:S03]  /*66b0*/  @P3 IMAD R0, R204, c[0x0][0x1e4], R0 ;  /* 0x00007900cc003a24 */ /* 0x000fe600078e0200 */
[C---:B------:R-:W-:Y:S08]  /*66c0*/  HMMA.16816.F32 R8, R188.reuse, R180, R8 ;  /* 0x000000b4bc08723c */ /* 0x040ff00000001808 */
[-C--:B------:R-:W-:Y:S08]  /*66d0*/  HMMA.16816.F32 R12, R188, R182.reuse, R12 ;  /* 0x000000b6bc0c723c */ /* 0x080ff0000000180c */
[C---:B------:R-:W-:Y:S01]  /*66e0*/  HMMA.16816.F32 R16, R108.reuse, R182, R16 ;  /* 0x000000b66c10723c */ /* 0x040fe20000001810 */
[----:B------:R-:W1:Y:S07]  /*66f0*/  LDSM.16.M88.4 R180, [R212+0xb100] ;  /* 0x00b10000d4b4783b */ /* 0x000e6e0000000200 */
[-C--:B------:R-:W-:Y:S08]  /*6700*/  HMMA.16816.F32 R20, R108, R192.reuse, R20 ;  /* 0x000000c06c14723c */ /* 0x080ff00000001814 */
        /* <DEDUP_REMOVED lines=11> */
[-C--:B----4-:R-:W-:Y:S08]  /*67c0*/  HMMA.16816.F32 R4, R176, R200.reuse, R4 ;  /* 0x000000c8b004723c */ /* 0x090ff00000001804 */
[C---:B-1----:R-:W-:Y:S08]  /*67d0*/  HMMA.16816.F32 R8, R180.reuse, R200, R8 ;  /* 0x000000c8b408723c */ /* 0x042ff00000001808 */
        /* <DEDUP_REMOVED lines=20> */
[----:B------:R5:W-:Y:S01]  /*6920*/  MUFU.TANH R228, R7 ;  /* 0x0000000700e47308 */ /* 0x000be20000002400 */
[----:B------:R-:W-:Y:S09]  /*6930*/  FMUL.FTZ R17, R17, c[0x0][0x320] ;  /* 0x0000c80011117a20 */ /* 0x000ff20000410000 */
[----:B------:R-:W1:Y:S10]  /*6940*/  MUFU.TANH R207, R8 ;  /* 0x0000000800cf7308 */ /* 0x000e740000002400 */
[----:B------:R-:W1:Y:S01]  /*6950*/  MUFU.TANH R206, R9 ;  /* 0x0000000900ce7308 */ /* 0x000e620000002400 */
[----:B-----5:R-:W5:Y:S09]  /*6960*/  LDSM.16.M88.4 R4, [R216] ;  /* 0x00000000d804783b */ /* 0x020f720000000200 */
[----:B------:R-:W1:Y:S10]  /*6970*/  MUFU.TANH R205, R10 ;  /* 0x0000000a00cd7308 */ /* 0x000e740000002400 */
[----:B------:R1:W1:Y:S10]  /*6980*/  MUFU.TANH R201, R11 ;  /* 0x0000000b00c97308 */ /* 0x0002740000002400 */
[----:B------:R-:W-:Y:S10]  /*6990*/  MUFU.TANH R109, R13 ;  /* 0x0000000d006d7308 */ /* 0x000ff40000002400 */
[----:B------:R-:W-:Y:S01]  /*69a0*/  MUFU.TANH R108, R14 ;  /* 0x0000000e006c7308 */ /* 0x000fe20000002400 */
[-C--:B-----5:R-:W-:Y:S01]  /*69b0*/  HMMA.16816.F32 R20, R176, R4.reuse, R20 ;  /* 0x00000004b014723c */ /* 0x0a0fe20000001814 */
[----:B-1----:R-:W1:Y:S08]  /*69c0*/  LDSM.16.M88.4 R8, [R215] ;  /* 0x00000000d708783b */ /* 0x002e700000000200 */
[----:B------:R-:W-:Y:S01]  /*69d0*/  MUFU.TANH R184, R15 ;  /* 0x0000000f00b87308 */ /* 0x000fe20000002400 */
[C---:B------:R-:W-:Y:S09]  /*69e0*/  HMMA.16816.F32 R24, R180.reuse, R4, R24 ;  /* 0x00000004b418723c */ /* 0x040ff20000001818 */
[----:B------:R-:W-:Y:S01]  /*69f0*/  MUFU.TANH R199, R16 ;  /* 0x0000001000c77308 */ /* 0x000fe20000002400 */
[-C--:B------:R-:W-:Y:S04]  /*6a00*/  HMMA.16816.F32 R28, R180, R6.reuse, R28 ;  /* 0x00000006b41c723c */ /* 0x080fe8000000181c */
[----:B------:R-:W-:Y:S04]  /*6a10*/  FMUL.FTZ R21, R21, c[0x0][0x320] ;  /* 0x0000c80015157a20 */ /* 0x000fe80000410000 */
[C---:B------:R-:W-:Y:S01]  /*6a20*/  HMMA.16816.F32 R32, R176.reuse, R6, R32 ;  /* 0x00000006b020723c */ /* 0x040fe20000001820 */
[----:B------:R-:W5:Y:S03]  /*6a30*/  MUFU.TANH R110, R12 ;  /* 0x0000000c006e7308 */ /* 0x000f660000002400 */
[----:B------:R-:W-:Y:S02]  /*6a40*/  FMUL.FTZ R20, R20, c[0x0][0x320] ;  /* 0x0000c80014147a20 */ /* 0x000fe40000410000 */
[----:B------:R-:W-:Y:S02]  /*6a50*/  FMUL.FTZ R22, R22, c[0x0][0x320] ;  /* 0x0000c80016167a20 */ /* 0x000fe40000410000 */
[----:B------:R-:W-:Y:S03]  /*6a60*/  @P3 IMAD.WIDE.U32 R6, R204, c[0x0][0x1e0], RZ ;  /* 0x00007800cc063a25 */ /* 0x000fe600078e00ff */
[----:B------:R-:W-:Y:S01]  /*6a70*/  MUFU.TANH R198, R17 ;  /* 0x0000001100c67308 */ /* 0x000fe20000002400 */
[----:B------:R-:W-:Y:S01]  /*6a80*/  @P3 IMAD.IADD R0, R7, 0x1, R0 ;  /* 0x0000000107003824 */ /* 0x000fe200078e0200 */
[C---:B------:R-:W-:Y:S01]  /*6a90*/  @P3 SHF.L.U32 R3, R6.reuse, 0x6, RZ ;  /* 0x0000000606033819 */ /* 0x040fe200000006ff */
[----:B------:R-:W2:Y:S01]  /*6aa0*/  LDL R7, [R1+0x74] ;  /* 0x0000740001077983 */ /* 0x000ea20000100800 */
[----:B------:R-:W-:Y:S01]  /*6ab0*/  FMUL.FTZ R23, R23, c[0x0][0x320] ;  /* 0x0000c80017177a20 */ /* 0x000fe20000410000 */
[-C--:B-1----:R-:W-:Y:S03]  /*6ac0*/  HMMA.16816.F32 R36, R176, R8.reuse, R36 ;  /* 0x00000008b024723c */ /* 0x082fe60000001824 */
[----:B------:R-:W-:Y:S01]  /*6ad0*/  @P3 SHF.L.U64.HI R2, R6, 0x6, R0 ;  /* 0x0000000606023819 */ /* 0x000fe20000010200 */
[----:B------:R-:W-:Y:S01]  /*6ae0*/  FMUL.FTZ R30, R30, c[0x0][0x320] ;  /* 0x0000c8001e1e7a20 */ /* 0x000fe20000410000 */
[----:B------:R-:W-:Y:S01]  /*6af0*/  MUFU.TANH R17, R19 ;  /* 0x0000001300117308 */ /* 0x000fe20000002400 */
[----:B------:R1:W2:Y:S01]  /*6b00*/  LDL R0, [R1+0x6c] ;  /* 0x00006c0001007983 */ /* 0x0002a20000100800 */
[----:B------:R-:W-:Y:S01]  /*6b10*/  @P3 IADD3 R4, P0, R3, R240, RZ ;  /* 0x000000f003043210 */ /* 0x000fe20007f1e0ff */
[----:B------:R-:W-:Y:S01]  /*6b20*/  FMUL.FTZ R34, R34, c[0x0][0x320] ;  /* 0x0000c80022227a20 */ /* 0x000fe20000410000 */
[C---:B------:R-:W-:Y:S04]  /*6b30*/  HMMA.16816.F32 R40, R180.reuse, R8, R40 ;  /* 0x00000008b428723c */ /* 0x040fe80000001828 */
[----:B------:R-:W-:Y:S01]  /*6b40*/  FMUL.FTZ R35, R35, c[0x0][0x320] ;  /* 0x0000c80023237a20 */ /* 0x000fe20000410000 */
[----:B------:R-:W-:Y:S01]  /*6b50*/  @P3 IADD3.X R6, R2, R235, RZ, P0, !PT ;  /* 0x000000eb02063210 */ /* 0x000fe200007fe4ff */
[----:B------:R1:W-:Y:S01]  /*6b60*/  MUFU.TANH R187, R34 ;  /* 0x0000002200bb7308 */ /* 0x0003e20000002400 */
[----:B------:R-:W-:Y:S01]  /*6b70*/  FMUL.FTZ R32, R32, c[0x0][0x320] ;  /* 0x0000c80020207a20 */ /* 0x000fe20000410000 */
[----:B------:R-:W-:Y:S01]  /*6b80*/  @P3 IADD3 R5, P0, R3, R232, RZ ;  /* 0x000000e803053210 */ /* 0x000fe20007f1e0ff */
[----:B------:R-:W-:Y:S01]  /*6b90*/  FMUL.FTZ R33, R33, c[0x0][0x320] ;  /* 0x0000c80021217a20 */ /* 0x000fe20000410000 */
[-C--:B------:R-:W-:Y:S03]  /*6ba0*/  HMMA.16816.F32 R44, R180, R10.reuse, R44 ;  /* 0x0000000ab42c723c */ /* 0x080fe6000000182c */
[----:B------:R-:W-:Y:S02]  /*6bb0*/  FMUL.FTZ R31, R31, c[0x0][0x320] ;  /* 0x0000c8001f1f7a20 */ /* 0x000fe40000410000 */
[----:B------:R-:W-:Y:S01]  /*6bc0*/  FMUL.FTZ R36, R36, c[0x0][0x320] ;  /* 0x0000c80024247a20 */ /* 0x000fe20000410000 */
[----:B------:R-:W2:Y:S01]  /*6bd0*/  MUFU.TANH R111, R18 ;  /* 0x00000012006f7308 */ /* 0x000ea20000002400 */
[----:B------:R-:W-:Y:S01]  /*6be0*/  FMUL.FTZ R28, R28, c[0x0][0x320] ;  /* 0x0000c8001c1c7a20 */ /* 0x000fe20000410000 */
[C---:B------:R-:W-:Y:S04]  /*6bf0*/  HMMA.16816.F32 R48, R176.reuse, R10, R48 ;  /* 0x0000000ab030723c */ /* 0x040fe80000001830 */
[----:B------:R-:W-:Y:S02]  /*6c00*/  FMUL.FTZ R39, R39, c[0x0][0x320] ;  /* 0x0000c80027277a20 */ /* 0x000fe40000410000 */
[----:B------:R-:W-:Y:S02]  /*6c10*/  FMUL.FTZ R29, R29, c[0x0][0x320] ;  /* 0x0000c8001d1d7a20 */ /* 0x000fe40000410000 */
[----:B------:R3:W-:Y:S01]  /*6c20*/  MUFU.TANH R188, R35 ;  /* 0x0000002300bc7308 */ /* 0x0007e20000002400 */
[----:B------:R-:W-:Y:S03]  /*6c30*/  FMUL.FTZ R40, R40, c[0x0][0x320] ;  /* 0x0000c80028287a20 */ /* 0x000fe60000410000 */
[----:B-1----:R-:W-:Y:S01]  /*6c40*/  @P3 LEA R34, P1, R4, c[0x0][0x1c8], 0x1 ;  /* 0x0000720004223a11 */ /* 0x002fe200078208ff */
        /* <DEDUP_REMOVED lines=12> */
[----:B---3--:R-:W-:Y:S01]  /*6d10*/  @P3 LEA.HI.X R35, R4, c[0x0][0x1cc], R6, 0x1, P1 ;  /* 0x0000730004233a11 */ /* 0x008fe200008f0c06 */
[----:B------:R-:W-:Y:S01]  /*6d20*/  @P3 IMAD.X R6, R2, 0x1, R231, P0 ;  /* 0x0000000102063824 */ /* 0x000fe200000e06e7 */
[----:B------:R-:W-:Y:S01]  /*6d30*/  @P3 IADD3 R4, P0, R3, R252, RZ ;  /* 0x000000fc03043210 */ /* 0x000fe20007f1e0ff */
        /* <DEDUP_REMOVED lines=9> */
[C---:B-1----:R-:W-:Y:S09]  /*6dd0*/  @P3 LEA R32, P1, R5.reuse, c[0x0][0x1c8], 0x1 ;  /* 0x0000720005203a11 */ /* 0x042ff200078208ff */
[----:B------:R-:W1:Y:S10]  /*6de0*/  MUFU.TANH R103, R20 ;  /* 0x0000001400677308 */ /* 0x000e740000002400 */
[----:B------:R1:W-:Y:S01]  /*6df0*/  MUFU.TANH R195, R30 ;  /* 0x0000001e00c37308 */ /* 0x0003e20000002400 */
[----:B---3--:R-:W-:Y:S01]  /*6e00*/  @P3 LEA.HI.X R33, R5, c[0x0][0x1cc], R6, 0x1, P1 ;  /* 0x0000730005213a11 */ /* 0x008fe200008f0c06 */
[----:B------:R-:W-:Y:S01]  /*6e10*/  @P3 IMAD.X R5, R2, 0x1, R251, P0 ;  /* 0x0000000102053824 */ /* 0x000fe200000e06fb */
[----:B------:R-:W-:Y:S02]  /*6e20*/  @P3 IADD3 R9, P0, R238, R3, RZ ;  /* 0x00000003ee093210 */ /* 0x000fe40007f1e0ff */
[----:B------:R-:W-:Y:S05]  /*6e30*/  MOV R238, 0x5 ;  /* 0x0000000500ee7802 */ /* 0x000fea0000000f00 */
[----:B------:R-:W-:Y:S10]  /*6e40*/  MUFU.TANH R189, R25 ;  /* 0x0000001900bd7308 */ /* 0x000ff40000002400 */
[----:B------:R3:W-:Y:S01]  /*6e50*/  MUFU.TANH R196, R31 ;  /* 0x0000001f00c47308 */ /* 0x0007e20000002400 */
[C---:B-1----:R-:W-:Y:S09]  /*6e60*/  @P3 LEA R30, P1, R4.reuse, c[0x0][0x1c8], 0x1 ;  /* 0x00007200041e3a11 */ /* 0x042ff200078208ff */
[----:B------:R-:W1:Y:S10]  /*6e70*/  MUFU.TANH R105, R22 ;  /* 0x0000001600697308 */ /* 0x000e740000002400 */
[----:B------:R1:W-:Y:S01]  /*6e80*/  MUFU.TANH R193, R28 ;  /* 0x0000001c00c17308 */ /* 0x0003e20000002400 */
[----:B---3--:R-:W-:Y:S02]  /*6e90*/  @P3 LEA.HI.X R31, R4, c[0x0][0x1cc], R5, 0x1, P1 ;  /* 0x00007300041f3a11 */ /* 0x008fe400008f0c05 */
[----:B------:R-:W-:Y:S07]  /*6ea0*/  @P3 IADD3 R3, P1, R9, R240, RZ ;  /* 0x000000f009033210 */ /* 0x000fee0007f3e0ff */
[----:B------:R-:W-:Y:S10]  /*6eb0*/  MUFU.TANH R191, R27 ;  /* 0x0000001b00bf7308 */ /* 0x000ff40000002400 */
[----:B------:R3:W-:Y:S10]  /*6ec0*/  MUFU.TANH R194, R29 ;  /* 0x0000001d00c27308 */ /* 0x0007f40000002400 */
[----:B------:R1:W1:Y:S10]  /*6ed0*/  MUFU.TANH R104, R23 ;  /* 0x0000001700687308 */ /* 0x0002740000002400 */
[----:B------:R1:W-:Y:S10]  /*6ee0*/  MUFU.TANH R192, R26 ;  /* 0x0000001a00c07308 */ /* 0x0003f40000002400 */
[----:B------:R1:W1:Y:S10]  /*6ef0*/  MUFU.TANH R190, R24 ;  /* 0x0000001800be7308 */ /* 0x0002740000002400 */
[----:B------:R-:W-:Y:S10]  /*6f00*/  MUFU.TANH R203, R39 ;  /* 0x0000002700cb7308 */ /* 0x000ff40000002400 */
[----:B------:R-:W-:Y:S10]  /*6f10*/  MUFU.TANH R39, R40 ;  /* 0x0000002800277308 */ /* 0x000ff40000002400 */
[----:B------:R-:W-:Y:S10]  /*6f20*/  MUFU.TANH R247, R41 ;  /* 0x0000002900f77308 */ /* 0x000ff40000002400 */
[----:B------:R-:W-:Y:S10]  /*6f30*/  MUFU.TANH R242, R44 ;  /* 0x0000002c00f27308 */ /* 0x000ff40000002400 */
[----:B------:R-:W-:Y:S10]  /*6f40*/  MUFU.TANH R243, R45 ;  /* 0x0000002d00f37308 */ /* 0x000ff40000002400 */
[----:B------:R-:W1:Y:S10]  /*6f50*/  MUFU.TANH R200, R37 ;  /* 0x0000002500c87308 */ /* 0x000e740000002400 */
[----:B------:R1:W1:Y:S10]  /*6f60*/  MUFU.TANH R202, R38 ;  /* 0x0000002600ca7308 */ /* 0x0002740000002400 */
[----:B------:R-:W1:Y:S10]  /*6f70*/  MUFU.TANH R48, R48 ;  /* 0x0000003000307308 */ /* 0x000e740000002400 */
[----:B------:R-:W1:Y:S10]  /*6f80*/  MUFU.TANH R49, R49 ;  /* 0x0000003100317308 */ /* 0x000e740000002400 */
[----:B------:R-:W-:Y:S10]  /*6f90*/  MUFU.TANH R42, R42 ;  /* 0x0000002a002a7308 */ /* 0x000ff40000002400 */
[----:B------:R-:W-:Y:S10]  /*6fa0*/  MUFU.TANH R43, R43 ;  /* 0x0000002b002b7308 */ /* 0x000ff40000002400 */
[----:B------:R-:W-:Y:S01]  /*6fb0*/  MUFU.TANH R50, R50 ;  /* 0x0000003200327308 */ /* 0x000fe20000002400 */
[----:B--2---:R-:W-:Y:S02]  /*6fc0*/  @P2 SHF.R.U32.HI R0, RZ, c[0x0][0x2cc], R237 ;  /* 0x0000b300ff002a19 */ /* 0x004fe400000116ed */
[----:B------:R-:W-:Y:S03]  /*6fd0*/  MOV R237, 0xffffffc0 ;  /* 0xffffffc000ed7802 */ /* 0x000fe60000000f00 */
[----:B------:R-:W2:Y:S02]  /*6fe0*/  SHFL.IDX PT, R15, R0, RZ, 0x1c1f ;  /* 0x001c1fff000f7589 */ /* 0x000ea400000e0000 */
[----:B------:R-:W-:Y:S02]  /*6ff0*/  IMAD R6, R225, R237, 0x1 ;  /* 0x00000001e1067424 */ /* 0x000fe400078e02ed */
[----:B------:R-:W-:Y:S01]  /*7000*/  MUFU.TANH R51, R51 ;  /* 0x0000003300337308 */ /* 0x000fe20000002400 */
[----:B------:R-:W-:Y:S03]  /*7010*/  IMAD.MOV.U32 R237, RZ, RZ, c[0x0][0x1e0] ;  /* 0x00007800ffed7624 */ /* 0x000fe600078e00ff */
[----:B------:R-:W2:Y:S02]  /*7020*/  SHFL.IDX PT, R16, R0, 0x1, 0x1c1f ;  /* 0x003c1f0000107f89 */ /* 0x000ea400000e0000 */
[----:B------:R-:W-:Y:S04]  /*7030*/  SHF.L.U64.HI R237, R237, R238, c[0x0][0x1e4] ;  /* 0x00007900eded7619 */ /* 0x000fe800000102ee */
[----:B------:R-:W-:Y:S01]  /*7040*/  MUFU.TANH R46, R46 ;  /* 0x0000002e002e7308 */ /* 0x000fe20000002400 */
[----:B------:R-:W-:Y:S01]  /*7050*/  @P3 IADD3.X R12, R237, R2, RZ, P0, !PT ;  /* 0x00000002ed0c3210 */ /* 0x000fe200007fe4ff */
[----:B------:R-:W2:Y:S01]  /*7060*/  SHFL.IDX PT, R14, R0, 0x2, 0x1c1f ;  /* 0x005c1f00000e7f89 */ /* 0x000ea200000e0000 */
[----:B------:R-:W-:Y:S02]  /*7070*/  IADD3 R2, R233, R6, -R236 ;  /* 0x00000006e9027210 */ /* 0x000fe40007ffe8ec */
[C---:B-1----:R-:W-:Y:S01]  /*7080*/  @P3 LEA R28, P0, R3.reuse, c[0x0][0x1c8], 0x1 ;  /* 0x00007200031c3a11 */ /* 0x042fe200078008ff */
[C---:B------:R-:W-:Y:S04]  /*7090*/  @P3 IMAD.X R8, R12.reuse, 0x1, R235, P1 ;  /* 0x000000010c083824 */ /* 0x040fe800008e06eb */
[----:B------:R-:W-:Y:S01]  /*70a0*/  MUFU.TANH R47, R47 ;  /* 0x0000002f002f7308 */ /* 0x000fe20000002400 */
[----:B------:R1:W2:Y:S01]  /*70b0*/  SHFL.IDX PT, R13, R0, 0x3, 0x1c1f ;  /* 0x007c1f00000d7f89 */ /* 0x0002a200000e0000 */
[----:B---3--:R-:W-:Y:S02]  /*70c0*/  @P3 LEA.HI.X R29, R3, c[0x0][0x1cc], R8, 0x1, P0 ;  /* 0x00007300031d3a11 */ /* 0x008fe400000f0c08 */
[----:B------:R-:W-:Y:S04]  /*70d0*/  @P3 IADD3 R10, P0, R9, R232, RZ ;  /* 0x000000e8090a3210 */ /* 0x000fe80007f1e0ff */
[----:B------:R-:W-:Y:S02]  /*70e0*/  @P3 IADD3.X R36, R12, R231, RZ, P0, !PT ;  /* 0x000000e70c243210 */ /* 0x000fe400007fe4ff */
[----:B-1----:R-:W-:Y:S02]  /*70f0*/  IADD3 R0, R2, -R7, RZ ;  /* 0x8000000702007210 */ /* 0x002fe40007ffe0ff */
[----:B------:R-:W1:Y:S01]  /*7100*/  LDSM.16.M88.4 R4, [R214] ;  /* 0x00000000d604783b */ /* 0x000e620000000200 */
[----:B------:R-:W-:Y:S04]  /*7110*/  DEPBAR.LE SB0, 0x0 ;  /* 0x000080000000791a */ /* 0x000fe80000000000 */
[C---:B--2---:R-:W-:Y:S01]  /*7120*/  IMAD.IADD R8, R0.reuse, 0x1, R15 ;  /* 0x0000000100087824 */ /* 0x044fe200078e020f */
[C---:B------:R-:W-:Y:S01]  /*7130*/  IADD3 R3, R0.reuse, R16, RZ ;  /* 0x0000001000037210 */ /* 0x040fe20007ffe0ff */
[C---:B------:R-:W-:Y:S01]  /*7140*/  IMAD.IADD R2, R0.reuse, 0x1, R14 ;  /* 0x0000000100027824 */ /* 0x040fe200078e020e */
[----:B------:R-:W-:Y:S01]  /*7150*/  BAR.SYNC.DEFER_BLOCKING 0x0 ;  /* 0x0000000000007b1d */ /* 0x000fe20000010000 */
[----:B------:R-:W-:Y:S01]  /*7160*/  IMAD.IADD R0, R0, 0x1, R13 ;  /* 0x0000000100007824 */ /* 0x000fe200078e020d */
[C---:B------:R-:W-:Y:S02]  /*7170*/  ISETP.GT.AND P1, PT, R8.reuse, RZ, PT ;  /* 0x000000ff0800720c */ /* 0x040fe40003f24270 */
[----:B------:R-:W-:Y:S02]  /*7180*/  ISETP.GT.AND P0, PT, R8, 0x1, PT ;  /* 0x000000010800780c */ /* 0x000fe40003f04270 */
[----:B------:R-:W-:Y:S02]  /*7190*/  FSEL R11, R230, -INF , P1 ;  /* 0xff800000e60b7808 */ /* 0x000fe40000800000 */
[----:B------:R-:W-:Y:S02]  /*71a0*/  ISETP.GT.AND P1, PT, R3, RZ, PT ;  /* 0x000000ff0300720c */ /* 0x000fe40003f24270 */
[----:B------:R-:W-:Y:S02]  /*71b0*/  FSEL R14, R229, -INF , P0 ;  /* 0xff800000e50e7808 */ /* 0x000fe40000000000 */
[----:B----4-:R-:W-:Y:S02]  /*71c0*/  FSEL R19, R227, -INF , P1 ;  /* 0xff800000e3137808 */ /* 0x010fe40000800000 */
[----:B------:R-:W-:Y:S02]  /*71d0*/  ISETP.GT.AND P1, PT, R2, RZ, PT ;  /* 0x000000ff0200720c */ /* 0x000fe40003f24270 */
[----:B------:R-:W-:Y:S02]  /*71e0*/  ISETP.GT.AND P0, PT, R3, 0x1, PT ;  /* 0x000000010300780c */ /* 0x000fe40003f04270 */
[----:B------:R-:W-:Y:S02]  /*71f0*/  FSEL R21, R207, -INF , P1 ;  /* 0xff800000cf157808 */ /* 0x000fe40000800000 */
[----:B------:R-:W-:Y:S02]  /*7200*/  FSEL R18, R228, -INF , P0 ;  /* 0xff800000e4127808 */ /* 0x000fe40000000000 */
[----:B------:R-:W-:Y:S02]  /*7210*/  ISETP.GT.AND P0, PT, R2, 0x1, PT ;  /* 0x000000010200780c */ /* 0x000fe40003f04270 */
[----:B------:R-:W-:Y:S01]  /*7220*/  ISETP.GT.AND P1, PT, R0, RZ, PT ;  /* 0x000000ff0000720c */ /* 0x000fe20003f24270 */
[----:B------:R-:W-:Y:S01]  /*7230*/  @!PT LDS RZ, [RZ] ;  /* 0x00000000fffff984 */ /* 0x000fe20000000800 */
[----:B------:R-:W-:Y:S01]  /*7240*/  @!PT LDS RZ, [RZ] ;  /* 0x00000000fffff984 */ /* 0x000fe20000000800 */
[----:B------:R-:W-:Y:S01]  /*7250*/  @!PT LDS RZ, [RZ] ;  /* 0x00000000fffff984 */ /* 0x000fe20000000800 */
[----:B------:R2:W-:Y:S01]  /*7260*/  @P3 LDGSTS.E.BYPASS.LTC128B.128 [R226+0x3100], [R34.64], !P6 ;  /* 0x0310000022e23fae */ /* 0x0005e2000f101d46 */
[----:B------:R-:W-:Y:S02]  /*7270*/  FSEL R20, R206, -INF , P0 ;  /* 0xff800000ce147808 */ /* 0x000fe40000000000 */
[----:B------:R-:W-:Y:S02]  /*7280*/  ISETP.GT.AND P0, PT, R0, 0x1, PT ;  /* 0x000000010000780c */ /* 0x000fe40003f04270 */
[----:B------:R-:W-:Y:S01]  /*7290*/  FSEL R25, R205, -INF , P1 ;  /* 0xff800000cd197808 */ /* 0x000fe20000800000 */
[-C--:B-1----:R-:W-:Y:S02]  /*72a0*/  HMMA.16816.F32 R52, R176, R4.reuse, R52 ;  /* 0x00000004b034723c */ /* 0x082fe40000001834 */
[----:B------:R1:W-:Y:S03]  /*72b0*/  @P3 LDGSTS.E.BYPASS.LTC128B.128 [R226+0x4100], [R32.64], !P5 ;  /* 0x0410000020e23fae */ /* 0x0003e6000e901d46 */
[----:B------:R-:W-:Y:S02]  /*72c0*/  ISETP.GT.AND P1, PT, R2, 0x8, PT ;  /* 0x000000080200780c */ /* 0x000fe40003f24270 */
[----:B------:R-:W-:Y:S01]  /*72d0*/  FSEL R27, R201, -INF , P0 ;  /* 0xff800000c91b7808 */ /* 0x000fe20000000000 */
[C---:B------:R-:W-:Y:S02]  /*72e0*/  HMMA.16816.F32 R56, R180.reuse, R4, R56 ;  /* 0x00000004b438723c */ /* 0x040fe40000001838 */
[----:B------:R3:W-:Y:S02]  /*72f0*/  @P3 LDGSTS.E.BYPASS.LTC128B.128 [R226+0x5100], [R30.64], !P4 ;  /* 0x051000001ee23fae */ /* 0x0007e4000e101d46 */
[----:B-----5:R-:W-:Y:S02]  /*7300*/  FSEL R22, R110, -INF , P1 ;  /* 0xff8000006e167808 */ /* 0x020fe40000800000 */
[----:B------:R-:W-:Y:S02]  /*7310*/  ISETP.GT.AND P0, PT, R2, 0x9, PT ;  /* 0x000000090200780c */ /* 0x000fe40003f04270 */
[----:B------:R-:W-:Y:S01]  /*7320*/  ISETP.GT.AND P1, PT, R0, 0x8, PT ;  /* 0x000000080000780c */ /* 0x000fe20003f24270 */
[-C--:B------:R-:W-:Y:S01]  /*7330*/  HMMA.16816.F32 R60, R180, R6.reuse, R60 ;  /* 0x00000006b43c723c */ /* 0x080fe2000000183c */
[----:B------:R4:W-:Y:S02]  /*7340*/  @P3 LDGSTS.E.BYPASS.LTC128B.128 [R226+0x3900], [R28.64], !P6 ;  /* 0x039000001ce23fae */ /* 0x0009e4000f101d46 */
[----:B------:R-:W-:Y:S02]  /*7350*/  FSEL R23, R109, -INF , P0 ;  /* 0xff8000006d177808 */ /* 0x000fe40000000000 */
[----:B------:R-:W-:Y:S02]  /*7360*/  FSEL R26, R108, -INF , P1 ;  /* 0xff8000006c1a7808 */ /* 0x000fe40000800000 */
[----:B------:R-:W-:Y:S01]  /*7370*/  ISETP.GT.AND P0, PT, R0, 0x9, PT ;  /* 0x000000090000780c */ /* 0x000fe20003f04270 */
[----:B------:R-:W-:Y:S04]  /*7380*/  HMMA.16816.F32 R64, R176, R6, R64 ;  /* 0x00000006b040723c */ /* 0x000fe80000001840 */
[----:B------:R-:W-:Y:S01]  /*7390*/  ISETP.GT.AND P1, PT, R8, 0x8, PT ;  /* 0x000000080800780c */ /* 0x000fe20003f24270 */
[----:B------:R-:W-:Y:S01]  /*73a0*/  FMUL.FTZ R5, R53, c[0x0][0x320] ;  /* 0x0000c80035057a20 */ /* 0x000fe20000410000 */
[----:B------:R-:W-:Y:S01]  /*73b0*/  FSEL R24, R184, -INF , P0 ;  /* 0xff800000b8187808 */ /* 0x000fe20000000000 */
[----:B------:R-:W-:Y:S01]  /*73c0*/  FMUL.FTZ R52, R52, c[0x0][0x320] ;  /* 0x0000c80034347a20 */ /* 0x000fe20000410000 */
[----:B------:R-:W-:Y:S01]  /*73d0*/  FSEL R13, R199, -INF , P1 ;  /* 0xff800000c70d7808 */ /* 0x000fe20000800000 */
[----:B------:R-:W-:Y:S01]  /*73e0*/  FMUL.FTZ R38, R54, c[0x0][0x320] ;  /* 0x0000c80036267a20 */ /* 0x000fe20000410000 */
[----:B------:R-:W-:Y:S01]  /*73f0*/  ISETP.GT.AND P1, PT, R3, 0x8, PT ;  /* 0x000000080300780c */ /* 0x000fe20003f24270 */
[----:B------:R-:W-:Y:S01]  /*7400*/  MUFU.TANH R5, R5 ;  /* 0x0000000500057308 */ /* 0x000fe20000002400 */
[----:B------:R-:W-:Y:S01]  /*7410*/  ISETP.GT.AND P0, PT, R8, 0x9, PT ;  /* 0x000000090800780c */ /* 0x000fe20003f04270 */
[----:B------:R-:W-:Y:S01]  /*7420*/  FMUL.FTZ R37, R55, c[0x0][0x320] ;  /* 0x0000c80037257a20 */ /* 0x000fe20000410000 */
[----:B------:R-:W-:Y:S01]  /*7430*/  FSEL R16, R111, -INF , P1 ;  /* 0xff8000006f107808 */ /* 0x000fe20000800000 */
[----:B------:R-:W-:Y:S01]  /*7440*/  FMUL.FTZ R59, R59, c[0x0][0x320] ;  /* 0x0000c8003b3b7a20 */ /* 0x000fe20000410000 */
[----:B------:R-:W-:Y:S01]  /*7450*/  FSEL R15, R198, -INF , P0 ;  /* 0xff800000c60f7808 */ /* 0x000fe20000000000 */
[----:B------:R-:W-:Y:S01]  /*7460*/  FMUL.FTZ R56, R56, c[0x0][0x320] ;  /* 0x0000c80038387a20 */ /* 0x000fe20000410000 */
[----:B------:R-:W-:Y:S01]  /*7470*/  ISETP.GT.AND P0, PT, R3, 0x9, PT ;  /* 0x000000090300780c */ /* 0x000fe20003f04270 */
[----:B------:R-:W-:Y:S01]  /*7480*/  FMUL.FTZ R63, R63, c[0x0][0x320] ;  /* 0x0000c8003f3f7a20 */ /* 0x000fe20000410000 */
[----:B------:R-:W-:Y:S01]  /*7490*/  ISETP.GT.AND P1, PT, R8, 0x10, PT ;  /* 0x000000100800780c */ /* 0x000fe20003f24270 */
[----:B------:R-:W5:Y:S01]  /*74a0*/  MUFU.TANH R52, R52 ;  /* 0x0000003400347308 */ /* 0x000f620000002400 */
[----:B------:R-:W-:Y:S01]  /*74b0*/  FSEL R17, R17, -INF , P0 ;  /* 0xff80000011117808 */ /* 0x000fe20000000000 */
[----:B------:R-:W-:Y:S01]  /*74c0*/  FMUL.FTZ R57, R57, c[0x0][0x320] ;  /* 0x0000c80039397a20 */ /* 0x000fe20000410000 */
[----:B------:R-:W-:Y:S01]  /*74d0*/  FSEL R40, R103, -INF , P1 ;  /* 0xff80000067287808 */ /* 0x000fe20000800000 */
[----:B------:R-:W-:Y:S01]  /*74e0*/  FMUL.FTZ R64, R64, c[0x0][0x320] ;  /* 0x0000c80040407a20 */ /* 0x000fe20000410000 */
[----:B------:R-:W-:Y:S01]  /*74f0*/  ISETP.GT.AND P1, PT, R3, 0x10, PT ;  /* 0x000000100300780c */ /* 0x000fe20003f24270 */
[----:B------:R-:W-:Y:S01]  /*7500*/  FMUL.FTZ R65, R65, c[0x0][0x320] ;  /* 0x0000c80041417a20 */ /* 0x000fe20000410000 */
[----:B------:R-:W-:Y:S01]  /*7510*/  ISETP.GT.AND P0, PT, R8, 0x11, PT ;  /* 0x000000110800780c */ /* 0x000fe20003f04270 */
[----:B------:R-:W-:Y:S01]  /*7520*/  FMUL.FTZ R7, R67, c[0x0][0x320] ;  /* 0x0000c80043077a20 */ /* 0x000fe20000410000 */
[----:B------:R-:W-:Y:S01]  /*7530*/  FSEL R44, R105, -INF , P1 ;  /* 0xff800000692c7808 */ /* 0x000fe20000800000 */
[----:B------:R-:W-:Y:S01]  /*7540*/  MUFU.TANH R108, R63 ;  /* 0x0000003f006c7308 */ /* 0x000fe20000002400 */
[----:B------:R-:W-:Y:S01]  /*7550*/  FSEL R41, R102, -INF , P0 ;  /* 0xff80000066297808 */ /* 0x000fe20000000000 */
[----:B------:R-:W-:Y:S01]  /*7560*/  FMUL.FTZ R61, R61, c[0x0][0x320] ;  /* 0x0000c8003d3d7a20 */ /* 0x000fe20000410000 */
[----:B------:R-:W-:Y:S01]  /*7570*/  ISETP.GT.AND P0, PT, R3, 0x11, PT ;  /* 0x000000110300780c */ /* 0x000fe20003f04270 */
[----:B------:R-:W-:Y:S01]  /*7580*/  FMUL.FTZ R60, R60, c[0x0][0x320] ;  /* 0x0000c8003c3c7a20 */ /* 0x000fe20000410000 */
[----:B------:R-:W-:Y:S01]  /*7590*/  ISETP.GT.AND P1, PT, R2, 0x10, PT ;  /* 0x000000100200780c */ /* 0x000fe20003f24270 */
[----:B------:R-:W-:Y:S01]  /*75a0*/  FMUL.FTZ R58, R58, c[0x0][0x320] ;  /* 0x0000c8003a3a7a20 */ /* 0x000fe20000410000 */
[----:B------:R-:W-:Y:S01]  /*75b0*/  FSEL R45, R104, -INF , P0 ;  /* 0xff800000682d7808 */ /* 0x000fe20000000000 */
[----:B------:R-:W-:Y:S01]  /*75c0*/  FMUL.FTZ R62, R62, c[0x0][0x320] ;  /* 0x0000c8003e3e7a20 */ /* 0x000fe20000410000 */
[----:B------:R-:W-:Y:S01]  /*75d0*/  FSEL R190, R190, -INF , P1 ;  /* 0xff800000bebe7808 */ /* 0x000fe20000800000 */
[----:B------:R-:W-:Y:S01]  /*75e0*/  MUFU.TANH R64, R64 ;  /* 0x0000004000407308 */ /* 0x000fe20000002400 */
[----:B------:R-:W-:Y:S02]  /*75f0*/  ISETP.GT.AND P1, PT, R0, 0x10, PT ;  /* 0x000000100000780c */ /* 0x000fe40003f24270 */
[----:B------:R-:W-:Y:S02]  /*7600*/  ISETP.GT.AND P0, PT, R2, 0x11, PT ;  /* 0x000000110200780c */ /* 0x000fe40003f04270 */
[----:B------:R-:W-:Y:S02]  /*7610*/  FMNMX.FTZ R105, R11, R100, !PT ;  /* 0x000000640b697209 */ /* 0x000fe40007810000 */
[----:B------:R-:W-:Y:S02]  /*7620*/  FSEL R192, R192, -INF , P1 ;  /* 0xff800000c0c07808 */ /* 0x000fe40000800000 */
[----:B------:R-:W-:Y:S01]  /*7630*/  FSEL R189, R189, -INF , P0 ;  /* 0xff800000bdbd7808 */ /* 0x000fe20000000000 */
[----:B------:R-:W-:Y:S01]  /*7640*/  MUFU.TANH R7, R7 ;  /* 0x0000000700077308 */ /* 0x000fe20000002400 */
[----:B------:R-:W-:Y:S02]  /*7650*/  ISETP.GT.AND P1, PT, R2, 0x18, PT ;  /* 0x000000180200780c */ /* 0x000fe40003f24270 */
[----:B------:R-:W-:Y:S02]  /*7660*/  ISETP.GT.AND P0, PT, R0, 0x11, PT ;  /* 0x000000110000780c */ /* 0x000fe40003f04270 */
[----:B------:R-:W-:Y:S02]  /*7670*/  FMNMX.FTZ R105, R14, R105, !PT ;  /* 0x000000690e697209 */ /* 0x000fe40007810000 */
[----:B------:R-:W-:Y:S02]  /*7680*/  FSEL R191, R191, -INF , P0 ;  /* 0xff800000bfbf7808 */ /* 0x000fe40000000000 */
[----:B------:R-:W-:Y:S01]  /*7690*/  ISETP.GT.AND P0, PT, R2, 0x19, PT ;  /* 0x000000190200780c */ /* 0x000fe20003f04270 */
[----:B------:R-:W1:Y:S01]  /*76a0*/  MUFU.TANH R65, R65 ;  /* 0x0000004100417308 */ /* 0x000e620000002400 */
[----:B------:R-:W-:Y:S02]  /*76b0*/  FSEL R193, R193, -INF , P1 ;  /* 0xff800000c1c17808 */ /* 0x000fe40000800000 */
        /* <DEDUP_REMOVED lines=14> */
[----:B------:R-:W-:Y:S02]  /*77a0*/  FMNMX.FTZ R105, R40, R105, !PT ;  /* 0x0000006928697209 */ /* 0x000fe40007810000 */
[----:B------:R-:W-:Y:S01]  /*77b0*/  FSEL R186, R186, -INF , P0 ;  /* 0xff800000baba7808 */ /* 0x000fe20000000000 */
[----:B------:R-:W-:Y:S01]  /*77c0*/  MUFU.TANH R56, R56 ;  /* 0x0000003800387308 */ /* 0x000fe20000002400 */
[----:B------:R-:W-:Y:S02]  /*77d0*/  ISETP.GT.AND P0, PT, R3, 0x19, PT ;  /* 0x000000190300780c */ /* 0x000fe40003f04270 */
[----:B------:R-:W-:Y:S02]  /*77e0*/  FSEL R187, R187, -INF , P1 ;  /* 0xff800000bbbb7808 */ /* 0x000fe40000800000 */
[----:B------:R-:W-:Y:S02]  /*77f0*/  ISETP.GT.AND P1, PT, R8, 0x20, PT ;  /* 0x000000200800780c */ /* 0x000fe40003f24270 */
[----:B------:R-:W-:Y:S02]  /*7800*/  FMNMX.FTZ R4, R18, R4, !PT ;  /* 0x0000000412047209 */ /* 0x000fe40007810000 */
[----:B------:R-:W-:Y:S01]  /*7810*/  FMNMX.FTZ R105, R41, R105, !PT ;  /* 0x0000006929697209 */ /* 0x000fe20007810000 */
[----:B------:R-:W-:Y:S01]  /*7820*/  MUFU.TANH R57, R57 ;  /* 0x0000003900397308 */ /* 0x000fe20000002400 */
[----:B------:R-:W-:Y:S02]  /*7830*/  FSEL R188, R188, -INF , P0 ;  /* 0xff800000bcbc7808 */ /* 0x000fe40000000000 */
[----:B------:R-:W-:Y:S02]  /*7840*/  FSEL R197, R197, -INF , P1 ;  /* 0xff800000c5c57808 */ /* 0x000fe40000800000 */
[----:B------:R-:W-:Y:S02]  /*7850*/  ISETP.GT.AND P1, PT, R3, 0x20, PT ;  /* 0x000000200300780c */ /* 0x000fe40003f24270 */
[----:B------:R-:W-:Y:S02]  /*7860*/  ISETP.GT.AND P0, PT, R8, 0x21, PT ;  /* 0x000000210800780c */ /* 0x000fe40003f04270 */
[----:B------:R-:W-:Y:S01]  /*7870*/  FMNMX.FTZ R4, R16, R4, !PT ;  /* 0x0000000410047209 */ /* 0x000fe20007810000 */
[----:B------:R-:W-:Y:S01]  /*7880*/  MUFU.TANH R61, R61 ;  /* 0x0000003d003d7308 */ /* 0x000fe20000002400 */
[----:B------:R-:W-:Y:S02]  /*7890*/  FMNMX.FTZ R105, R185, R105, !PT ;  /* 0x00000069b9697209 */ /* 0x000fe40007810000 */
[----:B------:R-:W-:Y:S02]  /*78a0*/  FSEL R200, R200, -INF , P0 ;  /* 0xff800000c8c87808 */ /* 0x000fe40000000000 */
[----:B------:R-:W-:Y:S02]  /*78b0*/  ISETP.GT.AND P0, PT, R3, 0x21, PT ;  /* 0x000000210300780c */ /* 0x000fe40003f04270 */
[----:B------:R-:W-:Y:S02]  /*78c0*/  FSEL R202, R202, -INF , P1 ;  /* 0xff800000caca7808 */ /* 0x000fe40000800000 */
[----:B------:R-:W-:Y:S01]  /*78d0*/  ISETP.GT.AND P1, PT, R2, 0x20, PT ;  /* 0x000000200200780c */ /* 0x000fe20003f24270 */
[----:B------:R-:W-:Y:S01]  /*78e0*/  MUFU.TANH R60, R60 ;  /* 0x0000003c003c7308 */ /* 0x000fe20000002400 */
[----:B------:R-:W-:Y:S02]  /*78f0*/  FMNMX.FTZ R4, R17, R4, !PT ;  /* 0x0000000411047209 */ /* 0x000fe40007810000 */
[----:B------:R-:W-:Y:S02]  /*7900*/  FMNMX.FTZ R105, R186, R105, !PT ;  /* 0x00000069ba697209 */ /* 0x000fe40007810000 */
[----:B------:R-:W-:Y:S02]  /*7910*/  FSEL R231, R39, -INF , P1 ;  /* 0xff80000027e77808 */ /* 0x000fe40000800000 */
[----:B------:R-:W-:Y:S02]  /*7920*/  FSEL R203, R203, -INF , P0 ;  /* 0xff800000cbcb7808 */ /* 0x000fe40000000000 */
[C---:B------:R-:W-:Y:S01]  /*7930*/  ISETP.GT.AND P0, PT, R8.reuse, 0x28, PT ;  /* 0x000000280800780c */ /* 0x040fe20003f04270 */
[----:B------:R-:W-:Y:S01]  /*7940*/  MUFU.TANH R58, R58 ;  /* 0x0000003a003a7308 */ /* 0x000fe20000002400 */
[----:B------:R-:W-:Y:S02]  /*7950*/  ISETP.GT.AND P1, PT, R8, 0x29, PT ;  /* 0x000000290800780c */ /* 0x000fe40003f24270 */
[----:B------:R-:W-:Y:S02]  /*7960*/  FMNMX.FTZ R4, R44, R4, !PT ;  /* 0x000000042c047209 */ /* 0x000fe40007810000 */
[----:B------:R-:W-:Y:S02]  /*7970*/  FMNMX.FTZ R105, R197, R105, !PT ;  /* 0x00000069c5697209 */ /* 0x000fe40007810000 */
[----:B------:R-:W-:Y:S02]  /*7980*/  FSEL R205, R48, -INF , P0 ;  /* 0xff80000030cd7808 */ /* 0x000fe40000000000 */
[C---:B------:R-:W-:Y:S01]  /*7990*/  ISETP.GT.AND P0, PT, R8.reuse, 0x30, PT ;  /* 0x000000300800780c */ /* 0x040fe20003f04270 */
[----:B------:R-:W-:Y:S01]  /*79a0*/  MUFU.TANH R62, R62 ;  /* 0x0000003e003e7308 */ /* 0x000fe20000002400 */
[----:B------:R-:W-:Y:S02]  /*79b0*/  FSEL R206, R49, -INF , P1 ;  /* 0xff80000031ce7808 */ /* 0x000fe40000800000 */
[----:B------:R-:W-:Y:S02]  /*79c0*/  ISETP.GT.AND P1, PT, R8, 0x31, PT ;  /* 0x000000310800780c */ /* 0x000fe40003f24270 */
[----:B------:R-:W-:Y:S02]  /*79d0*/  FMNMX.FTZ R4, R45, R4, !PT ;  /* 0x000000042d047209 */ /* 0x000fe40007810000 */
[----:B------:R-:W-:Y:S02]  /*79e0*/  FMNMX.FTZ R105, R200, R105, !PT ;  /* 0x00000069c8697209 */ /* 0x000fe40007810000 */
[----:B-----5:R-:W-:Y:S02]  /*79f0*/  FSEL R228, R52, -INF , P0 ;  /* 0xff80000034e47808 */ /* 0x020fe40000000000 */
[----:B------:R-:W-:Y:S02]  /*7a00*/  FSEL R227, R5, -INF , P1 ;  /* 0xff80000005e37808 */ /* 0x000fe40000800000 */
[C---:B------:R-:W-:Y:S02]  /*7a10*/  ISETP.GT.AND P1, PT, R8.reuse, 0x39, PT ;  /* 0x000000390800780c */ /* 0x040fe40003f24270 */
[----:B------:R-:W-:Y:S01]  /*7a20*/  ISETP.GT.AND P0, PT, R8, 0x38, PT ;  /* 0x000000380800780c */ /* 0x000fe20003f04270 */
[----:B------:R-:W-:Y:S01]  /*7a30*/  FMUL.FTZ R8, R66, c[0x0][0x320] ;  /* 0x0000c80042087a20 */ /* 0x000fe20000410000 */
[----:B------:R-:W-:Y:S02]  /*7a40*/  FMNMX.FTZ R105, R205, R105, !PT ;  /* 0x00000069cd697209 */ /* 0x000fe40007810000 */
[----:B------:R-:W-:Y:S02]  /*7a50*/  FMNMX.FTZ R4, R187, R4, !PT ;  /* 0x00000004bb047209 */ /* 0x000fe40007810000 */
[----:B-1----:R-:W-:Y:S01]  /*7a60*/  FSEL R236, R65, -INF , P1 ;  /* 0xff80000041ec7808 */ /* 0x002fe20000800000 */
[----:B------:R-:W1:Y:S01]  /*7a70*/  MUFU.TANH R8, R8 ;  /* 0x0000000800087308 */ /* 0x000e620000002400 */
[----:B------:R-:W-:Y:S02]  /*7a80*/  FSEL R230, R64, -INF , P0 ;  /* 0xff80000040e67808 */ /* 0x000fe40000000000 */
[----:B------:R-:W-:Y:S02]  /*7a90*/  ISETP.GT.AND P0, PT, R2, 0x21, PT ;  /* 0x000000210200780c */ /* 0x000fe40003f04270 */
[----:B------:R-:W-:Y:S02]  /*7aa0*/  FMNMX.FTZ R105, R206, R105, !PT ;  /* 0x00000069ce697209 */ /* 0x000fe40007810000 */
[----:B------:R-:W-:Y:S02]  /*7ab0*/  ISETP.GT.AND P1, PT, R0, 0x20, PT ;  /* 0x000000200000780c */ /* 0x000fe40003f24270 */
[----:B------:R-:W-:Y:S02]  /*7ac0*/  FMNMX.FTZ R4, R188, R4, !PT ;  /* 0x00000004bc047209 */ /* 0x000fe40007810000 */
[----:B------:R-:W-:Y:S02]  /*7ad0*/  FSEL R248, R42, -INF , P1 ;  /* 0xff8000002af87808 */ /* 0x000fe40000800000 */
[----:B------:R-:W-:Y:S02]  /*7ae0*/  ISETP.GT.AND P1, PT, R3, 0x28, PT ;  /* 0x000000280300780c */ /* 0x000fe40003f24270 */
[----:B------:R-:W-:Y:S02]  /*7af0*/  FSEL R247, R247, -INF , P0 ;  /* 0xff800000f7f77808 */ /* 0x000fe40000000000 */
[----:B------:R-:W-:Y:S02]  /*7b00*/  FMNMX.FTZ R105, R228, R105, !PT ;  /* 0x00000069e4697209 */ /* 0x000fe40007810000 */
[----:B------:R-:W-:Y:S02]  /*7b10*/  ISETP.GT.AND P0, PT, R0, 0x21, PT ;  /* 0x000000210000780c */ /* 0x000fe40003f04270 */
[----:B------:R-:W-:Y:S02]  /*7b20*/  FMNMX.FTZ R4, R202, R4, !PT ;  /* 0x00000004ca047209 */ /* 0x000fe40007810000 */
[----:B------:R-:W-:Y:S02]  /*7b30*/  FSEL R250, R43, -INF , P0 ;  /* 0xff8000002bfa7808 */ /* 0x000fe40000000000 */
[----:B------:R-:W-:Y:S02]  /*7b40*/  ISETP.GT.AND P0, PT, R3, 0x29, PT ;  /* 0x000000290300780c */ /* 0x000fe40003f04270 */
[----:B------:R-:W-:Y:S02]  /*7b50*/  FSEL R199, R50, -INF , P1 ;  /* 0xff80000032c77808 */ /* 0x000fe40000800000 */
[----:B------:R-:W-:Y:S02]  /*7b60*/  FMNMX.FTZ R4, R203, R4, !PT ;  /* 0x00000004cb047209 */ /* 0x000fe40007810000 */
[----:B------:R-:W-:Y:S02]  /*7b70*/  FMNMX.FTZ R105, R227, R105, !PT ;  /* 0x00000069e3697209 */ /* 0x000fe40007810000 */
[----:B------:R-:W-:Y:S02]  /*7b80*/  ISETP.GT.AND P1, PT, R3, 0x30, PT ;  /* 0x000000300300780c */ /* 0x000fe40003f24270 */
[----:B------:R-:W-:Y:S02]  /*7b90*/  FMNMX.FTZ R4, R199, R4, !PT ;  /* 0x00000004c7047209 */ /* 0x000fe40007810000 */
[----:B------:R-:W-:Y:S02]  /*7ba0*/  FSEL R201, R51, -INF , P0 ;  /* 0xff80000033c97808 */ /* 0x000fe40000000000 */
[----:B------:R-:W-:Y:S02]  /*7bb0*/  ISETP.GT.AND P0, PT, R3, 0x31, PT ;  /* 0x000000310300780c */ /* 0x000fe40003f04270 */
[----:B------:R-:W-:Y:S02]  /*7bc0*/  FMNMX.FTZ R105, R230, R105, !PT ;  /* 0x00000069e6697209 */ /* 0x000fe40007810000 */
[----:B------:R-:W-:Y:S02]  /*7bd0*/  FSEL R229, R38, -INF , P1 ;  /* 0xff80000026e57808 */ /* 0x000fe40000800000 */
[----:B------:R-:W-:Y:S02]  /*7be0*/  FSEL R232, R37, -INF , P0 ;  /* 0xff80000025e87808 */ /* 0x000fe40000000000 */
[C---:B------:R-:W-:Y:S02]  /*7bf0*/  ISETP.GT.AND P1, PT, R3.reuse, 0x38, PT ;  /* 0x000000380300780c */ /* 0x040fe40003f24270 */
[----:B------:R-:W-:Y:S02]  /*7c00*/  ISETP.GT.AND P0, PT, R3, 0x39, PT ;  /* 0x000000390300780c */ /* 0x000fe40003f04270 */
[----:B------:R-:W-:Y:S02]  /*7c10*/  FMNMX.FTZ R3, R201, R4, !PT ;  /* 0x00000004c9037209 */ /* 0x000fe40007810000 */
[----:B------:R-:W-:Y:S02]  /*7c20*/  FMNMX.FTZ R105, R236, R105, !PT ;  /* 0x00000069ec697209 */ /* 0x000fe40007810000 */
[----:B------:R-:W-:Y:S02]  /*7c30*/  FMNMX.FTZ R3, R229, R3, !PT ;  /* 0x00000003e5037209 */ /* 0x000fe40007810000 */
[----:B-1----:R-:W-:Y:S01]  /*7c40*/  FSEL R249, R8, -INF , P1 ;  /* 0xff80000008f97808 */ /* 0x002fe20000800000 */
[----:B------:R-:W1:Y:S01]  /*7c50*/  SHFL.BFLY PT, R6, R105, 0x2, 0x1f ;  /* 0x0c401f0069067f89 */ /* 0x000e6200000e0000 */
[----:B------:R-:W-:Y:S02]  /*7c60*/  FMNMX.FTZ R3, R232, R3, !PT ;  /* 0x00000003e8037209 */ /* 0x000fe40007810000 */
[----:B------:R-:W-:Y:S02]  /*7c70*/  FMNMX.FTZ R5, R21, R106, !PT ;  /* 0x0000006a15057209 */ /* 0x000fe40007810000 */
[----:B------:R-:W-:Y:S02]  /*7c80*/  FSEL R239, R7, -INF , P0 ;  /* 0xff80000007ef7808 */ /* 0x000fe40000000000 */
[----:B------:R-:W-:Y:S01]  /*7c90*/  FMNMX.FTZ R3, R249, R3, !PT ;  /* 0x00000003f9037209 */ /* 0x000fe20007810000 */
[----:B------:R-:W5:Y:S01]  /*7ca0*/  MUFU.TANH R7, R59 ;  /* 0x0000003b00077308 */ /* 0x000f620000002400 */
[----:B------:R-:W-:Y:S02]  /*7cb0*/  FMNMX.FTZ R5, R20, R5, !PT ;  /* 0x0000000514057209 */ /* 0x000fe40007810000 */
[----:B------:R-:W-:Y:S02]  /*7cc0*/  FMNMX.FTZ R3, R239, R3, !PT ;  /* 0x00000003ef037209 */ /* 0x000fe40007810000 */
[----:B------:R-:W-:Y:S02]  /*7cd0*/  FMNMX.FTZ R5, R22, R5, !PT ;  /* 0x0000000516057209 */ /* 0x000fe40007810000 */
[----:B------:R-:W-:Y:S01]  /*7ce0*/  ISETP.GT.AND P1, PT, R2, 0x28, PT ;  /* 0x000000280200780c */ /* 0x000fe20003f24270 */
[----:B------:R-:W2:Y:S01]  /*7cf0*/  SHFL.BFLY PT, R104, R3, 0x2, 0x1f ;  /* 0x0c401f0003687f89 */ /* 0x000ea200000e0000 */
[----:B------:R-:W-:Y:S02]  /*7d00*/  FMNMX.FTZ R4, R23, R5, !PT ;  /* 0x0000000517047209 */ /* 0x000fe40007810000 */
[----:B------:R-:W-:Y:S02]  /*7d10*/  FMNMX.FTZ R5, R25, R107, !PT ;  /* 0x0000006b19057209 */ /* 0x000fe40007810000 */
[----:B------:R-:W-:Y:S02]  /*7d20*/  FMNMX.FTZ R4, R190, R4, !PT ;  /* 0x00000004be047209 */ /* 0x000fe40007810000 */
[----:B------:R-:W-:Y:S02]  /*7d30*/  FMNMX.FTZ R5, R27, R5, !PT ;  /* 0x000000051b057209 */ /* 0x000fe40007810000 */
[----:B-1----:R-:W-:Y:S02]  /*7d40*/  FMNMX.FTZ R105, R105, R6, !PT ;  /* 0x0000000669697209 */ /* 0x002fe40007810000 */
[----:B------:R-:W-:Y:S02]  /*7d50*/  FMNMX.FTZ R4, R189, R4, !PT ;  /* 0x00000004bd047209 */ /* 0x000fe40007810000 */
[----:B------:R-:W-:Y:S01]  /*7d60*/  FMNMX.FTZ R5, R26, R5, !PT ;  /* 0x000000051a057209 */ /* 0x000fe20007810000 */
[----:B------:R-:W1:Y:S01]  /*7d70*/  SHFL.BFLY PT, R6, R105, 0x1, 0x1f ;  /* 0x0c201f0069067f89 */ /* 0x000e6200000e0000 */
[----:B------:R-:W-:Y:S02]  /*7d80*/  FMNMX.FTZ R4, R193, R4, !PT ;  /* 0x00000004c1047209 */ /* 0x000fe40007810000 */
[----:B------:R-:W-:Y:S02]  /*7d90*/  FMNMX.FTZ R5, R24, R5, !PT ;  /* 0x0000000518057209 */ /* 0x000fe40007810000 */
[----:B------:R-:W-:Y:S02]  /*7da0*/  FMNMX.FTZ R4, R194, R4, !PT ;  /* 0x00000004c2047209 */ /* 0x000fe40007810000 */
[----:B------:R-:W-:Y:S02]  /*7db0*/  FMNMX.FTZ R5, R192, R5, !PT ;  /* 0x00000005c0057209 */ /* 0x000fe40007810000 */
[----:B------:R-:W-:Y:S02]  /*7dc0*/  ISETP.GT.AND P0, PT, R2, 0x29, PT ;  /* 0x000000290200780c */ /* 0x000fe40003f04270 */
[----:B------:R-:W-:Y:S02]  /*7dd0*/  FSEL R242, R242, -INF , P1 ;  /* 0xff800000f2f27808 */ /* 0x000fe40000800000 */
[----:B------:R-:W-:Y:S02]  /*7de0*/  ISETP.GT.AND P1, PT, R0, 0x28, PT ;  /* 0x000000280000780c */ /* 0x000fe40003f24270 */
[----:B------:R-:W-:Y:S02]  /*7df0*/  FMNMX.FTZ R4, R231, R4, !PT ;  /* 0x00000004e7047209 */ /* 0x000fe40007810000 */
[----:B--2---:R-:W-:Y:S02]  /*7e00*/  FMNMX.FTZ R104, R3, R104, !PT ;  /* 0x0000006803687209 */ /* 0x004fe40007810000 */
[----:B------:R-:W-:Y:S02]  /*7e10*/  FMNMX.FTZ R4, R247, R4, !PT ;  /* 0x00000004f7047209 */ /* 0x000fe40007810000 */
[----:B------:R-:W-:Y:S02]  /*7e20*/  FMNMX.FTZ R3, R191, R5, !PT ;  /* 0x00000005bf037209 */ /* 0x000fe40007810000 */
[----:B------:R-:W-:Y:S01]  /*7e30*/  FSEL R243, R243, -INF , P0 ;  /* 0xff800000f3f37808 */ /* 0x000fe20000000000 */
[----:B------:R-:W2:Y:S01]  /*7e40*/  SHFL.BFLY PT, R5, R104, 0x1, 0x1f ;  /* 0x0c201f0068057f89 */ /* 0x000ea200000e0000 */
[----:B------:R-:W-:Y:S02]  /*7e50*/  ISETP.GT.AND P0, PT, R2, 0x30, PT ;  /* 0x000000300200780c */ /* 0x000fe40003f04270 */
[----:B------:R-:W-:Y:S02]  /*7e60*/  FSEL R245, R46, -INF , P1 ;  /* 0xff8000002ef57808 */ /* 0x000fe40000800000 */
[----:B------:R-:W-:Y:S02]  /*7e70*/  ISETP.GT.AND P1, PT, R2, 0x31, PT ;  /* 0x000000310200780c */ /* 0x000fe40003f24270 */
[----:B------:R-:W-:Y:S02]  /*7e80*/  FSEL R234, R56, -INF , P0 ;  /* 0xff80000038ea7808 */ /* 0x000fe40000000000 */
[----:B------:R-:W-:Y:S02]  /*7e90*/  FSEL R235, R57, -INF , P1 ;  /* 0xff80000039eb7808 */ /* 0x000fe40000800000 */
[C---:B------:R-:W-:Y:S02]  /*7ea0*/  ISETP.GT.AND P0, PT, R2.reuse, 0x38, PT ;  /* 0x000000380200780c */ /* 0x040fe40003f04270 */
[----:B------:R-:W-:Y:S02]  /*7eb0*/  FMNMX.FTZ R3, R195, R3, !PT ;  /* 0x00000003c3037209 */ /* 0x000fe40007810000 */
[----:B------:R-:W-:Y:S02]  /*7ec0*/  ISETP.GT.AND P1, PT, R2, 0x39, PT ;  /* 0x000000390200780c */ /* 0x000fe40003f24270 */
[----:B------:R-:W-:Y:S02]  /*7ed0*/  FMNMX.FTZ R2, R242, R4, !PT ;  /* 0x00000004f2027209 */ /* 0x000fe40007810000 */
        /* <DEDUP_REMOVED lines=8> */
[----:B------:R-:W-:Y:S02]  /*7f60*/  FSEL R241, R60, -INF , P0 ;  /* 0xff8000003cf17808 */ /* 0x000fe40000000000 */
[----:B------:R-:W-:Y:S02]  /*7f70*/  ISETP.GT.AND P0, PT, R0, 0x29, PT ;  /* 0x000000290000780c */ /* 0x000fe40003f04270 */
[----:B------:R-:W-:Y:S02]  /*7f80*/  FMNMX.FTZ R2, R235, R2, !PT ;  /* 0x00000002eb027209 */ /* 0x000fe40007810000 */
[----:B------:R-:W-:Y:S02]  /*7f90*/  FMNMX.FTZ R3, R250, R3, !PT ;  /* 0x00000003fa037209 */ /* 0x000fe40007810000 */
[----:B------:R-:W-:Y:S02]  /*7fa0*/  FSEL R246, R58, -INF , P1 ;  /* 0xff8000003af67808 */ /* 0x000fe40000800000 */
[----:B------:R-:W-:Y:S02]  /*7fb0*/  FSETP.NEU.FTZ.AND P1, PT, R105, -INF , PT ;  /* 0xff8000006900780b */ /* 0x000fe40003f3d000 */
[----:B------:R-:W-:Y:S02]  /*7fc0*/  FSEL R198, R47, -INF , P0 ;  /* 0xff8000002fc67808 */ /* 0x000fe40000000000 */
[C---:B------:R-:W-:Y:S02]  /*7fd0*/  ISETP.GT.AND P0, PT, R0.reuse, 0x31, PT ;  /* 0x000000310000780c */ /* 0x040fe40003f04270 */
[----:B------:R-:W-:Y:S02]  /*7fe0*/  FMNMX.FTZ R2, R241, R2, !PT ;  /* 0x00000002f1027209 */ /* 0x000fe40007810000 */
[----:B------:R-:W-:Y:S02]  /*7ff0*/  FMNMX.FTZ R3, R245, R3, !PT ;  /* 0x00000003f5037209 */ /* 0x000fe40007810000 */
[----:B------:R-:W-:Y:S02]  /*8000*/  FSEL R109, R109, RZ, P1 ;  /* 0x000000ff6d6d7208 */ /* 0x000fe40000800000 */
[----:B-----5:R-:W-:Y:S02]  /*8010*/  FSEL R238, R7, -INF , P0 ;  /* 0xff80000007ee7808 */ /* 0x020fe40000000000 */
[----:B------:R-:W-:Y:S01]  /*8020*/  FMNMX.FTZ R2, R233, R2, !PT ;  /* 0x00000002e9027209 */ /* 0x000fe20007810000 */
[--C-:B------:R-:W-:Y:S01]  /*8030*/  FFMA.FTZ R4, R11, c[0x0][0x2d0], -R109.reuse ;  /* 0x0000b4000b047a23 */ /* 0x100fe2000001086d */
[----:B------:R-:W-:Y:S02]  /*8040*/  ISETP.GT.AND P0, PT, R0, 0x38, PT ;  /* 0x000000380000780c */ /* 0x000fe40003f04270 */
[----:B------:R-:W-:Y:S01]  /*8050*/  FMNMX.FTZ R3, R198, R3, !PT ;  /* 0x00000003c6037209 */ /* 0x000fe20007810000 */
[----:B------:R-:W1:Y:S01]  /*8060*/  SHFL.BFLY PT, R103, R2, 0x2, 0x1f ;  /* 0x0c401f0002677f89 */ /* 0x000e6200000e0000 */
[----:B------:R-:W-:Y:S01]  /*8070*/  FSEL R244, R62, -INF , P0 ;  /* 0xff8000003ef47808 */ /* 0x000fe20000000000 */
[----:B------:R-:W-:Y:S01]  /*8080*/  MUFU.EX2 R237, R4 ;  /* 0x0000000400ed7308 */ /* 0x000fe20000000800 */
[----:B------:R-:W-:Y:S02]  /*8090*/  ISETP.GT.AND P0, PT, R0, 0x39, PT ;  /* 0x000000390000780c */ /* 0x000fe40003f04270 */
[----:B------:R-:W-:Y:S01]  /*80a0*/  FMNMX.FTZ R0, R246, R3, !PT ;  /* 0x00000003f6007209 */ /* 0x000fe20007810000 */
[--C-:B------:R-:W-:Y:S01]  /*80b0*/  FFMA.FTZ R3, R14, c[0x0][0x2d0], -R109.reuse ;  /* 0x0000b4000e037a23 */ /* 0x100fe2000001086d */
[----:B------:R-:W-:Y:S02]  /*80c0*/  FSEL R108, R108, -INF , P0 ;  /* 0xff8000006c6c7808 */ /* 0x000fe40000000000 */
[----:B------:R-:W-:Y:S02]  /*80d0*/  @P3 LEA R6, P0, R10, c[0x0][0x1c8], 0x1 ;  /* 0x000072000a063a11 */ /* 0x000fe400078008ff */
[----:B--2---:R-:W-:Y:S01]  /*80e0*/  FMNMX.FTZ R104, R104, R5, !PT ;  /* 0x0000000568687209 */ /* 0x004fe20007810000 */
[----:B------:R2:W5:Y:S01]  /*80f0*/  MUFU.EX2 R240, R3 ;  /* 0x0000000300f07308 */ /* 0x0005620000000800 */
[----:B------:R-:W-:Y:S02]  /*8100*/  @P3 LEA.HI.X R7, R10, c[0x0][0x1cc], R36, 0x1, P0 ;  /* 0x000073000a073a11 */ /* 0x000fe400000f0c24 */
[----:B------:R-:W-:Y:S01]  /*8110*/  FMNMX.FTZ R0, R238, R0, !PT ;  /* 0x00000000ee007209 */ /* 0x000fe20007810000 */
[----:B------:R-:W-:Y:S02]  /*8120*/  FMUL.FTZ R110, R104, c[0x0][0x2d0] ;  /* 0x0000b400686e7a20 */ /* 0x000fe40000410000 */
[----:B------:R3:W-:Y:S01]  /*8130*/  @P3 LDGSTS.E.BYPASS.LTC128B.128 [R226+0x4900], [R6.64], !P5 ;  /* 0x0490000006e23fae */ /* 0x0007e2000e901d46 */
[----:B------:R-:W-:Y:S04]  /*8140*/  FMNMX.FTZ R0, R244, R0, !PT ;  /* 0x00000000f4007209 */ /* 0x000fe80007810000 */
[----:B------:R-:W-:Y:S02]  /*8150*/  FMNMX.FTZ R0, R108, R0, !PT ;  /* 0x000000006c007209 */ /* 0x000fe40007810000 */
[----:B-1----:R-:W-:Y:S01]  /*8160*/  FMNMX.FTZ R103, R2, R103, !PT ;  /* 0x0000006702677209 */ /* 0x002fe20007810000 */
[--C-:B------:R-:W-:Y:S04]  /*8170*/  FFMA.FTZ R2, R13, c[0x0][0x2d0], -R109.reuse ;  /* 0x0000b4000d027a23 */ /* 0x100fe8000001086d */
[----:B------:R1:W-:Y:S01]  /*8180*/  MUFU.EX2 R63, R2 ;  /* 0x00000002003f7308 */ /* 0x0003e20000000800 */
[----:B------:R-:W1:Y:S01]  /*8190*/  SHFL.BFLY PT, R8, R103, 0x1, 0x1f ;  /* 0x0c201f0067087f89 */ /* 0x000e6200000e0000 */
[----:B--2---:R-:W-:Y:S02]  /*81a0*/  @P3 IADD3 R3, P0, R9, R252, RZ ;  /* 0x000000fc09033210 */ /* 0x004fe40007f1e0ff */
[----:B-----5:R-:W-:Y:S02]  /*81b0*/  F2FP.PACK_AB R176, R240, R237 ;  /* 0x000000edf0b0723e */ /* 0x020fe400000000ff */
[----:B------:R-:W-:Y:S02]  /*81c0*/  @P3 IADD3.X R12, R12, R251, RZ, P0, !PT ;  /* 0x000000fb0c0c3210 */ /* 0x000fe400007fe4ff */
[C---:B------:R-:W-:Y:S04]  /*81d0*/  @P3 LEA R4, P0, R3.reuse, c[0x0][0x1c8], 0x1 ;  /* 0x0000720003043a11 */ /* 0x040fe800078008ff */
[----:B------:R-:W-:Y:S01]  /*81e0*/  @P3 LEA.HI.X R5, R3, c[0x0][0x1cc], R12, 0x1, P0 ;  /* 0x0000730003053a11 */ /* 0x000fe200000f0c0c */
[----:B------:R-:W-:Y:S01]  /*81f0*/  FFMA.FTZ R3, R15, c[0x0][0x2d0], -R109 ;  /* 0x0000b4000f037a23 */ /* 0x000fe2000001086d */
[----:B------:R-:W-:Y:S03]  /*8200*/  FSETP.NEU.FTZ.AND P0, PT, R104, -INF , PT ;  /* 0xff8000006800780b */ /* 0x000fe60003f1d000 */
[----:B------:R2:W5:Y:S01]  /*8210*/  MUFU.EX2 R56, R3 ;  /* 0x0000000300387308 */ /* 0x0005620000000800 */
[----:B------:R-:W-:Y:S01]  /*8220*/  FSEL R110, R110, RZ, P0 ;  /* 0x000000ff6e6e7208 */ /* 0x000fe20000000000 */
[----:B------:R3:W-:Y:S01]  /*8230*/  @P3 LDGSTS.E.BYPASS.LTC128B.128 [R226+0x5900], [R4.64], !P4 ;  /* 0x0590000004e23fae */ /* 0x0007e2000e101d46 */
[----:B-1----:R-:W-:Y:S03]  /*8240*/  FMNMX.FTZ R103, R103, R8, !PT ;  /* 0x0000000867677209 */ /* 0x002fe60007810000 */
[--C-:B------:R-:W-:Y:S02]  /*8250*/  FFMA.FTZ R8, R17, c[0x0][0x2d0], -R110.reuse ;  /* 0x0000b40011087a23 */ /* 0x100fe4000001086e */
[----:B------:R-:W-:Y:S02]  /*8260*/  FMUL.FTZ R111, R103, c[0x0][0x2d0] ;  /* 0x0000b400676f7a20 */ /* 0x000fe40000410000 */
[----:B------:R-:W1:Y:S01]  /*8270*/  SHFL.BFLY PT, R2, R0, 0x2, 0x1f ;  /* 0x0c401f0000027f89 */ /* 0x000e6200000e0000 */
[----:B------:R-:W-:Y:S07]  /*8280*/  MUFU.EX2 R60, R8 ;  /* 0x00000008003c7308 */ /* 0x000fee0000000800 */
[----:B------:R-:W-:Y:S01]  /*8290*/  LDSM.16.MT88.4 R36, [R210+0x100] ;  /* 0x00010000d224783b */ /* 0x000fe20000004200 */
[--C-:B--2---:R-:W-:Y:S01]  /*82a0*/  FFMA.FTZ R3, R19, c[0x0][0x2d0], -R110.reuse ;  /* 0x0000b40013037a23 */ /* 0x104fe2000001086e */
[----:B-----5:R-:W-:Y:S06]  /*82b0*/  F2FP.PACK_AB R178, R56, R63 ;  /* 0x0000003f38b2723e */ /* 0x020fec00000000ff */
[----:B------:R-:W-:Y:S01]  /*82c0*/  LDSM.16.MT88.4 R52, [R209+0x1100] ;  /* 0x00110000d134783b */ /* 0x000fe20000004200 */
[----:B------:R2:W-:Y:S01]  /*82d0*/  MUFU.EX2 R207, R3 ;  /* 0x0000000300cf7308 */ /* 0x0005e20000000800 */
[----:B-1----:R-:W-:Y:S01]  /*82e0*/  FMNMX.FTZ R0, R0, R2, !PT ;  /* 0x0000000200007209 */ /* 0x002fe20007810000 */
[--C-:B------:R-:W-:Y:S05]  /*82f0*/  FFMA.FTZ R2, R16, c[0x0][0x2d0], -R110.reuse ;  /* 0x0000b40010027a23 */ /* 0x100fea000001086e */
[----:B------:R-:W0:Y:S03]  /*8300*/  LDGDEPBAR ;  /* 0x00000000000079af */ /* 0x000e260000000000 */
[----:B------:R1:W5:Y:S01]  /*8310*/  MUFU.EX2 R64, R2 ;  /* 0x0000000200407308 */ /* 0x0003620000000800 */
[----:B--2---:R-:W-:Y:S09]  /*8320*/  FFMA.FTZ R3, R18, c[0x0][0x2d0], -R110 ;  /* 0x0000b40012037a23 */ /* 0x004ff2000001086e */
[----:B------:R2:W2:Y:S01]  /*8330*/  MUFU.EX2 R59, R3 ;  /* 0x00000003003b7308 */ /* 0x0004a20000000800 */
[----:B-1----:R-:W1:Y:S01]  /*8340*/  SHFL.BFLY PT, R2, R0, 0x1, 0x1f ;  /* 0x0c201f0000027f89 */ /* 0x002e6200000e0000 */
[----:B-----5:R-:W-:Y:S02]  /*8350*/  F2FP.PACK_AB R179, R60, R64 ;  /* 0x000000403cb3723e */ /* 0x020fe400000000ff */
[----:B--2---:R-:W-:Y:S02]  /*8360*/  FSEL R3, R105, RZ, P1 ;  /* 0x000000ff69037208 */ /* 0x004fe40000800000 */
[----:B------:R-:W-:Y:S02]  /*8370*/  FSETP.NEU.FTZ.AND P1, PT, R103, -INF , PT ;  /* 0xff8000006700780b */ /* 0x000fe40003f3d000 */
[----:B------:R-:W-:Y:S02]  /*8380*/  F2FP.PACK_AB R177, R59, R207 ;  /* 0x000000cf3bb1723e */ /* 0x000fe400000000ff */
[----:B------:R-:W-:Y:S02]  /*8390*/  FSEL R111, R111, RZ, P1 ;  /* 0x000000ff6f6f7208 */ /* 0x000fe40000800000 */
[----:B-1----:R-:W-:Y:S02]  /*83a0*/  FMNMX.FTZ R102, R0, R2, !PT ;  /* 0x0000000200667209 */ /* 0x002fe40007810000 */
[----:B------:R-:W-:Y:S01]  /*83b0*/  FSEL R2, R104, RZ, P0 ;  /* 0x000000ff68027208 */ /* 0x000fe20000000000 */
[--C-:B------:R-:W-:Y:S01]  /*83c0*/  FFMA.FTZ R0, R22, c[0x0][0x2d0], -R111.reuse ;  /* 0x0000b40016007a23 */ /* 0x100fe2000001086f */
[C---:B------:R-:W-:Y:S01]  /*83d0*/  FSETP.NEU.FTZ.AND P0, PT, R102.reuse, -INF , PT ;  /* 0xff8000006600780b */ /* 0x040fe20003f1d000 */
[----:B------:R-:W-:Y:S02]  /*83e0*/  FMUL.FTZ R184, R102, c[0x0][0x2d0] ;  /* 0x0000b40066b87a20 */ /* 0x000fe40000410000 */
[----:B------:R1:W-:Y:S01]  /*83f0*/  MUFU.EX2 R65, R0 ;  /* 0x0000000000417308 */ /* 0x0003e20000000800 */
[--C-:B------:R-:W-:Y:S02]  /*8400*/  FFMA.FTZ R8, R21, c[0x0][0x2d0], -R111.reuse ;  /* 0x0000b40015087a23 */ /* 0x100fe4000001086f */
[----:B------:R-:W-:Y:S07]  /*8410*/  FSEL R184, R184, RZ, P0 ;  /* 0x000000ffb8b87208 */ /* 0x000fee0000000000 */
[----:B------:R2:W-:Y:S01]  /*8420*/  MUFU.EX2 R66, R8 ;  /* 0x0000000800427308 */ /* 0x0005e20000000800 */
[--C-:B-1----:R-:W-:Y:S09]  /*8430*/  FFMA.FTZ R0, R23, c[0x0][0x2d0], -R111.reuse ;  /* 0x0000b40017007a23 */ /* 0x102ff2000001086f */
[----:B------:R1:W5:Y:S01]  /*8440*/  MUFU.EX2 R61, R0 ;  /* 0x00000000003d7308 */ /* 0x0003620000000800 */
[----:B--2---:R-:W-:Y:S02]  /*8450*/  FFMA.FTZ R8, R20, c[0x0][0x2d0], -R111 ;  /* 0x0000b40014087a23 */ /* 0x004fe4000001086f */
[----:B------:R-:W2:Y:S07]  /*8460*/  LDSM.16.MT88.4 R20, [R209+0x100] ;  /* 0x00010000d114783b */ /* 0x000eae0000004200 */
[----:B------:R3:W3:Y:S01]  /*8470*/  MUFU.EX2 R57, R8 ;  /* 0x0000000800397308 */ /* 0x0006e20000000800 */
[--C-:B-1----:R-:W-:Y:S01]  /*8480*/  FFMA.FTZ R0, R25, c[0x0][0x2d0], -R184.reuse ;  /* 0x0000b40019007a23 */ /* 0x102fe200000108b8 */
[----:B-----5:R-:W-:Y:S08]  /*8490*/  F2FP.PACK_AB R182, R61, R65 ;  /* 0x000000413db6723e */ /* 0x020ff000000000ff */
[----:B------:R1:W-:Y:S01]  /*84a0*/  MUFU.EX2 R67, R0 ;  /* 0x0000000000437308 */ /* 0x0003e20000000800 */
[--C-:B---3--:R-:W-:Y:S01]  /*84b0*/  FFMA.FTZ R8, R24, c[0x0][0x2d0], -R184.reuse ;  /* 0x0000b40018087a23 */ /* 0x108fe200000108b8 */
[----:B------:R-:W-:Y:S08]  /*84c0*/  F2FP.PACK_AB R180, R57, R66 ;  /* 0x0000004239b4723e */ /* 0x000ff000000000ff */
[----:B------:R-:W-:Y:S01]  /*84d0*/  MUFU.EX2 R62, R8 ;  /* 0x00000008003e7308 */ /* 0x000fe20000000800 */
[--C-:B-1----:R-:W-:Y:S09]  /*84e0*/  FFMA.FTZ R0, R27, c[0x0][0x2d0], -R184.reuse ;  /* 0x0000b4001b007a23 */ /* 0x102ff200000108b8 */
[----:B------:R1:W-:Y:S02]  /*84f0*/  MUFU.EX2 R9, R0 ;  /* 0x0000000000097308 */ /* 0x0003e40000000800 */
[----:B-1----:R-:W-:Y:S08]  /*8500*/  FFMA.FTZ R0, R26, c[0x0][0x2d0], -R184 ;  /* 0x0000b4001a007a23 */ /* 0x002ff000000108b8 */
[----:B------:R1:W3:Y:S02]  /*8510*/  MUFU.EX2 R58, R0 ;  /* 0x00000000003a7308 */ /* 0x0002e40000000800 */
[----:B-1----:R-:W-:Y:S01]  /*8520*/  FADD.FTZ R0, -R3, R100 ;  /* 0x0000006403007221 */ /* 0x002fe20000010100 */
[----:B---3--:R-:W-:Y:S03]  /*8530*/  F2FP.PACK_AB R183, R62, R58 ;  /* 0x0000003a3eb7723e */ /* 0x008fe600000000ff */
[----:B------:R-:W-:Y:S04]  /*8540*/  FMUL.FTZ R0, R0, c[0x0][0x2d0] ;  /* 0x0000b40000007a20 */ /* 0x000fe80000410000 */
[----:B------:R1:W3:Y:S02]  /*8550*/  MUFU.EX2 R100, R0 ;  /* 0x0000000000647308 */ /* 0x0002e40000000800 */
[----:B-1----:R-:W-:Y:S01]  /*8560*/  FADD.FTZ R0, -R2, R101 ;  /* 0x0000006502007221 */ /* 0x002fe20000010100 */
[----:B------:R-:W-:Y:S01]  /*8570*/  FSEL R2, R103, RZ, P1 ;  /* 0x000000ff67027208 */ /* 0x000fe20000800000 */
[----:B---3--:R-:W-:Y:S02]  /*8580*/  FMUL.FTZ R4, R100, R112 ;  /* 0x0000007064047220 */ /* 0x008fe40000410000 */
[----:B------:R-:W-:Y:S02]  /*8590*/  FMUL.FTZ R0, R0, c[0x0][0x2d0] ;  /* 0x0000b40000007a20 */ /* 0x000fe40000410000 */
[C---:B------:R-:W-:Y:S02]  /*85a0*/  FMUL.FTZ R5, R100.reuse, R113 ;  /* 0x0000007164057220 */ /* 0x040fe40000410000 */
[----:B------:R1:W3:Y:S01]  /*85b0*/  MUFU.EX2 R101, R0 ;  /* 0x0000000000657308 */ /* 0x0002e20000000800 */
[C---:B------:R-:W-:Y:S02]  /*85c0*/  FMUL.FTZ R16, R100.reuse, R124 ;  /* 0x0000007c64107220 */ /* 0x040fe40000410000 */
[C---:B------:R-:W-:Y:S02]  /*85d0*/  FMUL.FTZ R17, R100.reuse, R125 ;  /* 0x0000007d64117220 */ /* 0x040fe40000410000 */
[C---:B------:R-:W-:Y:S02]  /*85e0*/  FMUL.FTZ R49, R100.reuse, R157 ;  /* 0x0000009d64317220 */ /* 0x040fe40000410000 */
[----:B------:R-:W-:Y:S02]  /*85f0*/  IMAD.MOV.U32 R157, RZ, RZ, R239 ;  /* 0x000000ffff9d7224 */ /* 0x000fe400078e00ef */
[C---:B------:R-:W-:Y:S01]  /*8600*/  FMUL.FTZ R32, R100.reuse, R140 ;  /* 0x0000008c64207220 */ /* 0x040fe20000410000 */
[----:B------:R-:W-:Y:S01]  /*8610*/  MOV R140, R60 ;  /* 0x0000003c008c7202 */ /* 0x000fe20000000f00 */
[C---:B------:R-:W-:Y:S02]  /*8620*/  FMUL.FTZ R33, R100.reuse, R141 ;  /* 0x0000008d64217220 */ /* 0x040fe40000410000 */
[----:B------:R-:W-:Y:S02]  /*8630*/  IMAD.MOV.U32 R141, RZ, RZ, R61 ;  /* 0x000000ffff8d7224 */ /* 0x000fe400078e003d */
[C---:B------:R-:W-:Y:S02]  /*8640*/  FMUL.FTZ R68, R100.reuse, R68 ;  /* 0x0000004464447220 */ /* 0x040fe40000410000 */
[C---:B------:R-:W-:Y:S02]  /*8650*/  FMUL.FTZ R69, R100.reuse, R69 ;  /* 0x0000004564457220 */ /* 0x040fe40000410000 */
[C---:B------:R-:W-:Y:S02]  /*8660*/  FMUL.FTZ R80, R100.reuse, R80 ;  /* 0x0000005064507220 */ /* 0x040fe40000410000 */
[C---:B------:R-:W-:Y:S02]  /*8670*/  FMUL.FTZ R81, R100.reuse, R81 ;  /* 0x0000005164517220 */ /* 0x040fe40000410000 */
[----:B------:R-:W-:Y:S02]  /*8680*/  FMUL.FTZ R84, R100, R84 ;  /* 0x0000005464547220 */ /* 0x000fe40000410000 */
[----:B-1----:R-:W-:Y:S01]  /*8690*/  FADD.FTZ R0, -R2, R106 ;  /* 0x0000006a02007221 */ /* 0x002fe20000010100 */
[----:B------:R-:W-:Y:S01]  /*86a0*/  FSEL R2, R102, RZ, P0 ;  /* 0x000000ff66027208 */ /* 0x000fe20000000000 */
[C---:B---3--:R-:W-:Y:S02]  /*86b0*/  FMUL.FTZ R50, R101.reuse, R158 ;  /* 0x0000009e65327220 */ /* 0x048fe40000410000 */
[----:B------:R-:W-:Y:S02]  /*86c0*/  FMUL.FTZ R0, R0, c[0x0][0x2d0] ;  /* 0x0000b40000007a20 */ /* 0x000fe40000410000 */
[----:B------:R-:W-:Y:S02]  /*86d0*/  IMAD.MOV.U32 R158, RZ, RZ, R249 ;  /* 0x000000ffff9e7224 */ /* 0x000fe400078e00f9 */
[----:B------:R1:W4:Y:S01]  /*86e0*/  MUFU.EX2 R3, R0 ;  /* 0x0000000000037308 */ /* 0x0003220000000800 */
[C---:B------:R-:W-:Y:S02]  /*86f0*/  FMUL.FTZ R6, R101.reuse, R114 ;  /* 0x0000007265067220 */ /* 0x040fe40000410000 */
[C---:B------:R-:W-:Y:S02]  /*8700*/  FMUL.FTZ R7, R101.reuse, R115 ;  /* 0x0000007365077220 */ /* 0x040fe40000410000 */
[----:B------:R-:W3:Y:S01]  /*8710*/  LDSM.16.MT88.4 R112, [R210+0x1100] ;  /* 0x00110000d270783b */ /* 0x000ee20000004200 */
[C---:B------:R-:W-:Y:S02]  /*8720*/  FMUL.FTZ R18, R101.reuse, R126 ;  /* 0x0000007e65127220 */ /* 0x040fe40000410000 */
[C---:B------:R-:W-:Y:S02]  /*8730*/  FMUL.FTZ R19, R101.reuse, R127 ;  /* 0x0000007f65137220 */ /* 0x040fe40000410000 */
[-C--:B--2---:R-:W-:Y:S03]  /*8740*/  HMMA.16816.F32 R4, R176, R20.reuse, R4 ;  /* 0x00000014b004723c */ /* 0x084fe60000001804 */
[C---:B------:R-:W-:Y:S01]  /*8750*/  FMUL.FTZ R34, R101.reuse, R142 ;  /* 0x0000008e65227220 */ /* 0x040fe20000410000 */
[----:B------:R-:W-:Y:S01]  /*8760*/  MOV R142, R62 ;  /* 0x0000003e008e7202 */ /* 0x000fe20000000f00 */
[C---:B------:R-:W-:Y:S01]  /*8770*/  FMUL.FTZ R35, R101.reuse, R143 ;  /* 0x0000008f65237220 */ /* 0x040fe20000410000 */
[----:B------:R-:W-:Y:S01]  /*8780*/  LDSM.16.MT88.4 R124, [R210+0x500] ;  /* 0x00050000d27c783b */ /* 0x000fe20000004200 */
[C---:B------:R-:W-:Y:S01]  /*8790*/  FMUL.FTZ R51, R101.reuse, R159 ;  /* 0x0000009f65337220 */ /* 0x040fe20000410000 */
[----:B------:R-:W-:Y:S01]  /*87a0*/  MOV R159, R236 ;  /* 0x000000ec009f7202 */ /* 0x000fe20000000f00 */
[----:B------:R-:W-:Y:S03]  /*87b0*/  IMAD.MOV.U32 R143, RZ, RZ, R63 ;  /* 0x000000ffff8f7224 */ /* 0x000fe600078e003f */
[----:B------:R-:W-:Y:S02]  /*87c0*/  FMUL.FTZ R70, R101, R70 ;  /* 0x0000004665467220 */ /* 0x000fe40000410000 */
[----:B-1----:R-:W-:Y:S02]  /*87d0*/  FADD.FTZ R0, -R2, R107 ;  /* 0x0000006b02007221 */ /* 0x002fe40000010100 */
[----:B------:R-:W-:Y:S02]  /*87e0*/  FFMA.FTZ R2, R40, c[0x0][0x2d0], -R109 ;  /* 0x0000b40028027a23 */ /* 0x000fe4000001086d */
[----:B------:R-:W-:Y:S02]  /*87f0*/  FMUL.FTZ R0, R0, c[0x0][0x2d0] ;  /* 0x0000b40000007a20 */ /* 0x000fe40000410000 */
[----:B------:R1:W-:Y:S01]  /*8800*/  MUFU.EX2 R48, R2 ;  /* 0x0000000200307308 */ /* 0x0003e20000000800 */
[C---:B----4-:R-:W-:Y:S02]  /*8810*/  FMUL.FTZ R29, R3.reuse, R137 ;  /* 0x00000089031d7220 */ /* 0x050fe40000410000 */
[----:B------:R-:W-:Y:S02]  /*8820*/  IMAD.MOV.U32 R137, RZ, RZ, R241 ;  /* 0x000000ffff897224 */ /* 0x000fe400078e00f1 */
[----:B------:R-:W-:Y:S02]  /*8830*/  IMAD.MOV.U32 R107, RZ, RZ, R9 ;  /* 0x000000ffff6b7224 */ /* 0x000fe400078e0009 */
[C---:B------:R-:W-:Y:S02]  /*8840*/  FMUL.FTZ R8, R3.reuse, R116 ;  /* 0x0000007403087220 */ /* 0x040fe40000410000 */
[----:B------:R-:W-:Y:S01]  /*8850*/  FMUL.FTZ R9, R3, R117 ;  /* 0x0000007503097220 */ /* 0x000fe20000410000 */
[----:B------:R-:W2:Y:S01]  /*8860*/  MUFU.EX2 R0, R0 ;  /* 0x0000000000007308 */ /* 0x000ea20000000800 */
[----:B------:R-:W-:Y:S01]  /*8870*/  F2FP.PACK_AB R181, R107, R67 ;  /* 0x000000436bb5723e */ /* 0x000fe200000000ff */
[C---:B------:R-:W-:Y:S02]  /*8880*/  FMUL.FTZ R12, R3.reuse, R120 ;  /* 0x00000078030c7220 */ /* 0x040fe40000410000 */
[C---:B------:R-:W-:Y:S02]  /*8890*/  FMUL.FTZ R13, R3.reuse, R121 ;  /* 0x00000079030d7220 */ /* 0x040fe40000410000 */
[C---:B------:R-:W-:Y:S02]  /*88a0*/  FMUL.FTZ R24, R3.reuse, R132 ;  /* 0x0000008403187220 */ /* 0x040fe40000410000 */
[C---:B------:R-:W-:Y:S01]  /*88b0*/  FMUL.FTZ R25, R3.reuse, R133 ;  /* 0x0000008503197220 */ /* 0x040fe20000410000 */
[----:B------:R-:W-:Y:S01]  /*88c0*/  MOV R133, R237 ;  /* 0x000000ed00857202 */ /* 0x000fe20000000f00 */
[C---:B------:R-:W-:Y:S01]  /*88d0*/  FMUL.FTZ R28, R3.reuse, R136 ;  /* 0x00000088031c7220 */ /* 0x040fe20000410000 */
[----:B------:R-:W-:Y:S01]  /*88e0*/  MOV R136, R233 ;  /* 0x000000e900887202 */ /* 0x000fe20000000f00 */
[----:B------:R-:W-:Y:S01]  /*88f0*/  FMUL.FTZ R40, R3, R148 ;  /* 0x0000009403287220 */ /* 0x000fe20000410000 */
[----:B------:R-:W-:Y:S01]  /*8900*/  MOV R148, R66 ;  /* 0x0000004200947202 */ /* 0x000fe20000000f00 */
[----:B-1----:R-:W-:Y:S02]  /*8910*/  FFMA.FTZ R2, R41, c[0x0][0x2d0], -R109 ;  /* 0x0000b40029027a23 */ /* 0x002fe4000001086d */
[C---:B------:R-:W-:Y:S02]  /*8920*/  FMUL.FTZ R41, R3.reuse, R149 ;  /* 0x0000009503297220 */ /* 0x040fe40000410000 */
[----:B------:R1:W-:Y:S01]  /*8930*/  MUFU.EX2 R47, R2 ;  /* 0x00000002002f7308 */ /* 0x0003e20000000800 */
[----:B------:R-:W-:Y:S02]  /*8940*/  IMAD.MOV.U32 R132, RZ, RZ, R57 ;  /* 0x000000ffff847224 */ /* 0x000fe400078e0039 */
[C---:B------:R-:W-:Y:S02]  /*8950*/  FMUL.FTZ R57, R3.reuse, R165 ;  /* 0x000000a503397220 */ /* 0x040fe40000410000 */
[----:B------:R-:W-:Y:S02]  /*8960*/  FMUL.FTZ R60, R3, R168 ;  /* 0x000000a8033c7220 */ /* 0x000fe40000410000 */
[C---:B--2---:R-:W-:Y:S02]  /*8970*/  FMUL.FTZ R43, R0.reuse, R151 ;  /* 0x00000097002b7220 */ /* 0x044fe40000410000 */
[----:B------:R-:W-:Y:S02]  /*8980*/  IMAD.MOV.U32 R151, RZ, RZ, R246 ;  /* 0x000000ffff977224 */ /* 0x000fe400078e00f6 */
[C---:B------:R-:W-:Y:S01]  /*8990*/  FMUL.FTZ R42, R0.reuse, R150 ;  /* 0x00000096002a7220 */ /* 0x040fe20000410000 */
[----:B------:R-:W-:Y:S01]  /*89a0*/  MOV R150, R244 ;  /* 0x000000f400967202 */ /* 0x000fe20000000f00 */
[C---:B------:R-:W-:Y:S02]  /*89b0*/  FMUL.FTZ R10, R0.reuse, R118 ;  /* 0x00000076000a7220 */ /* 0x040fe40000410000 */
[C---:B------:R-:W-:Y:S02]  /*89c0*/  FMUL.FTZ R11, R0.reuse, R119 ;  /* 0x00000077000b7220 */ /* 0x040fe40000410000 */
[----:B------:R-:W2:Y:S01]  /*89d0*/  LDSM.16.MT88.4 R116, [R209+0x2100] ;  /* 0x00210000d174783b */ /* 0x000ea20000004200 */
[C---:B------:R-:W-:Y:S02]  /*89e0*/  FMUL.FTZ R66, R101.reuse, R174 ;  /* 0x000000ae65427220 */ /* 0x040fe40000410000 */
[----:B------:R-:W-:Y:S02]  /*89f0*/  FMUL.FTZ R14, R0, R122 ;  /* 0x0000007a000e7220 */ /* 0x000fe40000410000 */
[C---:B------:R-:W-:Y:S04]  /*8a00*/  HMMA.16816.F32 R8, R180.reuse, R20, R8 ;  /* 0x00000014b408723c */ /* 0x040fe80000001808 */
[--C-:B-1----:R-:W-:Y:S02]  /*8a10*/  FFMA.FTZ R2, R44, c[0x0][0x2d0], -R110.reuse ;  /* 0x0000b4002c027a23 */ /* 0x102fe4000001086e */
[C---:B------:R-:W-:Y:S02]  /*8a20*/  FMUL.FTZ R15, R0.reuse, R123 ;  /* 0x0000007b000f7220 */ /* 0x040fe40000410000 */
[----:B------:R1:W4:Y:S01]  /*8a30*/  MUFU.EX2 R46, R2 ;  /* 0x00000002002e7308 */ /* 0x0003220000000800 */
[----:B------:R-:W-:Y:S03]  /*8a40*/  FMUL.FTZ R30, R0, R138 ;  /* 0x0000008a001e7220 */ /* 0x000fe60000410000 */
[----:B------:R-:W-:Y:S01]  /*8a50*/  MOV R138, R240 ;  /* 0x000000f0008a7202 */ /* 0x000fe20000000f00 */
[-C--:B------:R-:W-:Y:S03]  /*8a60*/  HMMA.16816.F32 R12, R180, R22.reuse, R12 ;  /* 0x00000016b40c723c */ /* 0x080fe6000000180c */
[C---:B------:R-:W-:Y:S02]  /*8a70*/  FMUL.FTZ R20, R100.reuse, R128 ;  /* 0x0000008064147220 */ /* 0x040fe40000410000 */
[----:B------:R-:W-:Y:S02]  /*8a80*/  FMUL.FTZ R21, R100, R129 ;  /* 0x0000008164157220 */ /* 0x000fe40000410000 */
[C---:B------:R-:W-:Y:S01]  /*8a90*/  FMUL.FTZ R26, R0.reuse, R134 ;  /* 0x00000086001a7220 */ /* 0x040fe20000410000 */
[C---:B------:R-:W-:Y:S04]  /*8aa0*/  HMMA.16816.F32 R16, R176.reuse, R22, R16 ;  /* 0x00000016b010723c */ /* 0x040fe80000001810 */
[C---:B------:R-:W-:Y:S02]  /*8ab0*/  FMUL.FTZ R27, R0.reuse, R135 ;  /* 0x00000087001b7220 */ /* 0x040fe40000410000 */
[----:B------:R-:W-:Y:S02]  /*8ac0*/  FMUL.FTZ R31, R0, R139 ;  /* 0x0000008b001f7220 */ /* 0x000fe40000410000 */
[----:B------:R-:W-:Y:S04]  /*8ad0*/  FMUL.FTZ R22, R101, R130 ;  /* 0x0000008265167220 */ /* 0x000fe80000410000 */
[----:B-1----:R-:W-:Y:S02]  /*8ae0*/  FFMA.FTZ R2, R45, c[0x0][0x2d0], -R110 ;  /* 0x0000b4002d027a23 */ /* 0x002fe4000001086e */
[----:B------:R-:W-:Y:S02]  /*8af0*/  FMUL.FTZ R23, R101, R131 ;  /* 0x0000008365177220 */ /* 0x000fe40000410000 */
[----:B------:R1:W5:Y:S01]  /*8b00*/  MUFU.EX2 R252, R2 ;  /* 0x0000000200fc7308 */ /* 0x0003620000000800 */
[----:B------:R-:W-:Y:S01]  /*8b10*/  LDSM.16.MT88.4 R128, [R209+0x1500] ;  /* 0x00150000d180783b */ /* 0x000fe20000004200 */
[----:B------:R-:W-:Y:S02]  /*8b20*/  IMAD.MOV.U32 R134, RZ, RZ, R58 ;  /* 0x000000ffff867224 */ /* 0x000fe400078e003a */
[----:B------:R-:W-:Y:S01]  /*8b30*/  IMAD.MOV.U32 R135, RZ, RZ, R56 ;  /* 0x000000ffff877224 */ /* 0x000fe200078e0038 */
[-C--:B------:R-:W-:Y:S03]  /*8b40*/  HMMA.16816.F32 R20, R176, R36.reuse, R20 ;  /* 0x00000024b014723c */ /* 0x080fe60000001814 */
[C---:B------:R-:W-:Y:S02]  /*8b50*/  FMUL.FTZ R45, R3.reuse, R153 ;  /* 0x00000099032d7220 */ /* 0x040fe40000410000 */
[C---:B------:R-:W-:Y:S01]  /*8b60*/  FMUL.FTZ R44, R3.reuse, R152 ;  /* 0x00000098032c7220 */ /* 0x040fe20000410000 */
[----:B------:R-:W-:Y:S01]  /*8b70*/  MOV R152, R48 ;  /* 0x0000003000987202 */ /* 0x000fe20000000f00 */
[----:B------:R-:W-:Y:S01]  /*8b80*/  FMUL.FTZ R48, R100, R156 ;  /* 0x0000009c64307220 */ /* 0x000fe20000410000 */
[C---:B------:R-:W-:Y:S04]  /*8b90*/  HMMA.16816.F32 R24, R180.reuse, R36, R24 ;  /* 0x00000024b418723c */ /* 0x040fe80000001818 */
[----:B------:R-:W-:Y:S01]  /*8ba0*/  MOV R156, R234 ;  /* 0x000000ea009c7202 */ /* 0x000fe20000000f00 */
[----:B------:R-:W-:Y:S02]  /*8bb0*/  IMAD.MOV.U32 R139, RZ, RZ, R59 ;  /* 0x000000ffff8b7224 */ /* 0x000fe400078e003b */
[----:B------:R-:W-:Y:S01]  /*8bc0*/  FMUL.FTZ R56, R3, R164 ;  /* 0x000000a403387220 */ /* 0x000fe20000410000 */
[-C--:B------:R-:W-:Y:S04]  /*8bd0*/  HMMA.16816.F32 R28, R180, R38.reuse, R28 ;  /* 0x00000026b41c723c */ /* 0x080fe8000000181c */
[----:B-1----:R-:W-:Y:S01]  /*8be0*/  FFMA.FTZ R2, R185, c[0x0][0x2d0], -R109 ;  /* 0x0000b400b9027a23 */ /* 0x002fe2000001086d */
[----:B------:R-:W-:Y:S01]  /*8bf0*/  MOV R185, R230 ;  /* 0x000000e600b97202 */ /* 0x000fe20000000f00 */
[C---:B------:R-:W-:Y:S02]  /*8c00*/  FMUL.FTZ R58, R0.reuse, R166 ;  /* 0x000000a6003a7220 */ /* 0x040fe40000410000 */
[C---:B------:R-:W-:Y:S01]  /*8c10*/  HMMA.16816.F32 R32, R176.reuse, R38, R32 ;  /* 0x00000026b020723c */ /* 0x040fe20000001820 */
[----:B------:R1:W-:Y:S03]  /*8c20*/  MUFU.EX2 R251, R2 ;  /* 0x0000000200fb7308 */ /* 0x0003e60000000800 */
[----:B----4-:R-:W-:Y:S02]  /*8c30*/  IMAD.MOV.U32 R153, RZ, RZ, R46 ;  /* 0x000000ffff997224 */ /* 0x010fe400078e002e */
[C---:B------:R-:W-:Y:S01]  /*8c40*/  FMUL.FTZ R46, R0.reuse, R154 ;  /* 0x0000009a002e7220 */ /* 0x040fe20000410000 */
[----:B------:R-:W-:Y:S01]  /*8c50*/  MOV R154, R47 ;  /* 0x0000002f009a7202 */ /* 0x000fe20000000f00 */
[C---:B------:R-:W-:Y:S01]  /*8c60*/  FMUL.FTZ R38, R101.reuse, R146 ;  /* 0x0000009265267220 */ /* 0x040fe20000410000 */
[----:B------:R-:W-:Y:S03]  /*8c70*/  MOV R146, R238 ;  /* 0x000000ee00927202 */ /* 0x000fe60000000f00 */
[----:B------:R-:W-:Y:S02]  /*8c80*/  FMUL.FTZ R47, R0, R155 ;  /* 0x0000009b002f7220 */ /* 0x000fe40000410000 */
[----:B------:R-:W-:Y:S02]  /*8c90*/  IMAD.MOV.U32 R155, RZ, RZ, R235 ;  /* 0x000000ffff9b7224 */ /* 0x000fe400078e00eb */
[C---:B------:R-:W-:Y:S02]  /*8ca0*/  FMUL.FTZ R36, R100.reuse, R144 ;  /* 0x0000009064247220 */ /* 0x040fe40000410000 */
[C---:B------:R-:W-:Y:S01]  /*8cb0*/  FMUL.FTZ R37, R100.reuse, R145 ;  /* 0x0000009164257220 */ /* 0x040fe20000410000 */
[----:B------:R-:W-:Y:S01]  /*8cc0*/  MOV R145, R64 ;  /* 0x0000004000917202 */ /* 0x000fe20000000f00 */
[----:B------:R-:W-:Y:S01]  /*8cd0*/  FMUL.FTZ R39, R101, R147 ;  /* 0x0000009365277220 */ /* 0x000fe20000410000 */
[----:B------:R-:W-:Y:S01]  /*8ce0*/  MOV R147, R207 ;  /* 0x000000cf00937202 */ /* 0x000fe20000000f00 */
[----:B------:R-:W-:Y:S02]  /*8cf0*/  FMUL.FTZ R64, R100, R172 ;  /* 0x000000ac64407220 */ /* 0x000fe40000410000 */
[----:B------:R-:W-:Y:S02]  /*8d00*/  FMUL.FTZ R59, R0, R167 ;  /* 0x000000a7003b7220 */ /* 0x000fe40000410000 */
[----:B-1----:R-:W-:Y:S01]  /*8d10*/  FFMA.FTZ R2, R186, c[0x0][0x2d0], -R109 ;  /* 0x0000b400ba027a23 */ /* 0x002fe2000001086d */
[-C--:B------:R-:W-:Y:S03]  /*8d20*/  HMMA.16816.F32 R36, R176, R52.reuse, R36 ;  /* 0x00000034b024723c */ /* 0x080fe60000001824 */
[----:B------:R1:W-:Y:S01]  /*8d30*/  MUFU.EX2 R249, R2 ;  /* 0x0000000200f97308 */ /* 0x0003e20000000800 */
[----:B------:R-:W-:Y:S01]  /*8d40*/  MOV R186, R232 ;  /* 0x000000e800ba7202 */ /* 0x000fe20000000f00 */
[----:B------:R-:W-:Y:S02]  /*8d50*/  FMUL.FTZ R61, R3, R169 ;  /* 0x000000a9033d7220 */ /* 0x000fe40000410000 */
[C---:B------:R-:W-:Y:S01]  /*8d60*/  FMUL.FTZ R62, R0.reuse, R170 ;  /* 0x000000aa003e7220 */ /* 0x040fe20000410000 */
[C---:B------:R-:W-:Y:S04]  /*8d70*/  HMMA.16816.F32 R40, R180.reuse, R52, R40 ;  /* 0x00000034b428723c */ /* 0x040fe80000001828 */
[----:B------:R-:W-:Y:S02]  /*8d80*/  FMUL.FTZ R63, R0, R171 ;  /* 0x000000ab003f7220 */ /* 0x000fe40000410000 */
[----:B------:R-:W-:Y:S02]  /*8d90*/  IMAD.MOV.U32 R149, RZ, RZ, R67 ;  /* 0x000000ffff957224 */ /* 0x000fe400078e0043 */
[-C--:B------:R-:W-:Y:S04]  /*8da0*/  HMMA.16816.F32 R44, R180, R54.reuse, R44 ;  /* 0x00000036b42c723c */ /* 0x080fe8000000182c */
[----:B------:R-:W-:Y:S02]  /*8db0*/  FMUL.FTZ R67, R101, R175 ;  /* 0x000000af65437220 */ /* 0x000fe40000410000 */
[C---:B------:R-:W-:Y:S02]  /*8dc0*/  FMUL.FTZ R52, R100.reuse, R160 ;  /* 0x000000a064347220 */ /* 0x040fe40000410000 */
[C---:B------:R-:W-:Y:S04]  /*8dd0*/  HMMA.16816.F32 R48, R176.reuse, R54, R48 ;  /* 0x00000036b030723c */ /* 0x040fe80000001830 */
[--C-:B-1----:R-:W-:Y:S02]  /*8de0*/  FFMA.FTZ R2, R187, c[0x0][0x2d0], -R110.reuse ;  /* 0x0000b400bb027a23 */ /* 0x102fe4000001086e */
[----:B------:R-:W-:Y:S02]  /*8df0*/  IMAD.MOV.U32 R160, RZ, RZ, R229 ;  /* 0x000000ffffa07224 */ /* 0x000fe400078e00e5 */
[----:B------:R1:W-:Y:S01]  /*8e00*/  MUFU.EX2 R246, R2 ;  /* 0x0000000200f67308 */ /* 0x0003e20000000800 */
[C---:B------:R-:W-:Y:S03]  /*8e10*/  FMUL.FTZ R55, R101.reuse, R163 ;  /* 0x000000a365377220 */ /* 0x040fe60000410000 */
[----:B------:R-:W-:Y:S02]  /*8e20*/  IMAD.MOV.U32 R163, RZ, RZ, R231 ;  /* 0x000000ffffa37224 */ /* 0x000fe400078e00e7 */
[C---:B------:R-:W-:Y:S01]  /*8e30*/  FMUL.FTZ R53, R100.reuse, R161 ;  /* 0x000000a164357220 */ /* 0x040fe20000410000 */
[----:B------:R-:W-:Y:S01]  /*8e40*/  MOV R161, R227 ;  /* 0x000000e300a17202 */ /* 0x000fe20000000f00 */
[C---:B------:R-:W-:Y:S02]  /*8e50*/  FMUL.FTZ R54, R101.reuse, R162 ;  /* 0x000000a265367220 */ /* 0x040fe40000410000 */
[----:B------:R-:W-:Y:S02]  /*8e60*/  IMAD.MOV.U32 R144, RZ, RZ, R65 ;  /* 0x000000ffff907224 */ /* 0x000fe400078e0041 */
[----:B------:R-:W-:Y:S02]  /*8e70*/  FMUL.FTZ R65, R100, R173 ;  /* 0x000000ad64417220 */ /* 0x000fe40000410000 */
[----:B------:R-:W-:Y:S01]  /*8e80*/  LDSM.16.MT88.4 R172, [R210+0x1d00] ;  /* 0x001d0000d2ac783b */ /* 0x000fe20000004200 */
[-C--:B---3--:R-:W-:Y:S03]  /*8e90*/  HMMA.16816.F32 R52, R176, R112.reuse, R52 ;  /* 0x00000070b034723c */ /* 0x088fe60000001834 */
[----:B------:R-:W-:Y:S02]  /*8ea0*/  FMUL.FTZ R71, R101, R71 ;  /* 0x0000004765477220 */ /* 0x000fe40000410000 */
[C---:B------:R-:W-:Y:S02]  /*8eb0*/  FMUL.FTZ R72, R3.reuse, R72 ;  /* 0x0000004803487220 */ /* 0x040fe40000410000 */
[C---:B------:R-:W-:Y:S01]  /*8ec0*/  FMUL.FTZ R73, R3.reuse, R73 ;  /* 0x0000004903497220 */ /* 0x040fe20000410000 */
[C---:B------:R-:W-:Y:S04]  /*8ed0*/  HMMA.16816.F32 R56, R180.reuse, R112, R56 ;  /* 0x00000070b438723c */ /* 0x040fe80000001838 */
[----:B-1----:R-:W-:Y:S02]  /*8ee0*/  FFMA.FTZ R2, R188, c[0x0][0x2d0], -R110 ;  /* 0x0000b400bc027a23 */ /* 0x002fe4000001086e */
[C---:B------:R-:W-:Y:S02]  /*8ef0*/  FMUL.FTZ R74, R0.reuse, R74 ;  /* 0x0000004a004a7220 */ /* 0x040fe40000410000 */
[-C--:B------:R-:W-:Y:S01]  /*8f00*/  HMMA.16816.F32 R60, R180, R114.reuse, R60 ;  /* 0x00000072b43c723c */ /* 0x080fe2000000183c */
[----:B------:R1:W-:Y:S03]  /*8f10*/  MUFU.EX2 R244, R2 ;  /* 0x0000000200f47308 */ /* 0x0003e60000000800 */
[C---:B------:R-:W-:Y:S02]  /*8f20*/  FMUL.FTZ R75, R0.reuse, R75 ;  /* 0x0000004b004b7220 */ /* 0x040fe40000410000 */
[C---:B------:R-:W-:Y:S02]  /*8f30*/  FMUL.FTZ R76, R3.reuse, R76 ;  /* 0x0000004c034c7220 */ /* 0x040fe40000410000 */
[C---:B------:R-:W-:Y:S01]  /*8f40*/  HMMA.16816.F32 R64, R176.reuse, R114, R64 ;  /* 0x00000072b040723c */ /* 0x040fe20000001840 */
[----:B------:R-:W3:Y:S03]  /*8f50*/  LDSM.16.MT88.4 R112, [R210+0x2100] ;  /* 0x00210000d270783b */ /* 0x000ee60000004200 */
[----:B------:R-:W-:Y:S02]  /*8f60*/  FMUL.FTZ R77, R3, R77 ;  /* 0x0000004d034d7220 */ /* 0x000fe40000410000 */
[C---:B------:R-:W-:Y:S02]  /*8f70*/  FMUL.FTZ R78, R0.reuse, R78 ;  /* 0x0000004e004e7220 */ /* 0x040fe40000410000 */
[-C--:B--2---:R-:W-:Y:S04]  /*8f80*/  HMMA.16816.F32 R68, R176, R116.reuse, R68 ;  /* 0x00000074b044723c */ /* 0x084fe80000001844 */
[----:B------:R-:W-:Y:S02]  /*8f90*/  FMUL.FTZ R79, R0, R79 ;  /* 0x0000004f004f7220 */ /* 0x000fe40000410000 */
[C---:B------:R-:W-:Y:S02]  /*8fa0*/  FMUL.FTZ R82, R101.reuse, R82 ;  /* 0x0000005265527220 */ /* 0x040fe40000410000 */
[C---:B------:R-:W-:Y:S04]  /*8fb0*/  HMMA.16816.F32 R72, R180.reuse, R116, R72 ;  /* 0x00000074b448723c */ /* 0x040fe80000001848 */
[--C-:B-1----:R-:W-:Y:S02]  /*8fc0*/  FFMA.FTZ R2, R190, c[0x0][0x2d0], -R111.reuse ;  /* 0x0000b400be027a23 */ /* 0x102fe4000001086f */
[----:B------:R-:W-:Y:S02]  /*8fd0*/  FMUL.FTZ R83, R101, R83 ;  /* 0x0000005365537220 */ /* 0x000fe40000410000 */
[-C--:B------:R-:W-:Y:S01]  /*8fe0*/  HMMA.16816.F32 R76, R180, R118.reuse, R76 ;  /* 0x00000076b44c723c */ /* 0x080fe2000000184c */
[----:B------:R1:W-:Y:S03]  /*8ff0*/  MUFU.EX2 R241, R2 ;  /* 0x0000000200f17308 */ /* 0x0003e60000000800 */
[C---:B------:R-:W-:Y:S02]  /*9000*/  FMUL.FTZ R88, R3.reuse, R88 ;  /* 0x0000005803587220 */ /* 0x040fe40000410000 */
[----:B------:R-:W-:Y:S02]  /*9010*/  FMUL.FTZ R89, R3, R89 ;  /* 0x0000005903597220 */ /* 0x000fe40000410000 */
[C---:B------:R-:W-:Y:S01]  /*9020*/  HMMA.16816.F32 R80, R176.reuse, R118, R80 ;  /* 0x00000076b050723c */ /* 0x040fe20000001850 */
[----:B------:R-:W2:Y:S03]  /*9030*/  LDSM.16.MT88.4 R116, [R209+0x500] ;  /* 0x00050000d174783b */ /* 0x000ea60000004200 */
[----:B------:R-:W-:Y:S02]  /*9040*/  FMUL.FTZ R85, R100, R85 ;  /* 0x0000005564557220 */ /* 0x000fe40000410000 */
[C---:B------:R-:W-:Y:S02]  /*9050*/  FMUL.FTZ R86, R101.reuse, R86 ;  /* 0x0000005665567220 */ /* 0x040fe40000410000 */
[----:B------:R-:W-:Y:S04]  /*9060*/  FMUL.FTZ R87, R101, R87 ;  /* 0x0000005765577220 */ /* 0x000fe80000410000 */
[C---:B------:R-:W-:Y:S02]  /*9070*/  FMUL.FTZ R90, R0.reuse, R90 ;  /* 0x0000005a005a7220 */ /* 0x040fe40000410000 */
[C---:B------:R-:W-:Y:S01]  /*9080*/  FMUL.FTZ R91, R0.reuse, R91 ;  /* 0x0000005b005b7220 */ /* 0x040fe20000410000 */
[-C--:B---3--:R-:W-:Y:S03]  /*9090*/  HMMA.16816.F32 R84, R176, R112.reuse, R84 ;  /* 0x00000070b054723c */ /* 0x088fe60000001854 */
[----:B-1----:R-:W-:Y:S02]  /*90a0*/  FFMA.FTZ R2, R189, c[0x0][0x2d0], -R111 ;  /* 0x0000b400bd027a23 */ /* 0x002fe4000001086f */
[C---:B------:R-:W-:Y:S02]  /*90b0*/  FMUL.FTZ R92, R3.reuse, R92 ;  /* 0x0000005c035c7220 */ /* 0x040fe40000410000 */
[----:B------:R-:W1:Y:S01]  /*90c0*/  MUFU.EX2 R240, R2 ;  /* 0x0000000200f07308 */ /* 0x000e620000000800 */
[C---:B------:R-:W-:Y:S04]  /*90d0*/  HMMA.16816.F32 R88, R180.reuse, R112, R88 ;  /* 0x00000070b458723c */ /* 0x040fe80000001858 */
[----:B------:R-:W-:Y:S02]  /*90e0*/  FMUL.FTZ R93, R3, R93 ;  /* 0x0000005d035d7220 */ /* 0x000fe40000410000 */
[----:B------:R-:W-:Y:S01]  /*90f0*/  FMUL.FTZ R94, R0, R94 ;  /* 0x0000005e005e7220 */ /* 0x000fe20000410000 */
[----:B------:R-:W-:Y:S01]  /*9100*/  F2FP.PACK_AB R112, R154, R152 ;  /* 0x000000989a70723e */ /* 0x000fe200000000ff */
[----:B------:R-:W-:Y:S01]  /*9110*/  FMUL.FTZ R95, R0, R95 ;  /* 0x0000005f005f7220 */ /* 0x000fe20000410000 */
[----:B-----5:R-:W-:Y:S03]  /*9120*/  F2FP.PACK_AB R113, R252, R153 ;  /* 0x00000099fc71723e */ /* 0x020fe600000000ff */
[----:B------:R-:W-:Y:S02]  /*9130*/  FFMA.FTZ R106, R206, c[0x0][0x2d0], -R109 ;  /* 0x0000b400ce6a7a23 */ /* 0x000fe4000001086d */
[----:B------:R-:W-:Y:S01]  /*9140*/  IMAD.MOV.U32 R162, RZ, RZ, R228 ;  /* 0x000000ffffa27224 */ /* 0x000fe200078e00e4 */
[-C--:B------:R-:W-:Y:S01]  /*9150*/  HMMA.16816.F32 R92, R180, R114.reuse, R92 ;  /* 0x00000072b45c723c */ /* 0x080fe2000000185c */
[----:B------:R3:W-:Y:S01]  /*9160*/  MUFU.EX2 R228, R106 ;  /* 0x0000006a00e47308 */ /* 0x0007e20000000800 */
[----:B------:R-:W-:Y:S01]  /*9170*/  LDSM.16.MT88.4 R180, [R209+0x2d00] ;  /* 0x002d0000d1b4783b */ /* 0x000fe20000004200 */
[C---:B------:R-:W-:Y:S02]  /*9180*/  FMUL.FTZ R96, R100.reuse, R96 ;  /* 0x0000006064607220 */ /* 0x040fe40000410000 */
[----:B------:R-:W-:Y:S02]  /*9190*/  FMUL.FTZ R97, R100, R97 ;  /* 0x0000006164617220 */ /* 0x000fe40000410000 */
[C---:B------:R-:W-:Y:S01]  /*91a0*/  FMUL.FTZ R98, R101.reuse, R98 ;  /* 0x0000006265627220 */ /* 0x040fe20000410000 */
[----:B-1----:R-:W-:Y:S01]  /*91b0*/  F2FP.PACK_AB R120, R240, R241 ;  /* 0x000000f1f078723e */ /* 0x002fe200000000ff */
[--C-:B------:R-:W-:Y:S03]  /*91c0*/  FFMA.FTZ R2, R192, c[0x0][0x2d0], -R184.reuse ;  /* 0x0000b400c0027a23 */ /* 0x100fe600000108b8 */
[----:B------:R-:W-:Y:S01]  /*91d0*/  FMUL.FTZ R99, R101, R99 ;  /* 0x0000006365637220 */ /* 0x000fe20000410000 */
[----:B------:R1:W-:Y:S06]  /*91e0*/  MUFU.EX2 R239, R2 ;  /* 0x0000000200ef7308 */ /* 0x0003ec0000000800 */
[----:B------:R-:W-:Y:S04]  /*91f0*/  HMMA.16816.F32 R96, R176, R114, R96 ;  /* 0x00000072b060723c */ /* 0x000fe80000001860 */
[--C-:B---3--:R-:W-:Y:S03]  /*9200*/  FFMA.FTZ R106, R247, c[0x0][0x2d0], -R111.reuse ;  /* 0x0000b400f76a7a23 */ /* 0x108fe6000001086f */
[----:B------:R-:W-:Y:S02]  /*9210*/  F2FP.PACK_AB R114, R249, R251 ;  /* 0x000000fbf972723e */ /* 0x000fe400000000ff */
[----:B------:R-:W-:Y:S03]  /*9220*/  F2FP.PACK_AB R115, R244, R246 ;  /* 0x000000f6f473723e */ /* 0x000fe600000000ff */
[----:B------:R-:W-:Y:S04]  /*9230*/  MOV R247, R154 ;  /* 0x0000009a00f77202 */ /* 0x000fe80000000f00 */
[-C--:B--2---:R-:W-:Y:S05]  /*9240*/  HMMA.16816.F32 R4, R112, R116.reuse, R4 ;  /* 0x000000747004723c */ /* 0x084fea0000001804 */
[--C-:B-1----:R-:W-:Y:S04]  /*9250*/  FFMA.FTZ R2, R191, c[0x0][0x2d0], -R184.reuse ;  /* 0x0000b400bf027a23 */ /* 0x102fe800000108b8 */
[----:B------:R1:W2:Y:S03]  /*9260*/  MUFU.EX2 R238, R2 ;  /* 0x0000000200ee7308 */ /* 0x0002a60000000800 */
[--C-:B-1----:R-:W-:Y:S01]  /*9270*/  FFMA.FTZ R2, R193, c[0x0][0x2d0], -R111.reuse ;  /* 0x0000b400c1027a23 */ /* 0x102fe2000001086f */
[----:B--2---:R-:W-:Y:S06]  /*9280*/  F2FP.PACK_AB R121, R238, R239 ;  /* 0x000000efee79723e */ /* 0x004fec00000000ff */
[----:B------:R1:W-:Y:S02]  /*9290*/  MUFU.EX2 R237, R2 ;  /* 0x0000000200ed7308 */ /* 0x0003e40000000800 */
[----:B-1----:R-:W-:Y:S08]  /*92a0*/  FFMA.FTZ R2, R194, c[0x0][0x2d0], -R111 ;  /* 0x0000b400c2027a23 */ /* 0x002ff0000001086f */
        /* <DEDUP_REMOVED lines=9> */
[C---:B------:R-:W-:Y:S08]  /*9340*/  HMMA.16816.F32 R8, R120.reuse, R116, R8 ;  /* 0x000000747808723c */ /* 0x040ff00000001808 */
[-C--:B------:R-:W-:Y:S08]  /*9350*/  HMMA.16816.F32 R12, R120, R118.reuse, R12 ;  /* 0x00000076780c723c */ /* 0x080ff0000000180c */
[C---:B------:R-:W-:Y:S01]  /*9360*/  HMMA.16816.F32 R16, R112.reuse, R118, R16 ;  /* 0x000000767010723c */ /* 0x040fe20000001810 */
[----:B------:R-:W2:Y:S03]  /*9370*/  LDSM.16.MT88.4 R116, [R210+0x1500] ;  /* 0x00150000d274783b */ /* 0x000ea60000004200 */
[--C-:B-1----:R-:W-:Y:S04]  /*9380*/  FFMA.FTZ R2, R200, c[0x0][0x2d0], -R109.reuse ;  /* 0x0000b400c8027a23 */ /* 0x102fe8000001086d */
[-C--:B------:R-:W-:Y:S01]  /*9390*/  HMMA.16816.F32 R20, R112, R124.reuse, R20 ;  /* 0x0000007c7014723c */ /* 0x080fe20000001814 */
[----:B------:R1:W3:Y:S07]  /*93a0*/  MUFU.EX2 R233, R2 ;  /* 0x0000000200e97308 */ /* 0x0002ee0000000800 */
        /* <DEDUP_REMOVED lines=11> */
[--C-:B-1----:R-:W-:Y:S04]  /*9460*/  FFMA.FTZ R2, R203, c[0x0][0x2d0], -R110.reuse ;  /* 0x0000b400cb027a23 */ /* 0x102fe8000001086e */
[-C--:B--2---:R-:W-:Y:S01]  /*9470*/  HMMA.16816.F32 R52, R112, R116.reuse, R52 ;  /* 0x000000747034723c */ /* 0x084fe20000001834 */
[----:B------:R1:W2:Y:S07]  /*9480*/  MUFU.EX2 R229, R2 ;  /* 0x0000000200e57308 */ /* 0x0002ae0000000800 */
[C---:B------:R-:W-:Y:S08]  /*9490*/  HMMA.16816.F32 R56, R120.reuse, R116, R56 ;  /* 0x000000747838723c */ /* 0x040ff00000001838 */
[-C--:B------:R-:W-:Y:S08]  /*94a0*/  HMMA.16816.F32 R60, R120, R118.reuse, R60 ;  /* 0x00000076783c723c */ /* 0x080ff0000000183c */
[C---:B------:R-:W-:Y:S01]  /*94b0*/  HMMA.16816.F32 R64, R112.reuse, R118, R64 ;  /* 0x000000767040723c */ /* 0x040fe20000001840 */
[----:B------:R-:W2:Y:S03]  /*94c0*/  LDSM.16.MT88.4 R116, [R209+0x900] ;  /* 0x00090000d174783b */ /* 0x000ea60000004200 */
[----:B-1----:R-:W-:Y:S02]  /*94d0*/  FFMA.FTZ R2, R205, c[0x0][0x2d0], -R109 ;  /* 0x0000b400cd027a23 */ /* 0x002fe4000001086d */
[----:B------:R-:W-:Y:S02]  /*94e0*/  MUFU.EX2 R205, R106 ;  /* 0x0000006a00cd7308 */ /* 0x000fe40000000800 */
[-C--:B----4-:R-:W-:Y:S08]  /*94f0*/  HMMA.16816.F32 R68, R112, R124.reuse, R68 ;  /* 0x0000007c7044723c */ /* 0x090ff00000001844 */
[C---:B------:R-:W-:Y:S01]  /*9500*/  HMMA.16816.F32 R72, R120.reuse, R124, R72 ;  /* 0x0000007c7848723c */ /* 0x040fe20000001848 */
[----:B------:R1:W4:Y:S07]  /*9510*/  MUFU.EX2 R230, R2 ;  /* 0x0000000200e67308 */ /* 0x00032e0000000800 */
[-C--:B------:R-:W-:Y:S08]  /*9520*/  HMMA.16816.F32 R76, R120, R126.reuse, R76 ;  /* 0x0000007e784c723c */ /* 0x080ff0000000184c */
[C---:B------:R-:W-:Y:S01]  /*9530*/  HMMA.16816.F32 R80, R112.reuse, R126, R80 ;  /* 0x0000007e7050723c */ /* 0x040fe20000001850 */
[----:B------:R-:W2:Y:S07]  /*9540*/  LDSM.16.MT88.4 R124, [R210+0x900] ;  /* 0x00090000d27c783b */ /* 0x000eae0000004200 */
[-C--:B-----5:R-:W-:Y:S04]  /*9550*/  HMMA.16816.F32 R84, R112, R128.reuse, R84 ;  /* 0x000000807054723c */ /* 0x0a0fe80000001854 */
[--C-:B-1----:R-:W-:Y:S04]  /*9560*/  FFMA.FTZ R2, R199, c[0x0][0x2d0], -R110.reuse ;  /* 0x0000b400c7027a23 */ /* 0x102fe8000001086e */
[C---:B------:R-:W-:Y:S01]  /*9570*/  HMMA.16816.F32 R88, R120.reuse, R128, R88 ;  /* 0x000000807858723c */ /* 0x040fe20000001858 */
[----:B------:R1:W-:Y:S07]  /*9580*/  MUFU.EX2 R227, R2 ;  /* 0x0000000200e37308 */ /* 0x0003ee0000000800 */
[-C--:B------:R-:W-:Y:S08]  /*9590*/  HMMA.16816.F32 R92, R120, R130.reuse, R92 ;  /* 0x00000082785c723c */ /* 0x080ff0000000185c */
[----:B------:R-:W-:Y:S01]  /*95a0*/  HMMA.16816.F32 R96, R112, R130, R96 ;  /* 0x000000827060723c */ /* 0x000fe20000001860 */
[----:B------:R-:W5:Y:S06]  /*95b0*/  LDSM.16.MT88.4 R128, [R209+0x1900] ;  /* 0x00190000d180783b */ /* 0x000f6c0000004200 */
[----:B---3--:R-:W-:Y:S01]  /*95c0*/  F2FP.PACK_AB R112, R233, R232 ;  /* 0x000000e8e970723e */ /* 0x008fe200000000ff */
[----:B-1----:R-:W-:Y:S01]  /*95d0*/  FFMA.FTZ R2, R201, c[0x0][0x2d0], -R110 ;  /* 0x0000b400c9027a23 */ /* 0x002fe2000001086e */
[----:B--2---:R-:W-:Y:S03]  /*95e0*/  F2FP.PACK_AB R113, R229, R231 ;  /* 0x000000e7e571723e */ /* 0x004fe600000000ff */
[----:B------:R1:W2:Y:S01]  /*95f0*/  MUFU.EX2 R207, R2 ;  /* 0x0000000200cf7308 */ /* 0x0002a20000000800 */
[----:B----4-:R-:W-:Y:S01]  /*9600*/  F2FP.PACK_AB R114, R228, R230 ;  /* 0x000000e6e472723e */ /* 0x010fe200000000ff */
[--C-:B-1----:R-:W-:Y:S01]  /*9610*/  FFMA.FTZ R2, R163, c[0x0][0x2d0], -R111.reuse ;  /* 0x0000b400a3027a23 */ /* 0x102fe2000001086f */
[----:B--2---:R-:W-:Y:S07]  /*9620*/  F2FP.PACK_AB R115, R207, R227 ;  /* 0x000000e3cf73723e */ /* 0x004fee00000000ff */
[----:B------:R1:W2:Y:S01]  /*9630*/  MUFU.EX2 R206, R2 ;  /* 0x0000000200ce7308 */ /* 0x0002a20000000800 */
[-C--:B------:R-:W-:Y:S03]  /*9640*/  HMMA.16816.F32 R4, R112, R116.reuse, R4 ;  /* 0x000000747004723c */ /* 0x080fe60000001804 */
[--C-:B-1----:R-:W-:Y:S01]  /*9650*/  FFMA.FTZ R2, R248, c[0x0][0x2d0], -R184.reuse ;  /* 0x0000b400f8027a23 */ /* 0x102fe200000108b8 */
[----:B--2---:R-:W-:Y:S02]  /*9660*/  F2FP.PACK_AB R120, R205, R206 ;  /* 0x000000cecd78723e */ /* 0x004fe400000000ff */
[----:B------:R-:W-:Y:S03]  /*9670*/  MOV R248, R153 ;  /* 0x0000009900f87202 */ /* 0x000fe60000000f00 */
[----:B------:R1:W-:Y:S03]  /*9680*/  MUFU.EX2 R203, R2 ;  /* 0x0000000200cb7308 */ /* 0x0003e60000000800 */
[----:B-1----:R-:W-:Y:S02]  /*9690*/  FFMA.FTZ R2, R250, c[0x0][0x2d0], -R184 ;  /* 0x0000b400fa027a23 */ /* 0x002fe400000108b8 */
[----:B------:R-:W-:Y:S05]  /*96a0*/  IMAD.MOV.U32 R250, RZ, RZ, R152 ;  /* 0x000000fffffa7224 */ /* 0x000fea00078e0098 */
        /* <DEDUP_REMOVED lines=17> */
[C---:B------:R-:W-:Y:S01]  /*97c0*/  HMMA.16816.F32 R16, R112.reuse, R118, R16 ;  /* 0x000000767010723c */ /* 0x040fe20000001810 */
[----:B------:R-:W2:Y:S03]  /*97d0*/  LDSM.16.MT88.4 R116, [R210+0x1900] ;  /* 0x00190000d274783b */ /* 0x000ea60000004200 */
[--C-:B-1----:R-:W-:Y:S04]  /*97e0*/  FFMA.FTZ R2, R161, c[0x0][0x2d0], -R109.reuse ;  /* 0x0000b400a1027a23 */ /* 0x102fe8000001086d */
[-C--:B------:R-:W-:Y:S01]  /*97f0*/  HMMA.16816.F32 R20, R112, R124.reuse, R20 ;  /* 0x0000007c7014723c */ /* 0x080fe20000001814 */
[----:B------:R1:W-:Y:S07]  /*9800*/  MUFU.EX2 R196, R2 ;  /* 0x0000000200c47308 */ /* 0x0003ee0000000800 */
[C---:B------:R-:W-:Y:S08]  /*9810*/  HMMA.16816.F32 R24, R120.reuse, R124, R24 ;  /* 0x0000007c7818723c */ /* 0x040ff00000001818 */
[-C--:B------:R-:W-:Y:S08]  /*9820*/  HMMA.16816.F32 R28, R120, R126.reuse, R28 ;  /* 0x0000007e781c723c */ /* 0x080ff0000000181c */
[C---:B------:R-:W-:Y:S01]  /*9830*/  HMMA.16816.F32 R32, R112.reuse, R126, R32 ;  /* 0x0000007e7020723c */ /* 0x040fe20000001820 */
[----:B------:R-:W3:Y:S03]  /*9840*/  LDSM.16.MT88.4 R124, [R209+0x2900] ;  /* 0x00290000d17c783b */ /* 0x000ee60000004200 */
[--C-:B-1----:R-:W-:Y:S04]  /*9850*/  FFMA.FTZ R2, R160, c[0x0][0x2d0], -R110.reuse ;  /* 0x0000b400a0027a23 */ /* 0x102fe8000001086e */
[-C--:B-----5:R-:W-:Y:S01]  /*9860*/  HMMA.16816.F32 R36, R112, R128.reuse, R36 ;  /* 0x000000807024723c */ /* 0x0a0fe20000001824 */
[----:B------:R1:W-:Y:S07]  /*9870*/  MUFU.EX2 R195, R2 ;  /* 0x0000000200c37308 */ /* 0x0003ee0000000800 */
        /* <DEDUP_REMOVED lines=9> */
[C---:B------:R-:W-:Y:S04]  /*9910*/  HMMA.16816.F32 R64, R112.reuse, R118, R64 ;  /* 0x000000767040723c */ /* 0x040fe80000001840 */
[--C-:B-1----:R-:W-:Y:S02]  /*9920*/  FFMA.FTZ R2, R185, c[0x0][0x2d0], -R109.reuse ;  /* 0x0000b400b9027a23 */ /* 0x102fe4000001086d */
[----:B------:R-:W-:Y:S02]  /*9930*/  FFMA.FTZ R109, R159, c[0x0][0x2d0], -R109 ;  /* 0x0000b4009f6d7a23 */ /* 0x000fe4000001086d */
[-C--:B---3--:R-:W-:Y:S01]  /*9940*/  HMMA.16816.F32 R68, R112, R124.reuse, R68 ;  /* 0x0000007c7044723c */ /* 0x088fe20000001844 */
[----:B------:R1:W-:Y:S07]  /*9950*/  MUFU.EX2 R194, R2 ;  /* 0x0000000200c27308 */ /* 0x0003ee0000000800 */
[C---:B------:R-:W-:Y:S03]  /*9960*/  HMMA.16816.F32 R72, R120.reuse, R124, R72 ;  /* 0x0000007c7848723c */ /* 0x040fe60000001848 */
[----:B------:R2:W3:Y:S05]  /*9970*/  MUFU.EX2 R192, R109 ;  /* 0x0000006d00c07308 */ /* 0x0004ea0000000800 */
[-C--:B------:R-:W-:Y:S08]  /*9980*/  HMMA.16816.F32 R76, R120, R126.reuse, R76 ;  /* 0x0000007e784c723c */ /* 0x080ff0000000184c */
[C---:B------:R-:W-:Y:S04]  /*9990*/  HMMA.16816.F32 R80, R112.reuse, R126, R80 ;  /* 0x0000007e7050723c */ /* 0x040fe80000001850 */
[--C-:B-1----:R-:W-:Y:S02]  /*99a0*/  FFMA.FTZ R2, R158, c[0x0][0x2d0], -R110.reuse ;  /* 0x0000b4009e027a23 */ /* 0x102fe4000001086e */
[----:B------:R-:W-:Y:S02]  /*99b0*/  FFMA.FTZ R110, R157, c[0x0][0x2d0], -R110 ;  /* 0x0000b4009d6e7a23 */ /* 0x000fe4000001086e */
[-C--:B----4-:R-:W-:Y:S01]  /*99c0*/  HMMA.16816.F32 R84, R112, R128.reuse, R84 ;  /* 0x000000807054723c */ /* 0x090fe20000001854 */
[----:B------:R1:W-:Y:S01]  /*99d0*/  MUFU.EX2 R191, R2 ;  /* 0x0000000200bf7308 */ /* 0x0003e20000000800 */
[----:B--2---:R-:W2:Y:S04]  /*99e0*/  LDL.LU R109, [R1+0x14] ;  /* 0x00001400016d7983 */ /* 0x004ea80000300800 */
[----:B------:R-:W4:Y:S02]  /*99f0*/  LDL.LU R118, [R1+0x18] ;  /* 0x0000180001767983 */ /* 0x000f240000300800 */
[C---:B------:R-:W-:Y:S02]  /*9a00*/  HMMA.16816.F32 R88, R120.reuse, R128, R88 ;  /* 0x000000807858723c */ /* 0x040fe40000001858 */
[----:B------:R-:W5:Y:S01]  /*9a10*/  LDL.LU R117, [R1+0x1c] ;  /* 0x00001c0001757983 */ /* 0x000f620000300800 */
[----:B------:R3:W-:Y:S03]  /*9a20*/  MUFU.EX2 R190, R110 ;  /* 0x0000006e00be7308 */ /* 0x0007e60000000800 */
[----:B------:R-:W5:Y:S02]  /*9a30*/  LDL.LU R116, [R1+0x20] ;  /* 0x0000200001747983 */ /* 0x000f640000300800 */
[-C--:B------:R-:W-:Y:S08]  /*9a40*/  HMMA.16816.F32 R92, R120, R130.reuse, R92 ;  /* 0x00000082785c723c */ /* 0x080ff0000000185c */
[----:B------:R-:W-:Y:S04]  /*9a50*/  HMMA.16816.F32 R96, R112, R130, R96 ;  /* 0x000000827060723c */ /* 0x000fe80000001860 */
[--C-:B-1----:R-:W-:Y:S02]  /*9a60*/  FFMA.FTZ R2, R156, c[0x0][0x2d0], -R111.reuse ;  /* 0x0000b4009c027a23 */ /* 0x102fe4000001086f */
[----:B------:R-:W-:Y:S02]  /*9a70*/  LDSM.16.MT88.4 R156, [R209+0x1d00] ;  /* 0x001d0000d19c783b */ /* 0x000fe40000004200 */
[----:B------:R1:W-:Y:S01]  /*9a80*/  MUFU.EX2 R188, R2 ;  /* 0x0000000200bc7308 */ /* 0x0003e20000000800 */
[----:B---3--:R-:W-:Y:S03]  /*9a90*/  F2FP.PACK_AB R110, R192, R194 ;  /* 0x000000c2c06e723e */ /* 0x008fe600000000ff */
[----:B-1----:R-:W-:Y:S06]  /*9aa0*/  FFMA.FTZ R2, R155, c[0x0][0x2d0], -R111 ;  /* 0x0000b4009b027a23 */ /* 0x002fec000001086f */
[----:B------:R1:W3:Y:S02]  /*9ab0*/  MUFU.EX2 R189, R2 ;  /* 0x0000000200bd7308 */ /* 0x0002e40000000800 */
[----:B-1----:R-:W-:Y:S01]  /*9ac0*/  FFMA.FTZ R2, R151, c[0x0][0x2d0], -R184 ;  /* 0x0000b40097027a23 */ /* 0x002fe200000108b8 */
[----:B------:R-:W-:Y:S01]  /*9ad0*/  MOV R151, R150 ;  /* 0x0000009600977202 */ /* 0x000fe20000000f00 */
[----:B------:R-:W-:Y:S01]  /*9ae0*/  IMAD.MOV.U32 R150, RZ, RZ, R149 ;  /* 0x000000ffff967224 */ /* 0x000fe200078e0095 */
[----:B------:R-:W-:Y:S05]  /*9af0*/  MOV R149, R148 ;  /* 0x0000009400957202 */ /* 0x000fea0000000f00 */
[----:B------:R1:W-:Y:S01]  /*9b00*/  MUFU.EX2 R186, R2 ;  /* 0x0000000200ba7308 */ /* 0x0003e20000000800 */
[----:B------:R-:W-:Y:S01]  /*9b10*/  IMAD.MOV.U32 R148, RZ, RZ, R147 ;  /* 0x000000ffff947224 */ /* 0x000fe200078e0093 */
[----:B---3--:R-:W-:Y:S01]  /*9b20*/  F2FP.PACK_AB R176, R189, R188 ;  /* 0x000000bcbdb0723e */ /* 0x008fe200000000ff */
[----:B------:R-:W-:Y:S01]  /*9b30*/  IMAD.MOV.U32 R147, RZ, RZ, R142 ;  /* 0x000000ffff937224 */ /* 0x000fe200078e008e */
[----:B------:R-:W-:Y:S01]  /*9b40*/  MOV R155, R150 ;  /* 0x00000096009b7202 */ /* 0x000fe20000000f00 */
[----:B------:R-:W-:Y:S01]  /*9b50*/  IMAD.MOV.U32 R142, RZ, RZ, R140 ;  /* 0x000000ffff8e7224 */ /* 0x000fe200078e008c */
[----:B------:R-:W-:Y:S01]  /*9b60*/  MOV R140, R138 ;  /* 0x0000008a008c7202 */ /* 0x000fe20000000f00 */
[----:B------:R-:W-:Y:S01]  /*9b70*/  IMAD.MOV.U32 R160, RZ, RZ, R149 ;  /* 0x000000ffffa07224 */ /* 0x000fe200078e0095 */
[----:B------:R-:W-:Y:S02]  /*9b80*/  MOV R138, R107 ;  /* 0x0000006b008a7202 */ /* 0x000fe40000000f00 */
[----:B------:R-:W-:Y:S02]  /*9b90*/  MOV R161, R148 ;  /* 0x0000009400a17202 */ /* 0x000fe40000000f00 */
[----:B------:R-:W-:Y:S05]  /*9ba0*/  MOV R149, R142 ;  /* 0x0000008e00957202 */ /* 0x000fea0000000f00 */
[----:B------:R-:W-:Y:S02]  /*9bb0*/  IMAD.MOV.U32 R245, RZ, RZ, R149 ;  /* 0x000000fffff57224 */ /* 0x000fe400078e0095 */
[----:B-1----:R-:W-:Y:S01]  /*9bc0*/  FFMA.FTZ R2, R146, c[0x0][0x2d0], -R184 ;  /* 0x0000b40092027a23 */ /* 0x002fe200000108b8 */
[----:B------:R-:W-:Y:S02]  /*9bd0*/  MOV R146, R143 ;  /* 0x0000008f00927202 */ /* 0x000fe40000000f00 */
[----:B------:R-:W-:Y:S01]  /*9be0*/  MOV R143, R141 ;  /* 0x0000008d008f7202 */ /* 0x000fe20000000f00 */
[----:B------:R1:W3:Y:S01]  /*9bf0*/  MUFU.EX2 R187, R2 ;  /* 0x0000000200bb7308 */ /* 0x0002e20000000800 */
[----:B------:R-:W-:Y:S01]  /*9c00*/  MOV R141, R139 ;  /* 0x0000008b008d7202 */ /* 0x000fe20000000f00 */
[----:B------:R-:W-:Y:S02]  /*9c10*/  IMAD.MOV.U32 R139, RZ, RZ, R132 ;  /* 0x000000ffff8b7224 */ /* 0x000fe400078e0084 */
[----:B------:R-:W-:Y:S01]  /*9c20*/  IMAD.MOV.U32 R150, RZ, RZ, R143 ;  /* 0x000000ffff967224 */ /* 0x000fe200078e008f */
[----:B------:R-:W-:Y:S04]  /*9c30*/  MOV R148, R141 ;  /* 0x0000008d00947202 */ /* 0x000fe80000000f00 */
[----:B------:R-:W-:Y:S01]  /*9c40*/  MOV R243, R150 ;  /* 0x0000009600f37202 */ /* 0x000fe20000000f00 */
[--C-:B-1----:R-:W-:Y:S01]  /*9c50*/  FFMA.FTZ R2, R137, c[0x0][0x2d0], -R111.reuse ;  /* 0x0000b40089027a23 */ /* 0x102fe2000001086f */
[----:B------:R-:W-:Y:S01]  /*9c60*/  MOV R137, R134 ;  /* 0x0000008600897202 */ /* 0x000fe20000000f00 */
[----:B------:R-:W-:Y:S01]  /*9c70*/  FFMA.FTZ R111, R136, c[0x0][0x2d0], -R111 ;  /* 0x0000b400886f7a23 */ /* 0x000fe2000001086f */
[----:B---3--:R-:W-:Y:S01]  /*9c80*/  F2FP.PACK_AB R177, R187, R186 ;  /* 0x000000babbb1723e */ /* 0x008fe200000000ff */
[----:B------:R1:W-:Y:S01]  /*9c90*/  MUFU.EX2 R185, R2 ;  /* 0x0000000200b97308 */ /* 0x0003e20000000800 */
[----:B------:R-:W-:Y:S02]  /*9ca0*/  IMAD.MOV.U32 R136, RZ, RZ, R135 ;  /* 0x000000ffff887224 */ /* 0x000fe400078e0087 */
[----:B------:R-:W3:Y:S07]  /*9cb0*/  LDSM.16.MT88.4 R132, [R209+0xd00] ;  /* 0x000d0000d184783b */ /* 0x000eee0000004200 */
[----:B------:R3:W3:Y:S01]  /*9cc0*/  MUFU.EX2 R107, R111 ;  /* 0x0000006f006b7308 */ /* 0x0006e20000000800 */
[--C-:B-1----:R-:W-:Y:S01]  /*9cd0*/  FFMA.FTZ R2, R151, c[0x0][0x2d0], -R184.reuse ;  /* 0x0000b40097027a23 */ /* 0x102fe200000108b8 */
[----:B------:R-:W-:Y:S01]  /*9ce0*/  MOV R151, R147 ;  /* 0x0000009300977202 */ /* 0x000fe20000000f00 */
[----:B------:R-:W-:Y:S01]  /*9cf0*/  FFMA.FTZ R184, R108, c[0x0][0x2d0], -R184 ;  /* 0x0000b4006cb87a23 */ /* 0x000fe200000108b8 */
[----:B------:R-:W-:Y:S06]  /*9d00*/  F2FP.PACK_AB R108, R196, R197 ;  /* 0x000000c5c46c723e */ /* 0x000fec00000000ff */
[----:B------:R-:W-:Y:S01]  /*9d10*/  MUFU.EX2 R106, R2 ;  /* 0x00000002006a7308 */ /* 0x000fe20000000800 */
[----:B------:R-:W-:Y:S01]  /*9d20*/  IMAD.MOV.U32 R147, RZ, RZ, R140 ;  /* 0x000000ffff937224 */ /* 0x000fe200078e008c */
[----:B------:R-:W-:Y:S01]  /*9d30*/  MOV R242, R151 ;  /* 0x0000009700f27202 */ /* 0x000fe20000000f00 */
[----:B------:R-:W1:Y:S01]  /*9d40*/  LDSM.16.MT88.4 R140, [R210+0xd00] ;  /* 0x000d0000d28c783b */ /* 0x000e620000004200 */
[----:B---3--:R-:W-:Y:S02]  /*9d50*/  F2FP.PACK_AB R111, R190, R191 ;  /* 0x000000bfbe6f723e */ /* 0x008fe400000000ff */
[----:B------:R-:W-:Y:S04]  /*9d60*/  F2FP.PACK_AB R178, R107, R185 ;  /* 0x000000b96bb2723e */ /* 0x000fe800000000ff */
[----:B------:R-:W3:Y:S02]  /*9d70*/  MUFU.EX2 R184, R184 ;  /* 0x000000b800b87308 */ /* 0x000ee40000000800 */
[----:B---3--:R-:W-:Y:S01]  /*9d80*/  F2FP.PACK_AB R179, R184, R106 ;  /* 0x0000006ab8b3723e */ /* 0x008fe200000000ff */
[----:B--2---:R-:W-:Y:S01]  /*9d90*/  FFMA.FTZ R100, R100, R109, R162 ;  /* 0x0000006d64647223 */ /* 0x004fe200000100a2 */
[----:B------:R-:W-:Y:S01]  /*9da0*/  F2FP.PACK_AB R109, R193, R195 ;  /* 0x000000c3c16d723e */ /* 0x000fe200000000ff */
[----:B----4-:R-:W-:Y:S06]  /*9db0*/  FFMA.FTZ R101, R101, R118, R161 ;  /* 0x0000007665657223 */ /* 0x010fec00000100a1 */
[-C--:B------:R-:W-:Y:S01]  /*9dc0*/  HMMA.16816.F32 R112, R108, R132.reuse, R4 ;  /* 0x000000846c70723c */ /* 0x080fe20000001804 */
[----:B------:R-:W2:Y:S04]  /*9dd0*/  LDSM.16.MT88.4 R4, [R210+0x2d00] ;  /* 0x002d0000d204783b */ /* 0x000ea80000004200 */
[----:B-----5:R-:W-:Y:S01]  /*9de0*/  FFMA.FTZ R2, R3, R117, R160 ;  /* 0x0000007503027223 */ /* 0x020fe200000100a0 */
[----:B------:R-:W-:Y:S01]  /*9df0*/  MOV R3, R148 ;  /* 0x0000009400037202 */ /* 0x000fe20000000f00 */
[----:B------:R-:W-:Y:S02]  /*9e00*/  FFMA.FTZ R0, R0, R116, R155 ;  /* 0x0000007400007223 */ /* 0x000fe4000001009b */
[C---:B------:R-:W-:Y:S04]  /*9e10*/  HMMA.16816.F32 R116, R176.reuse, R132, R8 ;  /* 0x00000084b074723c */ /* 0x040fe80000001808 */
[----:B------:R-:W-:Y:S02]  /*9e20*/  FADD.FTZ R3, R3, R101 ;  /* 0x0000006503037221 */ /* 0x000fe40000010000 */
[----:B------:R-:W-:Y:S01]  /*9e30*/  IMAD.MOV.U32 R101, RZ, RZ, R104 ;  /* 0x000000ffff657224 */ /* 0x000fe200078e0068 */
[----:B------:R-:W-:Y:S01]  /*9e40*/  MOV R10, R145 ;  /* 0x00000091000a7202 */ /* 0x000fe20000000f00 */
[-C--:B------:R-:W-:Y:S04]  /*9e50*/  HMMA.16816.F32 R120, R176, R134.reuse, R12 ;  /* 0x00000086b078723c */ /* 0x080fe8000000180c */
[----:B------:R-:W-:Y:S01]  /*9e60*/  FADD.FTZ R10, R10, R3 ;  /* 0x000000030a0a7221 */ /* 0x000fe20000010000 */
[----:B------:R-:W-:Y:S01]  /*9e70*/  MOV R9, R144 ;  /* 0x0000009000097202 */ /* 0x000fe20000000f00 */
[----:B------:R-:W-:Y:S01]  /*9e80*/  IMAD.MOV.U32 R11, RZ, RZ, R146 ;  /* 0x000000ffff0b7224 */ /* 0x000fe200078e0092 */
[----:B------:R-:W-:Y:S01]  /*9e90*/  MOV R13, R138 ;  /* 0x0000008a000d7202 */ /* 0x000fe20000000f00 */
[C---:B------:R-:W-:Y:S01]  /*9ea0*/  HMMA.16816.F32 R124, R108.reuse, R134, R16 ;  /* 0x000000866c7c723c */ /* 0x040fe20000001810 */
[----:B------:R-:W3:Y:S03]  /*9eb0*/  LDL R19, [R1+0x40] ;  /* 0x0000400001137983 */ /* 0x000ee60000100800 */
[----:B------:R-:W-:Y:S01]  /*9ec0*/  IMAD.MOV.U32 R15, RZ, RZ, R136 ;  /* 0x000000ffff0f7224 */ /* 0x000fe200078e0088 */
[----:B------:R-:W-:Y:S01]  /*9ed0*/  MOV R14, R137 ;  /* 0x00000089000e7202 */ /* 0x000fe20000000f00 */
[----:B------:R-:W-:Y:S01]  /*9ee0*/  FADD.FTZ R0, R13, R0 ;  /* 0x000000000d007221 */ /* 0x000fe20000010000 */
[----:B------:R-:W-:Y:S01]  /*9ef0*/  MOV R8, R147 ;  /* 0x0000009300087202 */ /* 0x000fe20000000f00 */
[-C--:B-1----:R-:W-:Y:S04]  /*9f00*/  HMMA.16816.F32 R128, R108, R140.reuse, R20 ;  /* 0x0000008c6c80723c */ /* 0x082fe80000001814 */
[----:B------:R-:W-:Y:S02]  /*9f10*/  IMAD.MOV.U32 R12, RZ, RZ, R139 ;  /* 0x000000ffff0c7224 */ /* 0x000fe400078e008b */
[----:B------:R-:W-:Y:S01]  /*9f20*/  FADD.FTZ R8, R8, R100 ;  /* 0x0000006408087221 */ /* 0x000fe20000010000 */
[----:B------:R-:W-:Y:S01]  /*9f30*/  MOV R100, R105 ;  /* 0x0000006900647202 */ /* 0x000fe20000000f00 */
        /* <DEDUP_REMOVED lines=33> */
[----:B------:R-:W-:Y:S01]  /*a150*/  FADD.FTZ R10, R236, R3 ;  /* 0x00000003ec0a7221 */ /* 0x000fe20000010000 */
[-C--:B------:R-:W-:Y:S03]  /*a160*/  HMMA.16816.F32 R68, R108, R180.reuse, R68 ;  /* 0x000000b46c44723c */ /* 0x080fe60000001844 */
[----:B------:R-:W-:Y:S02]  /*a170*/  FADD.FTZ R9, R234, R2 ;  /* 0x00000002ea097221 */ /* 0x000fe40000010000 */
[----:B------:R-:W-:Y:S02]  /*a180*/  FADD.FTZ R8, R232, R0 ;  /* 0x00000000e8087221 */ /* 0x000fe40000010000 */
[----:B------:R-:W-:Y:S01]  /*a190*/  FADD.FTZ R3, R231, R11 ;  /* 0x0000000be7037221 */ /* 0x000fe20000010000 */
        /* <DEDUP_REMOVED lines=12> */
[-C--:B--2---:R-:W-:Y:S03]  /*a260*/  HMMA.16816.F32 R84, R108, R4.reuse, R84 ;  /* 0x000000046c54723c */ /* 0x084fe60000001854 */
        /* <DEDUP_REMOVED lines=25> */
[----:B------:R-:W-:Y:S01]  /*a400*/  MOV R107, R102 ;  /* 0x00000066006b7202 */ /* 0x000fe20000000f00 */
[----:B------:R-:W-:Y:S01]  /*a410*/  FADD.FTZ R0, R184, R0 ;  /* 0x00000000b8007221 */ /* 0x000fe20000010000 */
[----:B------:R1:W-:Y:S04]  /*a420*/  STL [R1+0x18], R3 ;  /* 0x0000180301007387 */ /* 0x0003e80000100800 */
[----:B------:R1:W-:Y:S04]  /*a430*/  STL [R1+0x1c], R2 ;  /* 0x00001c0201007387 */ /* 0x0003e80000100800 */
[----:B------:R1:W-:Y:S01]  /*a440*/  STL [R1+0x20], R0 ;  /* 0x0000200001007387 */ /* 0x0003e20000100800 */
[----:B---3--:R-:W-:Y:S02]  /*a450*/  ISETP.GT.AND P0, PT, R225, R19, PT ;  /* 0x00000013e100720c */ /* 0x008fe40003f04270 */
[----:B------:R-:W-:Y:S11]  /*a460*/  MOV R225, R204 ;  /* 0x000000cc00e17202 */ /* 0x000ff60000000f00 */
[----:B-1----:R-:W-:-:S05]  /*a470*/  @P0 BRA `(.L_x_623) ;  /* 0xffffb7d000000947 */ /* 0x002fca000383ffff */
.L_x_622:
[----:B------:R-:W-:-:S13]  /*a480*/  ISETP.GE.AND P0, PT, R204, RZ, PT ;  /* 0x000000ffcc00720c */ /* 0x000fda0003f06270 */
[----:B------:R-:W-:Y:S05]  /*a490*/  @!P0 BRA `(.L_x_624) ;  /* 0x00003ee000008947 */ /* 0x000fea0003800000 */
[----:B------:R-:W2:Y:S01]  /*a4a0*/  LDL.64 R14, [R1+0x58] ;  /* 0x00005800010e7983 */ /* 0x000ea20000100a00 */
[----:B------:R-:W-:-:S03]  /*a4b0*/  ULDC.64 UR4, c[0x0][0x208] ;  /* 0x0000820000047ab9 */ /* 0x000fc60000000a00 */
[----:B-1----:R-:W3:Y:S04]  /*a4c0*/  LDL.64 R6, [R1+0x60] ;  /* 0x0000600001067983 */ /* 0x002ee80000100a00 */
[----:B------:R-:W4:Y:S04]  /*a4d0*/  LDL.64 R4, [R1+0x50] ;  /* 0x0000500001047983 */ /* 0x000f280000100a00 */
[----:B------:R-:W5:Y:S01]  /*a4e0*/  LDL.64 R8, [R1+0x48] ;  /* 0x0000480001087983 */ /* 0x000f620000100a00 */
[----:B------:R-:W-:Y:S01]  /*a4f0*/  IMAD.MOV.U32 R3, RZ, RZ, R104 ;  /* 0x000000ffff037224 */ /* 0x000fe200078e0068 */
[----:B------:R-:W-:Y:S01]  /*a500*/  MOV R107, R102 ;  /* 0x00000066006b7202 */ /* 0x000fe20000000f00 */
[----:B------:R-:W-:-:S02]  /*a510*/  IMAD.MOV.U32 R2, RZ, RZ, R105 ;  /* 0x000000ffff027224 */ /* 0x000fc400078e0069 */
[----:B------:R-:W-:Y:S01]  /*a520*/  IMAD.MOV.U32 R106, RZ, RZ, R103 ;  /* 0x000000ffff6a7224 */ /* 0x000fe200078e0067 */
[----:B------:R-:W-:Y:S02]  /*a530*/  USHF.L.U64.HI UR5, UR4, 0x5, UR5 ;  /* 0x0000000504057899 */ /* 0x000fe40008010205 */
[----:B------:R-:W-:Y:S01]  /*a540*/  USHF.L.U32 UR4, UR4, 0x5, URZ ;  /* 0x0000000504047899 */ /* 0x000fe2000800063f */
[----:B--2---:R-:W-:Y:S02]  /*a550*/  IADD3 R11, P1, R14, 0x20, RZ ;  /* 0x000000200e0b7810 */ /* 0x004fe40007f3e0ff */
[----:B---3--:R-:W-:-:S03]  /*a560*/  IADD3 R10, P2, R6, 0x40, RZ ;  /* 0x00000040060a7810 */ /* 0x008fc60007f5e0ff */
[----:B------:R1:W-:Y:S01]  /*a570*/  STL [R1+0x30], R11 ;  /* 0x0000300b01007387 */ /* 0x0003e20000100800 */
[----:B------:R-:W-:Y:S02]  /*a580*/  IADD3 R0, P0, R14, 0x40, RZ ;  /* 0x000000400e007810 */ /* 0x000fe40007f1e0ff */
[----:B------:R-:W-:-:S03]  /*a590*/  IADD3 R12, P3, R6, 0x20, RZ ;  /* 0x00000020060c7810 */ /* 0x000fc60007f7e0ff */
[----:B------:R5:W-:Y:S01]  /*a5a0*/  STL [R1+0x28], R0 ;  /* 0x0000280001007387 */ /* 0x000be20000100800 */
[----:B----4-:R-:W-:Y:S02]  /*a5b0*/  IADD3.X R13, RZ, R5, RZ, P3, !PT ;  /* 0x00000005ff0d7210 */ /* 0x010fe40001ffe4ff */
[----:B------:R-:W-:Y:S01]  /*a5c0*/  MOV R4, R6 ;  /* 0x0000000600047202 */ /* 0x000fe20000000f00 */
[----:B-1----:R-:W-:-:S05]  /*a5d0*/  IMAD.X R11, RZ, RZ, R5, P2 ;  /* 0x000000ffff0b7224 */ /* 0x002fca00010e0605 */
[----:B------:R1:W-:Y:S01]  /*a5e0*/  STL.64 [R1], R10 ;  /* 0x0000000a01007387 */ /* 0x0003e20000100a00 */
[----:B-----5:R-:W-:-:S03]  /*a5f0*/  IMAD.X R0, RZ, RZ, R9, P0 ;  /* 0x000000ffff007224 */ /* 0x020fc600000e0609 */
[----:B------:R2:W-:Y:S04]  /*a600*/  STL.64 [R1+0x8], R12 ;  /* 0x0000080c01007387 */ /* 0x0005e80000100a00 */
[----:B------:R2:W-:Y:S01]  /*a610*/  STL [R1+0x24], R0 ;  /* 0x0000240001007387 */ /* 0x0005e20000100800 */
[----:B-1----:R-:W-:-:S05]  /*a620*/  IADD3.X R10, RZ, R9, RZ, P1, !PT ;  /* 0x00000009ff0a7210 */ /* 0x002fca0000ffe4ff */
[----:B------:R2:W-:Y:S04]  /*a630*/  STL [R1+0x2c], R10 ;  /* 0x00002c0a01007387 */ /* 0x0005e80000100800 */
[----:B------:R2:W-:Y:S02]  /*a640*/  STL.64 [R1+0x50], R4 ;  /* 0x0000500401007387 */ /* 0x0005e40000100a00 */
.L_x_625:
[----:B---3--:R-:W3:Y:S01]  /*a650*/  LDL.64 R190, [R1+0x50] ;  /* 0x0000500001be7983 */ /* 0x008ee20000100a00 */
[----:B------:R-:W-:Y:S04]  /*a660*/  DEPBAR.LE SB0, 0x0 ;  /* 0x000080000000791a */ /* 0x000fe80000000000 */
[----:B------:R-:W-:Y:S01]  /*a670*/  MOV R53, 0x6 ;  /* 0x0000000600357802 */ /* 0x000fe20000000f00 */
[----:B------:R-:W4:Y:S01]  /*a680*/  LDL.64 R206, [R1+0x8] ;  /* 0x0000080001ce7983 */ /* 0x000f220000100a00 */
[----:B------:R-:W-:Y:S02]  /*a690*/  MOV R52, c[0x0][0x208] ;  /* 0x0000820000347a02 */ /* 0x000fe40000000f00 */
[----:B------:R-:W-:Y:S02]  /*a6a0*/  MOV R189, c[0x0][0x208] ;  /* 0x0000820000bd7a02 */ /* 0x000fe40000000f00 */
[----:B------:R-:W-:Y:S01]  /*a6b0*/  SHF.L.U64.HI R52, R52, R53, c[0x0][0x20c] ;  /* 0x0000830034347619 */ /* 0x000fe20000010235 */
[----:B------:R-:W5:Y:S01]  /*a6c0*/  LDL.64 R202, [R1] ;  /* 0x0000000001ca7983 */ /* 0x000f620000100a00 */
[----:B------:R-:W-:Y:S02]  /*a6d0*/  SHF.L.U32 R189, R189, 0x6, RZ ;  /* 0x00000006bdbd7819 */ /* 0x000fe400000006ff */
[----:B--2---:R-:W-:Y:S01]  /*a6e0*/  SHF.R.S32.HI R0, RZ, 0x1f, R204 ;  /* 0x0000001fff007819 */ /* 0x004fe200000114cc */
[----:B------:R-:W-:Y:S02]  /*a6f0*/  IMAD R188, R52, R204, RZ ;  /* 0x000000cc34bc7224 */ /* 0x000fe400078e02ff */
[----:B------:R-:W2:Y:S01]  /*a700*/  LDL.64 R194, [R1+0x60] ;  /* 0x0000600001c27983 */ /* 0x000ea20000100a00 */
[-C--:B------:R-:W-:Y:S04]  /*a710*/  IMAD.WIDE.U32 R186, R204, R189.reuse, UR4 ;  /* 0x00000004ccba7e25 */ /* 0x080fe8000f8e00bd */
[-C--:B------:R-:W-:Y:S01]  /*a720*/  IMAD R188, R0, R189.reuse, R188 ;  /* 0x000000bd00bc7224 */ /* 0x080fe200078e02bc */
[----:B------:R-:W-:Y:S08]  /*a730*/  BAR.SYNC.DEFER_BLOCKING 0x0 ;  /* 0x0000000000007b1d */ /* 0x000ff00000010000 */
[----:B------:R-:W-:Y:S08]  /*a740*/  LDSM.16.M88.4 R64, [R211+0x6100] ;  /* 0x00610000d340783b */ /* 0x000ff00000000200 */
[----:B------:R-:W1:Y:S08]  /*a750*/  LDSM.16.M88.4 R16, [R208+0x3100] ;  /* 0x00310000d010783b */ /* 0x000e700000000200 */
[----:B------:R-:W1:Y:S08]  /*a760*/  LDSM.16.M88.4 R60, [R211+0x7100] ;  /* 0x00710000d33c783b */ /* 0x000e700000000200 */
[----:B------:R-:W1:Y:S08]  /*a770*/  LDSM.16.M88.4 R32, [R208+0x3500] ;  /* 0x00350000d020783b */ /* 0x000e700000000200 */
[----:B------:R-:W1:Y:S08]  /*a780*/  LDSM.16.M88.4 R48, [R208+0x3900] ;  /* 0x00390000d030783b */ /* 0x000e700000000200 */
[----:B------:R-:W1:Y:S02]  /*a790*/  LDSM.16.M88.4 R100, [R208+0x3d00] ;  /* 0x003d0000d064783b */ /* 0x000e640000000200 */
[-C--:B-1----:R-:W-:Y:S06]  /*a7a0*/  HMMA.16816.F32 R4, R64, R16.reuse, RZ ;  /* 0x000000104004723c */ /* 0x082fec00000018ff */
[----:B------:R-:W-:Y:S02]  /*a7b0*/  LDSM.16.M88.4 R108, [R212+0x6100] ;  /* 0x00610000d46c783b */ /* 0x000fe40000000200 */
[C---:B------:R-:W-:Y:S06]  /*a7c0*/  HMMA.16816.F32 R8, R60.reuse, R16, RZ ;  /* 0x000000103c08723c */ /* 0x040fec00000018ff */
[----:B------:R-:W1:Y:S02]  /*a7d0*/  LDSM.16.M88.4 R176, [R213] ;  /* 0x00000000d5b0783b */ /* 0x000e640000000200 */
[-C--:B------:R-:W-:Y:S06]  /*a7e0*/  HMMA.16816.F32 R12, R60, R18.reuse, RZ ;  /* 0x000000123c0c723c */ /* 0x080fec00000018ff */
[----:B------:R-:W1:Y:S02]  /*a7f0*/  LDSM.16.M88.4 R180, [R212+0x7100] ;  /* 0x00710000d4b4783b */ /* 0x000e640000000200 */
        /* <DEDUP_REMOVED lines=12> */
[----:B------:R-:W-:Y:S08]  /*a8c0*/  HMMA.16816.F32 R64, R64, R102, RZ ;  /* 0x000000664040723c */ /* 0x000ff000000018ff */
[-C--:B-1----:R-:W-:Y:S08]  /*a8d0*/  HMMA.16816.F32 R4, R108, R176.reuse, R4 ;  /* 0x000000b06c04723c */ /* 0x082ff00000001804 */
[C---:B------:R-:W-:Y:S08]  /*a8e0*/  HMMA.16816.F32 R8, R180.reuse, R176, R8 ;  /* 0x000000b0b408723c */ /* 0x040ff00000001808 */
[-C--:B------:R-:W-:Y:S08]  /*a8f0*/  HMMA.16816.F32 R12, R180, R178.reuse, R12 ;  /* 0x000000b2b40c723c */ /* 0x080ff0000000180c */
[C---:B------:R-:W-:Y:S04]  /*a900*/  HMMA.16816.F32 R16, R108.reuse, R178, R16 ;  /* 0x000000b26c10723c */ /* 0x040fe80000001810 */
[-C--:B---3--:R-:W-:Y:S05]  /*a910*/  IMAD.WIDE.U32 R184, R204, R189.reuse, R190 ;  /* 0x000000bdccb87225 */ /* 0x088fea00078e00be */
[----:B------:R-:W-:Y:S03]  /*a920*/  LEA R192, P1, R184, c[0x0][0x1f8], 0x1 ;  /* 0x00007e00b8c07a11 */ /* 0x000fe600078208ff */
[-C--:B----4-:R-:W-:Y:S01]  /*a930*/  IMAD.WIDE.U32 R104, R204, R189.reuse, R206 ;  /* 0x000000bdcc687225 */ /* 0x090fe200078e00ce */
[----:B------:R-:W-:Y:S04]  /*a940*/  IADD3 R0, R185, R188, RZ ;  /* 0x000000bcb9007210 */ /* 0x000fe80007ffe0ff */
[----:B------:R-:W-:Y:S01]  /*a950*/  LEA R200, P0, R104, c[0x0][0x1f8], 0x1 ;  /* 0x00007e0068c87a11 */ /* 0x000fe200078008ff */
[----:B-----5:R-:W-:Y:S01]  /*a960*/  IMAD.WIDE.U32 R100, R204, R189, R202 ;  /* 0x000000bdcc647225 */ /* 0x020fe200078e00ca */
[----:B------:R-:W-:Y:S02]  /*a970*/  IADD3 R105, R188, R105, RZ ;  /* 0x00000069bc697210 */ /* 0x000fe40007ffe0ff */
[----:B------:R-:W-:Y:S02]  /*a980*/  LEA.HI.X R193, R184, c[0x0][0x1fc], R0, 0x1, P1 ;  /* 0x00007f00b8c17a11 */ /* 0x000fe400008f0c00 */
[----:B------:R-:W-:Y:S02]  /*a990*/  IADD3 R0, R188, R187, RZ ;  /* 0x000000bbbc007210 */ /* 0x000fe40007ffe0ff */
[----:B------:R-:W-:Y:S02]  /*a9a0*/  LEA.HI.X R201, R104, c[0x0][0x1fc], R105, 0x1, P0 ;  /* 0x00007f0068c97a11 */ /* 0x000fe400000f0c69 */
[-C--:B--2---:R-:W-:Y:S02]  /*a9b0*/  IADD3 R104, P0, R194, R186.reuse, RZ ;  /* 0x000000bac2687210 */ /* 0x084fe40007f1e0ff */
[----:B------:R-:W-:Y:S02]  /*a9c0*/  LEA R198, P3, R100, c[0x0][0x1f8], 0x1 ;  /* 0x00007e0064c67a11 */ /* 0x000fe400078608ff */
[----:B------:R-:W-:Y:S02]  /*a9d0*/  IADD3 R188, R188, R101, RZ ;  /* 0x00000065bcbc7210 */ /* 0x000fe40007ffe0ff */
[----:B------:R-:W-:Y:S02]  /*a9e0*/  LEA R194, P2, R104, c[0x0][0x1f8], 0x1 ;  /* 0x00007e0068c27a11 */ /* 0x000fe400078408ff */
[----:B------:R-:W-:Y:S02]  /*a9f0*/  IADD3.X R101, R0, R191, RZ, P0, !PT ;  /* 0x000000bf00657210 */ /* 0x000fe400007fe4ff */
[----:B------:R-:W-:Y:S02]  /*aa00*/  LEA.HI.X R199, R100, c[0x0][0x1fc], R188, 0x1, P3 ;  /* 0x00007f0064c77a11 */ /* 0x000fe400018f0cbc */
[----:B------:R-:W-:Y:S01]  /*aa10*/  LEA.HI.X R195, R104, c[0x0][0x1fc], R101, 0x1, P2 ;  /* 0x00007f0068c37a11 */ /* 0x000fe200010f0c65 */
[----:B------:R-:W-:Y:S01]  /*aa20*/  LDSM.16.M88.4 R188, [R222] ;  /* 0x00000000debc783b */ /* 0x000fe20000000200 */
[-C--:B------:R-:W-:Y:S02]  /*aa30*/  IADD3 R105, P1, R206, R186.reuse, RZ ;  /* 0x000000bace697210 */ /* 0x080fe40007f3e0ff */
[----:B------:R-:W-:Y:S02]  /*aa40*/  IADD3 R196, P0, R202, R186, RZ ;  /* 0x000000bacac47210 */ /* 0x000fe40007f1e0ff */
[C---:B------:R-:W-:Y:S02]  /*aa50*/  IADD3.X R104, R0.reuse, R207, RZ, P1, !PT ;  /* 0x000000cf00687210 */ /* 0x040fe40000ffe4ff */
[----:B------:R-:W-:Y:S01]  /*aa60*/  IADD3.X R0, R0, R203, RZ, P0, !PT ;  /* 0x000000cb00007210 */ /* 0x000fe200007fe4ff */
[----:B------:R-:W1:Y:S01]  /*aa70*/  LDSM.16.M88.4 R100, [R224] ;  /* 0x00000000e064783b */ /* 0x000e620000000200 */
[C---:B------:R-:W-:Y:S02]  /*aa80*/  ISETP.GT.AND P0, PT, R204.reuse, RZ, PT ;  /* 0x000000ffcc00720c */ /* 0x040fe40003f04270 */
[----:B------:R-:W-:Y:S05]  /*aa90*/  IADD3 R204, R204, -0x1, RZ ;  /* 0xffffffffcccc7810 */ /* 0x000fea0007ffe0ff */
[----:B------:R-:W2:Y:S08]  /*aaa0*/  LDSM.16.M88.4 R184, [R223] ;  /* 0x00000000dfb8783b */ /* 0x000eb00000000200 */
[----:B------:R-:W-:Y:S01]  /*aab0*/  @!PT LDS RZ, [RZ] ;  /* 0x00000000fffff984 */ /* 0x000fe20000000800 */
[----:B------:R-:W-:Y:S01]  /*aac0*/  @!PT LDS RZ, [RZ] ;  /* 0x00000000fffff984 */ /* 0x000fe20000000800 */
[----:B------:R-:W-:Y:S01]  /*aad0*/  @!PT LDS RZ, [RZ] ;  /* 0x00000000fffff984 */ /* 0x000fe20000000800 */
[----:B------:R3:W-:Y:S08]  /*aae0*/  LDGSTS.E.BYPASS.LTC128B.128 [R226+0x100], [R192.64], !P6 ;  /* 0x00100000c0e27fae */ /* 0x0007f0000f101d46 */
[----:B------:R4:W-:Y:S08]  /*aaf0*/  LDGSTS.E.BYPASS.LTC128B.128 [R226+0x1100], [R200.64], !P5 ;  /* 0x01100000c8e27fae */ /* 0x0009f0000e901d46 */
[----:B------:R5:W-:Y:S01]  /*ab00*/  LDGSTS.E.BYPASS.LTC128B.128 [R226+0x2100], [R198.64], !P4 ;  /* 0x02100000c6e27fae */ /* 0x000be2000e101d46 */
[-C--:B-1----:R-:W-:Y:S07]  /*ab10*/  HMMA.16816.F32 R20, R108, R100.reuse, R20 ;  /* 0x000000646c14723c */ /* 0x082fee0000001814 */
[----:B------:R1:W-:Y:S01]  /*ab20*/  LDGSTS.E.BYPASS.LTC128B.128 [R226+0x900], [R194.64], !P6 ;  /* 0x00900000c2e27fae */ /* 0x0003e2000f101d46 */
[C---:B---3--:R-:W-:Y:S04]  /*ab30*/  LEA R192, P2, R105.reuse, c[0x0][0x1f8], 0x1 ;  /* 0x00007e0069c07a11 */ /* 0x048fe800078408ff */
[----:B------:R-:W-:Y:S01]  /*ab40*/  LEA.HI.X R193, R105, c[0x0][0x1fc], R104, 0x1, P2 ;  /* 0x00007f0069c17a11 */ /* 0x000fe200010f0c68 */
[C---:B------:R-:W-:Y:S04]  /*ab50*/  HMMA.16816.F32 R24, R180.reuse, R100, R24 ;  /* 0x00000064b418723c */ /* 0x040fe80000001818 */
[----:B------:R1:W-:Y:S01]  /*ab60*/  LDGSTS.E.BYPASS.LTC128B.128 [R226+0x1900], [R192.64], !P5 ;  /* 0x01900000c0e27fae */ /* 0x0003e2000e901d46 */
[C---:B------:R-:W-:Y:S03]  /*ab70*/  LEA R104, P1, R196.reuse, c[0x0][0x1f8], 0x1 ;  /* 0x00007e00c4687a11 */ /* 0x040fe600078208ff */
[-C--:B------:R-:W-:Y:S04]  /*ab80*/  HMMA.16816.F32 R28, R180, R102.reuse, R28 ;  /* 0x00000066b41c723c */ /* 0x080fe8000000181c */
[----:B------:R-:W-:Y:S04]  /*ab90*/  LEA.HI.X R105, R196, c[0x0][0x1fc], R0, 0x1, P1 ;  /* 0x00007f00c4697a11 */ /* 0x000fe800008f0c00 */
[C---:B------:R-:W-:Y:S01]  /*aba0*/  HMMA.16816.F32 R32, R108.reuse, R102, R32 ;  /* 0x000000666c20723c */ /* 0x040fe20000001820 */
[----:B------:R3:W-:Y:S07]  /*abb0*/  LDGSTS.E.BYPASS.LTC128B.128 [R226+0x2900], [R104.64], !P4 ;  /* 0x0290000068e27fae */ /* 0x0007ee000e101d46 */
[-C--:B--2---:R-:W-:Y:S01]  /*abc0*/  HMMA.16816.F32 R36, R108, R184.reuse, R36 ;  /* 0x000000b86c24723c */ /* 0x084fe20000001824 */
[----:B-----5:R-:W-:Y:S07]  /*abd0*/  LDSM.16.M88.4 R196, [R208+0x4100] ;  /* 0x00410000d0c4783b */ /* 0x020fee0000000200 */
[C---:B------:R-:W-:Y:S01]  /*abe0*/  HMMA.16816.F32 R40, R180.reuse, R184, R40 ;  /* 0x000000b8b428723c */ /* 0x040fe20000001828 */
[----:B------:R-:W0:Y:S07]  /*abf0*/  LDGDEPBAR ;  /* 0x00000000000079af */ /* 0x000e2e0000000000 */
[-C--:B------:R-:W-:Y:S01]  /*ac00*/  HMMA.16816.F32 R44, R180, R186.reuse, R44 ;  /* 0x000000bab42c723c */ /* 0x080fe2000000182c */
[----:B-1----:R-:W1:Y:S07]  /*ac10*/  LDSM.16.M88.4 R192, [R211+0x8100] ;  /* 0x00810000d3c0783b */ /* 0x002e6e0000000200 */
[C---:B------:R-:W-:Y:S01]  /*ac20*/  HMMA.16816.F32 R48, R108.reuse, R186, R48 ;  /* 0x000000ba6c30723c */ /* 0x040fe20000001830 */
[----:B----4-:R-:W2:Y:S07]  /*ac30*/  LDSM.16.M88.4 R200, [R211+0x9100] ;  /* 0x00910000d3c8783b */ /* 0x010eae0000000200 */
[-C--:B------:R-:W-:Y:S01]  /*ac40*/  HMMA.16816.F32 R52, R108, R188.reuse, R52 ;  /* 0x000000bc6c34723c */ /* 0x080fe20000001834 */
[----:B------:R-:W4:Y:S07]  /*ac50*/  LDSM.16.M88.4 R176, [R208+0x4500] ;  /* 0x00450000d0b0783b */ /* 0x000f2e0000000200 */
[C---:B------:R-:W-:Y:S01]  /*ac60*/  HMMA.16816.F32 R56, R180.reuse, R188, R56 ;  /* 0x000000bcb438723c */ /* 0x040fe20000001838 */
[----:B------:R-:W5:Y:S07]  /*ac70*/  LDSM.16.M88.4 R100, [R208+0x4900] ;  /* 0x00490000d064783b */ /* 0x000f6e0000000200 */
[-C--:B------:R-:W-:Y:S01]  /*ac80*/  HMMA.16816.F32 R60, R180, R190.reuse, R60 ;  /* 0x000000beb43c723c */ /* 0x080fe2000000183c */
[----:B------:R-:W-:Y:S07]  /*ac90*/  LDSM.16.M88.4 R180, [R212+0x8100] ;  /* 0x00810000d4b4783b */ /* 0x000fee0000000200 */
[----:B------:R-:W-:Y:S01]  /*aca0*/  HMMA.16816.F32 R64, R108, R190, R64 ;  /* 0x000000be6c40723c */ /* 0x000fe20000001840 */
[----:B------:R-:W3:Y:S07]  /*acb0*/  LDSM.16.M88.4 R108, [R208+0x4d00] ;  /* 0x004d0000d06c783b */ /* 0x000eee0000000200 */
[-C--:B-1----:R-:W-:Y:S01]  /*acc0*/  HMMA.16816.F32 R4, R192, R196.reuse, R4 ;  /* 0x000000c4c004723c */ /* 0x082fe20000001804 */
[----:B------:R-:W1:Y:S07]  /*acd0*/  LDSM.16.M88.4 R184, [R221] ;  /* 0x00000000ddb8783b */ /* 0x000e6e0000000200 */
[C---:B--2---:R-:W-:Y:S01]  /*ace0*/  HMMA.16816.F32 R8, R200.reuse, R196, R8 ;  /* 0x000000c4c808723c */ /* 0x044fe20000001808 */
[----:B------:R-:W2:Y:S07]  /*acf0*/  LDSM.16.M88.4 R188, [R212+0x9100] ;  /* 0x00910000d4bc783b */ /* 0x000eae0000000200 */
[-C--:B------:R-:W-:Y:S08]  /*ad00*/  HMMA.16816.F32 R12, R200, R198.reuse, R12 ;  /* 0x000000c6c80c723c */ /* 0x080ff0000000180c */
[C---:B------:R-:W-:Y:S01]  /*ad10*/  HMMA.16816.F32 R16, R192.reuse, R198, R16 ;  /* 0x000000c6c010723c */ /* 0x040fe20000001810 */
[----:B------:R-:W1:Y:S07]  /*ad20*/  LDSM.16.M88.4 R196, [R220] ;  /* 0x00000000dcc4783b */ /* 0x000e6e0000000200 */
[-C--:B----4-:R-:W-:Y:S08]  /*ad30*/  HMMA.16816.F32 R20, R192, R176.reuse, R20 ;  /* 0x000000b0c014723c */ /* 0x090ff00000001814 */
[C---:B------:R-:W-:Y:S08]  /*ad40*/  HMMA.16816.F32 R24, R200.reuse, R176, R24 ;  /* 0x000000b0c818723c */ /* 0x040ff00000001818 */
[-C--:B------:R-:W-:Y:S08]  /*ad50*/  HMMA.16816.F32 R28, R200, R178.reuse, R28 ;  /* 0x000000b2c81c723c */ /* 0x080ff0000000181c */
[C---:B------:R-:W-:Y:S01]  /*ad60*/  HMMA.16816.F32 R32, R192.reuse, R178, R32 ;  /* 0x000000b2c020723c */ /* 0x040fe20000001820 */
[----:B------:R-:W4:Y:S07]  /*ad70*/  LDSM.16.M88.4 R176, [R219] ;  /* 0x00000000dbb0783b */ /* 0x000f2e0000000200 */
[-C--:B-----5:R-:W-:Y:S08]  /*ad80*/  HMMA.16816.F32 R36, R192, R100.reuse, R36 ;  /* 0x00000064c024723c */ /* 0x0a0ff00000001824 */
[C---:B------:R-:W-:Y:S08]  /*ad90*/  HMMA.16816.F32 R40, R200.reuse, R100, R40 ;  /* 0x00000064c828723c */ /* 0x040ff00000001828 */
[-C--:B------:R-:W-:Y:S08]  /*ada0*/  HMMA.16816.F32 R44, R200, R102.reuse, R44 ;  /* 0x00000066c82c723c */ /* 0x080ff0000000182c */
[C---:B------:R-:W-:Y:S01]  /*adb0*/  HMMA.16816.F32 R48, R192.reuse, R102, R48 ;  /* 0x00000066c030723c */ /* 0x040fe20000001830 */
[----:B------:R-:W5:Y:S07]  /*adc0*/  LDSM.16.M88.4 R100, [R218] ;  /* 0x00000000da64783b */ /* 0x000f6e0000000200 */
[-C--:B---3--:R-:W-:Y:S08]  /*add0*/  HMMA.16816.F32 R52, R192, R108.reuse, R52 ;  /* 0x0000006cc034723c */ /* 0x088ff00000001834 */
[C---:B------:R-:W-:Y:S08]  /*ade0*/  HMMA.16816.F32 R56, R200.reuse, R108, R56 ;  /* 0x0000006cc838723c */ /* 0x040ff00000001838 */
[-C--:B------:R-:W-:Y:S08]  /*adf0*/  HMMA.16816.F32 R60, R200, R110.reuse, R60 ;  /* 0x0000006ec83c723c */ /* 0x080ff0000000183c */
[----:B------:R-:W-:Y:S01]  /*ae00*/  HMMA.16816.F32 R64, R192, R110, R64 ;  /* 0x0000006ec040723c */ /* 0x000fe20000001840 */
[----:B------:R-:W-:Y:S07]  /*ae10*/  LDSM.16.M88.4 R108, [R211+0xa100] ;  /* 0x00a10000d36c783b */ /* 0x000fee0000000200 */
[-C--:B-1----:R-:W-:Y:S01]  /*ae20*/  HMMA.16816.F32 R4, R180, R184.reuse, R4 ;  /* 0x000000b8b404723c */ /* 0x082fe20000001804 */
[----:B------:R-:W-:Y:S07]  /*ae30*/  LDSM.16.M88.4 R192, [R211+0xb100] ;  /* 0x00b10000d3c0783b */ /* 0x000fee0000000200 */
[C---:B--2---:R-:W-:Y:S08]  /*ae40*/  HMMA.16816.F32 R8, R188.reuse, R184, R8 ;  /* 0x000000b8bc08723c */ /* 0x044ff00000001808 */
        /* <DEDUP_REMOVED lines=12> */
[----:B------:R-:W2:Y:S07]  /*af10*/  LDSM.16.M88.4 R176, [R208+0x5500] ;  /* 0x00550000d0b0783b */ /* 0x000eae0000000200 */
[-C--:B-----5:R-:W-:Y:S08]  /*af20*/  HMMA.16816.F32 R52, R180, R100.reuse, R52 ;  /* 0x00000064b434723c */ /* 0x0a0ff00000001834 */
        /* <DEDUP_REMOVED lines=46> */
[----:B------:R-:W-:Y:S09]  /*b210*/  FMUL.FTZ R17, R17, c[0x0][0x320] ;  /* 0x0000c80011117a20 */ /* 0x000ff20000410000 */
[----:B------:R1:W-:Y:S10]  /*b220*/  MUFU.TANH R177, R7 ;  /* 0x0000000700b17308 */ /* 0x0003f40000002400 */
[----:B------:R-:W-:Y:S10]  /*b230*/  MUFU.TANH R16, R16 ;  /* 0x0000001000107308 */ /* 0x000ff40000002400 */
[----:B------:R-:W2:Y:S01]  /*b240*/  MUFU.TANH R179, R8 ;  /* 0x0000000800b37308 */ /* 0x000ea20000002400 */
[----:B-1----:R-:W1:Y:S09]  /*b250*/  LDSM.16.M88.4 R4, [R216] ;  /* 0x00000000d804783b */ /* 0x002e720000000200 */
[----:B------:R-:W-:Y:S10]  /*b260*/  MUFU.TANH R17, R17 ;  /* 0x0000001100117308 */ /* 0x000ff40000002400 */
[----:B------:R-:W3:Y:S01]  /*b270*/  MUFU.TANH R188, R9 ;  /* 0x0000000900bc7308 */ /* 0x000ee20000002400 */
[----:B--2---:R-:W-:Y:S09]  /*b280*/  FMNMX.FTZ R0, R179, R106, !PT ;  /* 0x0000006ab3007209 */ /* 0x004ff20007810000 */
[----:B------:R-:W2:Y:S10]  /*b290*/  MUFU.TANH R180, R13 ;  /* 0x0000000d00b47308 */ /* 0x000eb40000002400 */
[----:B------:R-:W-:Y:S01]  /*b2a0*/  MUFU.TANH R189, R10 ;  /* 0x0000000a00bd7308 */ /* 0x000fe20000002400 */
[-C--:B-1----:R-:W-:Y:S03]  /*b2b0*/  HMMA.16816.F32 R20, R100, R4.reuse, R20 ;  /* 0x000000046414723c */ /* 0x082fe60000001814 */
[----:B---3--:R-:W-:Y:S06]  /*b2c0*/  FMNMX.FTZ R0, R188, R0, !PT ;  /* 0x00000000bc007209 */ /* 0x008fec0007810000 */
[----:B------:R-:W-:Y:S03]  /*b2d0*/  MUFU.TANH R183, R14 ;  /* 0x0000000e00b77308 */ /* 0x000fe60000002400 */
[----:B------:R-:W-:Y:S01]  /*b2e0*/  FMNMX.FTZ R0, R181, R0, !PT ;  /* 0x00000000b5007209 */ /* 0x000fe20007810000 */
[C---:B------:R-:W-:Y:S04]  /*b2f0*/  HMMA.16816.F32 R24, R184.reuse, R4, R24 ;  /* 0x00000004b818723c */ /* 0x040fe80000001818 */
[----:B--2---:R-:W-:Y:S02]  /*b300*/  FMNMX.FTZ R0, R180, R0, !PT ;  /* 0x00000000b4007209 */ /* 0x004fe40007810000 */
        /* <DEDUP_REMOVED lines=22> */
[----:B------:R3:W-:Y:S01]  /*b470*/  MUFU.TANH R192, R33 ;  /* 0x0000002100c07308 */ /* 0x0007e20000002400 */
[----:B------:R-:W-:Y:S02]  /*b480*/  FMUL.FTZ R35, R35, c[0x0][0x320] ;  /* 0x0000c80023237a20 */ /* 0x000fe40000410000 */
[----:B------:R-:W-:Y:S01]  /*b490*/  FMUL.FTZ R24, R24, c[0x0][0x320] ;  /* 0x0000c80018187a20 */ /* 0x000fe20000410000 */
[----:B--2---:R-:W2:Y:S01]  /*b4a0*/  LDL R23, [R1+0x24] ;  /* 0x0000240001177983 */ /* 0x004ea20000100800 */
[----:B------:R-:W-:Y:S02]  /*b4b0*/  FMUL.FTZ R27, R27, c[0x0][0x320] ;  /* 0x0000c8001b1b7a20 */ /* 0x000fe40000410000 */
[----:B------:R-:W-:Y:S03]  /*b4c0*/  FMUL.FTZ R34, R34, c[0x0][0x320] ;  /* 0x0000c80022227a20 */ /* 0x000fe60000410000 */
[----:B------:R4:W-:Y:S10]  /*b4d0*/  MUFU.TANH R233, R31 ;  /* 0x0000001f00e97308 */ /* 0x0009f40000002400 */
[----:B------:R-:W-:Y:S01]  /*b4e0*/  MUFU.TANH R193, R20 ;  /* 0x0000001400c17308 */ /* 0x000fe20000002400 */
[-C--:B-1----:R-:W-:Y:S01]  /*b4f0*/  HMMA.16816.F32 R36, R100, R8.reuse, R36 ;  /* 0x000000086424723c */ /* 0x082fe20000001824 */
[----:B---3--:R-:W3:Y:S08]  /*b500*/  LDL R33, [R1+0x30] ;  /* 0x0000300001217983 */ /* 0x008ef00000100800 */
[----:B------:R1:W-:Y:S01]  /*b510*/  MUFU.TANH R191, R32 ;  /* 0x0000002000bf7308 */ /* 0x0003e20000002400 */
[C---:B------:R-:W-:Y:S01]  /*b520*/  HMMA.16816.F32 R40, R184.reuse, R8, R40 ;  /* 0x00000008b828723c */ /* 0x040fe20000001828 */
[----:B----4-:R-:W4:Y:S06]  /*b530*/  LDL.64 R30, [R1+0x48] ;  /* 0x00004800011e7983 */ /* 0x010f2c0000100a00 */
[----:B------:R-:W-:Y:S02]  /*b540*/  MOV R9, c[0x0][0x1e0] ;  /* 0x0000780000097a02 */ /* 0x000fe40000000f00 */
[----:B------:R-:W5:Y:S01]  /*b550*/  MUFU.TANH R18, R18 ;  /* 0x0000001200127308 */ /* 0x000f620000002400 */
[-C--:B------:R-:W-:Y:S03]  /*b560*/  HMMA.16816.F32 R44, R184, R10.reuse, R44 ;  /* 0x0000000ab82c723c */ /* 0x080fe6000000182c */
[----:B------:R-:W-:Y:S01]  /*b570*/  SHF.L.U32 R9, R9, 0x5, RZ ;  /* 0x0000000509097819 */ /* 0x000fe200000006ff */
[----:B------:R-:W-:Y:S04]  /*b580*/  FMUL.FTZ R36, R36, c[0x0][0x320] ;  /* 0x0000c80024247a20 */ /* 0x000fe80000410000 */
[C---:B------:R-:W-:Y:S01]  /*b590*/  HMMA.16816.F32 R48, R100.reuse, R10, R48 ;  /* 0x0000000a6430723c */ /* 0x040fe20000001830 */
[----:B------:R5:W-:Y:S03]  /*b5a0*/  MUFU.TANH R201, R29 ;  /* 0x0000001d00c97308 */ /* 0x000be60000002400 */
[----:B------:R-:W-:Y:S01]  /*b5b0*/  FMUL.FTZ R37, R37, c[0x0][0x320] ;  /* 0x0000c80025257a20 */ /* 0x000fe20000410000 */
[----:B-1----:R-:W2:Y:S01]  /*b5c0*/  LDL R32, [R1+0x28] ;  /* 0x0000280001207983 */ /* 0x002ea20000100800 */
[----:B------:R-:W-:Y:S02]  /*b5d0*/  FMUL.FTZ R38, R38, c[0x0][0x320] ;  /* 0x0000c80026267a20 */ /* 0x000fe40000410000 */
[----:B------:R-:W-:Y:S01]  /*b5e0*/  FMUL.FTZ R39, R39, c[0x0][0x320] ;  /* 0x0000c80027277a20 */ /* 0x000fe20000410000 */
[-C--:B------:R-:W-:Y:S02]  /*b5f0*/  HMMA.16816.F32 R52, R100, R4.reuse, R52 ;  /* 0x000000046434723c */ /* 0x080fe40000001834 */
[----:B------:R-:W-:Y:S01]  /*b600*/  MUFU.TANH R231, R36 ;  /* 0x0000002400e77308 */ /* 0x000fe20000002400 */
[----:B------:R-:W-:Y:S02]  /*b610*/  FMUL.FTZ R42, R42, c[0x0][0x320] ;  /* 0x0000c8002a2a7a20 */ /* 0x000fe40000410000 */
[----:B------:R-:W-:Y:S02]  /*b620*/  FMUL.FTZ R41, R41, c[0x0][0x320] ;  /* 0x0000c80029297a20 */ /* 0x000fe40000410000 */
[----:B------:R-:W-:Y:S01]  /*b630*/  FMUL.FTZ R46, R46, c[0x0][0x320] ;  /* 0x0000c8002e2e7a20 */ /* 0x000fe20000410000 */
[C---:B------:R-:W-:Y:S04]  /*b640*/  HMMA.16816.F32 R56, R184.reuse, R4, R56 ;  /* 0x00000004b838723c */ /* 0x040fe80000001838 */
[----:B------:R1:W-:Y:S01]  /*b650*/  MUFU.TANH R232, R37 ;  /* 0x0000002500e87308 */ /* 0x0003e20000002400 */
[----:B------:R-:W-:Y:S02]  /*b660*/  FMUL.FTZ R40, R40, c[0x0][0x320] ;  /* 0x0000c80028287a20 */ /* 0x000fe40000410000 */
[----:B------:R-:W-:Y:S01]  /*b670*/  FMUL.FTZ R50, R50, c[0x0][0x320] ;  /* 0x0000c80032327a20 */ /* 0x000fe20000410000 */
[----:B-----5:R-:W5:Y:S01]  /*b680*/  LDL R29, [R1+0x2c] ;  /* 0x00002c00011d7983 */ /* 0x020f620000100800 */
[-C--:B------:R-:W-:Y:S03]  /*b690*/  HMMA.16816.F32 R60, R184, R6.reuse, R60 ;  /* 0x00000006b83c723c */ /* 0x080fe6000000183c */
[----:B------:R-:W-:Y:S01]  /*b6a0*/  FMNMX.FTZ R5, R176, R2, !PT ;  /* 0x00000002b0057209 */ /* 0x000fe20007810000 */
[----:B------:R-:W-:Y:S01]  /*b6b0*/  FMUL.FTZ R49, R49, c[0x0][0x320] ;  /* 0x0000c80031317a20 */ /* 0x000fe20000410000 */
[----:B------:R-:W-:Y:S01]  /*b6c0*/  MUFU.TANH R185, R46 ;  /* 0x0000002e00b97308 */ /* 0x000fe20000002400 */
[----:B------:R-:W-:Y:S01]  /*b6d0*/  FMNMX.FTZ R4, R178, R3, !PT ;  /* 0x00000003b2047209 */ /* 0x000fe20007810000 */
[----:B------:R-:W-:Y:S01]  /*b6e0*/  FMUL.FTZ R52, R52, c[0x0][0x320] ;  /* 0x0000c80034347a20 */ /* 0x000fe20000410000 */
[----:B------:R-:W-:Y:S04]  /*b6f0*/  HMMA.16816.F32 R64, R100, R6, R64 ;  /* 0x000000066440723c */ /* 0x000fe80000001840 */
[----:B------:R-:W-:Y:S01]  /*b700*/  FMUL.FTZ R53, R53, c[0x0][0x320] ;  /* 0x0000c80035357a20 */ /* 0x000fe20000410000 */
[----:B------:R-:W-:Y:S01]  /*b710*/  FMNMX.FTZ R4, R177, R4, !PT ;  /* 0x00000004b1047209 */ /* 0x000fe20007810000 */
[----:B------:R-:W-:Y:S01]  /*b720*/  FMUL.FTZ R54, R54, c[0x0][0x320] ;  /* 0x0000c80036367a20 */ /* 0x000fe20000410000 */
[----:B------:R-:W1:Y:S01]  /*b730*/  MUFU.TANH R194, R21 ;  /* 0x0000001500c27308 */ /* 0x000e620000002400 */
[----:B------:R-:W-:Y:S01]  /*b740*/  FMUL.FTZ R55, R55, c[0x0][0x320] ;  /* 0x0000c80037377a20 */ /* 0x000fe20000410000 */
[----:B------:R-:W-:Y:S01]  /*b750*/  FMNMX.FTZ R4, R18, R4, !PT ;  /* 0x0000000412047209 */ /* 0x000fe20007810000 */
[----:B-1----:R-:W2:Y:S02]  /*b760*/  LDL.64 R36, [R1+0x58] ;  /* 0x0000580001247983 */ /* 0x002ea40000100a00 */
[----:B------:R-:W-:Y:S01]  /*b770*/  FMUL.FTZ R51, R51, c[0x0][0x320] ;  /* 0x0000c80033337a20 */ /* 0x000fe20000410000 */
[----:B------:R-:W-:Y:S01]  /*b780*/  FMNMX.FTZ R6, R189, R107, !PT ;  /* 0x0000006bbd067209 */ /* 0x000fe20007810000 */
[----:B------:R-:W-:Y:S01]  /*b790*/  FMUL.FTZ R44, R44, c[0x0][0x320] ;  /* 0x0000c8002c2c7a20 */ /* 0x000fe20000410000 */
[----:B------:R-:W-:Y:S01]  /*b7a0*/  FMNMX.FTZ R5, R111, R5, !PT ;  /* 0x000000056f057209 */ /* 0x000fe20007810000 */
[----:B------:R-:W-:Y:S01]  /*b7b0*/  FMUL.FTZ R57, R57, c[0x0][0x320] ;  /* 0x0000c80039397a20 */ /* 0x000fe20000410000 */
[----:B------:R-:W1:Y:S01]  /*b7c0*/  MUFU.TANH R19, R19 ;  /* 0x0000001300137308 */ /* 0x000e620000002400 */
        /* <DEDUP_REMOVED lines=12> */
[----:B------:R-:W-:Y:S02]  /*b890*/  FMUL.FTZ R67, R67, c[0x0][0x320] ;  /* 0x0000c80043437a20 */ /* 0x000fe40000410000 */
[----:B------:R-:W-:Y:S01]  /*b8a0*/  FMUL.FTZ R64, R64, c[0x0][0x320] ;  /* 0x0000c80040407a20 */ /* 0x000fe20000410000 */
[----:B------:R-:W-:Y:S01]  /*b8b0*/  FMNMX.FTZ R5, R194, R5, !PT ;  /* 0x00000005c2057209 */ /* 0x000fe20007810000 */
[----:B------:R-:W-:Y:S02]  /*b8c0*/  FMUL.FTZ R58, R58, c[0x0][0x320] ;  /* 0x0000c8003a3a7a20 */ /* 0x000fe40000410000 */
[----:B------:R-:W-:Y:S01]  /*b8d0*/  FMUL.FTZ R59, R59, c[0x0][0x320] ;  /* 0x0000c8003b3b7a20 */ /* 0x000fe20000410000 */
[----:B------:R-:W1:Y:S01]  /*b8e0*/  MUFU.TANH R195, R34 ;  /* 0x0000002200c37308 */ /* 0x000e620000002400 */
[----:B------:R-:W-:Y:S01]  /*b8f0*/  FMUL.FTZ R48, R48, c[0x0][0x320] ;  /* 0x0000c80030307a20 */ /* 0x000fe20000410000 */
[----:B------:R-:W-:Y:S01]  /*b900*/  FMNMX.FTZ R5, R191, R5, !PT ;  /* 0x00000005bf057209 */ /* 0x000fe20007810000 */
[----:B------:R-:W-:Y:S01]  /*b910*/  FMUL.FTZ R62, R62, c[0x0][0x320] ;  /* 0x0000c8003e3e7a20 */ /* 0x000fe20000410000 */
[----:B-1----:R-:W-:Y:S01]  /*b920*/  FMNMX.FTZ R4, R19, R4, !PT ;  /* 0x0000000413047209 */ /* 0x002fe20007810000 */
[----:B------:R-:W-:Y:S01]  /*b930*/  FMUL.FTZ R45, R45, c[0x0][0x320] ;  /* 0x0000c8002d2d7a20 */ /* 0x000fe20000410000 */
[----:B------:R-:W-:Y:S01]  /*b940*/  FMNMX.FTZ R5, R192, R5, !PT ;  /* 0x00000005c0057209 */ /* 0x000fe20007810000 */
[----:B------:R-:W-:Y:S02]  /*b950*/  FMUL.FTZ R56, R56, c[0x0][0x320] ;  /* 0x0000c80038387a20 */ /* 0x000fe40000410000 */
[----:B------:R-:W-:Y:S01]  /*b960*/  FMUL.FTZ R47, R47, c[0x0][0x320] ;  /* 0x0000c8002f2f7a20 */ /* 0x000fe20000410000 */
[----:B------:R1:W1:Y:S01]  /*b970*/  MUFU.TANH R196, R35 ;  /* 0x0000002300c47308 */ /* 0x0002620000002400 */
[----:B------:R-:W-:Y:S02]  /*b980*/  FMNMX.FTZ R5, R231, R5, !PT ;  /* 0x00000005e7057209 */ /* 0x000fe40007810000 */
[----:B------:R-:W-:Y:S02]  /*b990*/  FMNMX.FTZ R4, R197, R4, !PT ;  /* 0x00000004c5047209 */ /* 0x000fe40007810000 */
[----:B------:R-:W-:Y:S02]  /*b9a0*/  FMNMX.FTZ R5, R232, R5, !PT ;  /* 0x00000005e8057209 */ /* 0x000fe40007810000 */
[----:B------:R-:W-:Y:S03]  /*b9b0*/  FMNMX.FTZ R4, R198, R4, !PT ;  /* 0x00000004c6047209 */ /* 0x000fe60007810000 */
[----:B------:R-:W1:Y:S01]  /*b9c0*/  MUFU.TANH R203, R48 ;  /* 0x0000003000cb7308 */ /* 0x000e620000002400 */
[----:B------:R-:W-:Y:S02]  /*b9d0*/  FMNMX.FTZ R4, R195, R4, !PT ;  /* 0x00000004c3047209 */ /* 0x000fe40007810000 */
[----:B------:R-:W-:Y:S07]  /*b9e0*/  MOV R34, c[0x0][0x1e0] ;  /* 0x0000780000227a02 */ /* 0x000fee0000000f00 */
[----:B------:R-:W1:Y:S02]  /*b9f0*/  MUFU.TANH R235, R38 ;  /* 0x0000002600eb7308 */ /* 0x000e640000002400 */
[----:B-1----:R-:W-:Y:S02]  /*ba00*/  MOV R35, 0x5 ;  /* 0x0000000500237802 */ /* 0x002fe40000000f00 */
[----:B------:R-:W-:Y:S02]  /*ba10*/  FMNMX.FTZ R4, R196, R4, !PT ;  /* 0x00000004c4047209 */ /* 0x000fe40007810000 */
[----:B------:R-:W-:Y:S04]  /*ba20*/  SHF.L.U64.HI R34, R34, R35, c[0x0][0x1e4] ;  /* 0x0000790022227619 */ /* 0x000fe80000010223 */
[----:B------:R-:W1:Y:S01]  /*ba30*/  MUFU.TANH R229, R49 ;  /* 0x0000003100e57308 */ /* 0x000e620000002400 */
[----:B------:R-:W-:Y:S09]  /*ba40*/  FMNMX.FTZ R5, R203, R5, !PT ;  /* 0x00000005cb057209 */ /* 0x000ff20007810000 */
[----:B------:R-:W1:Y:S01]  /*ba50*/  MUFU.TANH R207, R52 ;  /* 0x0000003400cf7308 */ /* 0x000e620000002400 */
[----:B------:R-:W-:Y:S09]  /*ba60*/  FMNMX.FTZ R4, R235, R4, !PT ;  /* 0x00000004eb047209 */ /* 0x000ff20007810000 */
[----:B------:R-:W1:Y:S02]  /*ba70*/  MUFU.TANH R236, R39 ;  /* 0x0000002700ec7308 */ /* 0x000e640000002400 */
[----:B-1----:R-:W-:Y:S08]  /*ba80*/  FMNMX.FTZ R5, R229, R5, !PT ;  /* 0x00000005e5057209 */ /* 0x002ff00007810000 */
[----:B------:R-:W1:Y:S01]  /*ba90*/  MUFU.TANH R234, R50 ;  /* 0x0000003200ea7308 */ /* 0x000e620000002400 */
[----:B------:R-:W-:Y:S04]  /*baa0*/  MOV R187, R207 ;  /* 0x000000cf00bb7202 */ /* 0x000fe80000000f00 */
[----:B------:R-:W-:Y:S05]  /*bab0*/  FMNMX.FTZ R5, R187, R5, !PT ;  /* 0x00000005bb057209 */ /* 0x000fea0007810000 */
        /* <DEDUP_REMOVED lines=12> */
[----:B------:R-:W-:Y:S01]  /*bb80*/  MUFU.TANH R202, R28 ;  /* 0x0000001c00ca7308 */ /* 0x000fe20000002400 */
[----:B------:R-:W-:Y:S09]  /*bb90*/  FMNMX.FTZ R0, R200, R0, !PT ;  /* 0x00000000c8007209 */ /* 0x000ff20007810000 */
[----:B------:R-:W1:Y:S02]  /*bba0*/  MUFU.TANH R28, R65 ;  /* 0x00000041001c7308 */ /* 0x000e640000002400 */
[----:B-1----:R-:W-:Y:S08]  /*bbb0*/  FMNMX.FTZ R4, R244, R4, !PT ;  /* 0x00000004f4047209 */ /* 0x002ff00007810000 */
[----:B------:R-:W1:Y:S10]  /*bbc0*/  MUFU.TANH R199, R25 ;  /* 0x0000001900c77308 */ /* 0x000e740000002400 */
[----:B------:R-:W1:Y:S01]  /*bbd0*/  MUFU.TANH R50, R55 ;  /* 0x0000003700327308 */ /* 0x000e620000002400 */
[----:B------:R-:W-:Y:S05]  /*bbe0*/  FMNMX.FTZ R5, R28, R5, !PT ;  /* 0x000000051c057209 */ /* 0x000fea0007810000 */
[----:B------:R-:W3:Y:S04]  /*bbf0*/  SHFL.BFLY PT, R8, R5, 0x2, 0x1f ;  /* 0x0c401f0005087f89 */ /* 0x000ee800000e0000 */
[----:B------:R-:W-:Y:S01]  /*bc00*/  MUFU.TANH R243, R42 ;  /* 0x0000002a00f37308 */ /* 0x000fe20000002400 */
[----:B-1----:R-:W-:Y:S04]  /*bc10*/  FMNMX.FTZ R0, R199, R0, !PT ;  /* 0x00000000c7007209 */ /* 0x002fe80007810000 */
[----:B------:R-:W-:Y:S05]  /*bc20*/  FMNMX.FTZ R0, R202, R0, !PT ;  /* 0x00000000ca007209 */ /* 0x000fea0007810000 */
[----:B------:R-:W1:Y:S01]  /*bc30*/  MUFU.TANH R42, R66 ;  /* 0x00000042002a7308 */ /* 0x000e620000002400 */
[----:B------:R-:W-:Y:S02]  /*bc40*/  FMNMX.FTZ R0, R201, R0, !PT ;  /* 0x00000000c9007209 */ /* 0x000fe40007810000 */
[----:B------:R-:W-:Y:S07]  /*bc50*/  FMNMX.FTZ R4, R50, R4, !PT ;  /* 0x0000000432047209 */ /* 0x000fee0007810000 */
[----:B------:R-:W-:Y:S01]  /*bc60*/  MUFU.TANH R240, R41 ;  /* 0x0000002900f07308 */ /* 0x000fe20000002400 */
[----:B---3--:R-:W-:Y:S05]  /*bc70*/  FMNMX.FTZ R5, R5, R8, !PT ;  /* 0x0000000805057209 */ /* 0x008fea0007810000 */
[----:B------:R-:W3:Y:S04]  /*bc80*/  SHFL.BFLY PT, R105, R5, 0x1, 0x1f ;  /* 0x0c201f0005697f89 */ /* 0x000ee800000e0000 */
[----:B------:R-:W4:Y:S01]  /*bc90*/  MUFU.TANH R41, R67 ;  /* 0x0000004300297308 */ /* 0x000f220000002400 */
[----:B-1----:R-:W-:Y:S09]  /*bca0*/  FMNMX.FTZ R4, R42, R4, !PT ;  /* 0x000000042a047209 */ /* 0x002ff20007810000 */
[----:B------:R-:W1:Y:S10]  /*bcb0*/  MUFU.TANH R241, R40 ;  /* 0x0000002800f17308 */ /* 0x000e740000002400 */
[----:B------:R-:W5:Y:S01]  /*bcc0*/  MUFU.TANH R238, R44 ;  /* 0x0000002c00ee7308 */ /* 0x000f620000002400 */
[----:B---3--:R-:W-:Y:S02]  /*bcd0*/  FMNMX.FTZ R105, R5, R105, !PT ;  /* 0x0000006905697209 */ /* 0x008fe40007810000 */
[----:B----4-:R-:W-:Y:S03]  /*bce0*/  FMNMX.FTZ R4, R41, R4, !PT ;  /* 0x0000000429047209 */ /* 0x010fe60007810000 */
[----:B------:R-:W-:Y:S02]  /*bcf0*/  FMUL.FTZ R110, R105, c[0x0][0x2d0] ;  /* 0x0000b400696e7a20 */ /* 0x000fe40000410000 */
[----:B------:R-:W3:Y:S02]  /*bd00*/  SHFL.BFLY PT, R7, R4, 0x2, 0x1f ;  /* 0x0c401f0004077f89 */ /* 0x000ee400000e0000 */
[----:B------:R-:W4:Y:S01]  /*bd10*/  MUFU.TANH R239, R45 ;  /* 0x0000002d00ef7308 */ /* 0x000f220000002400 */
[----:B-1----:R-:W-:Y:S04]  /*bd20*/  FMNMX.FTZ R0, R241, R0, !PT ;  /* 0x00000000f1007209 */ /* 0x002fe80007810000 */
[----:B------:R-:W-:Y:S05]  /*bd30*/  FMNMX.FTZ R0, R240, R0, !PT ;  /* 0x00000000f0007209 */ /* 0x000fea0007810000 */
[----:B------:R-:W1:Y:S01]  /*bd40*/  MUFU.TANH R24, R56 ;  /* 0x0000003800187308 */ /* 0x000e620000002400 */
[----:B-----5:R-:W-:Y:S09]  /*bd50*/  FMNMX.FTZ R0, R238, R0, !PT ;  /* 0x00000000ee007209 */ /* 0x020ff20007810000 */
[----:B------:R-:W5:Y:S01]  /*bd60*/  MUFU.TANH R206, R27 ;  /* 0x0000001b00ce7308 */ /* 0x000f620000002400 */
[----:B---3--:R-:W-:Y:S02]  /*bd70*/  FMNMX.FTZ R4, R4, R7, !PT ;  /* 0x0000000704047209 */ /* 0x008fe40007810000 */
[----:B----4-:R-:W-:Y:S03]  /*bd80*/  FMNMX.FTZ R0, R239, R0, !PT ;  /* 0x00000000ef007209 */ /* 0x010fe60007810000 */
[----:B------:R-:W3:Y:S04]  /*bd90*/  SHFL.BFLY PT, R104, R4, 0x1, 0x1f ;  /* 0x0c201f0004687f89 */ /* 0x000ee800000e0000 */
[----:B------:R-:W4:Y:S01]  /*bda0*/  MUFU.TANH R27, R57 ;  /* 0x00000039001b7308 */ /* 0x000f220000002400 */
[----:B-1----:R-:W-:Y:S09]  /*bdb0*/  FMNMX.FTZ R0, R24, R0, !PT ;  /* 0x0000000018007209 */ /* 0x002ff20007810000 */
[----:B------:R-:W1:Y:S01]  /*bdc0*/  MUFU.TANH R245, R60 ;  /* 0x0000003c00f57308 */ /* 0x000e620000002400 */
[----:B-----5:R-:W-:Y:S04]  /*bdd0*/  FMNMX.FTZ R6, R206, R6, !PT ;  /* 0x00000006ce067209 */ /* 0x020fe80007810000 */
[----:B------:R-:W-:Y:S05]  /*bde0*/  FMNMX.FTZ R6, R230, R6, !PT ;  /* 0x00000006e6067209 */ /* 0x000fea0007810000 */
[----:B------:R-:W5:Y:S01]  /*bdf0*/  MUFU.TANH R51, R61 ;  /* 0x0000003d00337308 */ /* 0x000f620000002400 */
[----:B---3--:R-:W-:Y:S01]  /*be00*/  FMNMX.FTZ R104, R4, R104, !PT ;  /* 0x0000006804687209 */ /* 0x008fe20007810000 */
[--C-:B------:R-:W-:Y:S01]  /*be10*/  FFMA.FTZ R4, R176, c[0x0][0x2d0], -R110.reuse ;  /* 0x0000b400b0047a23 */ /* 0x100fe2000001086e */
[----:B----4-:R-:W-:Y:S07]  /*be20*/  FMNMX.FTZ R0, R27, R0, !PT ;  /* 0x000000001b007209 */ /* 0x010fee0007810000 */
[----:B------:R3:W-:Y:S01]  /*be30*/  MUFU.EX2 R22, R4 ;  /* 0x0000000400167308 */ /* 0x0007e20000000800 */
[----:B-1----:R-:W-:Y:S09]  /*be40*/  FMNMX.FTZ R0, R245, R0, !PT ;  /* 0x00000000f5007209 */ /* 0x002ff20007810000 */
[----:B------:R-:W1:Y:S01]  /*be50*/  MUFU.TANH R184, R43 ;  /* 0x0000002b00b87308 */ /* 0x000e620000002400 */
[----:B-----5:R-:W-:Y:S05]  /*be60*/  FMNMX.FTZ R0, R51, R0, !PT ;  /* 0x0000000033007209 */ /* 0x020fea0007810000 */
[----:B------:R-:W4:Y:S04]  /*be70*/  SHFL.BFLY PT, R103, R0, 0x2, 0x1f ;  /* 0x0c401f0000677f89 */ /* 0x000f2800000e0000 */
[----:B------:R-:W5:Y:S01]  /*be80*/  MUFU.TANH R186, R47 ;  /* 0x0000002f00ba7308 */ /* 0x000f620000002400 */
[--C-:B---3--:R-:W-:Y:S02]  /*be90*/  FFMA.FTZ R4, R111, c[0x0][0x2d0], -R110.reuse ;  /* 0x0000b4006f047a23 */ /* 0x108fe4000001086e */
[----:B------:R-:W-:Y:S07]  /*bea0*/  FMUL.FTZ R111, R104, c[0x0][0x2d0] ;  /* 0x0000b400686f7a20 */ /* 0x000fee0000410000 */
[----:B------:R3:W-:Y:S01]  /*beb0*/  MUFU.EX2 R20, R4 ;  /* 0x0000000400147308 */ /* 0x0007e20000000800 */
[--C-:B------:R-:W-:Y:S02]  /*bec0*/  FFMA.FTZ R64, R196, c[0x0][0x2d0], -R111.reuse ;  /* 0x0000b400c4407a23 */ /* 0x100fe4000001086f */
[--C-:B------:R-:W-:Y:S02]  /*bed0*/  FFMA.FTZ R56, R198, c[0x0][0x2d0], -R111.reuse ;  /* 0x0000b400c6387a23 */ /* 0x100fe4000001086f */
[--C-:B------:R-:W-:Y:S05]  /*bee0*/  FFMA.FTZ R60, R195, c[0x0][0x2d0], -R111.reuse ;  /* 0x0000b400c33c7a23 */ /* 0x100fea000001086f */
[----:B------:R-:W2:Y:S01]  /*bef0*/  MUFU.TANH R40, R58 ;  /* 0x0000003a00287308 */ /* 0x000ea20000002400 */
[----:B----4-:R-:W-:Y:S02]  /*bf00*/  FMNMX.FTZ R103, R0, R103, !PT ;  /* 0x0000006700677209 */ /* 0x010fe40007810000 */
[----:B------:R-:W-:Y:S03]  /*bf10*/  FMNMX.FTZ R0, R233, R6, !PT ;  /* 0x00000006e9007209 */ /* 0x000fe60007810000 */
[----:B------:R-:W4:Y:S01]  /*bf20*/  SHFL.BFLY PT, R7, R103, 0x1, 0x1f ;  /* 0x0c201f0067077f89 */ /* 0x000f2200000e0000 */
[----:B------:R-:W-:Y:S01]  /*bf30*/  FMNMX.FTZ R6, R243, R0, !PT ;  /* 0x00000000f3067209 */ /* 0x000fe20007810000 */
[----:B------:R-:W-:Y:S02]  /*bf40*/  FMUL.FTZ R0, R63, c[0x0][0x320] ;  /* 0x0000c8003f007a20 */ /* 0x000fe40000410000 */
[----:B------:R-:W2:Y:S01]  /*bf50*/  MUFU.TANH R49, R59 ;  /* 0x0000003b00317308 */ /* 0x000ea20000002400 */
[----:B-1----:R-:W-:Y:S01]  /*bf60*/  FMNMX.FTZ R5, R184, R6, !PT ;  /* 0x00000006b8057209 */ /* 0x002fe20007810000 */
[----:B---3--:R-:W-:Y:S03]  /*bf70*/  FFMA.FTZ R4, R16, c[0x0][0x2d0], -R110 ;  /* 0x0000b40010047a23 */ /* 0x008fe6000001086e */
[----:B------:R-:W-:Y:S05]  /*bf80*/  FMNMX.FTZ R5, R185, R5, !PT ;  /* 0x00000005b9057209 */ /* 0x000fea0007810000 */
[----:B------:R1:W-:Y:S10]  /*bf90*/  MUFU.TANH R109, R0 ;  /* 0x00000000006d7308 */ /* 0x0003f40000002400 */
[----:B------:R3:W-:Y:S01]  /*bfa0*/  MUFU.EX2 R48, R4 ;  /* 0x0000000400307308 */ /* 0x0007e20000000800 */
[----:B----4-:R-:W-:Y:S01]  /*bfb0*/  FMNMX.FTZ R103, R103, R7, !PT ;  /* 0x0000000767677209 */ /* 0x010fe20007810000 */
[----:B------:R-:W-:Y:S04]  /*bfc0*/  @P0 IMAD.WIDE.U32 R6, R204, c[0x0][0x1e0], RZ ;  /* 0x00007800cc060a25 */ /* 0x000fe800078e00ff */
[----:B------:R-:W-:Y:S04]  /*bfd0*/  FMUL.FTZ R176, R103, c[0x0][0x2d0] ;  /* 0x0000b40067b07a20 */ /* 0x000fe80000410000 */
[----:B------:R-:W-:Y:S01]  /*bfe0*/  MUFU.TANH R108, R62 ;  /* 0x0000003e006c7308 */ /* 0x000fe20000002400 */
[----:B-1----:R-:W-:Y:S01]  /*bff0*/  FADD.FTZ R0, -R105, R2 ;  /* 0x0000000269007221 */ /* 0x002fe20000010100 */
[----:B-----5:R-:W-:Y:S01]  /*c000*/  FMNMX.FTZ R2, R186, R5, !PT ;  /* 0x00000005ba027209 */ /* 0x020fe20007810000 */
[----:B------:R-:W-:Y:S02]  /*c010*/  FFMA.FTZ R5, R17, c[0x0][0x2d0], -R110 ;  /* 0x0000b40011057a23 */ /* 0x000fe4000001086e */
[----:B------:R-:W-:Y:S01]  /*c020*/  FMUL.FTZ R0, R0, c[0x0][0x2d0] ;  /* 0x0000b40000007a20 */ /* 0x000fe20000410000 */
[----:B--2---:R-:W-:Y:S04]  /*c030*/  FMNMX.FTZ R2, R40, R2, !PT ;  /* 0x0000000228027209 */ /* 0x004fe80007810000 */
[----:B------:R1:W-:Y:S01]  /*c040*/  MUFU.EX2 R45, R5 ;  /* 0x00000005002d7308 */ /* 0x0003e20000000800 */
[----:B------:R-:W-:Y:S01]  /*c050*/  FMNMX.FTZ R2, R49, R2, !PT ;  /* 0x0000000231027209 */ /* 0x000fe20007810000 */
[--C-:B---3--:R-:W-:Y:S08]  /*c060*/  FFMA.FTZ R4, R178, c[0x0][0x2d0], -R111.reuse ;  /* 0x0000b400b2047a23 */ /* 0x108ff0000001086f */
[----:B------:R2:W3:Y:S10]  /*c070*/  MUFU.EX2 R101, R0 ;  /* 0x0000000000657308 */ /* 0x0004f40000000800 */
[----:B------:R4:W-:Y:S01]  /*c080*/  MUFU.EX2 R178, R4 ;  /* 0x0000000400b27308 */ /* 0x0009e20000000800 */
[----:B-1----:R-:W-:Y:S02]  /*c090*/  FFMA.FTZ R5, R18, c[0x0][0x2d0], -R111 ;  /* 0x0000b40012057a23 */ /* 0x002fe4000001086f */
[----:B------:R-:W-:Y:S07]  /*c0a0*/  FFMA.FTZ R18, R181, c[0x0][0x2d0], -R176 ;  /* 0x0000b400b5127a23 */ /* 0x000fee00000108b0 */
[----:B------:R-:W-:Y:S01]  /*c0b0*/  MUFU.EX2 R44, R5 ;  /* 0x00000005002c7308 */ /* 0x000fe20000000800 */
[----:B--2---:R-:W-:Y:S02]  /*c0c0*/  FADD.FTZ R0, -R104, R3 ;  /* 0x0000000368007221 */ /* 0x004fe40000010100 */
[----:B---3--:R-:W-:Y:S02]  /*c0d0*/  FMUL.FTZ R65, R101, R173 ;  /* 0x000000ad65417220 */ /* 0x008fe40000410000 */
[----:B------:R-:W-:Y:S01]  /*c0e0*/  FMUL.FTZ R3, R0, c[0x0][0x2d0] ;  /* 0x0000b40000037a20 */ /* 0x000fe20000410000 */
[----:B------:R-:W-:Y:S01]  /*c0f0*/  FMNMX.FTZ R0, R108, R2, !PT ;  /* 0x000000026c007209 */ /* 0x000fe20007810000 */
[----:B------:R-:W-:Y:S03]  /*c100*/  FADD.FTZ R2, -R103, R106 ;  /* 0x0000006a67027221 */ /* 0x000fe60000010100 */
[----:B------:R-:W-:Y:S01]  /*c110*/  MUFU.EX2 R247, R56 ;  /* 0x0000003800f77308 */ /* 0x000fe20000000800 */
[----:B------:R-:W-:Y:S01]  /*c120*/  FFMA.FTZ R106, R200, c[0x0][0x2d0], -R176 ;  /* 0x0000b400c86a7a23 */ /* 0x000fe200000108b0 */
[----:B------:R-:W-:Y:S01]  /*c130*/  FMNMX.FTZ R0, R109, R0, !PT ;  /* 0x000000006d007209 */ /* 0x000fe20007810000 */
[--C-:B----4-:R-:W-:Y:S02]  /*c140*/  FFMA.FTZ R4, R177, c[0x0][0x2d0], -R111.reuse ;  /* 0x0000b400b1047a23 */ /* 0x110fe4000001086f */
[C---:B------:R-:W-:Y:S02]  /*c150*/  FMUL.FTZ R68, R101.reuse, R68 ;  /* 0x0000004465447220 */ /* 0x040fe40000410000 */
[C---:B------:R-:W-:Y:S02]  /*c160*/  FMUL.FTZ R69, R101.reuse, R69 ;  /* 0x0000004565457220 */ /* 0x040fe40000410000 */
[C---:B------:R-:W-:Y:S01]  /*c170*/  FMUL.FTZ R80, R101.reuse, R80 ;  /* 0x0000005065507220 */ /* 0x040fe20000410000 */
[----:B------:R1:W2:Y:S01]  /*c180*/  MUFU.EX2 R100, R3 ;  /* 0x0000000300647308 */ /* 0x0002a20000000800 */
[C---:B------:R-:W-:Y:S02]  /*c190*/  FMUL.FTZ R81, R101.reuse, R81 ;  /* 0x0000005165517220 */ /* 0x040fe40000410000 */
[C---:B------:R-:W-:Y:S02]  /*c1a0*/  FMUL.FTZ R84, R101.reuse, R84 ;  /* 0x0000005465547220 */ /* 0x040fe40000410000 */
[C---:B------:R-:W-:Y:S02]  /*c1b0*/  FMUL.FTZ R85, R101.reuse, R85 ;  /* 0x0000005565557220 */ /* 0x040fe40000410000 */
[C---:B------:R-:W-:Y:S02]  /*c1c0*/  FMUL.FTZ R96, R101.reuse, R96 ;  /* 0x0000006065607220 */ /* 0x040fe40000410000 */
[----:B------:R-:W-:Y:S01]  /*c1d0*/  FMUL.FTZ R97, R101, R97 ;  /* 0x0000006165617220 */ /* 0x000fe20000410000 */
[----:B------:R3:W4:Y:S10]  /*c1e0*/  MUFU.EX2 R21, R4 ;  /* 0x0000000400157308 */ /* 0x0007340000000800 */
[----:B------:R5:W-:Y:S01]  /*c1f0*/  MUFU.EX2 R177, R18 ;  /* 0x0000001200b17308 */ /* 0x000be20000000800 */
[----:B-1----:R-:W-:Y:S02]  /*c200*/  FMUL.FTZ R3, R2, c[0x0][0x2d0] ;  /* 0x0000b40002037a20 */ /* 0x002fe40000410000 */
[----:B------:R-:W1:Y:S01]  /*c210*/  SHFL.BFLY PT, R2, R0, 0x2, 0x1f ;  /* 0x0c401f0000027f89 */ /* 0x000e6200000e0000 */
[C---:B--2---:R-:W-:Y:S01]  /*c220*/  FMUL.FTZ R35, R100.reuse, R143 ;  /* 0x0000008f64237220 */ /* 0x044fe20000410000 */
[----:B------:R-:W-:Y:S01]  /*c230*/  MOV R143, R245 ;  /* 0x000000f5008f7202 */ /* 0x000fe20000000f00 */
[C---:B------:R-:W-:Y:S04]  /*c240*/  FMUL.FTZ R66, R100.reuse, R174 ;  /* 0x000000ae64427220 */ /* 0x040fe80000410000 */
[----:B------:R-:W2:Y:S01]  /*c250*/  MUFU.EX2 R3, R3 ;  /* 0x0000000300037308 */ /* 0x000ea20000000800 */
[C---:B------:R-:W-:Y:S02]  /*c260*/  FMUL.FTZ R67, R100.reuse, R175 ;  /* 0x000000af64437220 */ /* 0x040fe40000410000 */
[C---:B------:R-:W-:Y:S01]  /*c270*/  FMUL.FTZ R70, R100.reuse, R70 ;  /* 0x0000004664467220 */ /* 0x040fe20000410000 */
[----:B---3--:R-:W-:Y:S01]  /*c280*/  @P0 SHF.R.S32.HI R4, RZ, 0x1f, R204 ;  /* 0x0000001fff040819 */ /* 0x008fe200000114cc */
[C---:B------:R-:W-:Y:S01]  /*c290*/  FMUL.FTZ R71, R100.reuse, R71 ;  /* 0x0000004764477220 */ /* 0x040fe20000410000 */
[----:B----4-:R-:W-:Y:S01]  /*c2a0*/  MOV R181, R21 ;  /* 0x0000001500b57202 */ /* 0x010fe20000000f00 */
[----:B------:R-:W-:Y:S02]  /*c2b0*/  FMUL.FTZ R82, R100, R82 ;  /* 0x0000005264527220 */ /* 0x000fe40000410000 */
[----:B------:R-:W-:Y:S01]  /*c2c0*/  @P0 IMAD R4, R4, c[0x0][0x1e0], RZ ;  /* 0x0000780004040a24 */ /* 0x000fe200078e02ff */
[----:B------:R3:W-:Y:S01]  /*c2d0*/  MUFU.EX2 R246, R60 ;  /* 0x0000003c00f67308 */ /* 0x0007e20000000800 */
[----:B------:R-:W-:Y:S02]  /*c2e0*/  FMUL.FTZ R83, R100, R83 ;  /* 0x0000005364537220 */ /* 0x000fe40000410000 */
[----:B------:R-:W-:Y:S01]  /*c2f0*/  @P0 IMAD R5, R204, c[0x0][0x1e4], R4 ;  /* 0x00007900cc050a24 */ /* 0x000fe200078e0204 */
[----:B------:R-:W-:Y:S01]  /*c300*/  @P0 SHF.L.U32 R4, R6, 0x6, RZ ;  /* 0x0000000606040819 */ /* 0x000fe200000006ff */
[C---:B-----5:R-:W-:Y:S02]  /*c310*/  FMUL.FTZ R18, R100.reuse, R126 ;  /* 0x0000007e64127220 */ /* 0x060fe40000410000 */
[C---:B------:R-:W-:Y:S02]  /*c320*/  FMUL.FTZ R86, R100.reuse, R86 ;  /* 0x0000005664567220 */ /* 0x040fe40000410000 */
[----:B------:R-:W-:Y:S01]  /*c330*/  FMUL.FTZ R87, R100, R87 ;  /* 0x0000005764577220 */ /* 0x000fe20000410000 */
[----:B-1----:R-:W-:Y:S01]  /*c340*/  FMNMX.FTZ R0, R0, R2, !PT ;  /* 0x0000000200007209 */ /* 0x002fe20007810000 */
[----:B------:R1:W-:Y:S01]  /*c350*/  MUFU.EX2 R245, R64 ;  /* 0x0000004000f57308 */ /* 0x0003e20000000800 */
[----:B------:R-:W-:Y:S02]  /*c360*/  FMUL.FTZ R98, R100, R98 ;  /* 0x0000006264627220 */ /* 0x000fe40000410000 */
[C---:B--2---:R-:W-:Y:S01]  /*c370*/  FMUL.FTZ R56, R3.reuse, R164 ;  /* 0x000000a403387220 */ /* 0x044fe20000410000 */
[----:B------:R-:W2:Y:S01]  /*c380*/  SHFL.BFLY PT, R2, R0, 0x1, 0x1f ;  /* 0x0c201f0000027f89 */ /* 0x000ea200000e0000 */
[C---:B------:R-:W-:Y:S02]  /*c390*/  FMUL.FTZ R57, R3.reuse, R165 ;  /* 0x000000a503397220 */ /* 0x040fe40000410000 */
[C---:B------:R-:W-:Y:S02]  /*c3a0*/  FMUL.FTZ R61, R3.reuse, R169 ;  /* 0x000000a9033d7220 */ /* 0x040fe40000410000 */
[C---:B------:R-:W-:Y:S02]  /*c3b0*/  FMUL.FTZ R72, R3.reuse, R72 ;  /* 0x0000004803487220 */ /* 0x040fe40000410000 */
[C---:B------:R-:W-:Y:S02]  /*c3c0*/  FMUL.FTZ R73, R3.reuse, R73 ;  /* 0x0000004903497220 */ /* 0x040fe40000410000 */
[C---:B---3--:R-:W-:Y:S02]  /*c3d0*/  FMUL.FTZ R60, R3.reuse, R168 ;  /* 0x000000a8033c7220 */ /* 0x048fe40000410000 */
[C---:B------:R-:W-:Y:S02]  /*c3e0*/  FMUL.FTZ R76, R3.reuse, R76 ;  /* 0x0000004c034c7220 */ /* 0x040fe40000410000 */
[C---:B------:R-:W-:Y:S02]  /*c3f0*/  FMUL.FTZ R77, R3.reuse, R77 ;  /* 0x0000004d034d7220 */ /* 0x040fe40000410000 */
[C---:B------:R-:W-:Y:S02]  /*c400*/  FMUL.FTZ R88, R3.reuse, R88 ;  /* 0x0000005803587220 */ /* 0x040fe40000410000 */
[C---:B------:R-:W-:Y:S02]  /*c410*/  FMUL.FTZ R89, R3.reuse, R89 ;  /* 0x0000005903597220 */ /* 0x040fe40000410000 */
[----:B------:R-:W-:Y:S02]  /*c420*/  FMUL.FTZ R92, R3, R92 ;  /* 0x0000005c035c7220 */ /* 0x000fe40000410000 */
[----:B-1----:R-:W-:Y:S02]  /*c430*/  FMUL.FTZ R64, R101, R172 ;  /* 0x000000ac65407220 */ /* 0x002fe40000410000 */
[----:B------:R-:W-:Y:S01]  /*c440*/  FMUL.FTZ R93, R3, R93 ;  /* 0x0000005d035d7220 */ /* 0x000fe20000410000 */
[----:B--2---:R-:W-:Y:S01]  /*c450*/  FMNMX.FTZ R102, R0, R2, !PT ;  /* 0x0000000200667209 */ /* 0x004fe20007810000 */
[----:B------:R-:W-:Y:S01]  /*c460*/  FFMA.FTZ R0, R19, c[0x0][0x2d0], -R111 ;  /* 0x0000b40013007a23 */ /* 0x000fe2000001086f */
[----:B------:R-:W-:Y:S01]  /*c470*/  @P0 IADD3 R2, R7, R5, RZ ;  /* 0x0000000507020210 */ /* 0x000fe20007ffe0ff */
[----:B------:R-:W-:Y:S01]  /*c480*/  FMUL.FTZ R19, R100, R127 ;  /* 0x0000007f64137220 */ /* 0x000fe20000410000 */
[----:B------:R-:W-:Y:S01]  /*c490*/  @P0 IADD3 R5, P2, R4, R36, RZ ;  /* 0x0000002404050210 */ /* 0x000fe20007f5e0ff */
[----:B------:R1:W-:Y:S01]  /*c4a0*/  MUFU.EX2 R25, R0 ;  /* 0x0000000000197308 */ /* 0x0003e20000000800 */
[----:B------:R-:W-:Y:S01]  /*c4b0*/  @P0 SHF.L.U64.HI R2, R6, 0x6, R2 ;  /* 0x0000000606020819 */ /* 0x000fe20000010202 */
[----:B------:R-:W-:Y:S01]  /*c4c0*/  FMUL.FTZ R99, R100, R99 ;  /* 0x0000006364637220 */ /* 0x000fe20000410000 */
[C---:B------:R-:W-:Y:S02]  /*c4d0*/  @P0 LEA R14, P1, R5.reuse, c[0x0][0x1c8], 0x1 ;  /* 0x00007200050e0a11 */ /* 0x040fe400078208ff */
[----:B------:R-:W-:Y:S04]  /*c4e0*/  @P0 IADD3.X R6, R2, R31, RZ, P2, !PT ;  /* 0x0000001f02060210 */ /* 0x000fe800017fe4ff */
[----:B------:R-:W-:Y:S02]  /*c4f0*/  @P0 LEA.HI.X R15, R5, c[0x0][0x1cc], R6, 0x1, P1 ;  /* 0x00007300050f0a11 */ /* 0x000fe400008f0c06 */
[C---:B------:R-:W-:Y:S02]  /*c500*/  @P0 IADD3 R5, P3, R4.reuse, R33, RZ ;  /* 0x0000002104050210 */ /* 0x040fe40007f7e0ff */
[----:B------:R-:W-:Y:S01]  /*c510*/  @P0 IADD3 R6, P2, R4, R32, RZ ;  /* 0x0000002004060210 */ /* 0x000fe20007f5e0ff */
[----:B------:R2:W-:Y:S01]  /*c520*/  @P0 LDGSTS.E.BYPASS.LTC128B.128 [R226+0x3100], [R14.64], !P6 ;  /* 0x031000000ee20fae */ /* 0x0005e2000f101d46 */
[----:B------:R-:W-:Y:S01]  /*c530*/  @P0 IADD3 R4, P1, R9, R4, RZ ;  /* 0x0000000409040210 */ /* 0x000fe20007f3e0ff */
[----:B------:R-:W-:Y:S01]  /*c540*/  FFMA.FTZ R9, R179, c[0x0][0x2d0], -R176 ;  /* 0x0000b400b3097a23 */ /* 0x000fe200000108b0 */
[----:B------:R-:W-:Y:S02]  /*c550*/  @P0 IADD3.X R8, R2, R23, RZ, P2, !PT ;  /* 0x0000001702080210 */ /* 0x000fe400017fe4ff */
[----:B------:R-:W-:Y:S01]  /*c560*/  @P0 LEA R12, P2, R6, c[0x0][0x1c8], 0x1 ;  /* 0x00007200060c0a11 */ /* 0x000fe200078408ff */
[----:B------:R3:W-:Y:S01]  /*c570*/  MUFU.EX2 R43, R9 ;  /* 0x00000009002b7308 */ /* 0x0007e20000000800 */
[----:B------:R-:W-:Y:S02]  /*c580*/  @P0 IADD3.X R7, R2, R29, RZ, P3, !PT ;  /* 0x0000001d02070210 */ /* 0x000fe40001ffe4ff */
[----:B------:R-:W-:Y:S01]  /*c590*/  @P0 LEA.HI.X R13, R6, c[0x0][0x1cc], R8, 0x1, P2 ;  /* 0x00007300060d0a11 */ /* 0x000fe200010f0c08 */
[----:B------:R-:W-:Y:S01]  /*c5a0*/  FFMA.FTZ R6, R188, c[0x0][0x2d0], -R176 ;  /* 0x0000b400bc067a23 */ /* 0x000fe200000108b0 */
[C---:B------:R-:W-:Y:S01]  /*c5b0*/  @P0 LEA R10, P3, R5.reuse, c[0x0][0x1c8], 0x1 ;  /* 0x00007200050a0a11 */ /* 0x040fe200078608ff */
[----:B-1----:R-:W-:Y:S01]  /*c5c0*/  FADD.FTZ R0, -R102, R107 ;  /* 0x0000006b66007221 */ /* 0x002fe20000010100 */
[----:B------:R-:W-:Y:S01]  /*c5d0*/  @P0 IADD3.X R2, R34, R2, RZ, P1, !PT ;  /* 0x0000000222020210 */ /* 0x000fe20000ffe4ff */
[----:B------:R-:W-:Y:S01]  /*c5e0*/  FMUL.FTZ R34, R100, R142 ;  /* 0x0000008e64227220 */ /* 0x000fe20000410000 */
[----:B------:R-:W-:Y:S01]  /*c5f0*/  @P0 LEA.HI.X R11, R5, c[0x0][0x1cc], R7, 0x1, P3 ;  /* 0x00007300050b0a11 */ /* 0x000fe200018f0c07 */
[----:B------:R1:W-:Y:S01]  /*c600*/  MUFU.EX2 R46, R6 ;  /* 0x00000006002e7308 */ /* 0x0003e20000000800 */
[----:B------:R-:W-:Y:S01]  /*c610*/  @P0 IADD3 R7, P2, R4, R33, RZ ;  /* 0x0000002104070210 */ /* 0x000fe20007f5e0ff */
[----:B------:R-:W-:Y:S01]  /*c620*/  FMUL.FTZ R0, R0, c[0x0][0x2d0] ;  /* 0x0000b40000007a20 */ /* 0x000fe20000410000 */
[----:B------:R-:W-:Y:S01]  /*c630*/  @P0 IADD3 R5, P1, R4, R32, RZ ;  /* 0x0000002004050210 */ /* 0x000fe20007f3e0ff */
[----:B------:R4:W-:Y:S01]  /*c640*/  @P0 LDGSTS.E.BYPASS.LTC128B.128 [R226+0x4100], [R10.64], !P5 ;  /* 0x041000000ae20fae */ /* 0x0009e2000e901d46 */
[----:B------:R-:W-:Y:S01]  /*c650*/  @P0 IADD3.X R17, R2, R29, RZ, P2, !PT ;  /* 0x0000001d02110210 */ /* 0x000fe200017fe4ff */
[----:B------:R-:W-:Y:S01]  /*c660*/  FMUL.FTZ R29, R3, R137 ;  /* 0x00000089031d7220 */ /* 0x000fe20000410000 */
[----:B------:R-:W-:Y:S01]  /*c670*/  MOV R179, R22 ;  /* 0x0000001600b37202 */ /* 0x000fe20000000f00 */
[----:B------:R-:W-:Y:S01]  /*c680*/  FMUL.FTZ R32, R101, R140 ;  /* 0x0000008c65207220 */ /* 0x000fe20000410000 */
[----:B------:R-:W-:Y:S01]  /*c690*/  MOV R107, R24 ;  /* 0x00000018006b7202 */ /* 0x000fe20000000f00 */
[----:B------:R-:W4:Y:S01]  /*c6a0*/  MUFU.EX2 R0, R0 ;  /* 0x0000000000007308 */ /* 0x000f220000000800 */
[----:B------:R-:W-:Y:S01]  /*c6b0*/  FMUL.FTZ R24, R3, R132 ;  /* 0x0000008403187220 */ /* 0x000fe20000410000 */
[----:B------:R5:W-:Y:S01]  /*c6c0*/  @P0 LDGSTS.E.BYPASS.LTC128B.128 [R226+0x5100], [R12.64], !P4 ;  /* 0x051000000ce20fae */ /* 0x000be2000e101d46 */
[----:B------:R-:W-:Y:S01]  /*c6d0*/  MOV R142, R40 ;  /* 0x00000028008e7202 */ /* 0x000fe20000000f00 */
[----:B------:R-:W-:Y:S01]  /*c6e0*/  FMUL.FTZ R33, R101, R141 ;  /* 0x0000008d65217220 */ /* 0x000fe20000410000 */
[----:B---3--:R-:W-:Y:S01]  /*c6f0*/  @P0 IADD3 R9, P3, R4, R36, RZ ;  /* 0x0000002404090210 */ /* 0x008fe20007f7e0ff */
[----:B------:R-:W-:Y:S01]  /*c700*/  FFMA.FTZ R40, R194, c[0x0][0x2d0], -R110 ;  /* 0x0000b400c2287a23 */ /* 0x000fe2000001086e */
[----:B------:R-:W-:Y:S01]  /*c710*/  MOV R132, R41 ;  /* 0x0000002900847202 */ /* 0x000fe20000000f00 */
[----:B------:R-:W-:Y:S01]  /*c720*/  FMUL.FTZ R41, R3, R149 ;  /* 0x0000009503297220 */ /* 0x000fe20000410000 */
[C---:B------:R-:W-:Y:S01]  /*c730*/  @P0 IADD3.X R16, R2.reuse, R31, RZ, P3, !PT ;  /* 0x0000001f02100210 */ /* 0x040fe20001ffe4ff */
[----:B------:R3:W-:Y:S01]  /*c740*/  MUFU.EX2 R251, R40 ;  /* 0x0000002800fb7308 */ /* 0x0007e20000000800 */
[C---:B------:R-:W-:Y:S02]  /*c750*/  @P0 LEA R8, P3, R9.reuse, c[0x0][0x1c8], 0x1 ;  /* 0x0000720009080a11 */ /* 0x040fe400078608ff */
[----:B------:R-:W-:Y:S02]  /*c760*/  @P0 IADD3.X R2, R2, R23, RZ, P1, !PT ;  /* 0x0000001702020210 */ /* 0x000fe40000ffe4ff */
[----:B------:R-:W-:Y:S02]  /*c770*/  @P0 LEA.HI.X R9, R9, c[0x0][0x1cc], R16, 0x1, P3 ;  /* 0x0000730009090a11 */ /* 0x000fe400018f0c10 */
[----:B-1----:R-:W-:Y:S02]  /*c780*/  @P0 LEA R6, P2, R7, c[0x0][0x1c8], 0x1 ;  /* 0x0000720007060a11 */ /* 0x002fe400078408ff */
[----:B------:R-:W-:Y:S01]  /*c790*/  @P0 LEA R4, P1, R5, c[0x0][0x1c8], 0x1 ;  /* 0x0000720005040a11 */ /* 0x000fe200078208ff */
[----:B------:R1:W-:Y:S01]  /*c7a0*/  @P0 LDGSTS.E.BYPASS.LTC128B.128 [R226+0x3900], [R8.64], !P6 ;  /* 0x0390000008e20fae */ /* 0x0003e2000f101d46 */
[----:B------:R-:W-:Y:S01]  /*c7b0*/  @P0 LEA.HI.X R7, R7, c[0x0][0x1cc], R17, 0x1, P2 ;  /* 0x0000730007070a11 */ /* 0x000fe200010f0c11 */
[----:B------:R-:W-:Y:S01]  /*c7c0*/  FMUL.FTZ R17, R101, R125 ;  /* 0x0000007d65117220 */ /* 0x000fe20000410000 */
[----:B------:R-:W-:Y:S01]  /*c7d0*/  @P0 LEA.HI.X R5, R5, c[0x0][0x1cc], R2, 0x1, P1 ;  /* 0x0000730005050a11 */ /* 0x000fe200008f0c02 */
[----:B------:R-:W-:Y:S01]  /*c7e0*/  FFMA.FTZ R2, R180, c[0x0][0x2d0], -R176 ;  /* 0x0000b400b4027a23 */ /* 0x000fe200000108b0 */
[----:B------:R-:W-:Y:S01]  /*c7f0*/  MOV R180, R20 ;  /* 0x0000001400b47202 */ /* 0x000fe20000000f00 */
[C---:B----4-:R-:W-:Y:S01]  /*c800*/  FMUL.FTZ R11, R0.reuse, R119 ;  /* 0x00000077000b7220 */ /* 0x050fe20000410000 */
[----:B------:R-:W-:Y:S01]  /*c810*/  MOV R188, R42 ;  /* 0x0000002a00bc7202 */ /* 0x000fe20000000f00 */
[----:B------:R4:W-:Y:S01]  /*c820*/  @P0 LDGSTS.E.BYPASS.LTC128B.128 [R226+0x4900], [R6.64], !P5 ;  /* 0x0490000006e20fae */ /* 0x0009e2000e901d46 */
[----:B------:R4:W-:Y:S01]  /*c830*/  MUFU.EX2 R16, R2 ;  /* 0x0000000200107308 */ /* 0x0009e20000000800 */
[C---:B-----5:R-:W-:Y:S01]  /*c840*/  FMUL.FTZ R12, R3.reuse, R120 ;  /* 0x00000078030c7220 */ /* 0x060fe20000410000 */
[----:B------:R-:W-:Y:S01]  /*c850*/  MOV R149, R240 ;  /* 0x000000f000957202 */ /* 0x000fe20000000f00 */
[C---:B------:R-:W-:Y:S01]  /*c860*/  FMUL.FTZ R13, R3.reuse, R121 ;  /* 0x00000079030d7220 */ /* 0x040fe20000410000 */
[----:B------:R-:W-:Y:S01]  /*c870*/  MOV R140, R46 ;  /* 0x0000002e008c7202 */ /* 0x000fe20000000f00 */
[C---:B--2---:R-:W-:Y:S01]  /*c880*/  FMUL.FTZ R14, R0.reuse, R122 ;  /* 0x0000007a000e7220 */ /* 0x044fe20000410000 */
[----:B------:R-:W-:Y:S01]  /*c890*/  MOV R137, R45 ;  /* 0x0000002d00897202 */ /* 0x000fe20000000f00 */
[----:B------:R2:W-:Y:S01]  /*c8a0*/  @P0 LDGSTS.E.BYPASS.LTC128B.128 [R226+0x5900], [R4.64], !P4 ;  /* 0x0590000004e20fae */ /* 0x0005e2000e101d46 */
[C---:B------:R-:W-:Y:S01]  /*c8b0*/  FMUL.FTZ R15, R0.reuse, R123 ;  /* 0x0000007b000f7220 */ /* 0x040fe20000410000 */
[----:B------:R-:W-:Y:S01]  /*c8c0*/  MOV R141, R49 ;  /* 0x00000031008d7202 */ /* 0x000fe20000000f00 */
[C---:B------:R-:W-:Y:S01]  /*c8d0*/  FMUL.FTZ R30, R0.reuse, R138 ;  /* 0x0000008a001e7220 */ /* 0x040fe20000410000 */
[----:B------:R-:W-:Y:S01]  /*c8e0*/  MOV R138, R44 ;  /* 0x0000002c008a7202 */ /* 0x000fe20000000f00 */
[C---:B------:R-:W-:Y:S01]  /*c8f0*/  FMUL.FTZ R31, R0.reuse, R139 ;  /* 0x0000008b001f7220 */ /* 0x040fe20000410000 */
[----:B------:R-:W-:Y:S01]  /*c900*/  MOV R139, R48 ;  /* 0x00000030008b7202 */ /* 0x000fe20000000f00 */
[C---:B---3--:R-:W-:Y:S01]  /*c910*/  FMUL.FTZ R40, R3.reuse, R148 ;  /* 0x0000009403287220 */ /* 0x048fe20000410000 */
[----:B------:R-:W3:Y:S01]  /*c920*/  LDSM.16.MT88.4 R20, [R209+0x100] ;  /* 0x00010000d114783b */ /* 0x000ee20000004200 */
[----:B------:R-:W-:Y:S01]  /*c930*/  FMUL.FTZ R42, R0, R150 ;  /* 0x00000096002a7220 */ /* 0x000fe20000410000 */
[----:B------:R-:W-:Y:S01]  /*c940*/  MOV R148, R238 ;  /* 0x000000ee00947202 */ /* 0x000fe20000000f00 */
[C---:B-1----:R-:W-:Y:S01]  /*c950*/  FMUL.FTZ R8, R3.reuse, R116 ;  /* 0x0000007403087220 */ /* 0x042fe20000410000 */
[----:B------:R-:W-:Y:S01]  /*c960*/  F2FP.PACK_AB R116, R46, R43 ;  /* 0x0000002b2e74723e */ /* 0x000fe200000000ff */
[----:B------:R-:W-:Y:S01]  /*c970*/  FMUL.FTZ R9, R3, R117 ;  /* 0x0000007503097220 */ /* 0x000fe20000410000 */
[----:B------:R-:W-:Y:S01]  /*c980*/  MOV R150, R237 ;  /* 0x000000ed00967202 */ /* 0x000fe20000000f00 */
[----:B------:R-:W-:Y:S01]  /*c990*/  FMUL.FTZ R46, R0, R154 ;  /* 0x0000009a002e7220 */ /* 0x000fe20000410000 */
[----:B------:R-:W1:Y:S01]  /*c9a0*/  LDSM.16.MT88.4 R36, [R210+0x100] ;  /* 0x00010000d224783b */ /* 0x000e620000004200 */
[----:B----4-:R-:W-:Y:S02]  /*c9b0*/  FMUL.FTZ R2, R102, c[0x0][0x2d0] ;  /* 0x0000b40066027a20 */ /* 0x010fe40000410000 */
[C---:B------:R-:W-:Y:S02]  /*c9c0*/  FMUL.FTZ R7, R100.reuse, R115 ;  /* 0x0000007364077220 */ /* 0x040fe40000410000 */
[--C-:B------:R-:W-:Y:S01]  /*c9d0*/  FFMA.FTZ R10, R189, c[0x0][0x2d0], -R2.reuse ;  /* 0x0000b400bd0a7a23 */ /* 0x100fe20000010802 */
[----:B------:R-:W-:Y:S01]  /*c9e0*/  MOV R189, R242 ;  /* 0x000000f200bd7202 */ /* 0x000fe20000000f00 */
        /* <DEDUP_REMOVED lines=8> */
[----:B------:R-:W-:Y:S01]  /*ca70*/  FFMA.FTZ R48, R192, c[0x0][0x2d0], -R110 ;  /* 0x0000b400c0307a23 */ /* 0x000fe2000001086e */
[----:B------:R-:W-:Y:S01]  /*ca80*/  MOV R192, R187 ;  /* 0x000000bb00c07202 */ /* 0x000fe20000000f00 */
[----:B------:R-:W-:Y:S01]  /*ca90*/  FMUL.FTZ R45, R3, R153 ;  /* 0x00000099032d7220 */ /* 0x000fe20000410000 */
[----:B------:R-:W2:Y:S01]  /*caa0*/  LDSM.16.MT88.4 R120, [R210+0x1100] ;  /* 0x00110000d278783b */ /* 0x000ea20000004200 */
[----:B------:R-:W1:Y:S01]  /*cab0*/  MUFU.EX2 R225, R4 ;  /* 0x0000000400e17308 */ /* 0x000e620000000800 */
[----:B------:R-:W-:Y:S02]  /*cac0*/  FMUL.FTZ R47, R0, R155 ;  /* 0x0000009b002f7220 */ /* 0x000fe40000410000 */
[----:B------:R-:W-:Y:S02]  /*cad0*/  FMUL.FTZ R49, R101, R157 ;  /* 0x0000009d65317220 */ /* 0x000fe40000410000 */
[----:B------:R-:W-:Y:S02]  /*cae0*/  FMUL.FTZ R51, R100, R159 ;  /* 0x0000009f64337220 */ /* 0x000fe40000410000 */
[C---:B------:R-:W-:Y:S01]  /*caf0*/  FMUL.FTZ R58, R0.reuse, R166 ;  /* 0x000000a6003a7220 */ /* 0x040fe20000410000 */
[----:B------:R-:W-:Y:S01]  /*cb00*/  LDSM.16.MT88.4 R172, [R210+0x1d00] ;  /* 0x001d0000d2ac783b */ /* 0x000fe20000004200 */
[C---:B------:R-:W-:Y:S01]  /*cb10*/  FMUL.FTZ R59, R0.reuse, R167 ;  /* 0x000000a7003b7220 */ /* 0x040fe20000410000 */
[----:B------:R2:W-:Y:S01]  /*cb20*/  MUFU.EX2 R249, R48 ;  /* 0x0000003000f97308 */ /* 0x0005e20000000800 */
[C---:B------:R-:W-:Y:S02]  /*cb30*/  FMUL.FTZ R62, R0.reuse, R170 ;  /* 0x000000aa003e7220 */ /* 0x040fe40000410000 */
[C---:B------:R-:W-:Y:S02]  /*cb40*/  FMUL.FTZ R63, R0.reuse, R171 ;  /* 0x000000ab003f7220 */ /* 0x040fe40000410000 */
[C---:B----4-:R-:W-:Y:S01]  /*cb50*/  FMUL.FTZ R10, R0.reuse, R118 ;  /* 0x00000076000a7220 */ /* 0x050fe20000410000 */
[----:B------:R-:W0:Y:S01]  /*cb60*/  LDGDEPBAR ;  /* 0x00000000000079af */ /* 0x000e220000000000 */
[C---:B------:R-:W-:Y:S02]  /*cb70*/  FMUL.FTZ R74, R0.reuse, R74 ;  /* 0x0000004a004a7220 */ /* 0x040fe40000410000 */
[C---:B------:R-:W-:Y:S02]  /*cb80*/  FMUL.FTZ R75, R0.reuse, R75 ;  /* 0x0000004b004b7220 */ /* 0x040fe40000410000 */
[C---:B------:R-:W-:Y:S02]  /*cb90*/  FMUL.FTZ R78, R0.reuse, R78 ;  /* 0x0000004e004e7220 */ /* 0x040fe40000410000 */
[C---:B------:R-:W-:Y:S01]  /*cba0*/  FMUL.FTZ R79, R0.reuse, R79 ;  /* 0x0000004f004f7220 */ /* 0x040fe20000410000 */
[----:B-1----:R-:W-:Y:S01]  /*cbb0*/  F2FP.PACK_AB R117, R225, R207 ;  /* 0x000000cfe175723e */ /* 0x002fe200000000ff */
[----:B------:R-:W-:Y:S01]  /*cbc0*/  FFMA.FTZ R4, R183, c[0x0][0x2d0], -R2 ;  /* 0x0000b400b7047a23 */ /* 0x000fe20000010802 */
[----:B------:R-:W-:Y:S01]  /*cbd0*/  MOV R183, R25 ;  /* 0x0000001900b77202 */ /* 0x000fe20000000f00 */
[----:B------:R-:W-:Y:S01]  /*cbe0*/  FMUL.FTZ R25, R3, R133 ;  /* 0x0000008503197220 */ /* 0x000fe20000410000 */
[----:B------:R-:W-:Y:S01]  /*cbf0*/  MOV R133, R26 ;  /* 0x0000001a00857202 */ /* 0x000fe20000000f00 */
[----:B------:R1:W-:Y:S01]  /*cc00*/  MUFU.EX2 R227, R4 ;  /* 0x0000000400e37308 */ /* 0x0003e20000000800 */
[----:B------:R-:W-:Y:S01]  /*cc10*/  F2FP.PACK_AB R115, R183, R44 ;  /* 0x0000002cb773723e */ /* 0x000fe200000000ff */
[C---:B------:R-:W-:Y:S01]  /*cc20*/  FMUL.FTZ R26, R0.reuse, R134 ;  /* 0x00000086001a7220 */ /* 0x040fe20000410000 */
[----:B------:R-:W-:Y:S01]  /*cc30*/  MOV R134, R27 ;  /* 0x0000001b00867202 */ /* 0x000fe20000000f00 */
[C---:B------:R-:W-:Y:S01]  /*cc40*/  FMUL.FTZ R27, R0.reuse, R135 ;  /* 0x00000087001b7220 */ /* 0x040fe20000410000 */
[----:B------:R-:W-:Y:S01]  /*cc50*/  MOV R135, R28 ;  /* 0x0000001c00877202 */ /* 0x000fe20000000f00 */
[----:B------:R-:W-:Y:S01]  /*cc60*/  FMUL.FTZ R28, R3, R136 ;  /* 0x00000088031c7220 */ /* 0x000fe20000410000 */
[----:B------:R-:W-:Y:S01]  /*cc70*/  MOV R136, R43 ;  /* 0x0000002b00887202 */ /* 0x000fe20000000f00 */
[C---:B------:R-:W-:Y:S01]  /*cc80*/  FMUL.FTZ R43, R0.reuse, R151 ;  /* 0x00000097002b7220 */ /* 0x040fe20000410000 */
[----:B------:R-:W-:Y:S01]  /*cc90*/  MOV R151, R236 ;  /* 0x000000ec00977202 */ /* 0x000fe20000000f00 */
[----:B------:R-:W-:Y:S02]  /*cca0*/  FFMA.FTZ R44, R191, c[0x0][0x2d0], -R110 ;  /* 0x0000b400bf2c7a23 */ /* 0x000fe4000001086e */
[C---:B--2---:R-:W-:Y:S02]  /*ccb0*/  FMUL.FTZ R48, R101.reuse, R156 ;  /* 0x0000009c65307220 */ /* 0x044fe40000410000 */
[----:B------:R2:W-:Y:S01]  /*ccc0*/  MUFU.EX2 R250, R44 ;  /* 0x0000002c00fa7308 */ /* 0x0005e20000000800 */
[C---:B------:R-:W-:Y:S02]  /*ccd0*/  FMUL.FTZ R90, R0.reuse, R90 ;  /* 0x0000005a005a7220 */ /* 0x040fe40000410000 */
[C---:B------:R-:W-:Y:S02]  /*cce0*/  FMUL.FTZ R91, R0.reuse, R91 ;  /* 0x0000005b005b7220 */ /* 0x040fe40000410000 */
[C---:B------:R-:W-:Y:S02]  /*ccf0*/  FMUL.FTZ R94, R0.reuse, R94 ;  /* 0x0000005e005e7220 */ /* 0x040fe40000410000 */
[----:B------:R-:W-:Y:S02]  /*cd00*/  FMUL.FTZ R95, R0, R95 ;  /* 0x0000005f005f7220 */ /* 0x000fe40000410000 */
[--C-:B------:R-:W-:Y:S02]  /*cd10*/  FFMA.FTZ R108, R108, c[0x0][0x2d0], -R2.reuse ;  /* 0x0000b4006c6c7a23 */ /* 0x100fe40000010802 */
[----:B-1----:R-:W-:Y:S01]  /*cd20*/  FFMA.FTZ R4, R182, c[0x0][0x2d0], -R2 ;  /* 0x0000b400b6047a23 */ /* 0x002fe20000010802 */
[----:B------:R-:W-:Y:S01]  /*cd30*/  MOV R182, R16 ;  /* 0x0000001000b67202 */ /* 0x000fe20000000f00 */
[----:B------:R-:W-:Y:S02]  /*cd40*/  FMUL.FTZ R16, R101, R124 ;  /* 0x0000007c65107220 */ /* 0x000fe40000410000 */
[----:B------:R1:W4:Y:S01]  /*cd50*/  MUFU.EX2 R228, R4 ;  /* 0x0000000400e47308 */ /* 0x0003220000000800 */
[----:B------:R-:W-:Y:S01]  /*cd60*/  F2FP.PACK_AB R118, R182, R177 ;  /* 0x000000b1b676723e */ /* 0x000fe200000000ff */
[----:B------:R-:W5:Y:S01]  /*cd70*/  LDSM.16.MT88.4 R124, [R209+0x2100] ;  /* 0x00210000d17c783b */ /* 0x000f620000004200 */
[----:B--2---:R-:W-:Y:S02]  /*cd80*/  FMUL.FTZ R44, R3, R152 ;  /* 0x00000098032c7220 */ /* 0x004fe40000410000 */
[C---:B-1----:R-:W-:Y:S01]  /*cd90*/  FMUL.FTZ R4, R101.reuse, R112 ;  /* 0x0000007065047220 */ /* 0x042fe20000410000 */
[----:B------:R-:W-:Y:S02]  /*cda0*/  F2FP.PACK_AB R112, R180, R179 ;  /* 0x000000b3b470723e */ /* 0x000fe400000000ff */
[----:B----4-:R-:W-:Y:S05]  /*cdb0*/  F2FP.PACK_AB R119, R228, R227 ;  /* 0x000000e3e477723e */ /* 0x010fea00000000ff */
[-C--:B---3--:R-:W-:Y:S08]  /*cdc0*/  HMMA.16816.F32 R4, R112, R20.reuse, R4 ;  /* 0x000000147004723c */ /* 0x088ff00000001804 */
[C---:B------:R-:W-:Y:S07]  /*cdd0*/  HMMA.16816.F32 R8, R116.reuse, R20, R8 ;  /* 0x000000147408723c */ /* 0x040fee0000001808 */
[C---:B------:R-:W-:Y:S01]  /*cde0*/  FMUL.FTZ R20, R101.reuse, R128 ;  /* 0x0000008065147220 */ /* 0x040fe20000410000 */
[-C--:B------:R-:W-:Y:S04]  /*cdf0*/  HMMA.16816.F32 R12, R116, R22.reuse, R12 ;  /* 0x00000016740c723c */ /* 0x080fe8000000180c */
[----:B------:R-:W-:Y:S04]  /*ce00*/  FMUL.FTZ R21, R101, R129 ;  /* 0x0000008165157220 */ /* 0x000fe80000410000 */
[C---:B------:R-:W-:Y:S07]  /*ce10*/  HMMA.16816.F32 R16, R112.reuse, R22, R16 ;  /* 0x000000167010723c */ /* 0x040fee0000001810 */
[C---:B------:R-:W-:Y:S02]  /*ce20*/  FMUL.FTZ R22, R100.reuse, R130 ;  /* 0x0000008264167220 */ /* 0x040fe40000410000 */
[C---:B------:R-:W-:Y:S02]  /*ce30*/  FMUL.FTZ R23, R100.reuse, R131 ;  /* 0x0000008364177220 */ /* 0x040fe40000410000 */
[----:B------:R-:W-:Y:S05]  /*ce40*/  LDSM.16.MT88.4 R128, [R210+0x500] ;  /* 0x00050000d280783b */ /* 0x000fea0000004200 */
[-C--:B------:R-:W-:Y:S08]  /*ce50*/  HMMA.16816.F32 R20, R112, R36.reuse, R20 ;  /* 0x000000247014723c */ /* 0x080ff00000001814 */
[C---:B------:R-:W-:Y:S07]  /*ce60*/  HMMA.16816.F32 R24, R116.reuse, R36, R24 ;  /* 0x000000247418723c */ /* 0x040fee0000001818 */
[----:B------:R-:W-:Y:S01]  /*ce70*/  FFMA.FTZ R36, R193, c[0x0][0x2d0], -R110 ;  /* 0x0000b400c1247a23 */ /* 0x000fe2000001086e */
[-C--:B------:R-:W-:Y:S03]  /*ce80*/  HMMA.16816.F32 R28, R116, R38.reuse, R28 ;  /* 0x00000026741c723c */ /* 0x080fe6000000181c */
[----:B------:R1:W-:Y:S01]  /*ce90*/  MUFU.EX2 R252, R36 ;  /* 0x0000002400fc7308 */ /* 0x0003e20000000800 */
[----:B------:R-:W-:Y:S01]  /*cea0*/  MOV R193, R244 ;  /* 0x000000f400c17202 */ /* 0x000fe20000000f00 */
[C---:B------:R-:W-:Y:S01]  /*ceb0*/  FMUL.FTZ R37, R101.reuse, R145 ;  /* 0x0000009165257220 */ /* 0x040fe20000410000 */
[----:B------:R-:W-:Y:S02]  /*cec0*/  MOV R145, R243 ;  /* 0x000000f300917202 */ /* 0x000fe40000000f00 */
[C---:B------:R-:W-:Y:S05]  /*ced0*/  HMMA.16816.F32 R32, R112.reuse, R38, R32 ;  /* 0x000000267020723c */ /* 0x040fea0000001820 */
[----:B------:R2:W-:Y:S02]  /*cee0*/  MUFU.EX2 R244, R106 ;  /* 0x0000006a00f47308 */ /* 0x0005e40000000800 */
[C---:B------:R-:W-:Y:S01]  /*cef0*/  FMUL.FTZ R38, R100.reuse, R146 ;  /* 0x0000009264267220 */ /* 0x040fe20000410000 */
[----:B------:R-:W-:Y:S01]  /*cf00*/  MOV R146, R241 ;  /* 0x000000f100927202 */ /* 0x000fe20000000f00 */
[C---:B------:R-:W-:Y:S03]  /*cf10*/  FMUL.FTZ R39, R100.reuse, R147 ;  /* 0x0000009364277220 */ /* 0x040fe60000410000 */
[----:B------:R-:W-:Y:S01]  /*cf20*/  MOV R147, R239 ;  /* 0x000000ef00937202 */ /* 0x000fe20000000f00 */
[----:B-1----:R-:W-:Y:S01]  /*cf30*/  FMUL.FTZ R36, R101, R144 ;  /* 0x0000009065247220 */ /* 0x002fe20000410000 */
[----:B------:R-:W-:Y:S01]  /*cf40*/  MOV R144, R50 ;  /* 0x0000003200907202 */ /* 0x000fe20000000f00 */
[----:B------:R-:W-:Y:S02]  /*cf50*/  FMUL.FTZ R50, R100, R158 ;  /* 0x0000009e64327220 */ /* 0x000fe40000410000 */
[----:B------:R-:W-:Y:S03]  /*cf60*/  LDSM.16.MT88.4 R156, [R209+0x1d00] ;  /* 0x001d0000d19c783b */ /* 0x000fe60000004200 */
[-C--:B-----5:R-:W-:Y:S03]  /*cf70*/  HMMA.16816.F32 R36, R112, R52.reuse, R36 ;  /* 0x000000347024723c */ /* 0x0a0fe60000001824 */
[--C-:B--2---:R-:W-:Y:S04]  /*cf80*/  FFMA.FTZ R106, R199, c[0x0][0x2d0], -R176.reuse ;  /* 0x0000b400c76a7a23 */ /* 0x104fe800000108b0 */
[----:B------:R1:W2:Y:S01]  /*cf90*/  MUFU.EX2 R243, R106 ;  /* 0x0000006a00f37308 */ /* 0x0002a20000000800 */
[C---:B------:R-:W-:Y:S07]  /*cfa0*/  HMMA.16816.F32 R40, R116.reuse, R52, R40 ;  /* 0x000000347428723c */ /* 0x040fee0000001828 */
[--C-:B------:R-:W-:Y:S01]  /*cfb0*/  FFMA.FTZ R52, R197, c[0x0][0x2d0], -R111.reuse ;  /* 0x0000b400c5347a23 */ /* 0x100fe2000001086f */
[-C--:B------:R-:W-:Y:S03]  /*cfc0*/  HMMA.16816.F32 R44, R116, R54.reuse, R44 ;  /* 0x00000036742c723c */ /* 0x080fe6000000182c */
[----:B------:R3:W-:Y:S01]  /*cfd0*/  MUFU.EX2 R248, R52 ;  /* 0x0000003400f87308 */ /* 0x0007e20000000800 */
[C---:B------:R-:W-:Y:S04]  /*cfe0*/  FMUL.FTZ R53, R101.reuse, R161 ;  /* 0x000000a165357220 */ /* 0x040fe80000410000 */
[C---:B------:R-:W-:Y:S04]  /*cff0*/  HMMA.16816.F32 R48, R112.reuse, R54, R48 ;  /* 0x000000367030723c */ /* 0x040fe80000001830 */
[--C-:B-1----:R-:W-:Y:S03]  /*d000*/  FFMA.FTZ R106, R202, c[0x0][0x2d0], -R176.reuse ;  /* 0x0000b400ca6a7a23 */ /* 0x102fe600000108b0 */
[C---:B------:R-:W-:Y:S01]  /*d010*/  FMUL.FTZ R54, R100.reuse, R162 ;  /* 0x000000a264367220 */ /* 0x040fe20000410000 */
[----:B------:R1:W-:Y:S01]  /*d020*/  MUFU.EX2 R242, R106 ;  /* 0x0000006a00f27308 */ /* 0x0003e20000000800 */
[----:B------:R-:W-:Y:S03]  /*d030*/  FMUL.FTZ R55, R100, R163 ;  /* 0x000000a364377220 */ /* 0x000fe60000410000 */
[----:B---3--:R-:W-:Y:S07]  /*d040*/  FMUL.FTZ R52, R101, R160 ;  /* 0x000000a065347220 */ /* 0x008fee0000410000 */
[-C--:B------:R-:W-:Y:S08]  /*d050*/  HMMA.16816.F32 R52, R112, R120.reuse, R52 ;  /* 0x000000787034723c */ /* 0x080ff00000001834 */
[C---:B------:R-:W-:Y:S04]  /*d060*/  HMMA.16816.F32 R56, R116.reuse, R120, R56 ;  /* 0x000000787438723c */ /* 0x040fe80000001838 */
[----:B-1----:R-:W-:Y:S04]  /*d070*/  FFMA.FTZ R106, R201, c[0x0][0x2d0], -R176 ;  /* 0x0000b400c96a7a23 */ /* 0x002fe800000108b0 */
[-C--:B------:R-:W-:Y:S01]  /*d080*/  HMMA.16816.F32 R60, R116, R122.reuse, R60 ;  /* 0x0000007a743c723c */ /* 0x080fe2000000183c */
[----:B------:R1:W3:Y:S07]  /*d090*/  MUFU.EX2 R241, R106 ;  /* 0x0000006a00f17308 */ /* 0x0002ee0000000800 */
[C---:B------:R-:W-:Y:S01]  /*d0a0*/  HMMA.16816.F32 R64, R112.reuse, R122, R64 ;  /* 0x0000007a7040723c */ /* 0x040fe20000001840 */
[----:B------:R-:W4:Y:S07]  /*d0b0*/  LDSM.16.MT88.4 R120, [R210+0x2100] ;  /* 0x00210000d278783b */ /* 0x000f2e0000004200 */
[-C--:B------:R-:W-:Y:S08]  /*d0c0*/  HMMA.16816.F32 R68, R112, R124.reuse, R68 ;  /* 0x0000007c7044723c */ /* 0x080ff00000001844 */
[C---:B------:R-:W-:Y:S04]  /*d0d0*/  HMMA.16816.F32 R72, R116.reuse, R124, R72 ;  /* 0x0000007c7448723c */ /* 0x040fe80000001848 */
[--C-:B-1----:R-:W-:Y:S04]  /*d0e0*/  FFMA.FTZ R106, R205, c[0x0][0x2d0], -R2.reuse ;  /* 0x0000b400cd6a7a23 */ /* 0x102fe80000010802 */
[-C--:B------:R-:W-:Y:S01]  /*d0f0*/  HMMA.16816.F32 R76, R116, R126.reuse, R76 ;  /* 0x0000007e744c723c */ /* 0x080fe2000000184c */
[----:B------:R1:W-:Y:S07]  /*d100*/  MUFU.EX2 R197, R106 ;  /* 0x0000006a00c57308 */ /* 0x0003ee0000000800 */
[C---:B------:R-:W-:Y:S01]  /*d110*/  HMMA.16816.F32 R80, R112.reuse, R126, R80 ;  /* 0x0000007e7050723c */ /* 0x040fe20000001850 */
[----:B------:R-:W5:Y:S07]  /*d120*/  LDSM.16.MT88.4 R124, [R209+0x500] ;  /* 0x00050000d17c783b */ /* 0x000f6e0000004200 */
[-C--:B----4-:R-:W-:Y:S08]  /*d130*/  HMMA.16816.F32 R84, R112, R120.reuse, R84 ;  /* 0x000000787054723c */ /* 0x090ff00000001854 */
[C---:B------:R-:W-:Y:S04]  /*d140*/  HMMA.16816.F32 R88, R116.reuse, R120, R88 ;  /* 0x000000787458723c */ /* 0x040fe80000001858 */
[--C-:B-1----:R-:W-:Y:S04]  /*d150*/  FFMA.FTZ R106, R206, c[0x0][0x2d0], -R2.reuse ;  /* 0x0000b400ce6a7a23 */ /* 0x102fe80000010802 */
[-C--:B------:R-:W-:Y:S01]  /*d160*/  HMMA.16816.F32 R92, R116, R122.reuse, R92 ;  /* 0x0000007a745c723c */ /* 0x080fe2000000185c */
[----:B------:R1:W4:Y:S06]  /*d170*/  MUFU.EX2 R196, R106 ;  /* 0x0000006a00c47308 */ /* 0x00032c0000000800 */
[----:B--2---:R-:W-:Y:S01]  /*d180*/  F2FP.PACK_AB R116, R243, R244 ;  /* 0x000000f4f374723e */ /* 0x004fe200000000ff */
[----:B------:R-:W-:Y:S01]  /*d190*/  HMMA.16816.F32 R96, R112, R122, R96 ;  /* 0x0000007a7060723c */ /* 0x000fe20000001860 */
[----:B------:R-:W2:Y:S03]  /*d1a0*/  LDSM.16.MT88.4 R120, [R209+0x1500] ;  /* 0x00150000d178783b */ /* 0x000ea60000004200 */
[----:B---3--:R-:W-:Y:S03]  /*d1b0*/  F2FP.PACK_AB R118, R241, R242 ;  /* 0x000000f2f176723e */ /* 0x008fe600000000ff */
[----:B------:R-:W-:Y:S02]  /*d1c0*/  F2FP.PACK_AB R112, R251, R252 ;  /* 0x000000fcfb70723e */ /* 0x000fe400000000ff */
[----:B------:R-:W-:Y:S03]  /*d1d0*/  F2FP.PACK_AB R114, R249, R250 ;  /* 0x000000faf972723e */ /* 0x000fe600000000ff */
[----:B------:R-:W-:Y:S02]  /*d1e0*/  F2FP.PACK_AB R113, R247, R248 ;  /* 0x000000f8f771723e */ /* 0x000fe400000000ff */
[----:B------:R-:W-:Y:S01]  /*d1f0*/  F2FP.PACK_AB R115, R245, R246 ;  /* 0x000000f6f573723e */ /* 0x000fe200000000ff */
[--C-:B-1----:R-:W-:Y:S01]  /*d200*/  FFMA.FTZ R106, R230, c[0x0][0x2d0], -R2.reuse ;  /* 0x0000b400e66a7a23 */ /* 0x102fe20000010802 */
[----:B----4-:R-:W-:Y:S05]  /*d210*/  F2FP.PACK_AB R117, R196, R197 ;  /* 0x000000c5c475723e */ /* 0x010fea00000000ff */
[-C--:B-----5:R-:W-:Y:S01]  /*d220*/  HMMA.16816.F32 R4, R112, R124.reuse, R4 ;  /* 0x0000007c7004723c */ /* 0x0a0fe20000001804 */
[----:B------:R1:W-:Y:S02]  /*d230*/  MUFU.EX2 R191, R106 ;  /* 0x0000006a00bf7308 */ /* 0x0003e40000000800 */
[----:B-1----:R-:W-:Y:S08]  /*d240*/  FFMA.FTZ R106, R233, c[0x0][0x2d0], -R2 ;  /* 0x0000b400e96a7a23 */ /* 0x002ff00000010802 */
[----:B------:R1:W3:Y:S02]  /*d250*/  MUFU.EX2 R194, R106 ;  /* 0x0000006a00c27308 */ /* 0x0002e40000000800 */
[--C-:B-1----:R-:W-:Y:S01]  /*d260*/  FFMA.FTZ R106, R231, c[0x0][0x2d0], -R110.reuse ;  /* 0x0000b400e76a7a23 */ /* 0x102fe2000001086e */
[----:B---3--:R-:W-:Y:S07]  /*d270*/  F2FP.PACK_AB R119, R194, R191 ;  /* 0x000000bfc277723e */ /* 0x008fee00000000ff */
[----:B------:R1:W-:Y:S01]  /*d280*/  MUFU.EX2 R240, R106 ;  /* 0x0000006a00f07308 */ /* 0x0003e20000000800 */
[C---:B------:R-:W-:Y:S08]  /*d290*/  HMMA.16816.F32 R8, R116.reuse, R124, R8 ;  /* 0x0000007c7408723c */ /* 0x040ff00000001808 */
[-C--:B------:R-:W-:Y:S08]  /*d2a0*/  HMMA.16816.F32 R12, R116, R126.reuse, R12 ;  /* 0x0000007e740c723c */ /* 0x080ff0000000180c */
[C---:B------:R-:W-:Y:S01]  /*d2b0*/  HMMA.16816.F32 R16, R112.reuse, R126, R16 ;  /* 0x0000007e7010723c */ /* 0x040fe20000001810 */
[----:B------:R-:W3:Y:S03]  /*d2c0*/  LDSM.16.MT88.4 R124, [R210+0x1500] ;  /* 0x00150000d27c783b */ /* 0x000ee60000004200 */
[--C-:B-1----:R-:W-:Y:S04]  /*d2d0*/  FFMA.FTZ R106, R232, c[0x0][0x2d0], -R110.reuse ;  /* 0x0000b400e86a7a23 */ /* 0x102fe8000001086e */
[-C--:B------:R-:W-:Y:S01]  /*d2e0*/  HMMA.16816.F32 R20, R112, R128.reuse, R20 ;  /* 0x000000807014723c */ /* 0x080fe20000001814 */
[----:B------:R1:W4:Y:S07]  /*d2f0*/  MUFU.EX2 R238, R106 ;  /* 0x0000006a00ee7308 */ /* 0x00032e0000000800 */
[C---:B------:R-:W-:Y:S08]  /*d300*/  HMMA.16816.F32 R24, R116.reuse, R128, R24 ;  /* 0x000000807418723c */ /* 0x040ff00000001818 */
[-C--:B------:R-:W-:Y:S08]  /*d310*/  HMMA.16816.F32 R28, R116, R130.reuse, R28 ;  /* 0x00000082741c723c */ /* 0x080ff0000000181c */
[C---:B------:R-:W-:Y:S01]  /*d320*/  HMMA.16816.F32 R32, R112.reuse, R130, R32 ;  /* 0x000000827020723c */ /* 0x040fe20000001820 */
[----:B------:R-:W5:Y:S03]  /*d330*/  LDSM.16.MT88.4 R128, [R209+0x2500] ;  /* 0x00250000d180783b */ /* 0x000f660000004200 */
[--C-:B-1----:R-:W-:Y:S04]  /*d340*/  FFMA.FTZ R106, R203, c[0x0][0x2d0], -R110.reuse ;  /* 0x0000b400cb6a7a23 */ /* 0x102fe8000001086e */
[-C--:B--2---:R-:W-:Y:S01]  /*d350*/  HMMA.16816.F32 R36, R112, R120.reuse, R36 ;  /* 0x000000787024723c */ /* 0x084fe20000001824 */
[----:B------:R1:W-:Y:S07]  /*d360*/  MUFU.EX2 R239, R106 ;  /* 0x0000006a00ef7308 */ /* 0x0003ee0000000800 */
[C---:B------:R-:W-:Y:S08]  /*d370*/  HMMA.16816.F32 R40, R116.reuse, R120, R40 ;  /* 0x000000787428723c */ /* 0x040ff00000001828 */
[-C--:B------:R-:W-:Y:S08]  /*d380*/  HMMA.16816.F32 R44, R116, R122.reuse, R44 ;  /* 0x0000007a742c723c */ /* 0x080ff0000000182c */
[C---:B------:R-:W-:Y:S01]  /*d390*/  HMMA.16816.F32 R48, R112.reuse, R122, R48 ;  /* 0x0000007a7030723c */ /* 0x040fe20000001830 */
[----:B------:R-:W2:Y:S03]  /*d3a0*/  LDSM.16.MT88.4 R120, [R210+0x2500] ;  /* 0x00250000d278783b */ /* 0x000ea60000004200 */
[----:B-1----:R-:W-:Y:S04]  /*d3b0*/  FFMA.FTZ R106, R229, c[0x0][0x2d0], -R110 ;  /* 0x0000b400e56a7a23 */ /* 0x002fe8000001086e */
[-C--:B---3--:R-:W-:Y:S01]  /*d3c0*/  HMMA.16816.F32 R52, R112, R124.reuse, R52 ;  /* 0x0000007c7034723c */ /* 0x088fe20000001834 */
[----:B------:R1:W3:Y:S07]  /*d3d0*/  MUFU.EX2 R237, R106 ;  /* 0x0000006a00ed7308 */ /* 0x0002ee0000000800 */
[C---:B------:R-:W-:Y:S08]  /*d3e0*/  HMMA.16816.F32 R56, R116.reuse, R124, R56 ;  /* 0x0000007c7438723c */ /* 0x040ff00000001838 */
[-C--:B------:R-:W-:Y:S08]  /*d3f0*/  HMMA.16816.F32 R60, R116, R126.reuse, R60 ;  /* 0x0000007e743c723c */ /* 0x080ff0000000183c */
[C---:B------:R-:W-:Y:S01]  /*d400*/  HMMA.16816.F32 R64, R112.reuse, R126, R64 ;  /* 0x0000007e7040723c */ /* 0x040fe20000001840 */
[----:B------:R-:W-:Y:S03]  /*d410*/  LDSM.16.MT88.4 R124, [R210+0x900] ;  /* 0x00090000d27c783b */ /* 0x000fe60000004200 */
[--C-:B-1----:R-:W-:Y:S04]  /*d420*/  FFMA.FTZ R106, R235, c[0x0][0x2d0], -R111.reuse ;  /* 0x0000b400eb6a7a23 */ /* 0x102fe8000001086f */
[-C--:B-----5:R-:W-:Y:S01]  /*d430*/  HMMA.16816.F32 R68, R112, R128.reuse, R68 ;  /* 0x000000807044723c */ /* 0x0a0fe20000001844 */
[----:B------:R1:W-:Y:S07]  /*d440*/  MUFU.EX2 R236, R106 ;  /* 0x0000006a00ec7308 */ /* 0x0003ee0000000800 */
[C---:B------:R-:W-:Y:S08]  /*d450*/  HMMA.16816.F32 R72, R116.reuse, R128, R72 ;  /* 0x000000807448723c */ /* 0x040ff00000001848 */
[-C--:B------:R-:W-:Y:S08]  /*d460*/  HMMA.16816.F32 R76, R116, R130.reuse, R76 ;  /* 0x00000082744c723c */ /* 0x080ff0000000184c */
[C---:B------:R-:W-:Y:S01]  /*d470*/  HMMA.16816.F32 R80, R112.reuse, R130, R80 ;  /* 0x000000827050723c */ /* 0x040fe20000001850 */
[----:B------:R-:W-:Y:S03]  /*d480*/  LDSM.16.MT88.4 R128, [R210+0x1900] ;  /* 0x00190000d280783b */ /* 0x000fe60000004200 */
[--C-:B-1----:R-:W-:Y:S01]  /*d490*/  FFMA.FTZ R106, R151, c[0x0][0x2d0], -R111.reuse ;  /* 0x0000b400976a7a23 */ /* 0x102fe2000001086f */
[----:B------:R-:W-:Y:S02]  /*d4a0*/  MOV R151, R150 ;  /* 0x0000009600977202 */ /* 0x000fe40000000f00 */
[----:B------:R-:W-:Y:S01]  /*d4b0*/  MOV R150, R146 ;  /* 0x0000009200967202 */ /* 0x000fe20000000f00 */
[-C--:B--2---:R-:W-:Y:S01]  /*d4c0*/  HMMA.16816.F32 R84, R112, R120.reuse, R84 ;  /* 0x000000787054723c */ /* 0x084fe20000001854 */
[----:B------:R1:W2:Y:S03]  /*d4d0*/  MUFU.EX2 R235, R106 ;  /* 0x0000006a00eb7308 */ /* 0x0002a60000000800 */
[----:B------:R-:W-:Y:S02]  /*d4e0*/  MOV R146, R145 ;  /* 0x0000009100927202 */ /* 0x000fe40000000f00 */
[----:B------:R-:W-:Y:S02]  /*d4f0*/  MOV R145, R144 ;  /* 0x0000009000917202 */ /* 0x000fe40000000f00 */
[C---:B------:R-:W-:Y:S04]  /*d500*/  HMMA.16816.F32 R88, R116.reuse, R120, R88 ;  /* 0x000000787458723c */ /* 0x040fe80000001858 */
[----:B------:R-:W-:Y:S02]  /*d510*/  MOV R144, R193 ;  /* 0x000000c100907202 */ /* 0x000fe40000000f00 */
[----:B------:R-:W-:Y:S02]  /*d520*/  MOV R193, R135 ;  /* 0x0000008700c17202 */ /* 0x000fe40000000f00 */
[-C--:B------:R-:W-:Y:S04]  /*d530*/  HMMA.16816.F32 R92, R116, R122.reuse, R92 ;  /* 0x0000007a745c723c */ /* 0x080fe8000000185c */
[----:B------:R-:W-:Y:S02]  /*d540*/  MOV R135, R134 ;  /* 0x0000008600877202 */ /* 0x000fe40000000f00 */
[----:B------:R-:W-:Y:S02]  /*d550*/  MOV R134, R133 ;  /* 0x0000008500867202 */ /* 0x000fe40000000f00 */
[----:B------:R-:W-:Y:S01]  /*d560*/  HMMA.16816.F32 R96, R112, R122, R96 ;  /* 0x0000007a7060723c */ /* 0x000fe20000001860 */
[----:B------:R-:W-:Y:S03]  /*d570*/  LDSM.16.MT88.4 R120, [R209+0x1900] ;  /* 0x00190000d178783b */ /* 0x000fe60000004200 */
[--C-:B-1----:R-:W-:Y:S01]  /*d580*/  FFMA.FTZ R106, R151, c[0x0][0x2d0], -R111.reuse ;  /* 0x0000b400976a7a23 */ /* 0x102fe2000001086f */
[----:B------:R-:W-:Y:S01]  /*d590*/  MOV R133, R107 ;  /* 0x0000006b00857202 */ /* 0x000fe20000000f00 */
[--C-:B------:R-:W-:Y:S01]  /*d5a0*/  FFMA.FTZ R107, R234, c[0x0][0x2d0], -R111.reuse ;  /* 0x0000b400ea6b7a23 */ /* 0x100fe2000001086f */
[----:B------:R-:W-:Y:S01]  /*d5b0*/  MOV R151, R189 ;  /* 0x000000bd00977202 */ /* 0x000fe20000000f00 */
[----:B------:R1:W-:Y:S01]  /*d5c0*/  MUFU.EX2 R234, R106 ;  /* 0x0000006a00ea7308 */ /* 0x0003e20000000800 */
[----:B----4-:R-:W-:Y:S03]  /*d5d0*/  F2FP.PACK_AB R112, R238, R240 ;  /* 0x000000f0ee70723e */ /* 0x010fe600000000ff */
[----:B---3--:R-:W-:Y:S02]  /*d5e0*/  F2FP.PACK_AB R114, R237, R239 ;  /* 0x000000efed72723e */ /* 0x008fe400000000ff */
[----:B--2---:R-:W-:Y:S04]  /*d5f0*/  F2FP.PACK_AB R113, R235, R236 ;  /* 0x000000eceb71723e */ /* 0x004fe800000000ff */
[----:B------:R-:W2:Y:S01]  /*d600*/  MUFU.EX2 R233, R107 ;  /* 0x0000006b00e97308 */ /* 0x000ea20000000800 */
[----:B-1----:R-:W-:Y:S01]  /*d610*/  FFMA.FTZ R106, R150, c[0x0][0x2d0], -R176 ;  /* 0x0000b400966a7a23 */ /* 0x002fe200000108b0 */
[----:B------:R-:W-:Y:S08]  /*d620*/  MOV R150, R134 ;  /* 0x0000008600967202 */ /* 0x000ff00000000f00 */
[----:B------:R1:W-:Y:S01]  /*d630*/  MUFU.EX2 R232, R106 ;  /* 0x0000006a00e87308 */ /* 0x0003e20000000800 */
[----:B--2---:R-:W-:Y:S01]  /*d640*/  F2FP.PACK_AB R115, R234, R233 ;  /* 0x000000e9ea73723e */ /* 0x004fe200000000ff */
[----:B------:R-:W-:Y:S08]  /*d650*/  FFMA.FTZ R107, R150, c[0x0][0x2d0], -R110 ;  /* 0x0000b400966b7a23 */ /* 0x000ff0000001086e */
[----:B------:R-:W-:Y:S01]  /*d660*/  MUFU.EX2 R203, R107 ;  /* 0x0000006b00cb7308 */ /* 0x000fe20000000800 */
[--C-:B-1----:R-:W-:Y:S01]  /*d670*/  FFMA.FTZ R106, R149, c[0x0][0x2d0], -R176.reuse ;  /* 0x0000b400956a7a23 */ /* 0x102fe200000108b0 */
[----:B------:R-:W-:Y:S02]  /*d680*/  MOV R149, R193 ;  /* 0x000000c100957202 */ /* 0x000fe40000000f00 */
[----:B------:R-:W-:Y:S06]  /*d690*/  MOV R193, R133 ;  /* 0x0000008500c17202 */ /* 0x000fec0000000f00 */
[----:B------:R1:W2:Y:S02]  /*d6a0*/  MUFU.EX2 R231, R106 ;  /* 0x0000006a00e77308 */ /* 0x0002a40000000800 */
[--C-:B-1----:R-:W-:Y:S01]  /*d6b0*/  FFMA.FTZ R106, R148, c[0x0][0x2d0], -R176.reuse ;  /* 0x0000b400946a7a23 */ /* 0x102fe200000108b0 */
[----:B------:R-:W-:Y:S02]  /*d6c0*/  MOV R148, R144 ;  /* 0x0000009000947202 */ /* 0x000fe40000000f00 */
[----:B------:R-:W-:Y:S05]  /*d6d0*/  MOV R144, R135 ;  /* 0x0000008700907202 */ /* 0x000fea0000000f00 */
[----:B------:R1:W-:Y:S01]  /*d6e0*/  MUFU.EX2 R229, R106 ;  /* 0x0000006a00e57308 */ /* 0x0003e20000000800 */
[----:B--2---:R-:W-:Y:S01]  /*d6f0*/  F2FP.PACK_AB R116, R231, R232 ;  /* 0x000000e8e774723e */ /* 0x004fe200000000ff */
[--C-:B------:R-:W-:Y:S01]  /*d700*/  FFMA.FTZ R107, R144, c[0x0][0x2d0], -R176.reuse ;  /* 0x0000b400906b7a23 */ /* 0x100fe200000108b0 */
[----:B------:R-:W-:Y:S07]  /*d710*/  MOV R144, R140 ;  /* 0x0000008c00907202 */ /* 0x000fee0000000f00 */
[----:B------:R-:W-:Y:S10]  /*d720*/  MUFU.EX2 R195, R107 ;  /* 0x0000006b00c37308 */ /* 0x000ff40000000800 */
[----:B------:R-:W-:Y:S01]  /*d730*/  MUFU.EX2 R107, R108 ;  /* 0x0000006c006b7308 */ /* 0x000fe20000000800 */
[----:B-1----:R-:W-:Y:S01]  /*d740*/  FFMA.FTZ R106, R147, c[0x0][0x2d0], -R176 ;  /* 0x0000b400936a7a23 */ /* 0x002fe200000108b0 */
[----:B------:R-:W-:Y:S02]  /*d750*/  MOV R147, R145 ;  /* 0x0000009100937202 */ /* 0x000fe40000000f00 */
[----:B------:R-:W-:Y:S02]  /*d760*/  MOV R145, R132 ;  /* 0x0000008400917202 */ /* 0x000fe40000000f00 */
[----:B------:R-:W1:Y:S04]  /*d770*/  LDSM.16.MT88.4 R132, [R209+0x900] ;  /* 0x00090000d184783b */ /* 0x000e680000004200 */
[----:B------:R2:W3:Y:S02]  /*d780*/  MUFU.EX2 R230, R106 ;  /* 0x0000006a00e67308 */ /* 0x0004e40000000800 */
[--C-:B--2---:R-:W-:Y:S01]  /*d790*/  FFMA.FTZ R106, R146, c[0x0][0x2d0], -R2.reuse ;  /* 0x0000b400926a7a23 */ /* 0x104fe20000010802 */
[----:B------:R-:W-:Y:S02]  /*d7a0*/  MOV R146, R188 ;  /* 0x000000bc00927202 */ /* 0x000fe40000000f00 */
[----:B---3--:R-:W-:Y:S05]  /*d7b0*/  F2FP.PACK_AB R118, R230, R229 ;  /* 0x000000e5e676723e */ /* 0x008fea00000000ff */
[----:B------:R2:W-:Y:S01]  /*d7c0*/  MUFU.EX2 R189, R106 ;  /* 0x0000006a00bd7308 */ /* 0x0005e20000000800 */
[-C--:B-1----:R-:W-:Y:S03]  /*d7d0*/  HMMA.16816.F32 R4, R112, R132.reuse, R4 ;  /* 0x000000847004723c */ /* 0x082fe60000001804 */
[--C-:B--2---:R-:W-:Y:S06]  /*d7e0*/  FFMA.FTZ R106, R184, c[0x0][0x2d0], -R2.reuse ;  /* 0x0000b400b86a7a23 */ /* 0x104fec0000010802 */
[----:B------:R1:W2:Y:S03]  /*d7f0*/  MUFU.EX2 R188, R106 ;  /* 0x0000006a00bc7308 */ /* 0x0002a60000000800 */
[--C-:B-1----:R-:W-:Y:S01]  /*d800*/  FFMA.FTZ R106, R185, c[0x0][0x2d0], -R2.reuse ;  /* 0x0000b400b96a7a23 */ /* 0x102fe20000010802 */
[----:B--2---:R-:W-:Y:S06]  /*d810*/  F2FP.PACK_AB R117, R188, R189 ;  /* 0x000000bdbc75723e */ /* 0x004fec00000000ff */
[----:B------:R1:W-:Y:S02]  /*d820*/  MUFU.EX2 R187, R106 ;  /* 0x0000006a00bb7308 */ /* 0x0003e40000000800 */
[----:B-1----:R-:W-:Y:S08]  /*d830*/  FFMA.FTZ R106, R186, c[0x0][0x2d0], -R2 ;  /* 0x0000b400ba6a7a23 */ /* 0x002ff00000010802 */
[----:B------:R-:W1:Y:S02]  /*d840*/  MUFU.EX2 R186, R106 ;  /* 0x0000006a00ba7308 */ /* 0x000e640000000800 */
[----:B-1----:R-:W-:Y:S01]  /*d850*/  F2FP.PACK_AB R119, R186, R187 ;  /* 0x000000bbba77723e */ /* 0x002fe200000000ff */
[--C-:B------:R-:W-:Y:S07]  /*d860*/  FFMA.FTZ R106, R192, c[0x0][0x2d0], -R110.reuse ;  /* 0x0000b400c06a7a23 */ /* 0x100fee000001086e */
[----:B------:R1:W-:Y:S01]  /*d870*/  MUFU.EX2 R205, R106 ;  /* 0x0000006a00cd7308 */ /* 0x0003e20000000800 */
[C---:B------:R-:W-:Y:S08]  /*d880*/  HMMA.16816.F32 R8, R116.reuse, R132, R8 ;  /* 0x000000847408723c */ /* 0x040ff00000001808 */
[-C--:B------:R-:W-:Y:S08]  /*d890*/  HMMA.16816.F32 R12, R116, R134.reuse, R12 ;  /* 0x00000086740c723c */ /* 0x080ff0000000180c */
[C---:B------:R-:W-:Y:S04]  /*d8a0*/  HMMA.16816.F32 R16, R112.reuse, R134, R16 ;  /* 0x000000867010723c */ /* 0x040fe80000001810 */
[--C-:B-1----:R-:W-:Y:S04]  /*d8b0*/  FFMA.FTZ R106, R151, c[0x0][0x2d0], -R110.reuse ;  /* 0x0000b400976a7a23 */ /* 0x102fe8000001086e */
[-C--:B------:R-:W-:Y:S01]  /*d8c0*/  HMMA.16816.F32 R20, R112, R124.reuse, R20 ;  /* 0x0000007c7014723c */ /* 0x080fe20000001814 */
[----:B------:R-:W1:Y:S07]  /*d8d0*/  MUFU.EX2 R206, R106 ;  /* 0x0000006a00ce7308 */ /* 0x000e6e0000000800 */
[C---:B------:R-:W-:Y:S08]  /*d8e0*/  HMMA.16816.F32 R24, R116.reuse, R124, R24 ;  /* 0x0000007c7418723c */ /* 0x040ff00000001818 */
[-C--:B------:R-:W-:Y:S08]  /*d8f0*/  HMMA.16816.F32 R28, R116, R126.reuse, R28 ;  /* 0x0000007e741c723c */ /* 0x080ff0000000181c */
[C---:B------:R-:W-:Y:S01]  /*d900*/  HMMA.16816.F32 R32, R112.reuse, R126, R32 ;  /* 0x0000007e7020723c */ /* 0x040fe20000001820 */
[----:B------:R-:W2:Y:S03]  /*d910*/  LDSM.16.MT88.4 R124, [R209+0x2900] ;  /* 0x00290000d17c783b */ /* 0x000ea60000004200 */
[----:B-1----:R-:W-:Y:S01]  /*d920*/  F2FP.PACK_AB R108, R206, R205 ;  /* 0x000000cdce6c723e */ /* 0x002fe200000000ff */
[----:B------:R-:W-:Y:S03]  /*d930*/  FFMA.FTZ R106, R149, c[0x0][0x2d0], -R110 ;  /* 0x0000b400956a7a23 */ /* 0x000fe6000001086e */
[-C--:B------:R-:W-:Y:S01]  /*d940*/  HMMA.16816.F32 R36, R112, R120.reuse, R36 ;  /* 0x000000787024723c */ /* 0x080fe20000001824 */
[----:B------:R1:W3:Y:S07]  /*d950*/  MUFU.EX2 R202, R106 ;  /* 0x0000006a00ca7308 */ /* 0x0002ee0000000800 */
[C---:B------:R-:W-:Y:S08]  /*d960*/  HMMA.16816.F32 R40, R116.reuse, R120, R40 ;  /* 0x000000787428723c */ /* 0x040ff00000001828 */
[-C--:B------:R-:W-:Y:S08]  /*d970*/  HMMA.16816.F32 R44, R116, R122.reuse, R44 ;  /* 0x0000007a742c723c */ /* 0x080ff0000000182c */
[C---:B------:R-:W-:Y:S01]  /*d980*/  HMMA.16816.F32 R48, R112.reuse, R122, R48 ;  /* 0x0000007a7030723c */ /* 0x040fe20000001830 */
[----:B------:R-:W4:Y:S03]  /*d990*/  LDSM.16.MT88.4 R120, [R210+0x2900] ;  /* 0x00290000d278783b */ /* 0x000f260000004200 */
[--C-:B-1----:R-:W-:Y:S01]  /*d9a0*/  FFMA.FTZ R106, R148, c[0x0][0x2d0], -R111.reuse ;  /* 0x0000b400946a7a23 */ /* 0x102fe2000001086f */
[----:B------:R-:W-:Y:S02]  /*d9b0*/  MOV R148, R180 ;  /* 0x000000b400947202 */ /* 0x000fe40000000f00 */
[----:B---3--:R-:W-:Y:S01]  /*d9c0*/  F2FP.PACK_AB R110, R202, R203 ;  /* 0x000000cbca6e723e */ /* 0x008fe200000000ff */
        /* <DEDUP_REMOVED lines=8> */
[-C--:B--2---:R-:W-:Y:S01]  /*da50*/  HMMA.16816.F32 R68, R112, R124.reuse, R68 ;  /* 0x0000007c7044723c */ /* 0x084fe20000001844 */
[----:B------:R1:W-:Y:S07]  /*da60*/  MUFU.EX2 R201, R106 ;  /* 0x0000006a00c97308 */ /* 0x0003ee0000000800 */
[C---:B------:R-:W-:Y:S01]  /*da70*/  HMMA.16816.F32 R72, R116.reuse, R124, R72 ;  /* 0x0000007c7448723c */ /* 0x040fe20000001848 */
[----:B------:R-:W2:Y:S04]  /*da80*/  LDL.LU R125, [R1+0x14] ;  /* 0x00001400017d7983 */ /* 0x000ea80000300800 */
[----:B------:R-:W5:Y:S03]  /*da90*/  LDL.LU R124, [R1+0x18] ;  /* 0x00001800017c7983 */ /* 0x000f660000300800 */
[-C--:B------:R-:W-:Y:S08]  /*daa0*/  HMMA.16816.F32 R76, R116, R126.reuse, R76 ;  /* 0x0000007e744c723c */ /* 0x080ff0000000184c */
[C---:B------:R-:W-:Y:S04]  /*dab0*/  HMMA.16816.F32 R80, R112.reuse, R126, R80 ;  /* 0x0000007e7050723c */ /* 0x040fe80000001850 */
[--C-:B-1----:R-:W-:Y:S01]  /*dac0*/  FFMA.FTZ R106, R146, c[0x0][0x2d0], -R111.reuse ;  /* 0x0000b400926a7a23 */ /* 0x102fe2000001086f */
[----:B------:R-:W-:Y:S03]  /*dad0*/  MOV R146, R183 ;  /* 0x000000b700927202 */ /* 0x000fe60000000f00 */
[-C--:B----4-:R-:W-:Y:S01]  /*dae0*/  HMMA.16816.F32 R84, R112, R120.reuse, R84 ;  /* 0x000000787054723c */ /* 0x090fe20000001854 */
[----:B------:R1:W-:Y:S07]  /*daf0*/  MUFU.EX2 R199, R106 ;  /* 0x0000006a00c77308 */ /* 0x0003ee0000000800 */
[C---:B------:R-:W-:Y:S08]  /*db00*/  HMMA.16816.F32 R88, R116.reuse, R120, R88 ;  /* 0x000000787458723c */ /* 0x040ff00000001858 */
[-C--:B------:R-:W-:Y:S08]  /*db10*/  HMMA.16816.F32 R92, R116, R122.reuse, R92 ;  /* 0x0000007a745c723c */ /* 0x080ff0000000185c */
[----:B------:R-:W-:Y:S04]  /*db20*/  HMMA.16816.F32 R96, R112, R122, R96 ;  /* 0x0000007a7060723c */ /* 0x000fe80000001860 */
[----:B-1----:R-:W-:Y:S01]  /*db30*/  FFMA.FTZ R106, R145, c[0x0][0x2d0], -R111 ;  /* 0x0000b400916a7a23 */ /* 0x002fe2000001086f */
[----:B------:R-:W-:Y:S02]  /*db40*/  MOV R145, R182 ;  /* 0x000000b600917202 */ /* 0x000fe40000000f00 */
[----:B------:R-:W-:Y:S01]  /*db50*/  LDSM.16.MT88.4 R180, [R209+0x2d00] ;  /* 0x002d0000d1b4783b */ /* 0x000fe20000004200 */
[----:B------:R1:W4:Y:S04]  /*db60*/  MUFU.EX2 R198, R106 ;  /* 0x0000006a00c67308 */ /* 0x0003280000000800 */
[--C-:B-1----:R-:W-:Y:S01]  /*db70*/  FFMA.FTZ R106, R193, c[0x0][0x2d0], -R176.reuse ;  /* 0x0000b400c16a7a23 */ /* 0x102fe200000108b0 */
[----:B----4-:R-:W-:Y:S05]  /*db80*/  F2FP.PACK_AB R111, R198, R199 ;  /* 0x000000c7c66f723e */ /* 0x010fea00000000ff */
[----:B------:R1:W4:Y:S02]  /*db90*/  MUFU.EX2 R193, R106 ;  /* 0x0000006a00c17308 */ /* 0x0003240000000800 */
[--C-:B-1----:R-:W-:Y:S08]  /*dba0*/  FFMA.FTZ R106, R143, c[0x0][0x2d0], -R176.reuse ;  /* 0x0000b4008f6a7a23 */ /* 0x102ff000000108b0 */
[----:B------:R1:W-:Y:S02]  /*dbb0*/  MUFU.EX2 R192, R106 ;  /* 0x0000006a00c07308 */ /* 0x0003e40000000800 */
[----:B-1----:R-:W-:Y:S01]  /*dbc0*/  FFMA.FTZ R106, R190, c[0x0][0x2d0], -R176 ;  /* 0x0000b400be6a7a23 */ /* 0x002fe200000108b0 */
[----:B----4-:R-:W-:Y:S07]  /*dbd0*/  F2FP.PACK_AB R176, R195, R193 ;  /* 0x000000c1c3b0723e */ /* 0x010fee00000000ff */
[----:B------:R1:W-:Y:S02]  /*dbe0*/  MUFU.EX2 R190, R106 ;  /* 0x0000006a00be7308 */ /* 0x0003e40000000800 */
[--C-:B-1----:R-:W-:Y:S08]  /*dbf0*/  FFMA.FTZ R106, R142, c[0x0][0x2d0], -R2.reuse ;  /* 0x0000b4008e6a7a23 */ /* 0x102ff00000010802 */
[----:B------:R1:W-:Y:S02]  /*dc00*/  MUFU.EX2 R185, R106 ;  /* 0x0000006a00b97308 */ /* 0x0003e40000000800 */
[--C-:B-1----:R-:W-:Y:S02]  /*dc10*/  FFMA.FTZ R106, R141, c[0x0][0x2d0], -R2.reuse ;  /* 0x0000b4008d6a7a23 */ /* 0x102fe40000010802 */
[----:B------:R-:W-:Y:S01]  /*dc20*/  FFMA.FTZ R2, R109, c[0x0][0x2d0], -R2 ;  /* 0x0000b4006d027a23 */ /* 0x000fe20000010802 */
[----:B------:R-:W-:Y:S05]  /*dc30*/  F2FP.PACK_AB R109, R201, R200 ;  /* 0x000000c8c96d723e */ /* 0x000fea00000000ff */
[----:B------:R-:W1:Y:S01]  /*dc40*/  MUFU.EX2 R184, R106 ;  /* 0x0000006a00b87308 */ /* 0x000e620000000800 */
[----:B------:R-:W4:Y:S01]  /*dc50*/  LDSM.16.MT88.4 R140, [R210+0xd00] ;  /* 0x000d0000d28c783b */ /* 0x000f220000004200 */
[-C--:B---3--:R-:W-:Y:S07]  /*dc60*/  HMMA.16816.F32 R112, R108, R128.reuse, R4 ;  /* 0x000000806c70723c */ /* 0x088fee0000001804 */
[----:B------:R-:W3:Y:S01]  /*dc70*/  LDSM.16.MT88.4 R4, [R210+0x2d00] ;  /* 0x002d0000d204783b */ /* 0x000ee20000004200 */
[----:B------:R1:W1:Y:S04]  /*dc80*/  MUFU.EX2 R106, R2 ;  /* 0x00000002006a7308 */ /* 0x0002680000000800 */
[----:B-1----:R-:W-:Y:S02]  /*dc90*/  MOV R2, R177 ;  /* 0x000000b100027202 */ /* 0x002fe40000000f00 */
[----:B------:R-:W-:Y:S01]  /*dca0*/  F2FP.PACK_AB R177, R184, R185 ;  /* 0x000000b9b8b1723e */ /* 0x000fe200000000ff */
[----:B--2---:R-:W-:Y:S01]  /*dcb0*/  FFMA.FTZ R101, R101, R125, R179 ;  /* 0x0000007d65657223 */ /* 0x004fe200000100b3 */
[----:B------:R-:W-:Y:S01]  /*dcc0*/  F2FP.PACK_AB R179, R106, R107 ;  /* 0x0000006b6ab3723e */ /* 0x000fe200000000ff */
[----:B-----5:R-:W-:Y:S01]  /*dcd0*/  FFMA.FTZ R100, R100, R124, R178 ;  /* 0x0000007c64647223 */ /* 0x020fe200000100b2 */
[----:B------:R-:W-:Y:S07]  /*dce0*/  F2FP.PACK_AB R178, R190, R192 ;  /* 0x000000c0beb2723e */ /* 0x000fee00000000ff */
        /* <DEDUP_REMOVED lines=8> */
[----:B------:R-:W5:Y:S01]  /*dd70*/  LDL.LU R19, [R1+0x20] ;  /* 0x0000200001137983 */ /* 0x000f620000300800 */
[----:B------:R-:W-:Y:S01]  /*dd80*/  MOV R13, R139 ;  /* 0x0000008b000d7202 */ /* 0x000fe20000000f00 */
[----:B------:R-:W-:Y:S01]  /*dd90*/  FADD.FTZ R11, R11, R100 ;  /* 0x000000640b0b7221 */ /* 0x000fe20000010000 */
[-C--:B----4-:R-:W-:Y:S04]  /*dda0*/  HMMA.16816.F32 R128, R108, R140.reuse, R20 ;  /* 0x0000008c6c80723c */ /* 0x090fe80000001814 */
[----:B------:R-:W-:Y:S02]  /*ddb0*/  MOV R14, R138 ;  /* 0x0000008a000e7202 */ /* 0x000fe40000000f00 */
[----:B------:R-:W-:Y:S02]  /*ddc0*/  MOV R12, R144 ;  /* 0x00000090000c7202 */ /* 0x000fe40000000f00 */
[C---:B------:R-:W-:Y:S04]  /*ddd0*/  HMMA.16816.F32 R132, R176.reuse, R140, R24 ;  /* 0x0000008cb084723c */ /* 0x040fe80000001818 */
[----:B------:R-:W-:Y:S01]  /*dde0*/  MOV R17, R136 ;  /* 0x0000008800117202 */ /* 0x000fe20000000f00 */
[----:B------:R-:W-:Y:S01]  /*ddf0*/  FADD.FTZ R11, R14, R11 ;  /* 0x0000000b0e0b7221 */ /* 0x000fe20000010000 */
[----:B------:R-:W-:Y:S02]  /*de00*/  MOV R8, R148 ;  /* 0x0000009400087202 */ /* 0x000fe40000000f00 */
[-C--:B------:R-:W-:Y:S04]  /*de10*/  HMMA.16816.F32 R136, R176, R142.reuse, R28 ;  /* 0x0000008eb088723c */ /* 0x080fe8000000181c */
[----:B------:R-:W-:Y:S02]  /*de20*/  FADD.FTZ R11, R9, R11 ;  /* 0x0000000b090b7221 */ /* 0x000fe40000010000 */
[----:B------:R-:W-:Y:S02]  /*de30*/  FADD.FTZ R8, R8, R101 ;  /* 0x0000006508087221 */ /* 0x000fe40000010000 */
[C---:B------:R-:W-:Y:S04]  /*de40*/  HMMA.16816.F32 R140, R108.reuse, R142, R32 ;  /* 0x0000008e6c8c723c */ /* 0x040fe80000001820 */
[----:B------:R-:W-:Y:S04]  /*de50*/  FADD.FTZ R8, R13, R8 ;  /* 0x000000080d087221 */ /* 0x000fe80000010000 */
        /* <DEDUP_REMOVED lines=17> */
[----:B-----5:R-:W-:Y:S02]  /*df70*/  FFMA.FTZ R0, R0, R19, R207 ;  /* 0x0000001300007223 */ /* 0x020fe400000100cf */
        /* <DEDUP_REMOVED lines=64> */
.L_x_624:
[----:B-1-3--:R-:W2:Y:S04]  /*e380*/  LDL.LU R0, [R1+0x14] ;  /* 0x0000140001007983 */ /* 0x00aea80000300800 */
        /* <DEDUP_REMOVED lines=152> */
.L_x_615:
[----:B--2---:R-:W-:Y:S05]  /*ed10*/  @P0 BRA `(.L_x_626) ;  /* 0x0000176000000947 */ /* 0x004fea0003800000 */
[----:B------:R-:W2:Y:S01]  /*ed20*/  LDL R57, [R1+0x78] ;  /* 0x0000780001397983 */ /* 0x000ea20000100800 */
[----:B------:R-:W-:Y:S02]  /*ed30*/  F2FP.PACK_AB R45, R45, R112 ;  /* 0x000000702d2d723e */ /* 0x000fe400000000ff */
[----:B------:R-:W-:Y:S01]  /*ed40*/  F2FP.PACK_AB R44, R44, R114 ;  /* 0x000000722c2c723e */ /* 0x000fe200000000ff */
[----:B------:R-:W3:Y:S01]  /*ed50*/  S2R R55, SR_TID.X ;  /* 0x0000000000377919 */ /* 0x000ee20000002100 */
        /* <DEDUP_REMOVED lines=12> */
[----:B---3--:R-:W-:-:S02]  /*ee20*/  SHF.R.S32.HI R56, RZ, 0x1f, R55 ;  /* 0x0000001fff387819 */ /* 0x008fc40000011437 */
        /* <DEDUP_REMOVED lines=116> */
[----:B---3--:R-:W-:-:S03]  /*f570*/  IMAD.MOV.U32 R2, RZ, RZ, 0x4 ;  /* 0x00000004ff027424 */ /* 0x008fc600078e00ff */
[----:B------:R-:W-:Y:S04]  /*f580*/  STS [R4+0x5000], R11 ;  /* 0x0050000b04007388 */ /* 0x000fe80000000800 */
[----:B------:R3:W-:Y:S01]  /*f590*/  STS [R4+0x5200], R10 ;  /* 0x0052000a04007388 */ /* 0x0007e20000000800 */
[----:B------:R-:W-:Y:S02]  /*f5a0*/  IMAD.MOV.U32 R24, RZ, RZ, c[0x0][0x388] ;  /* 0x0000e200ff187624 */ /* 0x000fe400078e00ff */
[CC--:B--2---:R-:W-:Y:S01]  /*f5b0*/  IMAD.WIDE R6, R57.reuse, R2.reuse, c[0x0][0x500] ;  /* 0x0001400039067625 */ /* 0x0c4fe200078e0202 */
[----:B------:R-:W-:Y:S03]  /*f5c0*/  BAR.SYNC.DEFER_BLOCKING 0x1, 0x80 ;  /* 0x0042000000007b1d */ /* 0x000fe60000010000 */
[----:B----4-:R-:W-:-:S03]  /*f5d0*/  @P0 IMAD.WIDE R2, R57, R2, c[0x0][0x508] ;  /* 0x0001420039020625 */ /* 0x010fc600078e0202 */
[----:B------:R-:W2:Y:S04]  /*f5e0*/  @P1 LDG.E R0, [R6.64] ;  /* 0x0000000606001981 */ /* 0x000ea8000c1e1900 */
[----:B------:R4:W5:Y:S01]  /*f5f0*/  @P0 LDG.E R24, [R2.64] ;  /* 0x0000000602180981 */ /* 0x000962000c1e1900 */
[----:B---3--:R-:W-:Y:S02]  /*f600*/  CS2R R4, SRZ ;  /* 0x0000000000047805 */ /* 0x008fe4000001ff00 */
[--C-:B--2---:R-:W-:Y:S01]  /*f610*/  @P1 SHF.R.S32.HI R5, RZ, 0x1f, R0.reuse ;  /* 0x0000001fff051819 */ /* 0x104fe20000011400 */
[----:B------:R-:W-:Y:S01]  /*f620*/  @P1 IMAD.MOV.U32 R4, RZ, RZ, R0 ;  /* 0x000000ffff041224 */ /* 0x000fe200078e0000 */
[----:B------:R-:W-:Y:S05]  /*f630*/  @P0 BRA `(.L_x_627) ;  /* 0x0000004000000947 */ /* 0x000fea0003800000 */
[----:B----4-:R-:W-:Y:S05]  /*f640*/  @!P1 BRA `(.L_x_627) ;  /* 0x0000003000009947 */ /* 0x010fea0003800000 */
[----:B------:R-:W2:Y:S04]  /*f650*/  LDG.E R2, [R6.64] ;  /* 0x0000000606027981 */ /* 0x000ea8000c1e1900 */
[----:B------:R-:W2:Y:S02]  /*f660*/  LDG.E R0, [R6.64+0x4] ;  /* 0x0000040606007981 */ /* 0x000ea4000c1e1900 */
[----:B--2--5:R-:W-:-:S02]  /*f670*/  IADD3 R24, -R2, R0, RZ ;  /* 0x0000000002187210 */ /* 0x024fc40007ffe1ff */
.L_x_627:
[----:B----4-:R-:W-:Y:S01]  /*f680*/  LOP3.LUT R0, R48, 0xffffffe0, RZ, 0xc0, !PT ;  /* 0xffffffe030007812 */ /* 0x010fe200078ec0ff */
[----:B------:R-:W2:Y:S01]  /*f690*/  S2R R14, SR_CTAID.Y ;  /* 0x00000000000e7919 */ /* 0x000ea20000002600 */
[----:B------:R-:W-:Y:S01]  /*f6a0*/  SHF.R.S32.HI R7, RZ, 0x1f, R49 ;  /* 0x0000001fff077819 */ /* 0x000fe20000011431 */
[----:B------:R-:W-:Y:S01]  /*f6b0*/  IMAD.MOV.U32 R13, RZ, RZ, c[0x0][0x4e8] ;  /* 0x00013a00ff0d7624 */ /* 0x000fe200078e00ff */
[----:B------:R-:W-:Y:S01]  /*f6c0*/  LEA.HI R6, R29, R29, RZ, 0x1 ;  /* 0x0000001d1d067211 */ /* 0x000fe200078f08ff */
[----:B------:R-:W-:Y:S01]  /*f6d0*/  IMAD.IADD R0, R55, 0x1, -R0 ;  /* 0x0000000137007824 */ /* 0x000fe200078e0a00 */
[----:B------:R-:W-:Y:S01]  /*f6e0*/  LEA.HI R7, R7, R49, RZ, 0x2 ;  /* 0x0000003107077211 */ /* 0x000fe200078f10ff */
[----:B------:R-:W3:Y:S01]  /*f6f0*/  S2R R21, SR_CTAID.X ;  /* 0x0000000000157919 */ /* 0x000ee20000002500 */
        /* <DEDUP_REMOVED lines=19> */
[----:B------:R-:W-:Y:S01]  /*f830*/  ISETP.NE.AND P2, PT, R13, 0x1, PT ;  /* 0x000000010d00780c */ /* 0x000fe20003f45270 */
[----:B--2---:R-:W-:Y:S01]  /*f840*/  IMAD.WIDE.U32 R12, R14, c[0x0][0x490], R4 ;  /* 0x000124000e0c7a25 */ /* 0x004fe200078e0004 */
[----:B------:R-:W-:Y:S02]  /*f850*/  LOP3.LUT P0, RZ, R0, 0x3, RZ, 0xc0, !PT ;  /* 0x0000000300ff7812 */ /* 0x000fe4000780c0ff */
[----:B------:R-:W-:Y:S01]  /*f860*/  SHF.R.S32.HI R7, RZ, 0x1f, R14 ;  /* 0x0000001fff077819 */ /* 0x000fe2000001140e */
[----:B------:R-:W-:Y:S01]  /*f870*/  IMAD.IADD R0, R52, 0x1, -R6 ;  /* 0x0000000134007824 */ /* 0x000fe200078e0a06 */
[----:B------:R-:W-:Y:S02]  /*f880*/  IADD3 R6, R18, R8, RZ ;  /* 0x0000000812067210 */ /* 0x000fe40007ffe0ff */
[----:B------:R-:W-:Y:S01]  /*f890*/  SEL R10, R57, RZ, !P1 ;  /* 0x000000ff390a7207 */ /* 0x000fe20004800000 */
[----:B------:R-:W-:Y:S01]  /*f8a0*/  IMAD R20, R49, 0x8, R0 ;  /* 0x0000000831147824 */ /* 0x000fe200078e0200 */
[----:B------:R-:W-:Y:S01]  /*f8b0*/  LEA.HI R16, R56, R55, RZ, 0x3 ;  /* 0x0000003738107211 */ /* 0x000fe200078f18ff */
[----:B---3--:R-:W-:-:S02]  /*f8c0*/  IMAD R6, R21, 0x80, R6 ;  /* 0x0000008015067824 */ /* 0x008fc400078e0206 */
[----:B------:R-:W-:Y:S02]  /*f8d0*/  IMAD R4, R7, c[0x0][0x490], RZ ;  /* 0x0001240007047a24 */ /* 0x000fe400078e02ff */
[----:B------:R-:W-:Y:S01]  /*f8e0*/  @P2 IMAD.HI.U32 R0, R6, c[0x0][0x4ec], RZ ;  /* 0x00013b0006002a27 */ /* 0x000fe200078e00ff */
[----:B------:R-:W-:-:S03]  /*f8f0*/  MOV R8, R6 ;  /* 0x0000000600087202 */ /* 0x000fc60000000f00 */
[----:B------:R-:W-:Y:S01]  /*f900*/  IMAD R15, R7, c[0x0][0x3e8], RZ ;  /* 0x0000fa00070f7a24 */ /* 0x000fe200078e02ff */
[----:B------:R-:W-:Y:S01]  /*f910*/  @P2 SHF.R.U32.HI R8, RZ, c[0x0][0x4f0], R0 ;  /* 0x00013c00ff082a19 */ /* 0x000fe20000011600 */
[C---:B------:R-:W-:Y:S01]  /*f920*/  IMAD R7, R14.reuse, c[0x0][0x494], R4 ;  /* 0x000125000e077a24 */ /* 0x040fe200078e0204 */
[----:B------:R-:W-:Y:S01]  /*f930*/  SHF.R.S32.HI R0, RZ, 0x1f, R57 ;  /* 0x0000001fff007819 */ /* 0x000fe20000011439 */
[----:B------:R-:W-:-:S03]  /*f940*/  IMAD.WIDE.U32 R4, R14, c[0x0][0x3e8], R2 ;  /* 0x0000fa000e047a25 */ /* 0x000fc600078e0002 */
[----:B------:R-:W-:Y:S01]  /*f950*/  SEL R0, R0, RZ, !P1 ;  /* 0x000000ff00007207 */ /* 0x000fe20004800000 */
[----:B------:R-:W-:Y:S01]  /*f960*/  IMAD.IADD R3, R13, 0x1, R7 ;  /* 0x000000010d037824 */ /* 0x000fe200078e0207 */
[----:B------:R-:W-:Y:S01]  /*f970*/  IADD3 R7, -R8, RZ, RZ ;  /* 0x000000ff08077210 */ /* 0x000fe20007ffe1ff */
[----:B------:R-:W-:Y:S01]  /*f980*/  IMAD.MOV.U32 R2, RZ, RZ, R12 ;  /* 0x000000ffff027224 */ /* 0x000fe200078e000c */
[----:B------:R-:W-:Y:S01]  /*f990*/  SHF.L.U32 R12, R16, 0x3, RZ ;  /* 0x00000003100c7819 */ /* 0x000fe200000006ff */
[----:B------:R-:W-:Y:S02]  /*f9a0*/  IMAD R15, R14, c[0x0][0x3ec], R15 ;  /* 0x0000fb000e0f7a24 */ /* 0x000fe400078e020f */
[----:B------:R-:W-:Y:S02]  /*f9b0*/  IMAD R14, R29, 0x20, R52 ;  /* 0x000000201d0e7824 */ /* 0x000fe400078e0234 */
[----:B------:R-:W-:Y:S02]  /*f9c0*/  IMAD R11, R7, c[0x0][0x4e8], R6 ;  /* 0x00013a00070b7a24 */ /* 0x000fe400078e0206 */
[----:B------:R-:W-:-:S02]  /*f9d0*/  IMAD R9, R0, c[0x0][0x498], RZ ;  /* 0x0001260000097a24 */ /* 0x000fc400078e02ff */
        /* <DEDUP_REMOVED lines=15> */
[----:B------:R-:W-:-:S04]  /*fad0*/  IMAD.WIDE.U32 R4, R10, c[0x0][0x3f0], R2 ;  /* 0x0000fc000a047a25 */ /* 0x000fc800078e0002 */
[----:B------:R-:W-:Y:S01]  /*fae0*/  IMAD R13, R10, c[0x0][0x3f4], R0 ;  /* 0x0000fd000a0d7a24 */ /* 0x000fe200078e0200 */
[----:B------:R-:W-:Y:S01]  /*faf0*/  LOP3.LUT R0, R12, 0xc0, RZ, 0xc0, !PT ;  /* 0x000000c00c007812 */ /* 0x000fe200078ec0ff */
[----:B------:R-:W-:-:S03]  /*fb00*/  IMAD.WIDE.U32 R2, R11, c[0x0][0x488], R8 ;  /* 0x000122000b027a25 */ /* 0x000fc600078e0008 */
[----:B------:R-:W-:Y:S01]  /*fb10*/  SHF.R.U32.HI R10, RZ, 0x3, R0 ;  /* 0x00000003ff0a7819 */ /* 0x000fe20000011600 */
[----:B------:R-:W-:Y:S01]  /*fb20*/  IMAD R8, R11, c[0x0][0x48c], R7 ;  /* 0x000123000b087a24 */ /* 0x000fe200078e0207 */
[----:B------:R-:W-:Y:S01]  /*fb30*/  LOP3.LUT R9, R0, 0x18, R6, 0xf8, !PT ;  /* 0x0000001800097812 */ /* 0x000fe200078ef806 */
[--C-:B------:R-:W-:Y:S01]  /*fb40*/  IMAD.MOV R7, RZ, RZ, -R17.reuse ;  /* 0x000000ffff077224 */ /* 0x100fe200078e0a11 */
[C---:B------:R-:W-:Y:S01]  /*fb50*/  LEA R0, P1, R2.reuse, c[0x0][0x450], 0x2 ;  /* 0x0001140002007a11 */ /* 0x040fe200078210ff */
[----:B------:R-:W-:Y:S01]  /*fb60*/  IMAD.IADD R3, R3, 0x1, R8 ;  /* 0x0000000103037824 */ /* 0x000fe200078e0208 */
[----:B------:R-:W-:Y:S01]  /*fb70*/  SHF.R.S32.HI R8, RZ, 0x1f, R17 ;  /* 0x0000001fff087819 */ /* 0x000fe20000011411 */
[----:B------:R-:W-:Y:S01]  /*fb80*/  IMAD R16, R7, c[0x0][0x4e8], R14 ;  /* 0x00013a0007107a24 */ /* 0x000fe200078e020e */
[----:B------:R-:W-:Y:S01]  /*fb90*/  IADD3 R5, R5, R13, RZ ;  /* 0x0000000d05057210 */ /* 0x000fe20007ffe0ff */
[----:B------:R-:W-:Y:S01]  /*fba0*/  SHFL.IDX PT, R12, R0, RZ, 0x1c1f ;  /* 0x001c1fff000c7589 */ /* 0x000fe200000e0000 */
[----:B------:R-:W-:Y:S01]  /*fbb0*/  LEA.HI.X R2, R2, c[0x0][0x454], R3, 0x2, P1 ;  /* 0x0001150002027a11 */ /* 0x000fe200008f1403 */
[----:B------:R-:W-:Y:S01]  /*fbc0*/  IMAD R3, R8, c[0x0][0x3e0], RZ ;  /* 0x0000f80008037a24 */ /* 0x000fe200078e02ff */
[----:B------:R-:W-:Y:S01]  /*fbd0*/  LOP3.LUT R19, R9, R10, RZ, 0x3c, !PT ;  /* 0x0000000a09137212 */ /* 0x000fe200078e3cff */
[----:B------:R-:W-:Y:S01]  /*fbe0*/  SHFL.IDX PT, R14, R0, 0x2, 0x1c1f ;  /* 0x005c1f00000e7f89 */ /* 0x000fe200000e0000 */
[----:B------:R-:W-:-:S02]  /*fbf0*/  IMAD R7, R21, 0x80, R18 ;  /* 0x0000008015077824 */ /* 0x000fc400078e0212 */
[----:B------:R-:W-:Y:S01]  /*fc00*/  IMAD R18, R17, c[0x0][0x3e4], R3 ;  /* 0x0000f90011127a24 */ /* 0x000fe200078e0203 */
[----:B------:R-:W2:Y:S02]  /*fc10*/  SHFL.IDX PT, R13, R2, RZ, 0x1c1f ;  /* 0x001c1fff020d7589 */ /* 0x000ea400000e0000 */
[C---:B------:R-:W-:Y:S02]  /*fc20*/  ISETP.GE.OR P3, PT, R7.reuse, R24, P0 ;  /* 0x000000180700720c */ /* 0x040fe40000766670 */
[----:B------:R-:W-:Y:S04]  /*fc30*/  SHFL.IDX PT, R10, R0, 0x1, 0x1c1f ;  /* 0x003c1f00000a7f89 */ /* 0x000fe800000e0000 */
[----:B------:R-:W3:Y:S04]  /*fc40*/  SHFL.IDX PT, R11, R2, 0x1, 0x1c1f ;  /* 0x003c1f00020b7f89 */ /* 0x000ee800000e0000 */
[----:B------:R-:W4:Y:S04]  /*fc50*/  SHFL.IDX PT, R15, R2, 0x2, 0x1c1f ;  /* 0x005c1f00020f7f89 */ /* 0x000f2800000e0000 */
[----:B------:R1:W-:Y:S04]  /*fc60*/  SHFL.IDX PT, R8, R0, 0x3, 0x1c1f ;  /* 0x007c1f0000087f89 */ /* 0x0003e800000e0000 */
[----:B------:R3:W4:Y:S04]  /*fc70*/  SHFL.IDX PT, R9, R2, 0x3, 0x1c1f ;  /* 0x007c1f0002097f89 */ /* 0x00072800000e0000 */
[----:B--2---:R-:W-:Y:S01]  /*fc80*/  @!P3 ST.E [R12.64], R50 ;  /* 0x000000320c00b985 */ /* 0x004fe2000c101906 */
[----:B-1----:R-:W-:Y:S01]  /*fc90*/  IADD3 R0, R7, 0x8, RZ ;  /* 0x0000000807007810 */ /* 0x002fe20007ffe0ff */
[----:B---3--:R-:W-:Y:S01]  /*fca0*/  IMAD.WIDE.U32 R2, R17, c[0x0][0x3e0], R4 ;  /* 0x0000f80011027a25 */ /* 0x008fe200078e0004 */
[----:B------:R-:W-:-:S02]  /*fcb0*/  IADD3 R5, R7, 0x40, RZ ;  /* 0x0000004007057810 */ /* 0x000fc40007ffe0ff */
        /* <DEDUP_REMOVED lines=8> */
[C---:B------:R-:W-:Y:S02]  /*fd40*/  IMAD R4, R16.reuse, c[0x0][0x3dc], R0 ;  /* 0x0000f70010047a24 */ /* 0x040fe400078e0200 */
[----:B------:R-:W-:Y:S01]  /*fd50*/  IMAD.SHL.U32 R0, R5, 0x2, RZ ;  /* 0x0000000205007824 */ /* 0x000fe200078e00ff */
[----:B------:R1:W-:Y:S01]  /*fd60*/  @!P2 ST.E [R10.64], R51 ;  /* 0x000000330a00a985 */ /* 0x0003e2000c101906 */
[----:B------:R-:W-:-:S03]  /*fd70*/  IMAD.WIDE.U32 R2, R16, c[0x0][0x3d8], R2 ;  /* 0x0000f60010027a25 */ /* 0x000fc600078e0002 */
[----:B----4-:R2:W-:Y:S02]  /*fd80*/  @!P1 ST.E [R14.64], R53 ;  /* 0x000000350e009985 */ /* 0x0105e4000c101906 */
[----:B------:R-:W-:Y:S02]  /*fd90*/  IADD3 R3, R3, R4, RZ ;  /* 0x0000000403037210 */ /* 0x000fe40007ffe0ff */
[----:B------:R2:W-:Y:S01]  /*fda0*/  @!P0 ST.E [R8.64], R54 ;  /* 0x0000003608008985 */ /* 0x0005e2000c101906 */
[----:B------:R-:W-:-:S03]  /*fdb0*/  LEA R25, P0, R2, c[0x0][0x380], 0x1 ;  /* 0x0000e00002197a11 */ /* 0x000fc600078008ff */
[----:B------:R2:W3:Y:S04]  /*fdc0*/  LDS.128 R36, [R0+0x880] ;  /* 0x0008800000247984 */ /* 0x0004e80000000c00 */
[----:B------:R2:W4:Y:S04]  /*fdd0*/  LDS.128 R48, [R0+0x1080] ;  /* 0x0010800000307984 */ /* 0x0005280000000c00 */
        /* <DEDUP_REMOVED lines=19> */
[----:B--2---:R2:W4:Y:S01]  /*ff10*/  LDS.128 R12, [R0+0x4080] ;  /* 0x00408000000c7984 */ /* 0x0045220000000c00 */
[----:B------:R-:W-:-:S09]  /*ff20*/  ISETP.GE.AND P2, PT, R6, c[0x0][0x3c8], PT ;  /* 0x0000f20006007a0c */ /* 0x000fd20003f46270 */
[----:B------:R-:W-:-:S04]  /*ff30*/  @!P1 SHF.R.S32.HI R4, RZ, 0x1f, R5 ;  /* 0x0000001fff049819 */ /* 0x000fc80000011405 */
[----:B------:R-:W-:Y:S01]  /*ff40*/  @!P1 LEA.HI R4, R4, R5, RZ, 0x3 ;  /* 0x0000000504049211 */ /* 0x000fe200078f18ff */
[----:B-1----:R-:W-:-:S03]  /*ff50*/  @!P2 IMAD.WIDE R8, R6, 0x2, R2 ;  /* 0x000000020608a825 */ /* 0x002fc600078e0202 */
[----:B------:R-:W-:Y:S02]  /*ff60*/  @!P1 LOP3.LUT R4, R4, 0xfffffff8, RZ, 0xc0, !PT ;  /* 0xfffffff804049812 */ /* 0x000fe400078ec0ff */
[----:B--2---:R-:W-:-:S03]  /*ff70*/  @!P0 SHF.R.S32.HI R0, RZ, 0x1f, R7 ;  /* 0x0000001fff008819 */ /* 0x004fc60000011407 */
[----:B------:R-:W-:Y:S01]  /*ff80*/  @!P1 IMAD.WIDE R4, R4, 0x2, R2 ;  /* 0x0000000204049825 */ /* 0x000fe200078e0202 */
[----:B------:R-:W-:-:S04]  /*ff90*/  @!P0 LEA.HI R0, R0, R7, RZ, 0x3 ;  /* 0x0000000700008211 */ /* 0x000fc800078f18ff */
[----:B------:R-:W-:Y:S01]  /*ffa0*/  @!P0 LOP3.LUT R0, R0, 0xfffffff8, RZ, 0xc0, !PT ;  /* 0xfffffff800008812 */ /* 0x000fe200078ec0ff */
[----:B---3--:R1:W-:Y:S04]  /*ffb0*/  @!P2 ST.E.128 [R8.64], R20 ;  /* 0x000000140800a985 */ /* 0x0083e8000c101d06 */
[----:B------:R-:W-:Y:S01]  /*ffc0*/  @!P0 IMAD.WIDE R2, R0, 0x2, R2 ;  /* 0x0000000200028825 */ /* 0x000fe200078e0202 */
[----:B-----5:R1:W-:Y:S04]  /*ffd0*/  @!P1 ST.E.128 [R4.64], R16 ;  /* 0x0000001004009985 */ /* 0x0203e8000c101d06 */
[----:B----4-:R1:W-:Y:S02]  /*ffe0*/  @!P0 ST.E.128 [R2.64], R12 ;  /* 0x0000000c02008985 */ /* 0x0103e4000c101d06 */
.L_x_629:
[----:B---3--:R-:W-:Y:S05]  /*fff0*/  BSYNC B0 ;  /* 0x0000000000007941 */ /* 0x008fea0003800000 */
.L_x_628:
        /* <DEDUP_REMOVED lines=23> */
.L_x_631:
[----:B------:R-:W-:Y:S05]  /*10170*/  BSYNC B0 ;  /* 0x0000000000007941 */ /* 0x000fea0003800000 */
.L_x_630:
        /* <DEDUP_REMOVED lines=23> */
.L_x_633:
[----:B------:R-:W-:Y:S05]  /*102f0*/  BSYNC B0 ;  /* 0x0000000000007941 */ /* 0x000fea0003800000 */
.L_x_632:
        /* <DEDUP_REMOVED lines=24> */
.L_x_626:
        /* <DEDUP_REMOVED lines=15> */
[----:B---3--:R-:W-:Y:S05]  /*10570*/  @!P1 BRA `(.L_x_634) ;  /* 0x0000003000009947 */ /* 0x008fea0003800000 */
[----:B------:R2:W3:Y:S04]  /*10580*/  LDG.E R0, [R6.64] ;  /* 0x0000000606007981 */ /* 0x0004e8000c1e1900 */
[----:B--2---:R-:W3:Y:S02]  /*10590*/  LDG.E R6, [R6.64+0x4] ;  /* 0x0000040606067981 */ /* 0x004ee4000c1e1900 */
[----:B---3-5:R-:W-:-:S02]  /*105a0*/  IADD3 R13, -R0, R6, RZ ;  /* 0x00000006000d7210 */ /* 0x028fc40007ffe1ff */
.L_x_634:
[----:B---3--:R-:W2:Y:S01]  /*105b0*/  S2R R11, SR_TID.X ;  /* 0x00000000000b7919 */ /* 0x008ea20000002100 */
[----:B------:R-:W-:Y:S01]  /*105c0*/  SHF.R.S32.HI R0, RZ, 0x1f, R8 ;  /* 0x0000001fff007819 */ /* 0x000fe20000011408 */
[----:B------:R-:W-:Y:S01]  /*105d0*/  BSSY B0, `(.L_x_635) ;  /* 0x0000028000007945 */ /* 0x000fe20003800000 */
[----:B------:R-:W-:-:S02]  /*105e0*/  SEL R10, R8, RZ, !P1 ;  /* 0x000000ff080a7207 */ /* 0x000fc40004800000 */
[----:B------:R-:W-:Y:S02]  /*105f0*/  SEL R12, R0, RZ, !P1 ;  /* 0x000000ff000c7207 */ /* 0x000fe40004800000 */
[----:B--2---:R-:W-:-:S13]  /*10600*/  ISETP.GT.AND P0, PT, R11, 0x7f, PT ;  /* 0x0000007f0b00780c */ /* 0x004fda0003f04270 */
[----:B------:R-:W-:Y:S05]  /*10610*/  @P0 BRA `(.L_x_636) ;  /* 0x0000023000000947 */ /* 0x000fea0003800000 */
[----:B------:R-:W2:Y:S01]  /*10620*/  S2R R9, SR_CTAID.X ;  /* 0x0000000000097919 */ /* 0x000ea20000002500 */
[----:B-----5:R-:W-:Y:S01]  /*10630*/  IMAD R0, R13, c[0x0][0x4e8], RZ ;  /* 0x00013a000d007a24 */ /* 0x020fe200078e02ff */
[----:B--2---:R-:W-:-:S04]  /*10640*/  LEA R9, R9, R11, 0x7 ;  /* 0x0000000b09097211 */ /* 0x004fc800078e38ff */
[----:B------:R-:W-:-:S13]  /*10650*/  ISETP.GE.AND P0, PT, R9, R0, PT ;  /* 0x000000000900720c */ /* 0x000fda0003f06270 */
[----:B------:R-:W-:Y:S05]  /*10660*/  @P0 BRA `(.L_x_636) ;  /* 0x000001e000000947 */ /* 0x000fea0003800000 */
[----:B------:R-:W2:Y:S01]  /*10670*/  S2R R8, SR_CTAID.Y ;  /* 0x0000000000087919 */ /* 0x000ea20000002600 */
[----:B------:R-:W-:Y:S01]  /*10680*/  MOV R0, c[0x0][0x4e8] ;  /* 0x00013a0000007a02 */ /* 0x000fe20000000f00 */
[----:B------:R-:W-:Y:S01]  /*10690*/  IMAD.MOV.U32 R3, RZ, RZ, R5 ;  /* 0x000000ffff037224 */ /* 0x000fe200078e0005 */
[----:B------:R-:W-:Y:S02]  /*106a0*/  MOV R2, R4 ;  /* 0x0000000400027202 */ /* 0x000fe40000000f00 */
[----:B------:R-:W-:-:S13]  /*106b0*/  ISETP.NE.AND P0, PT, R0, 0x1, PT ;  /* 0x000000010000780c */ /* 0x000fda0003f05270 */
[----:B------:R-:W-:Y:S01]  /*106c0*/  @P0 IMAD.HI.U32 R7, R9, c[0x0][0x4ec], RZ ;  /* 0x00013b0009070a27 */ /* 0x000fe200078e00ff */
[----:B--2---:R-:W-:-:S03]  /*106d0*/  SHF.R.S32.HI R0, RZ, 0x1f, R8 ;  /* 0x0000001fff007819 */ /* 0x004fc60000011408 */
        /* <DEDUP_REMOVED lines=23> */
.L_x_636:
[----:B------:R-:W-:Y:S05]  /*10850*/  BSYNC B0 ;  /* 0x0000000000007941 */ /* 0x000fea0003800000 */
.L_x_635:
[----:B--2---:R-:W2:Y:S01]  /*10860*/  S2R R6, SR_CTAID.Y ;  /* 0x0000000000067919 */ /* 0x004ea20000002600 */
[----:B------:R-:W-:Y:S01]  /*10870*/  IMAD R0, R5, c[0x0][0x3a0], RZ ;  /* 0x0000e80005007a24 */ /* 0x000fe200078e02ff */
[----:B------:R-:W-:Y:S01]  /*10880*/  SHF.R.S32.HI R5, RZ, 0x1f, R11 ;  /* 0x0000001fff057819 */ /* 0x000fe2000001140b */
[C---:B------:R-:W-:Y:S01]  /*10890*/  IMAD.WIDE.U32 R2, R4.reuse, c[0x0][0x3a0], RZ ;  /* 0x0000e80004027a25 */ /* 0x040fe200078e00ff */
[----:B------:R-:W3:Y:S01]  /*108a0*/  S2R R9, SR_CTAID.X ;  /* 0x0000000000097919 */ /* 0x000ee20000002500 */
        /* <DEDUP_REMOVED lines=11> */
[----:B--2---:R-:W-:Y:S01]  /*10960*/  SHF.R.S32.HI R7, RZ, 0x1f, R6 ;  /* 0x0000001fff077819 */ /* 0x004fe20000011406 */
[----:B------:R-:W-:Y:S01]  /*10970*/  IMAD.WIDE.U32 R2, R6, c[0x0][0x3e8], R2 ;  /* 0x0000fa0006027a25 */ /* 0x000fe200078e0002 */
[----:B---3--:R-:W-:-:S03]  /*10980*/  LEA R11, R9, R11, 0x7 ;  /* 0x0000000b090b7211 */ /* 0x008fc600078e38ff */
        /* <DEDUP_REMOVED lines=26> */
[----:B------:R2:W3:Y:S01]  /*10b30*/  SHFL.IDX PT, R2, R14, RZ, 0x1c1f ;  /* 0x001c1fff0e027589 */ /* 0x0004e200000e0000 */
[----:B------:R-:W-:-:S03]  /*10b40*/  SHF.L.U32 R0, R8, 0x3, RZ ;  /* 0x0000000308007819 */ /* 0x000fc600000006ff */
[----:B------:R2:W4:Y:S01]  /*10b50*/  SHFL.IDX PT, R3, R12, RZ, 0x1c1f ;  /* 0x001c1fff0c037589 */ /* 0x00052200000e0000 */
        /* <DEDUP_REMOVED lines=18> */
.L_x_638:
[----:B------:R-:W-:Y:S05]  /*10c80*/  BSYNC B0 ;  /* 0x0000000000007941 */ /* 0x000fea0003800000 */
.L_x_637:
[----:B---3--:R-:W-:Y:S01]  /*10c90*/  IADD3 R4, R11, 0x20, RZ ;  /* 0x000000200b047810 */ /* 0x008fe20007ffe0ff */
[----:B----4-:R3:W4:Y:S01]  /*10ca0*/  SHFL.IDX PT, R3, R12, 0x1, 0x1c1f ;  /* 0x003c1f000c037f89 */ /* 0x01072200000e0000 */
[----:B------:R-:W-:Y:S02]  /*10cb0*/  BSSY B0, `(.L_x_639) ;  /* 0x0000013000007945 */ /* 0x000fe40003800000 */
[----:B------:R-:W-:Y:S01]  /*10cc0*/  ISETP.GE.AND P0, PT, R4, R13, PT ;  /* 0x0000000d0400720c */ /* 0x000fe20003f06270 */
[----:B------:R3:W1:-:S12]  /*10cd0*/  SHFL.IDX PT, R2, R14, 0x1, 0x1c1f ;  /* 0x003c1f000e027f89 */ /* 0x00065800000e0000 */
        /* <DEDUP_REMOVED lines=16> */
.L_x_640:
[----:B------:R-:W-:Y:S05]  /*10de0*/  BSYNC B0 ;  /* 0x0000000000007941 */ /* 0x000fea0003800000 */
.L_x_639:
[----:B-1----:R-:W-:Y:S01]  /*10df0*/  IADD3 R4, R11, 0x40, RZ ;  /* 0x000000400b047810 */ /* 0x002fe20007ffe0ff */
[----:B----4-:R1:W4:Y:S01]  /*10e00*/  SHFL.IDX PT, R3, R12, 0x2, 0x1c1f ;  /* 0x005c1f000c037f89 */ /* 0x01032200000e0000 */
[----:B------:R-:W-:Y:S02]  /*10e10*/  BSSY B0, `(.L_x_641) ;  /* 0x0000013000007945 */ /* 0x000fe40003800000 */
[----:B------:R-:W-:Y:S01]  /*10e20*/  ISETP.GE.AND P0, PT, R4, R13, PT ;  /* 0x0000000d0400720c */ /* 0x000fe20003f06270 */
[----:B------:R1:W2:-:S12]  /*10e30*/  SHFL.IDX PT, R2, R14, 0x2, 0x1c1f ;  /* 0x005c1f000e027f89 */ /* 0x00029800000e0000 */
[----:B------:R-:W-:Y:S05]  /*10e40*/  @P0 BRA `(.L_x_642) ;  /* 0x000000f000000947 */ /* 0x000fea0003800000 */
[----:B------:R-:W-:Y:S02]  /*10e50*/  ISETP.GE.AND P1, PT, R9, c[0x0][0x3c8], PT ;  /* 0x0000f20009007a0c */ /* 0x000fe40003f26270 */
[----:B------:R-:W-:Y:S02]  /*10e60*/  ISETP.GE.AND P0, PT, R10, c[0x0][0x3c8], PT ;  /* 0x0000f2000a007a0c */ /* 0x000fe40003f06270 */
[----:B------:R-:W-:-:S09]  /*10e70*/  ISETP.GE.AND P2, PT, R0, c[0x0][0x3c8], PT ;  /* 0x0000f20000007a0c */ /* 0x000fd20003f46270 */
[----:B------:R-:W-:Y:S02]  /*10e80*/  @!P1 SHF.R.S32.HI R5, RZ, 0x1f, R9 ;  /* 0x0000001fff059819 */ /* 0x000fe40000011409 */
[----:B------:R-:W-:Y:S02]  /*10e90*/  @!P0 SHF.R.S32.HI R4, RZ, 0x1f, R10 ;  /* 0x0000001fff048819 */ /* 0x000fe4000001140a */
[----:B------:R-:W-:Y:S01]  /*10ea0*/  @!P1 LEA.HI R5, R5, R9, RZ, 0x3 ;  /* 0x0000000905059211 */ /* 0x000fe200078f18ff */
[--C-:B--2-4-:R-:W-:Y:S01]  /*10eb0*/  @!P2 IMAD.WIDE R6, R0, 0x2, R2.reuse ;  /* 0x000000020006a825 */ /* 0x114fe200078e0202 */
        /* <DEDUP_REMOVED lines=8> */
.L_x_642:
[----:B------:R-:W-:Y:S05]  /*10f40*/  BSYNC B0 ;  /* 0x0000000000007941 */ /* 0x000fea0003800000 */
.L_x_641:
[----:B--2---:R-:W-:Y:S01]  /*10f50*/  IADD3 R4, R11, 0x60, RZ ;  /* 0x000000600b047810 */ /* 0x004fe20007ffe0ff */
[----:B----4-:R2:W4:Y:S03]  /*10f60*/  SHFL.IDX PT, R3, R12, 0x3, 0x1c1f ;  /* 0x007c1f000c037f89 */ /* 0x01052600000e0000 */
        /* <DEDUP_REMOVED lines=20> */
.L_x_643:
        /* <DEDUP_REMOVED lines=13> */
.L_x_1517:


//--------------------- .text._ZN7cutlass13device_kernelIN5flash19enable_sm80_to_sm89INS1_16FlashAttnFwdSm80INS1_25CollectiveMainloopFwdSm80ILi4ELi1ELb0EN4cute5tupleIJNS5_1CILi128EEENS7_ILi64EEENS7_ILi96EEEEEELi96ENS_6half_tEfNS_4arch4Sm80ELb1ELb0ELb1ELb1ELb0ELb1ELb1ELb0EEENS1_21CollectiveEpilogueFwdINS6_IJS8_SA_S9_EEENS6_IJNS7_ILi1EEESI_SI_EEESC_SE_Li128ELb1ELb1ELb0ELb0EEENS1_19SingleTileSchedulerILb1ELb0ELb1ELi128EEEEEEEEEvNT_6ParamsE --------------------------
	.section	.text._ZN7cutlass13device_kernelIN5flash19enable_sm80_to_sm89INS1_16FlashAttnFwdSm80INS1_25CollectiveMainloopFwdSm80ILi4ELi1ELb0EN4cute5tupleIJNS5_1CILi128EEENS7_ILi64EEENS7_ILi96EEEEEELi96ENS_6half_tEfNS_4arch4Sm80ELb1ELb0ELb1ELb1ELb0ELb1ELb1ELb0EEENS1_21CollectiveEpilogueFwdINS6_IJS8_SA_S9_EEENS6_IJNS7_ILi1EEESI_SI_EEESC_SE_Li128ELb1ELb1ELb0ELb0EEENS1_19SingleTileSchedulerILb1ELb0ELb1ELi128EEEEEEEEEvNT_6ParamsE,"ax",@progbits
	.sectioninfo	@"SHI_REGISTERS=255"
	.align	128
.text._ZN7cutlass13device_kernelIN5flash19enable_sm80_to_sm89INS1_16FlashAttnFwdSm80INS1_25CollectiveMainloopFwdSm80ILi4ELi1ELb0EN4cute5tupleIJNS5_1CILi128EEENS7_ILi64EEENS7_ILi96EEEEEELi96ENS_6half_tEfNS_4arch4Sm80ELb1ELb0ELb1ELb1ELb0ELb1ELb1ELb0EEENS1_21CollectiveEpilogueFwdINS6_IJS8_SA_S9_EEENS6_IJNS7_ILi1EEESI_SI_EEESC_SE_Li128ELb1ELb1ELb0ELb0EEENS1_19SingleTileSchedulerILb1ELb0ELb1ELi128EEEEEEEEEvNT_6ParamsE:
        .type           _ZN7cutlass13device_kernelIN5flash19enable_sm80_to_sm89INS1_16FlashAttnFwdSm80INS1_25CollectiveMainloopFwdSm80ILi4ELi1ELb0EN4cute5tupleIJNS5_1CILi128EEENS7_ILi64EEENS7_ILi96EEEEEELi96ENS_6half_tEfNS_4arch4Sm80ELb1ELb0ELb1ELb1ELb0ELb1ELb1ELb0EEENS1_21CollectiveEpilogueFwdINS6_IJS8_SA_S9_EEENS6_IJNS7_ILi1EEESI_SI_EEESC_SE_Li128ELb1ELb1ELb0ELb0EEENS1_19SingleTileSchedulerILb1ELb0ELb1ELi128EEEEEEEEEvNT_6ParamsE,@function
        .size           _ZN7cutlass13device_kernelIN5flash19enable_sm80_to_sm89INS1_16FlashAttnFwdSm80INS1_25CollectiveMainloopFwdSm80ILi4ELi1ELb0EN4cute5tupleIJNS5_1CILi128EEENS7_ILi64EEENS7_ILi96EEEEEELi96ENS_6half_tEfNS_4arch4Sm80ELb1ELb0ELb1ELb1ELb0ELb1ELb1ELb0EEENS1_21CollectiveEpilogueFwdINS6_IJS8_SA_S9_EEENS6_IJNS7_ILi1EEESI_SI_EEESC_SE_Li128ELb1ELb1ELb0ELb0EEENS1_19SingleTileSchedulerILb1ELb0ELb1ELi128EEEEEEEEEvNT_6ParamsE,(.L_x_1518 - _ZN7cutlass13device_kernelIN5flash19enable_sm80_to_sm89INS1_16FlashAttnFwdSm80INS1_25CollectiveMainloopFwdSm80ILi4ELi1ELb0EN4cute5tupleIJNS5_1CILi128EEENS7_ILi64EEENS7_ILi96EEEEEELi96ENS_6half_tEfNS_4arch4Sm80ELb1ELb0ELb1ELb1ELb0ELb1ELb1ELb0EEENS1_21CollectiveEpilogueFwdINS6_IJS8_SA_S9_EEENS6_IJNS7_ILi1EEESI_SI_EEESC_SE_Li128ELb1ELb1ELb0ELb0EEENS1_19SingleTileSchedulerILb1ELb0ELb1ELi128EEEEEEEEEvNT_6ParamsE)
        .other          _ZN7cutlass13device_kernelIN5flash19enable_sm80_to_sm89INS1_16FlashAttnFwdSm80INS1_25CollectiveMainloopFwdSm80ILi4ELi1ELb0EN4cute5tupleIJNS5_1CILi128EEENS7_ILi64EEENS7_ILi96EEEEEELi96ENS_6half_tEfNS_4arch4Sm80ELb1ELb0ELb1ELb1ELb0ELb1ELb1ELb0EEENS1_21CollectiveEpilogueFwdINS6_IJS8_SA_S9_EEENS6_IJNS7_ILi1EEESI_SI_EEESC_SE_Li128ELb1ELb1ELb0ELb0EEENS1_19SingleTileSchedulerILb1ELb0ELb1ELi128EEEEEEEEEvNT_6ParamsE,@"STO_CUDA_ENTRY STV_DEFAULT"
_ZN7cutlass13device_kernelIN5flash19enable_sm80_to_sm89INS1_16FlashAttnFwdSm80INS1_25CollectiveMainloopFwdSm80ILi4ELi1ELb0EN4cute5tupleIJNS5_1CILi128EEENS7_ILi64EEENS7_ILi96EEEEEELi96ENS_6half_tEfNS_4arch4Sm80ELb1ELb0ELb1ELb1ELb0ELb1ELb1ELb0EEENS1_21CollectiveEpilogueFwdINS6_IJS8_SA_S9_EEENS6_IJNS7_ILi1EEESI_SI_EEESC_SE_Li128ELb1ELb1ELb0ELb0EEENS1_19SingleTileSchedulerILb1ELb0ELb1ELi128EEEEEEEEEvNT_6ParamsE:
        /* <DEDUP_REMOVED lines=17> */
.L_x_645:
        /* <DEDUP_REMOVED lines=8> */
.L_x_647:
[----:B------:R-:W-:-:S04]  /*0190*/  MOV R0, c[0x0][0x54c] ;  /* 0x0001530000007a02 */ /* 0x000fc80000000f00 */
.L_x_646:
[----:B------:R-:W-:Y:S01]  /*01a0*/  USHF.L.U32 UR4, UR4, 0x7, URZ ;  /* 0x0000000704047899 */ /* 0x000fe2000800063f */
[----:B-----5:R-:W-:-:S05]  /*01b0*/  IMAD R0, R0, c[0x0][0x548], RZ ;  /* 0x0001520000007a24 */ /* 0x020fca00078e02ff */
[----:B------:R-:W-:-:S04]  /*01c0*/  MOV R12, UR4 ;  /* 0x00000004000c7c02 */ /* 0x000fc80008000f00 */
[----:B------:R-:W-:-:S04]  /*01d0*/  ISETP.GE.AND P0, PT, R12, R0, PT ;  /* 0x000000000c00720c */ /* 0x000fc80003f06270 */
[----:B------:R-:W-:-:S05]  /*01e0*/  SEL R0, R5, 0xffffffff, !P0 ;  /* 0xffffffff05007807 */ /* 0x000fca0004000000 */
[----:B------:R2:W-:Y:S01]  /*01f0*/  STL [R1+0x84], R0 ;  /* 0x0000840001007387 */ /* 0x0005e20000100800 */
[----:B------:R-:W-:Y:S05]  /*0200*/  BRA `(.L_x_648) ;  /* 0x0000014000007947 */ /* 0x000fea0003800000 */
.L_x_644:
[----:B------:R-:W-:-:S04]  /*0210*/  ISETP.NE.U32.AND P0, PT, RZ, c[0x0][0x568], PT ;  /* 0x00015a00ff007a0c */ /* 0x000fc80003f05070 */
[----:B------:R-:W-:-:S13]  /*0220*/  ISETP.NE.AND.EX P0, PT, RZ, c[0x0][0x56c], PT, P0 ;  /* 0x00015b00ff007a0c */ /* 0x000fda0003f05300 */
[----:B------:R-:W-:Y:S05]  /*0230*/  @!P0 BRA `(.L_x_649) ;  /* 0x0000002000008947 */ /* 0x000fea0003800000 */
[----:B------:R1:W5:Y:S01]  /*0240*/  LDG.E R0, [R2.64] ;  /* 0x0000000602007981 */ /* 0x000362000c1e1900 */
[----:B------:R-:W-:Y:S05]  /*0250*/  BRA `(.L_x_650) ;  /* 0x0000009000007947 */ /* 0x000fea0003800000 */
.L_x_649:
        /* <DEDUP_REMOVED lines=8> */
.L_x_651:
[----:B------:R-:W-:-:S04]  /*02e0*/  MOV R0, c[0x0][0x54c] ;  /* 0x0001530000007a02 */ /* 0x000fc80000000f00 */
.L_x_650:
[----:B------:R-:W-:Y:S01]  /*02f0*/  USHF.L.U32 UR4, UR4, 0x7, URZ ;  /* 0x0000000704047899 */ /* 0x000fe2000800063f */
[----:B-----5:R-:W-:-:S05]  /*0300*/  IMAD R0, R0, c[0x0][0x548], RZ ;  /* 0x0001520000007a24 */ /* 0x020fca00078e02ff */
[----:B------:R-:W-:-:S04]  /*0310*/  MOV R12, UR4 ;  /* 0x00000004000c7c02 */ /* 0x000fc80008000f00 */
[----:B------:R-:W-:-:S04]  /*0320*/  ISETP.GE.AND P0, PT, R12, R0, PT ;  /* 0x000000000c00720c */ /* 0x000fc80003f06270 */
[----:B------:R-:W-:-:S05]  /*0330*/  SEL R0, R5, 0xffffffff, !P0 ;  /* 0xffffffff05007807 */ /* 0x000fca0004000000 */
[----:B------:R2:W-:Y:S04]  /*0340*/  STL [R1+0x84], R0 ;  /* 0x0000840001007387 */ /* 0x0005e80000100800 */
.L_x_648:
[----:B------:R-:W3:Y:S02]  /*0350*/  LDL R25, [R1+0x84] ;  /* 0x0000840001197983 */ /* 0x000ee40000100800 */
[----:B---3--:R-:W-:-:S13]  /*0360*/  ISETP.GE.AND P0, PT, R25, RZ, PT ;  /* 0x000000ff1900720c */ /* 0x008fda0003f06270 */
[----:B------:R-:W-:Y:S05]  /*0370*/  @!P0 EXIT ;  /* 0x000000000000894d */ /* 0x000fea0003800000 */
[----:B------:R-:W-:Y:S01]  /*0380*/  ISETP.NE.U32.AND P0, PT, RZ, c[0x0][0x370], PT ;  /* 0x0000dc00ff007a0c */ /* 0x000fe20003f05070 */
[----:B--2---:R-:W-:Y:S01]  /*0390*/  IMAD.MOV.U32 R0, RZ, RZ, c[0x0][0x168] ;  /* 0x00005a00ff007624 */ /* 0x004fe200078e00ff */
[----:B------:R-:W-:Y:S01]  /*03a0*/  ISETP.NE.U32.AND P1, PT, RZ, c[0x0][0x360], PT ;  /* 0x0000d800ff007a0c */ /* 0x000fe20003f25070 */
[----:B------:R-:W-:Y:S01]  /*03b0*/  IMAD.MOV.U32 R146, RZ, RZ, RZ ;  /* 0x000000ffff927224 */ /* 0x000fe200078e00ff */
[----:B------:R-:W-:Y:S01]  /*03c0*/  ISETP.NE.AND.EX P2, PT, RZ, c[0x0][0x374], PT, P0 ;  /* 0x0000dd00ff007a0c */ /* 0x000fe20003f45300 */
[----:B------:R-:W-:Y:S01]  /*03d0*/  CS2R R148, SRZ ;  /* 0x0000000000947805 */ /* 0x000fe2000001ff00 */
        /* <DEDUP_REMOVED lines=11> */
[CC--:B------:R-:W-:Y:S01]  /*0490*/  @P0 IMAD.WIDE R8, R25.reuse, R19.reuse, c[0x0][0x360] ;  /* 0x0000d80019080625 */ /* 0x0c0fe200078e0213 */
[----:B------:R2:W5:Y:S03]  /*04a0*/  @P2 LDG.E R146, [R10.64] ;  /* 0x000000060a922981 */ /* 0x000566000c1e1900 */
[----:B-1----:R-:W-:Y:S01]  /*04b0*/  IMAD.WIDE R2, R25, R19, c[0x0][0x358] ;  /* 0x0000d60019027625 */ /* 0x002fe200078e0213 */
[----:B------:R-:W3:Y:S04]  /*04c0*/  @P0 LDG.E R0, [R8.64] ;  /* 0x0000000608000981 */ /* 0x000ee8000c1e1900 */
[----:B------:R2:W5:Y:S04]  /*04d0*/  @P1 LDG.E R149, [R6.64] ;  /* 0x0000000606951981 */ /* 0x000568000c1e1900 */
[----:B------:R2:W5:Y:S04]  /*04e0*/  @P6 LDG.E R148, [R4.64] ;  /* 0x0000000604946981 */ /* 0x000568000c1e1900 */
[----:B------:R2:W5:Y:S04]  /*04f0*/  @P3 LDG.E R13, [R2.64] ;  /* 0x00000006020d3981 */ /* 0x000568000c1e1900 */
[----:B------:R-:W1:Y:S01]  /*0500*/  S2R R23, SR_CTAID.Y ;  /* 0x0000000000177919 */ /* 0x000e620000002600 */
[----:B------:R-:W-:-:S02]  /*0510*/  IMAD.MOV.U32 R14, RZ, RZ, c[0x0][0x1d0] ;  /* 0x00007400ff0e7624 */ /* 0x000fc400078e00ff */
[----:B------:R-:W-:Y:S01]  /*0520*/  IMAD.MOV.U32 R96, RZ, RZ, c[0x0][0x228] ;  /* 0x00008a00ff607624 */ /* 0x000fe200078e00ff */
[----:B-1----:R-:W-:Y:S01]  /*0530*/  SHF.R.S32.HI R169, RZ, 0x1f, R23 ;  /* 0x0000001fffa97819 */ /* 0x002fe20000011417 */
[----:B---3--:R2:W-:Y:S01]  /*0540*/  STL [R1+0x80], R0 ;  /* 0x0000800001007387 */ /* 0x0085e20000100800 */
[----:B------:R-:W-:Y:S01]  /*0550*/  IMAD.MOV.U32 R8, RZ, RZ, R0 ;  /* 0x000000ffff087224 */ /* 0x000fe200078e0000 */
[----:B------:R-:W-:Y:S05]  /*0560*/  @P0 BRA `(.L_x_652) ;  /* 0x0000005000000947 */ /* 0x000fea0003800000 */
[----:B------:R-:W-:Y:S05]  /*0570*/  @!P1 BRA `(.L_x_652) ;  /* 0x0000004000009947 */ /* 0x000fea0003800000 */
[----:B--2---:R1:W2:Y:S04]  /*0580*/  LDG.E R0, [R6.64] ;  /* 0x0000000606007981 */ /* 0x0042a8000c1e1900 */
[----:B-1----:R-:W2:Y:S02]  /*0590*/  LDG.E R6, [R6.64+0x4] ;  /* 0x0000040606067981 */ /* 0x002ea4000c1e1900 */
[----:B--2---:R-:W-:-:S05]  /*05a0*/  IADD3 R8, -R0, R6, RZ ;  /* 0x0000000600087210 */ /* 0x004fca0007ffe1ff */
[----:B------:R1:W-:Y:S02]  /*05b0*/  STL [R1+0x80], R8 ;  /* 0x0000800801007387 */ /* 0x0003e40000100800 */
.L_x_652:
[----:B------:R-:W-:-:S04]  /*05c0*/  ISETP.NE.U32.AND P0, PT, RZ, c[0x0][0x368], PT ;  /* 0x0000da00ff007a0c */ /* 0x000fc80003f05070 */
[----:B------:R-:W-:-:S13]  /*05d0*/  ISETP.NE.AND.EX P0, PT, RZ, c[0x0][0x36c], PT, P0 ;  /* 0x0000db00ff007a0c */ /* 0x000fda0003f05300 */
[----:B------:R-:W-:Y:S05]  /*05e0*/  @!P0 BRA `(.L_x_653) ;  /* 0x0000003000008947 */ /* 0x000fea0003800000 */
[----:B--2---:R-:W-:-:S05]  /*05f0*/  IMAD.WIDE R4, R25, R19, c[0x0][0x368] ;  /* 0x0000da0019047625 */ /* 0x004fca00078e0213 */
[----:B------:R2:W5:Y:S01]  /*0600*/  LDG.E R14, [R4.64] ;  /* 0x00000006040e7981 */ /* 0x000562000c1e1900 */
[----:B------:R-:W-:Y:S05]  /*0610*/  BRA `(.L_x_654) ;  /* 0x0000004000007947 */ /* 0x000fea0003800000 */
.L_x_653:
[----:B------:R-:W-:Y:S05]  /*0620*/  @!P6 BRA `(.L_x_654) ;  /* 0x000000300000e947 */ /* 0x000fea0003800000 */
[----:B--2---:R2:W3:Y:S04]  /*0630*/  LDG.E R0, [R4.64] ;  /* 0x0000000604007981 */ /* 0x0044e8000c1e1900 */
[----:B--2---:R-:W3:Y:S02]  /*0640*/  LDG.E R4, [R4.64+0x4] ;  /* 0x0000040604047981 */ /* 0x004ee4000c1e1900 */
[----:B---3--:R-:W-:Y:S02]  /*0650*/  IADD3 R14, -R0, R4, RZ ;  /* 0x00000004000e7210 */ /* 0x008fe40007ffe1ff */
.L_x_654:
[----:B--2---:R2:W3:Y:S04]  /*0660*/  @P3 LDG.E R4, [R2.64] ;  /* 0x0000000602043981 */ /* 0x0044e8000c1e1900 */
[----:B------:R2:W3:Y:S01]  /*0670*/  @P3 LDG.E R0, [R2.64+0x4] ;  /* 0x0000040602003981 */ /* 0x0004e2000c1e1900 */
[----:B------:R-:W-:Y:S01]  /*0680*/  ISETP.NE.U32.AND P0, PT, RZ, c[0x0][0x378], PT ;  /* 0x0000de00ff007a0c */ /* 0x000fe20003f05070 */
[----:B-----5:R-:W-:-:S03]  /*0690*/  IMAD.MOV.U32 R147, RZ, RZ, R14 ;  /* 0x000000ffff937224 */ /* 0x020fc600078e000e */
[----:B------:R-:W-:Y:S01]  /*06a0*/  ISETP.NE.AND.EX P0, PT, RZ, c[0x0][0x37c], PT, P0 ;  /* 0x0000df00ff007a0c */ /* 0x000fe20003f05300 */
[----:B------:R-:W-:-:S05]  /*06b0*/  IMAD.MOV.U32 R5, RZ, RZ, c[0x0][0x2c4] ;  /* 0x0000b100ff057624 */ /* 0x000fca00078e00ff */
[----:B------:R-:W-:Y:S01]  /*06c0*/  ISETP.NE.AND P1, PT, R5, 0x1, PT ;  /* 0x000000010500780c */ /* 0x000fe20003f25270 */
[----:B------:R-:W-:-:S06]  /*06d0*/  IMAD.IADD R5, R14, 0x1, -R146 ;  /* 0x000000010e057824 */ /* 0x000fcc00078e0a92 */
[----:B--2---:R-:W-:-:S05]  /*06e0*/  @P0 IMAD.WIDE R2, R25, R19, c[0x0][0x378] ;  /* 0x0000de0019020625 */ /* 0x004fca00078e0213 */
[----:B------:R2:W5:Y:S02]  /*06f0*/  @P0 LDG.E R147, [R2.64] ;  /* 0x0000000602930981 */ /* 0x000564000c1e1900 */
[----:B--2---:R-:W-:-:S05]  /*0700*/  IMAD.MOV.U32 R2, RZ, RZ, R12 ;  /* 0x000000ffff027224 */ /* 0x004fca00078e000c */
[----:B------:R2:W-:Y:S01]  /*0710*/  STL [R1], R2 ;  /* 0x0000000201007387 */ /* 0x0005e20000100800 */
[----:B---3--:R-:W-:Y:S01]  /*0720*/  @P3 IMAD.IADD R96, R0, 0x1, -R4 ;  /* 0x0000000100603824 */ /* 0x008fe200078e0a04 */
[----:B------:R-:W-:-:S03]  /*0730*/  @P1 IADD3 R0, R2, 0x7f, RZ ;  /* 0x0000007f02001810 */ /* 0x000fc60007ffe0ff */
[----:B------:R-:W-:Y:S02]  /*0740*/  IMAD.IADD R3, R5, 0x1, R96 ;  /* 0x0000000105037824 */ /* 0x000fe400078e0260 */
[----:B--2---:R-:W-:Y:S01]  /*0750*/  @P1 IMAD.HI.U32 R2, R0, c[0x0][0x2c8], RZ ;  /* 0x0000b20000021a27 */ /* 0x004fe200078e00ff */
[----:B------:R-:W-:Y:S02]  /*0760*/  IADD3 R0, R12, 0x7f, RZ ;  /* 0x0000007f0c007810 */ /* 0x000fe40007ffe0ff */
[C---:B------:R-:W-:Y:S01]  /*0770*/  IADD3 R156, R3.reuse, 0x40, -R8 ;  /* 0x00000040039c7810 */ /* 0x040fe20007ffe808 */
[----:B------:R2:W-:Y:S01]  /*0780*/  STL [R1+0x60], R3 ;  /* 0x0000600301007387 */ /* 0x0005e20000100800 */
[----:B------:R-:W-:Y:S02]  /*0790*/  @P1 SHF.R.U32.HI R0, RZ, c[0x0][0x2cc], R2 ;  /* 0x0000b300ff001a19 */ /* 0x000fe40000011602 */
[----:B------:R-:W-:-:S03]  /*07a0*/  IADD3 R2, R3, 0x3f, RZ ;  /* 0x0000003f03027810 */ /* 0x000fc60007ffe0ff */
[----:B------:R-:W-:-:S05]  /*07b0*/  IMAD.IADD R0, R156, 0x1, R0 ;  /* 0x000000019c007824 */ /* 0x000fca00078e0200 */
[----:B------:R-:W-:-:S04]  /*07c0*/  SHF.R.S32.HI R4, RZ, 0x1f, R0 ;  /* 0x0000001fff047819 */ /* 0x000fc80000011400 */
[----:B------:R-:W-:-:S04]  /*07d0*/  LEA.HI R0, R4, R0, RZ, 0x6 ;  /* 0x0000000004007211 */ /* 0x000fc800078f30ff */
[----:B------:R-:W-:Y:S02]  /*07e0*/  SHF.R.S32.HI R0, RZ, 0x6, R0 ;  /* 0x00000006ff007819 */ /* 0x000fe40000011400 */
[----:B--2---:R-:W-:-:S04]  /*07f0*/  SHF.R.S32.HI R3, RZ, 0x1f, R2 ;  /* 0x0000001fff037819 */ /* 0x004fc80000011402 */
[----:B------:R-:W-:-:S04]  /*0800*/  LEA.HI R2, R3, R2, RZ, 0x6 ;  /* 0x0000000203027211 */ /* 0x000fc800078f30ff */
[----:B------:R-:W-:-:S04]  /*0810*/  SHF.R.S32.HI R155, RZ, 0x6, R2 ;  /* 0x00000006ff9b7819 */ /* 0x000fc80000011402 */
[----:B------:R-:W-:Y:S01]  /*0820*/  IMNMX R2, R155, R0, PT ;  /* 0x000000009b027217 */ /* 0x000fe20003800200 */
[----:B------:R-:W-:-:S04]  /*0830*/  IMAD.MOV R0, RZ, RZ, -R5 ;  /* 0x000000ffff007224 */ /* 0x000fc800078e0a05 */
[----:B------:R-:W-:Y:S01]  /*0840*/  IMAD R3, R2, 0x40, -R5 ;  /* 0x0000004002037824 */ /* 0x000fe200078e0a05 */
        /* <DEDUP_REMOVED lines=11> */
[----:B------:R-:W-:Y:S01]  /*0900*/  SHF.R.S32.HI R18, RZ, 0x1f, R165 ;  /* 0x0000001fff127819 */ /* 0x000fe200000114a5 */
[----:B------:R-:W-:Y:S01]  /*0910*/  IMAD R5, R169, c[0x0][0x240], RZ ;  /* 0x00009000a9057a24 */ /* 0x000fe200078e02ff */
[----:B------:R-:W-:Y:S01]  /*0920*/  SHF.R.S32.HI R0, RZ, 0x1f, R13 ;  /* 0x0000001fff007819 */ /* 0x000fe2000001140d */
[----:B------:R-:W-:Y:S01]  /*0930*/  IMAD.MOV.U32 R20, RZ, RZ, c[0x0][0x238] ;  /* 0x00008e00ff147624 */ /* 0x000fe200078e00ff */
[----:B------:R-:W-:Y:S01]  /*0940*/  LEA.HI R17, R18, R165, RZ, 0x2 ;  /* 0x000000a512117211 */ /* 0x000fe200078f10ff */
[----:B------:R-:W-:Y:S01]  /*0950*/  IMAD.MOV.U32 R154, RZ, RZ, 0x6 ;  /* 0x00000006ff9a7424 */ /* 0x000fe200078e00ff */
[----:B------:R-:W-:Y:S01]  /*0960*/  SHF.R.S32.HI R16, RZ, 0x1f, R25 ;  /* 0x0000001fff107819 */ /* 0x000fe20000011419 */
[C---:B------:R-:W-:Y:S01]  /*0970*/  IMAD.SHL.U32 R162, R20.reuse, 0x40, RZ ;  /* 0x0000004014a27824 */ /* 0x040fe200078e00ff */
[----:B------:R-:W-:Y:S01]  /*0980*/  LOP3.LUT R2, R17, 0x1ffffffc, RZ, 0xc0, !PT ;  /* 0x1ffffffc11027812 */ /* 0x000fe200078ec0ff */
[----:B------:R-:W-:Y:S01]  /*0990*/  IMAD.MOV.U32 R157, RZ, RZ, 0x5 ;  /* 0x00000005ff9d7424 */ /* 0x000fe200078e00ff */
[----:B------:R-:W-:Y:S01]  /*09a0*/  SHF.R.S32.HI R15, RZ, 0x2, R17 ;  /* 0x00000002ff0f7819 */ /* 0x000fe20000011411 */
[----:B------:R-:W-:Y:S01]  /*09b0*/  IMAD.SHL.U32 R163, R20, 0x20, RZ ;  /* 0x0000002014a37824 */ /* 0x000fe200078e00ff */
[----:B------:R-:W-:Y:S01]  /*09c0*/  IADD3 R78, R4, -0x1, RZ ;  /* 0xffffffff044e7810 */ /* 0x000fe20007ffe0ff */
[----:B------:R-:W-:Y:S01]  /*09d0*/  IMAD.IADD R2, R165, 0x1, -R2 ;  /* 0x00000001a5027824 */ /* 0x000fe200078e0a02 */
[C---:B------:R-:W-:Y:S01]  /*09e0*/  IADD3 R139, P0, R15.reuse, R13, RZ ;  /* 0x0000000d0f8b7210 */ /* 0x040fe20007f1e0ff */
[----:B------:R-:W-:Y:S01]  /*09f0*/  IMAD.IADD R138, R96, 0x1, -R15 ;  /* 0x00000001608a7824 */ /* 0x000fe200078e0a0f */
[----:B------:R-:W-:Y:S01]  /*0a00*/  SEL R42, R16, RZ, !P3 ;  /* 0x000000ff102a7207 */ /* 0x000fe20005800000 */
[----:B------:R-:W-:Y:S01]  /*0a10*/  IMAD.SHL.U32 R12, R2, 0x8, RZ ;  /* 0x00000008020c7824 */ /* 0x000fe200078e00ff */
[----:B------:R-:W-:Y:S01]  /*0a20*/  LEA.HI.X.SX32 R145, R15, R0, 0x1, P0 ;  /* 0x000000000f917211 */ /* 0x000fe200000f0eff */
[----:B------:R-:W-:Y:S01]  /*0a30*/  IMAD R11, R78, -0x40, R138 ;  /* 0xffffffc04e0b7824 */ /* 0x000fe200078e028a */
[----:B------:R-:W-:-:S02]  /*0a40*/  SEL R98, R25, RZ, !P3 ;  /* 0x000000ff19627207 */ /* 0x000fc40005800000 */
[----:B------:R-:W-:Y:S01]  /*0a50*/  SHF.R.S32.HI R13, RZ, 0x1f, R12 ;  /* 0x0000001fff0d7819 */ /* 0x000fe2000001140c */
[----:B------:R-:W-:Y:S01]  /*0a60*/  IMAD R0, R145, c[0x0][0x238], RZ ;  /* 0x00008e0091007a24 */ /* 0x000fe200078e02ff */
[----:B------:R-:W-:Y:S02]  /*0a70*/  LEA.HI R4, R18, R165, RZ, 0x5 ;  /* 0x000000a512047211 */ /* 0x000fe400078f28ff */
[----:B------:R-:W-:Y:S01]  /*0a80*/  LEA.HI R10, R17, R15, RZ, 0x1 ;  /* 0x0000000f110a7211 */ /* 0x000fe200078f08ff */
[C---:B------:R-:W-:Y:S01]  /*0a90*/  IMAD R0, R139.reuse, c[0x0][0x23c], R0 ;  /* 0x00008f008b007a24 */ /* 0x040fe200078e0200 */
[----:B------:R-:W-:Y:S01]  /*0aa0*/  SHF.L.U64.HI R158, R20, R154, c[0x0][0x23c] ;  /* 0x00008f00149e7619 */ /* 0x000fe2000001029a */
[----:B------:R-:W-:Y:S01]  /*0ab0*/  IMAD.WIDE.U32 R2, R139, c[0x0][0x238], R12 ;  /* 0x00008e008b027a25 */ /* 0x000fe200078e000c */
[----:B------:R-:W-:Y:S02]  /*0ac0*/  ISETP.GE.AND P1, PT, R11, 0x1, PT ;  /* 0x000000010b00780c */ /* 0x000fe40003f26270 */
[----:B------:R-:W-:Y:S01]  /*0ad0*/  SHF.R.S32.HI R9, RZ, 0x1f, R78 ;  /* 0x0000001fff097819 */ /* 0x000fe2000001144e */
[----:B------:R-:W-:Y:S01]  /*0ae0*/  IMAD.IADD R3, R3, 0x1, R0 ;  /* 0x0000000103037824 */ /* 0x000fe200078e0200 */
[----:B------:R-:W-:Y:S01]  /*0af0*/  ISETP.GE.AND P5, PT, R12, c[0x0][0x1d4], PT ;  /* 0x000075000c007a0c */ /* 0x000fe20003fa6270 */
[C---:B------:R-:W-:Y:S01]  /*0b00*/  IMAD R0, R23.reuse, c[0x0][0x244], R5 ;  /* 0x0000910017007a24 */ /* 0x040fe200078e0205 */
[----:B------:R-:W-:Y:S01]  /*0b10*/  LEA.HI R5, R18, R165, RZ, 0x3 ;  /* 0x000000a512057211 */ /* 0x000fe200078f18ff */
[----:B------:R-:W-:Y:S01]  /*0b20*/  IMAD.WIDE.U32 R2, R23, c[0x0][0x240], R2 ;  /* 0x0000900017027a25 */ /* 0x000fe200078e0002 */
[----:B------:R-:W-:-:S02]  /*0b30*/  SHF.L.U64.HI R157, R20, R157, c[0x0][0x23c] ;  /* 0x00008f00149d7619 */ /* 0x000fc4000001029d */
[----:B------:R-:W-:Y:S01]  /*0b40*/  SHF.R.S32.HI R5, RZ, 0x3, R5 ;  /* 0x00000003ff057819 */ /* 0x000fe20000011405 */
[----:B------:R-:W-:Y:S02]  /*0b50*/  IMAD.IADD R3, R3, 0x1, R0 ;  /* 0x0000000103037824 */ /* 0x000fe400078e0200 */
[----:B------:R-:W-:Y:S02]  /*0b60*/  IMAD R0, R42, c[0x0][0x248], RZ ;  /* 0x000092002a007a24 */ /* 0x000fe400078e02ff */
[----:B------:R-:W-:Y:S01]  /*0b70*/  IMAD.SHL.U32 R6, R5, 0x40, RZ ;  /* 0x0000004005067824 */ /* 0x000fe200078e00ff */
[----:B------:R-:W-:Y:S01]  /*0b80*/  LOP3.LUT R5, R10, 0x7fffffe, RZ, 0xc0, !PT ;  /* 0x07fffffe0a057812 */ /* 0x000fe200078ec0ff */
[C---:B------:R-:W-:Y:S02]  /*0b90*/  IMAD R7, R98.reuse, c[0x0][0x24c], R0 ;  /* 0x0000930062077a24 */ /* 0x040fe400078e0200 */
[----:B------:R-:W-:Y:S01]  /*0ba0*/  IMAD.WIDE.U32 R116, R98, c[0x0][0x248], R2 ;  /* 0x0000920062747a25 */ /* 0x000fe200078e0002 */
[----:B------:R-:W-:-:S03]  /*0bb0*/  LOP3.LUT R3, R6, 0xc0, RZ, 0xc0, !PT ;  /* 0x000000c006037812 */ /* 0x000fc600078ec0ff */
[----:B------:R-:W-:Y:S02]  /*0bc0*/  IMAD.SHL.U32 R4, R4, 0x8, RZ ;  /* 0x0000000804047824 */ /* 0x000fe400078e00ff */
[----:B-1----:R-:W-:Y:S02]  /*0bd0*/  IMAD R8, R158, R78, RZ ;  /* 0x0000004e9e087224 */ /* 0x002fe400078e02ff */
[----:B------:R-:W-:Y:S01]  /*0be0*/  IMAD.IADD R105, R117, 0x1, R7 ;  /* 0x0000000175697824 */ /* 0x000fe200078e0207 */
[----:B------:R-:W-:Y:S01]  /*0bf0*/  LOP3.LUT R0, R4, 0xffffff00, RZ, 0xc0, !PT ;  /* 0xffffff0004007812 */ /* 0x000fe200078ec0ff */
[----:B------:R-:W-:Y:S01]  /*0c00*/  IMAD.MOV.U32 R104, RZ, RZ, R116 ;  /* 0x000000ffff687224 */ /* 0x000fe200078e0074 */
[----:B------:R-:W-:Y:S01]  /*0c10*/  IADD3 R7, R12, 0x40, RZ ;  /* 0x000000400c077810 */ /* 0x000fe20007ffe0ff */
[----:B------:R-:W-:Y:S02]  /*0c20*/  IMAD.IADD R2, R15, 0x1, -R5 ;  /* 0x000000010f027824 */ /* 0x000fe400078e0a05 */
[-C--:B------:R-:W-:Y:S01]  /*0c30*/  IMAD R6, R9, R162.reuse, R8 ;  /* 0x000000a209067224 */ /* 0x080fe200078e0208 */
[----:B------:R-:W-:Y:S01]  /*0c40*/  LOP3.LUT R9, R3, 0x18, R12, 0xf8, !PT ;  /* 0x0000001803097812 */ /* 0x000fe200078ef80c */
[----:B------:R-:W-:Y:S01]  /*0c50*/  IMAD.WIDE.U32 R4, R78, R162, R104 ;  /* 0x000000a24e047225 */ /* 0x000fe200078e0068 */
[----:B------:R-:W-:-:S02]  /*0c60*/  SHF.R.U32.HI R3, RZ, 0x3, R3 ;  /* 0x00000003ff037819 */ /* 0x000fc40000011603 */
[----:B------:R-:W-:Y:S01]  /*0c70*/  IADD3 R8, R12, 0x20, RZ ;  /* 0x000000200c087810 */ /* 0x000fe20007ffe0ff */
[----:B------:R-:W-:Y:S01]  /*0c80*/  IMAD R10, R2, 0x20, R0 ;  /* 0x00000020020a7824 */ /* 0x000fe200078e0200 */
[----:B------:R-:W-:Y:S01]  /*0c90*/  @P1 LEA R2, P0, R4, c[0x0][0x220], 0x1 ;  /* 0x0000880004021a11 */ /* 0x000fe200078008ff */
[----:B------:R-:W-:Y:S01]  /*0ca0*/  IMAD.IADD R0, R5, 0x1, R6 ;  /* 0x0000000105007824 */ /* 0x000fe200078e0206 */
[----:B------:R-:W-:Y:S02]  /*0cb0*/  LOP3.LUT R5, R9, R3, RZ, 0x3c, !PT ;  /* 0x0000000309057212 */ /* 0x000fe400078e3cff */
[----:B------:R-:W-:Y:S02]  /*0cc0*/  ISETP.GE.AND P4, PT, R8, c[0x0][0x1d4], PT ;  /* 0x0000750008007a0c */ /* 0x000fe40003f86270 */
[----:B------:R-:W-:Y:S01]  /*0cd0*/  ISETP.GE.AND P3, PT, R7, c[0x0][0x1d4], PT ;  /* 0x0000750007007a0c */ /* 0x000fe20003f66270 */
[----:B------:R-:W-:Y:S01]  /*0ce0*/  IMAD.IADD R5, R10, 0x1, R5 ;  /* 0x000000010a057824 */ /* 0x000fe200078e0205 */
[----:B------:R-:W-:-:S02]  /*0cf0*/  @P1 LEA.HI.X R3, R4, c[0x0][0x224], R0, 0x1, P0 ;  /* 0x0000890004031a11 */ /* 0x000fc400000f0c00 */
[----:B------:R-:W-:Y:S01]  /*0d00*/  ISETP.GT.AND P0, PT, R11, 0x20, PT ;  /* 0x000000200b00780c */ /* 0x000fe20003f04270 */
[----:B------:R-:W-:-:S05]  /*0d10*/  IMAD.SHL.U32 R85, R5, 0x2, RZ ;  /* 0x0000000205557824 */ /* 0x000fca00078e00ff */
[----:B------:R-:W-:Y:S01]  /*0d20*/  @!PT LDS RZ, [RZ] ;  /* 0x00000000fffff984 */ /* 0x000fe20000000800 */
[----:B------:R-:W-:Y:S01]  /*0d30*/  @!PT LDS RZ, [RZ] ;  /* 0x00000000fffff984 */ /* 0x000fe20000000800 */
[----:B------:R-:W-:Y:S01]  /*0d40*/  @!PT LDS RZ, [RZ] ;  /* 0x00000000fffff984 */ /* 0x000fe20000000800 */
[----:B------:R1:W-:Y:S04]  /*0d50*/  @P1 LDGSTS.E.BYPASS.LTC128B.128 [R85+0x3100], [R2.64], !P5 ;  /* 0x0310000002551fae */ /* 0x0003e8000e901d46 */
[----:B------:R1:W-:Y:S04]  /*0d60*/  @P1 LDGSTS.E.BYPASS.LTC128B.128 [R85+0x4100], [R2.64+0x40], !P4 ;  /* 0x0410004002551fae */ /* 0x0003e8000e101d46 */
[----:B------:R1:W-:Y:S01]  /*0d70*/  @P1 LDGSTS.E.BYPASS.LTC128B.128 [R85+0x5100], [R2.64+0x80], !P3 ;  /* 0x0510008002551fae */ /* 0x0003e2000d901d46 */
[----:B------:R-:W-:-:S05]  /*0d80*/  @P0 IADD3 R5, P1, R163, R4, RZ ;  /* 0x00000004a3050210 */ /* 0x000fca0007f3e0ff */
[----:B------:R-:W-:Y:S01]  /*0d90*/  @P0 IMAD.X R0, R157, 0x1, R0, P1 ;  /* 0x000000019d000824 */ /* 0x000fe200008e0600 */
[----:B------:R-:W-:-:S04]  /*0da0*/  @P0 LEA R4, P1, R5, c[0x0][0x220], 0x1 ;  /* 0x0000880005040a11 */ /* 0x000fc800078208ff */
[----:B------:R-:W-:Y:S02]  /*0db0*/  @P0 LEA.HI.X R5, R5, c[0x0][0x224], R0, 0x1, P1 ;  /* 0x0000890005050a11 */ /* 0x000fe400008f0c00 */
[----:B------:R-:W-:Y:S02]  /*0dc0*/  ISETP.NE.U32.AND P1, PT, RZ, c[0x0][0x340], PT ;  /* 0x0000d000ff007a0c */ /* 0x000fe40003f25070 */
[----:B------:R-:W-:Y:S01]  /*0dd0*/  LEA.HI R34, R165, R165, RZ, 0x1 ;  /* 0x000000a5a5227211 */ /* 0x000fe200078f08ff */
[----:B------:R-:W-:Y:S01]  /*0de0*/  IMAD.MOV.U32 R164, RZ, RZ, c[0x0][0x27c] ;  /* 0x00009f00ffa47624 */ /* 0x000fe200078e00ff */
[----:B------:R-:W-:Y:S01]  /*0df0*/  ISETP.NE.AND.EX P1, PT, RZ, c[0x0][0x344], PT, P1 ;  /* 0x0000d100ff007a0c */ /* 0x000fe20003f25310 */
[----:B------:R2:W-:Y:S01]  /*0e00*/  @P0 LDGSTS.E.BYPASS.LTC128B.128 [R85+0x3900], [R4.64], !P5 ;  /* 0x0390000004550fae */ /* 0x0005e2000e901d46 */
[----:B------:R-:W-:-:S11]  /*0e10*/  SHF.R.S32.HI R92, RZ, 0x1, R34 ;  /* 0x00000001ff5c7819 */ /* 0x000fd60000011422 */
[----:B-1----:R-:W-:Y:S01]  /*0e20*/  @P1 IMAD.WIDE R2, R25, R19, c[0x0][0x340] ;  /* 0x0000d00019021625 */ /* 0x002fe200078e0213 */
[----:B------:R-:W-:Y:S01]  /*0e30*/  LEA.HI R10, R18, R165, RZ, 0x4 ;  /* 0x000000a5120a7211 */ /* 0x000fe200078f20ff */
[----:B------:R2:W-:Y:S04]  /*0e40*/  @P0 LDGSTS.E.BYPASS.LTC128B.128 [R85+0x4900], [R4.64+0x40], !P4 ;  /* 0x0490004004550fae */ /* 0x0005e8000e101d46 */
[----:B------:R-:W-:Y:S01]  /*0e50*/  IMAD.SHL.U32 R10, R10, 0x10, RZ ;  /* 0x000000100a0a7824 */ /* 0x000fe200078e00ff */
[----:B------:R2:W-:Y:S01]  /*0e60*/  @P0 LDGSTS.E.BYPASS.LTC128B.128 [R85+0x5900], [R4.64+0x80], !P3 ;  /* 0x0590008004550fae */ /* 0x0005e2000d901d46 */
[----:B------:R-:W-:-:S03]  /*0e70*/  ISETP.GE.AND P0, PT, R164, 0x1, PT ;  /* 0x00000001a400780c */ /* 0x000fc60003f06270 */
[----:B------:R-:W-:Y:S01]  /*0e80*/  LOP3.LUT R10, R10, 0xffffff00, RZ, 0xc0, !PT ;  /* 0xffffff000a0a7812 */ /* 0x000fe200078ec0ff */
[----:B------:R-:W-:Y:S01]  /*0e90*/  IMAD R18, R169, c[0x0][0x260], RZ ;  /* 0x00009800a9127a24 */ /* 0x000fe200078e02ff */
[----:B------:R-:W0:Y:S04]  /*0ea0*/  LDGDEPBAR ;  /* 0x00000000000079af */ /* 0x000e280000000000 */
[----:B------:R1:W3:Y:S01]  /*0eb0*/  @P1 LDG.E R8, [R2.64] ;  /* 0x0000000602081981 */ /* 0x0002e2000c1e1900 */
[----:B------:R-:W-:Y:S01]  /*0ec0*/  IMAD.IADD R19, R148, 0x1, R14 ;  /* 0x0000000194137824 */ /* 0x000fe200078e020e */
[----:B------:R-:W-:Y:S01]  /*0ed0*/  LOP3.LUT R34, R34, 0xfffffffe, RZ, 0xc0, !PT ;  /* 0xfffffffe22227812 */ /* 0x000fe200078ec0ff */
[----:B------:R-:W-:Y:S01]  /*0ee0*/  IMAD R18, R23, c[0x0][0x264], R18 ;  /* 0x0000990017127a24 */ /* 0x000fe200078e0212 */
[----:B------:R-:W-:Y:S01]  /*0ef0*/  SHF.R.S32.HI R0, RZ, 0x1f, R17 ;  /* 0x0000001fff007819 */ /* 0x000fe20000011411 */
[----:B------:R-:W-:Y:S01]  /*0f00*/  IMAD R17, R169, c[0x0][0x210], RZ ;  /* 0x00008400a9117a24 */ /* 0x000fe200078e02ff */
[----:B------:R-:W-:Y:S01]  /*0f10*/  SHF.R.S32.HI R38, RZ, 0x1f, R19 ;  /* 0x0000001fff267819 */ /* 0x000fe20000011413 */
[----:B------:R-:W-:Y:S01]  /*0f20*/  IMAD.IADD R34, R165, 0x1, -R34 ;  /* 0x00000001a5227824 */ /* 0x000fe200078e0a22 */
[----:B------:R-:W-:Y:S01]  /*0f30*/  LEA.HI R6, R92, R92, RZ, 0x1 ;  /* 0x0000005c5c067211 */ /* 0x000fe200078f08ff */
[----:B------:R-:W-:Y:S01]  /*0f40*/  IMAD R17, R23, c[0x0][0x214], R17 ;  /* 0x0000850017117a24 */ /* 0x000fe200078e0211 */
[----:B------:R-:W-:Y:S01]  /*0f50*/  LEA.HI R7, R0, R15, RZ, 0x2 ;  /* 0x0000000f00077211 */ /* 0x000fe200078f10ff */
[----:B------:R-:W-:Y:S01]  /*0f60*/  IMAD R9, R38, c[0x0][0x1e0], RZ ;  /* 0x0000780026097a24 */ /* 0x000fe200078e02ff */
[----:B------:R-:W-:Y:S01]  /*0f70*/  LOP3.LUT R6, R6, 0x7fffffe, RZ, 0xc0, !PT ;  /* 0x07fffffe06067812 */ /* 0x000fe200078ec0ff */
[----:B------:R-:W-:Y:S01]  /*0f80*/  IMAD.SHL.U32 R26, R34, 0x8, RZ ;  /* 0x00000008221a7824 */ /* 0x000fe200078e00ff */
[----:B------:R-:W-:Y:S01]  /*0f90*/  SHF.R.S32.HI R46, RZ, 0x1f, R92 ;  /* 0x0000001fff2e7819 */ /* 0x000fe2000001145c */
[----:B------:R-:W-:Y:S01]  /*0fa0*/  IMAD R0, R19, c[0x0][0x1e4], R9 ;  /* 0x0000790013007a24 */ /* 0x000fe200078e0209 */
[----:B------:R-:W-:Y:S01]  /*0fb0*/  LOP3.LUT R9, R7, 0xfffffffc, RZ, 0xc0, !PT ;  /* 0xfffffffc07097812 */ /* 0x000fe200078ec0ff */
[----:B------:R-:W-:Y:S01]  /*0fc0*/  IMAD.IADD R6, R92, 0x1, -R6 ;  /* 0x000000015c067824 */ /* 0x000fe200078e0a06 */
[----:B------:R-:W-:Y:S01]  /*0fd0*/  ISETP.GE.AND P0, PT, R26, c[0x0][0x27c], PT ;  /* 0x00009f001a007a0c */ /* 0x000fe20003f06270 */
[----:B------:R-:W-:Y:S01]  /*0fe0*/  IMAD.SHL.U32 R34, R34, 0x4, RZ ;  /* 0x0000000422227824 */ /* 0x000fe200078e00ff */
[----:B------:R-:W-:Y:S01]  /*0ff0*/  SHF.R.S32.HI R27, RZ, 0x1f, R26 ;  /* 0x0000001fff1b7819 */ /* 0x000fe2000001141a */
[----:B------:R-:W-:Y:S01]  /*1000*/  IMAD.IADD R21, R15, 0x1, -R9 ;  /* 0x000000010f157824 */ /* 0x000fe200078e0a09 */
[----:B------:R-:W-:Y:S01]  /*1010*/  ULDC.U8 UR4, c[0x0][0x298] ;  /* 0x0000a60000047ab9 */ /* 0x000fe20000000000 */
[----:B------:R-:W-:Y:S01]  /*1020*/  IMAD R15, R6, 0x20, R10 ;  /* 0x00000020060f7824 */ /* 0x000fe200078e020a */
[C---:B------:R-:W-:Y:S01]  /*1030*/  IADD3 R37, R34.reuse, 0x10, RZ ;  /* 0x0000001022257810 */ /* 0x040fe20007ffe0ff */
[----:B-1----:R-:W-:Y:S01]  /*1040*/  IMAD.WIDE.U32 R2, R19, c[0x0][0x1e0], RZ ;  /* 0x0000780013027a25 */ /* 0x002fe200078e00ff */
[----:B------:R-:W-:-:S02]  /*1050*/  IADD3 R36, R34, 0x20, RZ ;  /* 0x0000002022247810 */ /* 0x000fc40007ffe0ff */
[----:B------:R-:W-:Y:S01]  /*1060*/  SHF.R.S32.HI R35, RZ, 0x1f, R34 ;  /* 0x0000001fff237819 */ /* 0x000fe20000011422 */
[----:B------:R-:W-:Y:S01]  /*1070*/  IMAD.IADD R7, R3, 0x1, R0 ;  /* 0x0000000103077824 */ /* 0x000fe200078e0200 */
[----:B------:R-:W-:Y:S01]  /*1080*/  SEL R0, RZ, c[0x0][0x27c], !P0 ;  /* 0x00009f00ff007a07 */ /* 0x000fe20004000000 */
[----:B------:R-:W-:Y:S01]  /*1090*/  IMAD.SHL.U32 R10, R164, 0x2, RZ ;  /* 0x00000002a40a7824 */ /* 0x000fe200078e00ff */
[C---:B------:R-:W-:Y:S01]  /*10a0*/  IADD3 R95, R26.reuse, 0x30, RZ ;  /* 0x000000301a5f7810 */ /* 0x040fe20007ffe0ff */
[----:B------:R-:W-:Y:S01]  /*10b0*/  IMAD.MOV.U32 R6, RZ, RZ, R2 ;  /* 0x000000ffff067224 */ /* 0x000fe200078e0002 */
[C---:B------:R-:W-:Y:S01]  /*10c0*/  IADD3 R94, R26.reuse, 0x40, RZ ;  /* 0x000000401a5e7810 */ /* 0x040fe20007ffe0ff */
[----:B------:R-:W-:Y:S01]  /*10d0*/  IMAD.IADD R0, R26, 0x1, R0 ;  /* 0x000000011a007824 */ /* 0x000fe200078e0200 */
[----:B------:R-:W-:Y:S01]  /*10e0*/  IADD3 R20, -R10, c[0x0][0x1d4], RZ ;  /* 0x000075000a147a10 */ /* 0x000fe20007ffe1ff */
[----:B--2---:R-:W-:Y:S01]  /*10f0*/  IMAD.WIDE.U32 R4, R23, c[0x0][0x1e8], R6 ;  /* 0x00007a0017047a25 */ /* 0x004fe200078e0006 */
[----:B------:R-:W-:-:S02]  /*1100*/  IADD3 R93, R26, 0x50, RZ ;  /* 0x000000501a5d7810 */ /* 0x000fc40007ffe0ff */
[----:B------:R-:W-:Y:S01]  /*1110*/  SHF.R.S32.HI R6, RZ, 0x1f, R0 ;  /* 0x0000001fff067819 */ /* 0x000fe20000011400 */
[----:B------:R-:W-:Y:S02]  /*1120*/  IMAD R9, R169, c[0x0][0x1e8], RZ ;  /* 0x00007a00a9097a24 */ /* 0x000fe400078e02ff */
[----:B------:R-:W-:Y:S01]  /*1130*/  IMAD R14, R46, c[0x0][0x280], RZ ;  /* 0x0000a0002e0e7a24 */ /* 0x000fe200078e02ff */
[-C--:B------:R-:W-:Y:S01]  /*1140*/  LEA.HI R41, R6, R0.reuse, RZ, 0x3 ;  /* 0x0000000006297211 */ /* 0x080fe200078f18ff */
[----:B------:R-:W-:Y:S01]  /*1150*/  IMAD.IADD R29, R34, 0x1, R37 ;  /* 0x00000001221d7824 */ /* 0x000fe200078e0225 */
[----:B------:R-:W-:Y:S01]  /*1160*/  LEA.HI R40, R6, R0, RZ, 0x5 ;  /* 0x0000000006287211 */ /* 0x000fe200078f28ff */
[----:B------:R-:W-:Y:S01]  /*1170*/  IMAD.IADD R28, R34, 0x1, R36 ;  /* 0x00000001221c7824 */ /* 0x000fe200078e0224 */
[----:B------:R-:W-:Y:S01]  /*1180*/  LOP3.LUT R119, R41, 0xfffffff8, RZ, 0xc0, !PT ;  /* 0xfffffff829777812 */ /* 0x000fe200078ec0ff */
[----:B------:R-:W-:Y:S02]  /*1190*/  IMAD R9, R23, c[0x0][0x1ec], R9 ;  /* 0x00007b0017097a24 */ /* 0x000fe400078e0209 */
[----:B------:R-:W-:Y:S01]  /*11a0*/  IMAD R14, R92, c[0x0][0x284], R14 ;  /* 0x0000a1005c0e7a24 */ /* 0x000fe200078e020e */
[----:B------:R-:W-:Y:S01]  /*11b0*/  SHF.R.S32.HI R133, RZ, 0x1f, R119 ;  /* 0x0000001fff857819 */ /* 0x000fe20000011477 */
[----:B------:R-:W-:-:S02]  /*11c0*/  IMAD R0, R46, c[0x0][0x290], RZ ;  /* 0x0000a4002e007a24 */ /* 0x000fc400078e02ff */
[----:B------:R-:W-:Y:S02]  /*11d0*/  IMAD.IADD R5, R5, 0x1, R9 ;  /* 0x0000000105057824 */ /* 0x000fe400078e0209 */
[----:B------:R-:W-:Y:S02]  /*11e0*/  IMAD R0, R92, c[0x0][0x294], R0 ;  /* 0x0000a5005c007a24 */ /* 0x000fe400078e0200 */
[----:B------:R-:W-:-:S04]  /*11f0*/  IMAD.WIDE.U32 R12, R23, c[0x0][0x260], R12 ;  /* 0x00009800170c7a25 */ /* 0x000fc800078e000c */
[----:B------:R-:W-:-:S04]  /*1200*/  IMAD.WIDE.U32 R150, R92, c[0x0][0x1e0], RZ ;  /* 0x000078005c967a25 */ /* 0x000fc800078e00ff */
[----:B------:R-:W-:Y:S02]  /*1210*/  IMAD.MOV.U32 R160, RZ, RZ, c[0x0][0x1e0] ;  /* 0x00007800ffa07624 */ /* 0x000fe400078e00ff */
[----:B------:R-:W-:Y:S02]  /*1220*/  IMAD.MOV.U32 R161, RZ, RZ, c[0x0][0x280] ;  /* 0x0000a000ffa17624 */ /* 0x000fe400078e00ff */
[----:B------:R-:W-:Y:S01]  /*1230*/  IMAD.MOV.U32 R159, RZ, RZ, c[0x0][0x290] ;  /* 0x0000a400ff9f7624 */ /* 0x000fe200078e00ff */
[CC--:B------:R-:W-:Y:S01]  /*1240*/  SHF.L.U64.HI R152, R160.reuse, R154.reuse, c[0x0][0x1e4] ;  /* 0x00007900a0987619 */ /* 0x0c0fe2000001029a */
[----:B------:R-:W-:Y:S01]  /*1250*/  IMAD.SHL.U32 R160, R160, 0x40, RZ ;  /* 0x00000040a0a07824 */ /* 0x000fe200078e00ff */
[CC--:B------:R-:W-:Y:S01]  /*1260*/  SHF.L.U64.HI R153, R161.reuse, R154.reuse, c[0x0][0x284] ;  /* 0x0000a100a1997619 */ /* 0x0c0fe2000001029a */
[----:B------:R-:W-:Y:S01]  /*1270*/  IMAD.SHL.U32 R161, R161, 0x40, RZ ;  /* 0x00000040a1a17824 */ /* 0x000fe200078e00ff */
[C---:B------:R-:W-:Y:S01]  /*1280*/  SHF.L.U64.HI R154, R159.reuse, R154, c[0x0][0x294] ;  /* 0x0000a5009f9a7619 */ /* 0x040fe2000001029a */
[----:B------:R-:W-:Y:S01]  /*1290*/  IMAD.SHL.U32 R159, R159, 0x40, RZ ;  /* 0x000000409f9f7824 */ /* 0x000fe200078e00ff */
[----:B------:R-:W-:Y:S01]  /*12a0*/  BAR.SYNC.DEFER_BLOCKING 0x0 ;  /* 0x0000000000007b1d */ /* 0x000fe20000010000 */
[--C-:B---3--:R-:W-:Y:S01]  /*12b0*/  @P1 SHF.R.S32.HI R3, RZ, 0x1f, R8.reuse ;  /* 0x0000001fff031819 */ /* 0x108fe20000011408 */
[----:B------:R-:W-:Y:S01]  /*12c0*/  @P1 IMAD.MOV.U32 R2, RZ, RZ, R8 ;  /* 0x000000ffff021224 */ /* 0x000fe200078e0008 */
[----:B------:R-:W-:Y:S01]  /*12d0*/  SEL R8, R10, R20, !P0 ;  /* 0x000000140a087207 */ /* 0x000fe20004000000 */
[----:B------:R-:W-:Y:S01]  /*12e0*/  @!P1 IMAD.MOV.U32 R2, RZ, RZ, R25 ;  /* 0x000000ffff029224 */ /* 0x000fe200078e0019 */
[----:B------:R-:W-:Y:S01]  /*12f0*/  ISETP.GE.AND P0, PT, R28, c[0x0][0x27c], PT ;  /* 0x00009f001c007a0c */ /* 0x000fe20003f06270 */
[----:B------:R-:W-:Y:S01]  /*1300*/  @!P1 IMAD.MOV.U32 R3, RZ, RZ, R16 ;  /* 0x000000ffff039224 */ /* 0x000fe200078e0010 */
[----:B------:R-:W-:-:S02]  /*1310*/  SHF.R.S32.HI R7, RZ, 0x1f, R8 ;  /* 0x0000001fff077819 */ /* 0x000fc40000011408 */
[----:B------:R-:W-:Y:S02]  /*1320*/  SEL R44, R2, RZ, !P6 ;  /* 0x000000ff022c7207 */ /* 0x000fe40007000000 */
[----:B------:R-:W-:Y:S01]  /*1330*/  SEL R43, R3, RZ, !P6 ;  /* 0x000000ff032b7207 */ /* 0x000fe20007000000 */
[----:B------:R-:W-:Y:S01]  /*1340*/  IMAD.WIDE.U32 R2, R92, c[0x0][0x280], R34 ;  /* 0x0000a0005c027a25 */ /* 0x000fe200078e0022 */
[----:B------:R-:W-:Y:S02]  /*1350*/  ISETP.GE.AND P1, PT, R29, c[0x0][0x27c], PT ;  /* 0x00009f001d007a0c */ /* 0x000fe40003f26270 */
[----:B------:R-:W-:Y:S01]  /*1360*/  LEA.HI R45, R7, R8, RZ, 0x4 ;  /* 0x00000008072d7211 */ /* 0x000fe200078f20ff */
[----:B------:R-:W-:Y:S01]  /*1370*/  IMAD.IADD R33, R3, 0x1, R14 ;  /* 0x0000000103217824 */ /* 0x000fe200078e020e */
[CC--:B------:R-:W-:Y:S01]  /*1380*/  SEL R16, R10.reuse, R20.reuse, !P1 ;  /* 0x000000140a107207 */ /* 0x0c0fe20004800000 */
[----:B------:R-:W-:Y:S01]  /*1390*/  IMAD.MOV.U32 R32, RZ, RZ, R2 ;  /* 0x000000ffff207224 */ /* 0x000fe200078e0002 */
[----:B------:R-:W-:Y:S01]  /*13a0*/  SEL R20, R10, R20, !P0 ;  /* 0x000000140a147207 */ /* 0x000fe20004000000 */
[----:B------:R-:W-:Y:S01]  /*13b0*/  IMAD.WIDE.U32 R6, R92, c[0x0][0x280], R26 ;  /* 0x0000a0005c067a25 */ /* 0x000fe200078e001a */
[----:B------:R-:W-:-:S02]  /*13c0*/  SEL R39, RZ, c[0x0][0x27c], !P1 ;  /* 0x00009f00ff277a07 */ /* 0x000fc40004800000 */
[----:B------:R-:W-:Y:S01]  /*13d0*/  IADD3 R144, P1, R19, R92, RZ ;  /* 0x0000005c13907210 */ /* 0x000fe20007f3e0ff */
[----:B------:R-:W-:Y:S01]  /*13e0*/  IMAD.WIDE.U32 R8, R92, c[0x0][0x290], R34 ;  /* 0x0000a4005c087a25 */ /* 0x000fe200078e0022 */
[----:B------:R-:W-:-:S03]  /*13f0*/  ISETP.NE.AND P6, PT, RZ, UR4, PT ;  /* 0x00000004ff007c0c */ /* 0x000fc6000bfc5270 */
[----:B------:R-:W-:-:S04]  /*1400*/  IMAD.WIDE.U32 R2, R92, c[0x0][0x290], R26 ;  /* 0x0000a4005c027a25 */ /* 0x000fc800078e001a */
[----:B------:R-:W-:-:S04]  /*1410*/  IMAD.WIDE.U32 R10, R23, c[0x0][0x210], R26 ;  /* 0x00008400170a7a25 */ /* 0x000fc800078e001a */
[----:B------:R-:W-:Y:S02]  /*1420*/  IMAD.IADD R25, R14, 0x1, R7 ;  /* 0x000000010e197824 */ /* 0x000fe400078e0207 */
[----:B------:R-:W-:Y:S02]  /*1430*/  IMAD.IADD R31, R9, 0x1, R0 ;  /* 0x00000001091f7824 */ /* 0x000fe400078e0200 */
[----:B------:R-:W-:Y:S02]  /*1440*/  IMAD.IADD R23, R0, 0x1, R3 ;  /* 0x0000000100177824 */ /* 0x000fe400078e0203 */
[----:B------:R-:W-:Y:S02]  /*1450*/  IMAD R7, R43, c[0x0][0x1f0], RZ ;  /* 0x00007c002b077a24 */ /* 0x000fe400078e02ff */
[----:B------:R-:W-:Y:S02]  /*1460*/  IMAD R0, R46, c[0x0][0x1e0], RZ ;  /* 0x000078002e007a24 */ /* 0x000fe400078e02ff */
[----:B------:R-:W-:Y:S01]  /*1470*/  IMAD.MOV.U32 R24, RZ, RZ, R6 ;  /* 0x000000ffff187224 */ /* 0x000fe200078e0006 */
[----:B------:R-:W-:Y:S01]  /*1480*/  SHF.R.S32.HI R6, RZ, 0x1f, R16 ;  /* 0x0000001fff067819 */ /* 0x000fe20000011410 */
[----:B------:R-:W-:Y:S01]  /*1490*/  IMAD.WIDE.U32 R88, R44, c[0x0][0x1f0], R4 ;  /* 0x00007c002c587a25 */ /* 0x000fe200078e0004 */
[----:B------:R-:W-:-:S02]  /*14a0*/  SHF.R.S32.HI R5, RZ, 0x1f, R20 ;  /* 0x0000001fff057819 */ /* 0x000fc40000011414 */
[----:B------:R-:W-:Y:S01]  /*14b0*/  LEA.HI R16, R6, R16, RZ, 0x4 ;  /* 0x0000001006107211 */ /* 0x000fe200078f20ff */
[----:B------:R-:W-:Y:S01]  /*14c0*/  IMAD.MOV.U32 R30, RZ, RZ, R8 ;  /* 0x000000ffff1e7224 */ /* 0x000fe200078e0008 */
[----:B------:R-:W-:Y:S01]  /*14d0*/  SEL R6, RZ, c[0x0][0x27c], !P0 ;  /* 0x00009f00ff067a07 */ /* 0x000fe20004000000 */
[----:B------:R-:W-:Y:S01]  /*14e0*/  IMAD R4, R44, c[0x0][0x1f4], R7 ;  /* 0x00007d002c047a24 */ /* 0x000fe200078e0207 */
[----:B------:R-:W-:Y:S01]  /*14f0*/  LEA.HI R20, R5, R20, RZ, 0x4 ;  /* 0x0000001405147211 */ /* 0x000fe200078f20ff */
[----:B------:R-:W-:Y:S02]  /*1500*/  IMAD R8, R92, c[0x0][0x1e4], R0 ;  /* 0x000079005c087a24 */ /* 0x000fe400078e0200 */
[----:B------:R-:W-:Y:S02]  /*1510*/  IMAD R0, R42, c[0x0][0x268], RZ ;  /* 0x00009a002a007a24 */ /* 0x000fe400078e02ff */
[----:B------:R-:W-:Y:S02]  /*1520*/  IMAD.MOV.U32 R22, RZ, RZ, R2 ;  /* 0x000000ffff167224 */ /* 0x000fe400078e0002 */
[----:B------:R-:W-:-:S02]  /*1530*/  IMAD.IADD R90, R89, 0x1, R4 ;  /* 0x00000001595a7824 */ /* 0x000fc400078e0204 */
[----:B------:R-:W-:Y:S02]  /*1540*/  IMAD.IADD R3, R13, 0x1, R18 ;  /* 0x000000010d037824 */ /* 0x000fe400078e0212 */
[----:B------:R-:W-:Y:S02]  /*1550*/  IMAD.MOV.U32 R2, RZ, RZ, R12 ;  /* 0x000000ffff027224 */ /* 0x000fe400078e000c */
[----:B------:R-:W-:Y:S01]  /*1560*/  IMAD.IADD R4, R39, 0x1, R29 ;  /* 0x0000000127047824 */ /* 0x000fe200078e021d */
[----:B------:R-:W-:Y:S01]  /*1570*/  IADD3 R39, R34, 0x8, RZ ;  /* 0x0000000822277810 */ /* 0x000fe20007ffe0ff */
[C---:B------:R-:W-:Y:S02]  /*1580*/  IMAD R101, R98.reuse, c[0x0][0x26c], R0 ;  /* 0x00009b0062657a24 */ /* 0x040fe400078e0200 */
[----:B------:R-:W-:Y:S01]  /*1590*/  IMAD.SHL.U32 R0, R21, 0x40, RZ ;  /* 0x0000004015007824 */ /* 0x000fe200078e00ff */
[----:B------:R-:W-:Y:S01]  /*15a0*/  SHF.R.S32.HI R5, RZ, 0x1f, R4 ;  /* 0x0000001fff057819 */ /* 0x000fe20000011404 */
[----:B------:R-:W-:-:S03]  /*15b0*/  IMAD.WIDE.U32 R98, R98, c[0x0][0x268], R2 ;  /* 0x00009a0062627a25 */ /* 0x000fc600078e0002 */
[----:B------:R-:W-:Y:S01]  /*15c0*/  LOP3.LUT R0, R0, 0xc0, RZ, 0xc0, !PT ;  /* 0x000000c000007812 */ /* 0x000fe200078ec0ff */
[----:B------:R-:W-:Y:S01]  /*15d0*/  IMAD.IADD R3, R6, 0x1, R28 ;  /* 0x0000000106037824 */ /* 0x000fe200078e021c */
[-C--:B------:R-:W-:Y:S01]  /*15e0*/  LEA.HI R12, R5, R4.reuse, RZ, 0x3 ;  /* 0x00000004050c7211 */ /* 0x080fe200078f18ff */
[----:B------:R-:W-:Y:S01]  /*15f0*/  IMAD.IADD R137, R151, 0x1, R8 ;  /* 0x0000000197897824 */ /* 0x000fe200078e0208 */
[----:B------:R-:W-:Y:S01]  /*1600*/  LEA.HI R7, R5, R4, RZ, 0x5 ;  /* 0x0000000405077211 */ /* 0x000fe200078f28ff */
[----:B------:R-:W-:Y:S01]  /*1610*/  IMAD.SHL.U32 R5, R40, 0x40, RZ ;  /* 0x0000004028057824 */ /* 0x000fe200078e00ff */
[----:B------:R-:W-:Y:S01]  /*1620*/  SHF.R.S32.HI R4, RZ, 0x1f, R3 ;  /* 0x0000001fff047819 */ /* 0x000fe20000011403 */
[----:B------:R-:W-:Y:S01]  /*1630*/  IMAD.X R143, R38, 0x1, R46, P1 ;  /* 0x00000001268f7824 */ /* 0x000fe200008e062e */
[----:B------:R-:W-:Y:S01]  /*1640*/  SHF.R.U32.HI R2, RZ, 0x3, R0 ;  /* 0x00000003ff027819 */ /* 0x000fe20000011600 */
[----:B------:R-:W-:Y:S01]  /*1650*/  IMAD.IADD R11, R11, 0x1, R17 ;  /* 0x000000010b0b7824 */ /* 0x000fe200078e0211 */
[----:B------:R-:W-:Y:S01]  /*1660*/  LOP3.LUT R6, R0, 0x18, R41, 0xf8, !PT ;  /* 0x0000001800067812 */ /* 0x000fe200078ef829 */
[----:B-----5:R-:W-:Y:S01]  /*1670*/  IMAD.WIDE.U32 R112, R147, c[0x0][0x280], R32 ;  /* 0x0000a00093707a25 */ /* 0x020fe200078e0020 */
[----:B------:R-:W-:-:S02]  /*1680*/  LEA.HI R9, R4, R3, RZ, 0x3 ;  /* 0x0000000304097211 */ /* 0x000fc400078f18ff */
[----:B------:R-:W-:Y:S01]  /*1690*/  LEA.HI R8, R4, R3, RZ, 0x5 ;  /* 0x0000000304087211 */ /* 0x000fe200078f28ff */
[----:B------:R-:W-:Y:S01]  /*16a0*/  IMAD.SHL.U32 R4, R7, 0x40, RZ ;  /* 0x0000004007047824 */ /* 0x000fe200078e00ff */
[----:B------:R-:W-:Y:S01]  /*16b0*/  LOP3.LUT R13, R5, 0x7ffff800, RZ, 0xc0, !PT ;  /* 0x7ffff800050d7812 */ /* 0x000fe200078ec0ff */
[----:B------:R-:W-:Y:S01]  /*16c0*/  IMAD.WIDE.U32 R114, R44, c[0x0][0x218], R10 ;  /* 0x000086002c727a25 */ /* 0x000fe200078e000a */
[----:B------:R-:W-:Y:S02]  /*16d0*/  LOP3.LUT R6, R6, R2, RZ, 0x3c, !PT ;  /* 0x0000000206067212 */ /* 0x000fe400078e3cff */
[----:B------:R-:W-:Y:S01]  /*16e0*/  LOP3.LUT R5, R0, 0x18, R12, 0xf8, !PT ;  /* 0x0000001800057812 */ /* 0x000fe200078ef80c */
[C---:B------:R-:W-:Y:S01]  /*16f0*/  IMAD.WIDE.U32 R110, R147.reuse, c[0x0][0x280], R24 ;  /* 0x0000a000936e7a25 */ /* 0x040fe200078e0018 */
[----:B------:R-:W-:Y:S02]  /*1700*/  SHF.R.S32.HI R3, RZ, 0x4, R45 ;  /* 0x00000004ff037819 */ /* 0x000fe4000001142d */
[----:B------:R-:W-:Y:S01]  /*1710*/  IADD3 R130, R6, R13, R15 ;  /* 0x0000000d06827210 */ /* 0x000fe20007ffe00f */
[----:B------:R-:W-:Y:S01]  /*1720*/  IMAD.WIDE.U32 R108, R147, c[0x0][0x290], R30 ;  /* 0x0000a400936c7a25 */ /* 0x000fe200078e001e */
[----:B------:R-:W-:-:S02]  /*1730*/  LOP3.LUT R7, R4, 0x7ffff800, RZ, 0xc0, !PT ;  /* 0x7ffff80004077812 */ /* 0x000fc400078ec0ff */
[-C--:B------:R-:W-:Y:S01]  /*1740*/  LOP3.LUT R6, R5, R2.reuse, RZ, 0x3c, !PT ;  /* 0x0000000205067212 */ /* 0x080fe200078e3cff */
[----:B------:R-:W-:Y:S01]  /*1750*/  IMAD.SHL.U32 R4, R8, 0x40, RZ ;  /* 0x0000004008047824 */ /* 0x000fe200078e00ff */
[----:B------:R-:W-:Y:S01]  /*1760*/  LEA.HI.SX32 R3, R41, R3, 0x1d ;  /* 0x0000000329037211 */ /* 0x000fe200078feaff */
[----:B------:R-:W-:Y:S01]  /*1770*/  IMAD.WIDE.U32 R106, R147, c[0x0][0x290], R22 ;  /* 0x0000a400936a7a25 */ /* 0x000fe200078e0016 */
[----:B------:R-:W-:Y:S02]  /*1780*/  LOP3.LUT R5, R0, 0x18, R9, 0xf8, !PT ;  /* 0x0000001800057812 */ /* 0x000fe400078ef809 */
[----:B------:R-:W-:Y:S01]  /*1790*/  IADD3 R129, R6, R7, R15 ;  /* 0x0000000706817210 */ /* 0x000fe20007ffe00f */
[----:B------:R-:W-:Y:S01]  /*17a0*/  IMAD.SHL.U32 R100, R3, 0x8, RZ ;  /* 0x0000000803647824 */ /* 0x000fe200078e00ff */
[----:B------:R-:W-:Y:S01]  /*17b0*/  SHF.R.S32.HI R7, RZ, 0x1f, R3 ;  /* 0x0000001fff077819 */ /* 0x000fe20000011403 */
[----:B------:R-:W-:Y:S01]  /*17c0*/  IMAD.IADD R101, R99, 0x1, R101 ;  /* 0x0000000163657824 */ /* 0x000fe200078e0265 */
[----:B------:R-:W-:Y:S01]  /*17d0*/  LOP3.LUT R6, R4, 0x7ffff800, RZ, 0xc0, !PT ;  /* 0x7ffff80004067812 */ /* 0x000fe200078ec0ff */
[----:B------:R-:W-:Y:S01]  /*17e0*/  IMAD.SHL.U32 R130, R130, 0x2, RZ ;  /* 0x0000000282827824 */ /* 0x000fe200078e00ff */
[----:B------:R-:W-:Y:S01]  /*17f0*/  LOP3.LUT R4, R5, R2, RZ, 0x3c, !PT ;  /* 0x0000000205047212 */ /* 0x000fe200078e3cff */
[----:B------:R-:W-:Y:S01]  /*1800*/  IMAD.SHL.U32 R129, R129, 0x2, RZ ;  /* 0x0000000281817824 */ /* 0x000fe200078e00ff */
[----:B------:R-:W-:-:S02]  /*1810*/  SHF.R.S32.HI R5, RZ, 0x4, R16 ;  /* 0x00000004ff057819 */ /* 0x000fc40000011410 */
[----:B------:R-:W-:Y:S02]  /*1820*/  LEA.HI R7, R7, R3, RZ, 0x2 ;  /* 0x0000000307077211 */ /* 0x000fe400078f10ff */
[----:B------:R-:W-:Y:S02]  /*1830*/  SHF.R.S32.HI R3, RZ, 0x4, R20 ;  /* 0x00000004ff037819 */ /* 0x000fe40000011414 */
[----:B------:R-:W-:Y:S01]  /*1840*/  IADD3 R128, R4, R6, R15 ;  /* 0x0000000604807210 */ /* 0x000fe20007ffe00f */
[----:B------:R-:W-:Y:S01]  /*1850*/  IMAD.SHL.U32 R6, R7, 0x200, RZ ;  /* 0x0000020007067824 */ /* 0x000fe200078e00ff */
[----:B------:R-:W-:Y:S02]  /*1860*/  LEA.HI.SX32 R4, R12, R5, 0x1d ;  /* 0x000000050c047211 */ /* 0x000fe400078feaff */
[----:B------:R-:W-:Y:S01]  /*1870*/  LOP3.LUT R5, R0, 0x18, R100, 0xf8, !PT ;  /* 0x0000001800057812 */ /* 0x000fe200078ef864 */
[----:B------:R-:W-:Y:S01]  /*1880*/  IMAD.SHL.U32 R128, R128, 0x2, RZ ;  /* 0x0000000280807824 */ /* 0x000fe200078e00ff */
[----:B------:R-:W-:Y:S01]  /*1890*/  LEA.HI.SX32 R3, R9, R3, 0x1d ;  /* 0x0000000309037211 */ /* 0x000fe200078feaff */
[----:B------:R-:W-:Y:S01]  /*18a0*/  IMAD.SHL.U32 R97, R4, 0x8, RZ ;  /* 0x0000000804617824 */ /* 0x000fe200078e00ff */
[----:B------:R-:W-:-:S02]  /*18b0*/  LOP3.LUT R8, R5, R2, RZ, 0x3c, !PT ;  /* 0x0000000205087212 */ /* 0x000fc400078e3cff */
[----:B------:R-:W-:Y:S01]  /*18c0*/  SHF.R.S32.HI R7, RZ, 0x1f, R4 ;  /* 0x0000001fff077819 */ /* 0x000fe20000011404 */
[----:B------:R-:W-:Y:S01]  /*18d0*/  IMAD.SHL.U32 R102, R3, 0x8, RZ ;  /* 0x0000000803667824 */ /* 0x000fe200078e00ff */
[----:B------:R-:W-:Y:S02]  /*18e0*/  SHF.R.S32.HI R5, RZ, 0x1f, R3 ;  /* 0x0000001fff057819 */ /* 0x000fe40000011403 */
[----:B------:R-:W-:Y:S02]  /*18f0*/  LOP3.LUT R6, R6, 0x7ffff800, RZ, 0xc0, !PT ;  /* 0x7ffff80006067812 */ /* 0x000fe400078ec0ff */
[----:B------:R-:W-:Y:S02]  /*1900*/  LEA.HI R7, R7, R4, RZ, 0x2 ;  /* 0x0000000407077211 */ /* 0x000fe400078f10ff */
[----:B------:R-:W-:Y:S02]  /*1910*/  LEA.HI R5, R5, R3, RZ, 0x2 ;  /* 0x0000000305057211 */ /* 0x000fe400078f10ff */
[----:B------:R-:W-:Y:S01]  /*1920*/  LOP3.LUT R3, R0, 0x18, R97, 0xf8, !PT ;  /* 0x0000001800037812 */ /* 0x000fe200078ef861 */
[----:B------:R-:W-:Y:S01]  /*1930*/  IMAD.SHL.U32 R4, R7, 0x200, RZ ;  /* 0x0000020007047824 */ /* 0x000fe200078e00ff */
[----:B------:R-:W-:-:S02]  /*1940*/  IADD3 R13, R8, R6, R15 ;  /* 0x00000006080d7210 */ /* 0x000fc40007ffe00f */
[C---:B------:R-:W-:Y:S02]  /*1950*/  LOP3.LUT R8, R0.reuse, 0x8, R26, 0xf8, !PT ;  /* 0x0000000800087812 */ /* 0x040fe400078ef81a */
[-C--:B------:R-:W-:Y:S01]  /*1960*/  LOP3.LUT R6, R3, R2.reuse, RZ, 0x3c, !PT ;  /* 0x0000000203067212 */ /* 0x080fe200078e3cff */
[----:B------:R-:W-:Y:S01]  /*1970*/  IMAD.SHL.U32 R3, R5, 0x200, RZ ;  /* 0x0000020005037824 */ /* 0x000fe200078e00ff */
[----:B------:R-:W-:Y:S01]  /*1980*/  LOP3.LUT R0, R0, 0x18, R102, 0xf8, !PT ;  /* 0x0000001800007812 */ /* 0x000fe200078ef866 */
[----:B------:R-:W-:Y:S01]  /*1990*/  IMAD.SHL.U32 R122, R13, 0x2, RZ ;  /* 0x000000020d7a7824 */ /* 0x000fe200078e00ff */
[-C--:B------:R-:W-:Y:S02]  /*19a0*/  LOP3.LUT R5, R8, R2.reuse, RZ, 0x3c, !PT ;  /* 0x0000000208057212 */ /* 0x080fe400078e3cff */
[----:B------:R-:W-:Y:S02]  /*19b0*/  LOP3.LUT R4, R4, 0x7ffff800, RZ, 0xc0, !PT ;  /* 0x7ffff80004047812 */ /* 0x000fe400078ec0ff */
[----:B------:R-:W-:Y:S01]  /*19c0*/  LOP3.LUT R2, R0, R2, RZ, 0x3c, !PT ;  /* 0x0000000200027212 */ /* 0x000fe200078e3cff */
[----:B------:R-:W-:Y:S01]  /*19d0*/  IMAD R0, R43, c[0x0][0x218], RZ ;  /* 0x000086002b007a24 */ /* 0x000fe200078e02ff */
[----:B------:R-:W-:Y:S01]  /*19e0*/  LOP3.LUT R3, R3, 0x7ffff800, RZ, 0xc0, !PT ;  /* 0x7ffff80003037812 */ /* 0x000fe200078ec0ff */
[----:B------:R-:W-:Y:S01]  /*19f0*/  IMAD.IADD R5, R15, 0x1, R5 ;  /* 0x000000010f057824 */ /* 0x000fe200078e0205 */
[----:B------:R-:W-:-:S02]  /*1a00*/  IADD3 R142, P1, P0, R88, R150, R26 ;  /* 0x00000096588e7210 */ /* 0x000fc4000783e01a */
[--C-:B------:R-:W-:Y:S02]  /*1a10*/  IADD3 R4, R6, R4, R15.reuse ;  /* 0x0000000406047210 */ /* 0x100fe40007ffe00f */
[----:B------:R-:W-:Y:S01]  /*1a20*/  IADD3 R15, R2, R3, R15 ;  /* 0x00000003020f7210 */ /* 0x000fe20007ffe00f */
[----:B------:R-:W-:Y:S01]  /*1a30*/  IMAD R3, R44, c[0x0][0x21c], R0 ;  /* 0x000087002c037a24 */ /* 0x000fe200078e0200 */
[----:B------:R-:W-:Y:S01]  /*1a40*/  IADD3.X R141, R90, R137, R27, P1, P0 ;  /* 0x000000895a8d7210 */ /* 0x000fe20000fe041b */
[----:B------:R-:W-:Y:S01]  /*1a50*/  IMAD.SHL.U32 R121, R4, 0x2, RZ ;  /* 0x0000000204797824 */ /* 0x000fe200078e00ff */
[----:B------:R-:W-:Y:S01]  /*1a60*/  SHF.R.S32.HI R0, RZ, 0x1f, R147 ;  /* 0x0000001fff007819 */ /* 0x000fe20000011493 */
[----:B------:R-:W-:Y:S01]  /*1a70*/  IMAD.IADD R131, R115, 0x1, R3 ;  /* 0x0000000173837824 */ /* 0x000fe200078e0203 */
[----:B------:R-:W-:Y:S01]  /*1a80*/  LOP3.LUT P0, RZ, R21, 0x2, RZ, 0xc0, !PT ;  /* 0x0000000215ff7812 */ /* 0x000fe2000780c0ff */
[----:B------:R-:W-:Y:S01]  /*1a90*/  IMAD.SHL.U32 R120, R15, 0x2, RZ ;  /* 0x000000020f787824 */ /* 0x000fe200078e00ff */
[----:B------:R-:W-:Y:S01]  /*1aa0*/  LEA R86, R5, 0x100, 0x1 ;  /* 0x0000010005567811 */ /* 0x000fe200078e08ff */
[----:B------:R-:W-:Y:S01]  /*1ab0*/  IMAD R2, R0, c[0x0][0x280], RZ ;  /* 0x0000a00000027a24 */ /* 0x000fe200078e02ff */
[----:B------:R-:W-:Y:S01]  /*1ac0*/  LOP3.LUT R118, R12, 0xfffffff8, RZ, 0xc0, !PT ;  /* 0xfffffff80c767812 */ /* 0x000fe200078ec0ff */
[----:B------:R-:W-:Y:S01]  /*1ad0*/  IMAD R0, R0, c[0x0][0x290], RZ ;  /* 0x0000a40000007a24 */ /* 0x000fe200078e02ff */
[----:B------:R-:W-:Y:S01]  /*1ae0*/  LOP3.LUT R103, R9, 0xfffffff8, RZ, 0xc0, !PT ;  /* 0xfffffff809677812 */ /* 0x000fe200078ec0ff */
[C---:B------:R-:W-:Y:S01]  /*1af0*/  IMAD R2, R147.reuse, c[0x0][0x284], R2 ;  /* 0x0000a10093027a24 */ /* 0x040fe200078e0202 */
[----:B------:R-:W-:Y:S01]  /*1b00*/  IADD3 R87, R86, 0x20, RZ ;  /* 0x0000002056577810 */ /* 0x000fe20007ffe0ff */
[----:B------:R-:W-:Y:S01]  /*1b10*/  IMAD R0, R147, c[0x0][0x294], R0 ;  /* 0x0000a50093007a24 */ /* 0x000fe200078e0200 */
[C---:B------:R-:W-:Y:S01]  /*1b20*/  IADD3 R40, R34.reuse, 0x28, RZ ;  /* 0x0000002822287810 */ /* 0x040fe20007ffe0ff */
[----:B------:R-:W-:Y:S01]  /*1b30*/  IMAD.IADD R136, R113, 0x1, R2 ;  /* 0x0000000171887824 */ /* 0x000fe200078e0202 */
[----:B------:R-:W-:Y:S01]  /*1b40*/  IADD3 R38, R34, 0x18, RZ ;  /* 0x0000001822267810 */ /* 0x000fe20007ffe0ff */
[----:B------:R-:W-:Y:S01]  /*1b50*/  IMAD.IADD R134, R2, 0x1, R111 ;  /* 0x0000000102867824 */ /* 0x000fe200078e026f */
[----:B------:R-:W-:Y:S01]  /*1b60*/  SHF.R.S32.HI R125, RZ, 0x1f, R100 ;  /* 0x0000001fff7d7819 */ /* 0x000fe20000011464 */
[----:B------:R-:W-:Y:S01]  /*1b70*/  IMAD.IADD R135, R109, 0x1, R0 ;  /* 0x000000016d877824 */ /* 0x000fe200078e0200 */
[----:B------:R-:W-:Y:S01]  /*1b80*/  SHF.R.S32.HI R127, RZ, 0x1f, R118 ;  /* 0x0000001fff7f7819 */ /* 0x000fe20000011476 */
[----:B------:R-:W-:Y:S01]  /*1b90*/  IMAD.IADD R132, R0, 0x1, R107 ;  /* 0x0000000100847824 */ /* 0x000fe200078e026b */
[----:B------:R-:W-:-:S02]  /*1ba0*/  SHF.R.S32.HI R126, RZ, 0x1f, R103 ;  /* 0x0000001fff7e7819 */ /* 0x000fc40000011467 */
[----:B------:R-:W-:Y:S02]  /*1bb0*/  @P0 IADD3 R87, R86, -0x20, RZ ;  /* 0xffffffe056570810 */ /* 0x000fe40007ffe0ff */
[----:B------:R-:W-:Y:S02]  /*1bc0*/  SHF.R.S32.HI R124, RZ, 0x1f, R97 ;  /* 0x0000001fff7c7819 */ /* 0x000fe40000011461 */
[----:B------:R-:W-:Y:S02]  /*1bd0*/  SHF.R.S32.HI R123, RZ, 0x1f, R102 ;  /* 0x0000001fff7b7819 */ /* 0x000fe40000011466 */
.L_x_680:
        /* <DEDUP_REMOVED lines=8> */
[----:B------:R-:W-:Y:S04]  /*1c60*/  IMAD.IADD R16, R11, 0x1, R2 ;  /* 0x000000010b107824 */ /* 0x000fe800078e0202 */
[----:B------:R-:W-:Y:S01]  /*1c70*/  IMAD.X R2, R16, 0x1, R141, P0 ;  /* 0x0000000110027824 */ /* 0x000fe200000e068d */
[C---:B------:R-:W-:Y:S04]  /*1c80*/  LEA R60, P0, R0.reuse, c[0x0][0x1c8], 0x1 ;  /* 0x00007200003c7a11 */ /* 0x040fe800078008ff */
        /* <DEDUP_REMOVED lines=67> */
.L_x_660:
[----:B------:R-:W-:Y:S05]  /*20c0*/  BSYNC B0 ;  /* 0x0000000000007941 */ /* 0x000fea0003800000 */
.L_x_659:
        /* <DEDUP_REMOVED lines=89> */
.L_x_663:
[----:B------:R-:W-:Y:S05]  /*2660*/  BSYNC B0 ;  /* 0x0000000000007941 */ /* 0x000fea0003800000 */
.L_x_662:
        /* <DEDUP_REMOVED lines=54> */
.L_x_665:
[----:B------:R-:W-:Y:S05]  /*29d0*/  BSYNC B0 ;  /* 0x0000000000007941 */ /* 0x000fea0003800000 */
.L_x_664:
        /* <DEDUP_REMOVED lines=54> */
.L_x_667:
[----:B------:R-:W-:Y:S05]  /*2d40*/  BSYNC B0 ;  /* 0x0000000000007941 */ /* 0x000fea0003800000 */
.L_x_666:
        /* <DEDUP_REMOVED lines=54> */
.L_x_669:
[----:B------:R-:W-:Y:S05]  /*30b0*/  BSYNC B0 ;  /* 0x0000000000007941 */ /* 0x000fea0003800000 */
.L_x_668:
        /* <DEDUP_REMOVED lines=54> */
.L_x_671:
[----:B------:R-:W-:Y:S05]  /*3420*/  BSYNC B0 ;  /* 0x0000000000007941 */ /* 0x000fea0003800000 */
.L_x_670:
        /* <DEDUP_REMOVED lines=54> */
.L_x_658:
        /* <DEDUP_REMOVED lines=44> */
.L_x_673:
[----:B------:R-:W-:Y:S05]  /*3a50*/  BSYNC B0 ;  /* 0x0000000000007941 */ /* 0x000fea0003800000 */
.L_x_672:
        /* <DEDUP_REMOVED lines=133> */
[----:B------:R-:W-:Y:S02]  /*42b0*/  @!P0 FFMA.FTZ R53, R9, R52, -R53 ;  /* 0x0000003409358223 */ /* 0x000fe40000010835 */
        /* <DEDUP_REMOVED lines=14> */
.L_x_675:
[----:B------:R-:W-:Y:S05]  /*43a0*/  BSYNC B0 ;  /* 0x0000000000007941 */ /* 0x000fea0003800000 */
.L_x_674:
        /* <DEDUP_REMOVED lines=34> */
[----:B------:R-:W-:Y:S01]  /*45d0*/  @!P0 SHF.R.U64 R11, R14, 0x10, R15 ;  /* 0x000000100e0b8819 */ /* 0x000fe2000000120f */
[-C--:B------:R-:W-:Y:S01]  /*45e0*/  @!P0 FFMA.FTZ R0, R5, R6.reuse, R0 ;  /* 0x0000000605008223 */ /* 0x080fe20000010000 */
[----:B------:R-:W-:Y:S01]  /*45f0*/  @!P0 HADD2.F32 R25, -RZ, R25.H0_H0 ;  /* 0x20000019ff198230 */ /* 0x000fe20000004100 */
[----:B------:R-:W-:Y:S01]  /*4600*/  @!P0 IMAD.MOV.U32 R5, RZ, RZ, R49 ;  /* 0x000000ffff058224 */ /* 0x000fe200078e0031 */
[----:B------:R-:W-:Y:S01]  /*4610*/  @!P0 HADD2.F32 R44, -RZ, R68.H0_H0 ;  /* 0x20000044ff2c8230 */ /* 0x000fe20000004100 */
[----:B------:R-:W-:Y:S01]  /*4620*/  @!P0 FFMA.FTZ R58, R2, R6, -R10 ;  /* 0x00000006023a8223 */ /* 0x000fe2000001080a */
[----:B------:R-:W-:Y:S01]  /*4630*/  @!P0 HADD2.F32 R11, -RZ, R11.H0_H0 ;  /* 0x2000000bff0b8230 */ /* 0x000fe20000004100 */
        /* <DEDUP_REMOVED lines=32> */
[----:B------:R-:W-:Y:S01]  /*4840*/  @!P0 F2FP.PACK_AB R12, R55, R56 ;  /* 0x00000038370c823e */ /* 0x000fe200000000ff */
[C---:B------:R-:W-:Y:S01]  /*4850*/  @!P0 FFMA.FTZ R54, R6.reuse, R44, -R9 ;  /* 0x0000002c06368223 */ /* 0x040fe20000010809 */
[----:B------:R-:W-:Y:S01]  /*4860*/  @!P0 MOV R9, R50 ;  /* 0x0000003200098202 */ /* 0x000fe20000000f00 */
[----:B------:R-:W-:Y:S01]  /*4870*/  @!P0 FMUL.FTZ R10, R45, R8 ;  /* 0x000000082d0a8220 */ /* 0x000fe20000410000 */
[----:B------:R-:W-:Y:S01]  /*4880*/  @!P0 HADD2.F32 R5, -RZ, R5.H1_H1 ;  /* 0x30000005ff058230 */ /* 0x000fe20000004100 */
[----:B------:R-:W-:Y:S01]  /*4890*/  @!P0 FMUL.FTZ R7, R6, R7 ;  /* 0x0000000706078220 */ /* 0x000fe20000410000 */
[----:B------:R-:W-:Y:S01]  /*48a0*/  @!P0 MOV R17, R12 ;  /* 0x0000000c00118202 */ /* 0x000fe20000000f00 */
[----:B------:R-:W-:Y:S01]  /*48b0*/  @!P0 IMAD.MOV.U32 R6, RZ, RZ, R18 ;  /* 0x000000ffff068224 */ /* 0x000fe200078e0012 */
[----:B------:R-:W-:Y:S01]  /*48c0*/  @!P0 F2FP.PACK_AB R3, R4, R3 ;  /* 0x000000030403823e */ /* 0x000fe200000000ff */
[C---:B------:R-:W-:Y:S01]  /*48d0*/  @!P0 FMUL.FTZ R8, R5.reuse, R8 ;  /* 0x0000000805088220 */ /* 0x040fe20000410000 */
[----:B------:R-:W-:Y:S01]  /*48e0*/  @!P0 HADD2.F32 R30, -RZ, R9.H0_H0 ;  /* 0x20000009ff1e8230 */ /* 0x000fe20000004100 */
[----:B------:R-:W-:Y:S01]  /*48f0*/  @!P0 FFMA.FTZ R53, R5, R46, -R10 ;  /* 0x0000002e05358223 */ /* 0x000fe2000001080a */
[----:B------:R-:W-:Y:S01]  /*4900*/  @!P0 HADD2.F32 R5, -RZ, R31.H1_H1 ;  /* 0x3000001fff058230 */ /* 0x000fe20000004100 */
[----:B------:R-:W-:Y:S01]  /*4910*/  @!P0 IMAD.MOV.U32 R49, RZ, RZ, R3 ;  /* 0x000000ffff318224 */ /* 0x000fe200078e0003 */
[----:B------:R-:W-:Y:S02]  /*4920*/  @!P0 HADD2.F32 R41, -RZ, R9.H1_H1 ;  /* 0x30000009ff298230 */ /* 0x000fe40000004100 */
[--C-:B------:R-:W-:Y:S02]  /*4930*/  @!P0 HADD2.F32 R10, -RZ, R6.reuse.H0_H0 ;  /* 0x20000006ff0a8230 */ /* 0x100fe40000004100 */
[----:B------:R-:W-:Y:S01]  /*4940*/  @!P0 HADD2.F32 R9, -RZ, R6.H1_H1 ;  /* 0x30000006ff098230 */ /* 0x000fe20000004100 */
[----:B------:R-:W-:Y:S01]  /*4950*/  @!P0 FMUL.FTZ R6, R30, R5 ;  /* 0x000000051e068220 */ /* 0x000fe20000410000 */
[----:B------:R-:W-:Y:S01]  /*4960*/  @!P0 HADD2.F32 R31, -RZ, R68.H1_H1 ;  /* 0x30000044ff1f8230 */ /* 0x000fe20000004100 */
        /* <DEDUP_REMOVED lines=21> */
.L_x_677:
[----:B------:R-:W-:Y:S05]  /*4ac0*/  BSYNC B0 ;  /* 0x0000000000007941 */ /* 0x000fea0003800000 */
.L_x_676:
[----:B------:R-:W-:-:S13]  /*4ad0*/  ISETP.GE.AND P0, PT, R28, c[0x0][0x1d4], PT ;  /* 0x000075001c007a0c */ /* 0x000fda0003f06270 */
[----:B------:R-:W-:-:S05]  /*4ae0*/  @P0 BRA `(.L_x_661) ;  /* 0x0000086000000947 */ /* 0x000fca0003800000 */
[----:B------:R-:W2:Y:S01]  /*4af0*/  LDS.128 R44, [R120+0x3100] ;  /* 0x00310000782c7984 */ /* 0x000ea20000000c00 */
[----:B------:R-:W-:Y:S04]  /*4b00*/  IADD3 R0, P1, P0, R88, R80, R103 ;  /* 0x0000005058007210 */ /* 0x000fe8000783e067 */
[----:B------:R-:W-:Y:S02]  /*4b10*/  IADD3.X R2, R90, R79, R126, P1, P0 ;  /* 0x0000004f5a027210 */ /* 0x000fe40000fe047e */
[C---:B------:R-:W-:Y:S01]  /*4b20*/  LEA R52, P0, R0.reuse, c[0x0][0x1c8], 0x1 ;  /* 0x0000720000347a11 */ /* 0x040fe200078008ff */
[----:B------:R-:W3:Y:S03]  /*4b30*/  LDS.128 R12, [R128+0x3100] ;  /* 0x00310000800c7984 */ /* 0x000ee60000000c00 */
[----:B------:R-:W-:Y:S02]  /*4b40*/  LEA.HI.X R53, R0, c[0x0][0x1cc], R2, 0x1, P0 ;  /* 0x0000730000357a11 */ /* 0x000fe400000f0c02 */
[----:B------:R-:W-:-:S13]  /*4b50*/  ISETP.GE.AND P0, PT, R28, c[0x0][0x27c], PT ;  /* 0x00009f001c007a0c */ /* 0x000fda0003f06270 */
[----:B------:R-:W-:Y:S01]  /*4b60*/  @!P0 HADD2.F32 R3, -RZ, R32.H0_H0 ;  /* 0x20000020ff038230 */ /* 0x000fe20000004100 */
[--C-:B------:R-:W-:Y:S01]  /*4b70*/  @!P0 SHF.R.U32.HI R4, RZ, 0x10, R21.reuse ;  /* 0x00000010ff048819 */ /* 0x100fe20000011615 */
[--C-:B-1----:R-:W-:Y:S01]  /*4b80*/  @!P0 HADD2.F32 R18, -RZ, R69.reuse.H1_H1 ;  /* 0x30000045ff128230 */ /* 0x102fe20000004100 */
        /* <DEDUP_REMOVED lines=8> */
[----:B------:R-:W-:Y:S01]  /*4c10*/  @!P0 SHF.R.U64 R20, R64, 0x10, R65 ;  /* 0x0000001040148819 */ /* 0x000fe20000001241 */
[----:B------:R-:W-:Y:S01]  /*4c20*/  @!P0 HADD2.F32 R24, -RZ, R8.H0_H0 ;  /* 0x20000008ff188230 */ /* 0x000fe20000004100 */
[--C-:B------:R-:W-:Y:S01]  /*4c30*/  @!P0 SHF.R.U32.HI R43, RZ, 0x10, R67.reuse ;  /* 0x00000010ff2b8819 */ /* 0x100fe20000011643 */
[----:B--2---:R-:W-:Y:S01]  /*4c40*/  @!P0 IMAD.MOV.U32 R48, RZ, RZ, R46 ;  /* 0x000000ffff308224 */ /* 0x004fe200078e002e */
[----:B------:R-:W-:Y:S01]  /*4c50*/  @!P0 MOV R5, R45 ;  /* 0x0000002d00058202 */ /* 0x000fe20000000f00 */
[----:B------:R-:W-:Y:S01]  /*4c60*/  @!P0 HADD2.F32 R20, -RZ, R20.H0_H0 ;  /* 0x20000014ff148230 */ /* 0x000fe20000004100 */
[----:B------:R-:W-:Y:S01]  /*4c70*/  @!P0 MOV R10, R44 ;  /* 0x0000002c000a8202 */ /* 0x000fe20000000f00 */
[----:B------:R-:W-:Y:S01]  /*4c80*/  @!P0 HADD2.F32 R41, -RZ, R70.H1_H1 ;  /* 0x30000046ff298230 */ /* 0x000fe20000004100 */
[----:B------:R-:W-:Y:S01]  /*4c90*/  @!P0 MOV R31, R47 ;  /* 0x0000002f001f8202 */ /* 0x000fe20000000f00 */
[--C-:B------:R-:W-:Y:S01]  /*4ca0*/  @!P0 HADD2.F32 R21, -RZ, R5.reuse.H0_H0 ;  /* 0x20000005ff158230 */ /* 0x100fe20000004100 */
[----:B------:R-:W-:Y:S01]  /*4cb0*/  @!P0 SHF.R.U64 R66, R66, 0x10, R67 ;  /* 0x0000001042428819 */ /* 0x000fe20000001243 */
[----:B------:R-:W-:Y:S01]  /*4cc0*/  @!P0 HADD2.F32 R23, -RZ, R5.H1_H1 ;  /* 0x30000005ff178230 */ /* 0x000fe20000004100 */
[----:B---3--:R-:W-:Y:S01]  /*4cd0*/  @!P0 MOV R2, R13 ;  /* 0x0000000d00028202 */ /* 0x008fe20000000f00 */
[----:B------:R-:W-:Y:S01]  /*4ce0*/  @!P0 HADD2.F32 R25, -RZ, R48.H0_H0 ;  /* 0x20000030ff198230 */ /* 0x000fe20000004100 */
[-C--:B------:R-:W-:Y:S01]  /*4cf0*/  @!P0 FMUL.FTZ R6, R21, R3.reuse ;  /* 0x0000000315068220 */ /* 0x080fe20000410000 */
[----:B------:R-:W-:Y:S01]  /*4d00*/  @!P0 HADD2.F32 R42, -RZ, R31.H1_H1 ;  /* 0x3000001fff2a8230 */ /* 0x000fe20000004100 */
[----:B------:R-:W-:Y:S01]  /*4d10*/  @!P0 FMUL.FTZ R8, R23, R4 ;  /* 0x0000000417088220 */ /* 0x000fe20000410000 */
[--C-:B------:R-:W-:Y:S02]  /*4d20*/  @!P0 HADD2.F32 R0, -RZ, R2.reuse.H0_H0 ;  /* 0x20000002ff008230 */ /* 0x100fe40000004100 */
[----:B------:R-:W-:Y:S02]  /*4d30*/  @!P0 HADD2.F32 R2, -RZ, R2.H1_H1 ;  /* 0x30000002ff028230 */ /* 0x000fe40000004100 */
[----:B------:R-:W-:Y:S01]  /*4d40*/  @!P0 HADD2.F32 R43, -RZ, R43.H0_H0 ;  /* 0x2000002bff2b8230 */ /* 0x000fe20000004100 */
[C---:B------:R-:W-:Y:S01]  /*4d50*/  @!P0 FFMA.FTZ R58, R0.reuse, R22, -R6 ;  /* 0x00000016003a8223 */ /* 0x040fe20000010806 */
[----:B------:R-:W-:Y:S01]  /*4d60*/  @!P0 MOV R6, R12 ;  /* 0x0000000c00068202 */ /* 0x000fe20000000f00 */
[----:B------:R-:W-:Y:S01]  /*4d70*/  @!P0 FMUL.FTZ R3, R0, R3 ;  /* 0x0000000300038220 */ /* 0x000fe20000410000 */
[----:B------:R-:W-:Y:S01]  /*4d80*/  @!P0 HADD2.F32 R0, -RZ, R32.H1_H1 ;  /* 0x30000020ff008230 */ /* 0x000fe20000004100 */
[C---:B------:R-:W-:Y:S01]  /*4d90*/  @!P0 FMUL.FTZ R4, R2.reuse, R4 ;  /* 0x0000000402048220 */ /* 0x040fe20000410000 */
[----:B------:R-:W-:Y:S01]  /*4da0*/  @!P0 HADD2.F32 R17, -RZ, R10.H0_H0 ;  /* 0x2000000aff118230 */ /* 0x000fe20000004100 */
[----:B------:R-:W-:Y:S01]  /*4db0*/  @!P0 FFMA.FTZ R57, R2, R24, -R8 ;  /* 0x0000001802398223 */ /* 0x000fe20000010808 */
[--C-:B------:R-:W-:Y:S01]  /*4dc0*/  @!P0 HADD2.F32 R5, -RZ, R6.reuse.H0_H0 ;  /* 0x20000006ff058230 */ /* 0x100fe20000004100 */
[----:B------:R-:W-:Y:S01]  /*4dd0*/  @!P0 MOV R8, R14 ;  /* 0x0000000e00088202 */ /* 0x000fe20000000f00 */
[----:B------:R-:W-:Y:S01]  /*4de0*/  @!P0 HADD2.F32 R6, -RZ, R6.H1_H1 ;  /* 0x30000006ff068230 */ /* 0x000fe20000004100 */
[-C--:B------:R-:W-:Y:S01]  /*4df0*/  @!P0 FMUL.FTZ R16, R17, R0.reuse ;  /* 0x0000000011108220 */ /* 0x080fe20000410000 */
[----:B------:R-:W-:Y:S01]  /*4e00*/  @!P0 HADD2.F32 R2, -RZ, R7.H0_H0 ;  /* 0x20000007ff028230 */ /* 0x000fe20000004100 */
[C---:B------:R-:W-:Y:S01]  /*4e10*/  @!P0 FMUL.FTZ R0, R5.reuse, R0 ;  /* 0x0000000005008220 */ /* 0x040fe20000410000 */
[----:B------:R-:W-:Y:S01]  /*4e20*/  @!P0 HADD2.F32 R19, -RZ, R10.H1_H1 ;  /* 0x3000000aff138230 */ /* 0x000fe20000004100 */
[-C--:B------:R-:W-:Y:S01]  /*4e30*/  @!P0 FFMA.FTZ R56, R5, R18.reuse, -R16 ;  /* 0x0000001205388223 */ /* 0x080fe20000010810 */
[----:B------:R-:W-:Y:S01]  /*4e40*/  @!P0 HADD2.F32 R5, -RZ, R33.H0_H0 ;  /* 0x20000021ff058230 */ /* 0x000fe20000004100 */
[----:B------:R-:W-:Y:S01]  /*4e50*/  @!P0 FFMA.FTZ R0, R17, R18, R0 ;  /* 0x0000001211008223 */ /* 0x000fe20000010000 */
[----:B------:R-:W-:Y:S01]  /*4e60*/  @!P0 HADD2.F32 R7, -RZ, R8.H0_H0 ;  /* 0x20000008ff078230 */ /* 0x000fe20000004100 */
[-C--:B------:R-:W-:Y:S01]  /*4e70*/  @!P0 FMUL.FTZ R16, R19, R2.reuse ;  /* 0x0000000213108220 */ /* 0x080fe20000410000 */
[----:B------:R-:W-:Y:S01]  /*4e80*/  @!P0 HADD2.F32 R32, -RZ, R66.H0_H0 ;  /* 0x20000042ff208230 */ /* 0x000fe20000004100 */
[----:B------:R-:W-:Y:S02]  /*4e90*/  @!P0 FMUL.FTZ R10, R25, R5 ;  /* 0x00000005190a8220 */ /* 0x000fe40000410000 */
[C---:B------:R-:W-:Y:S02]  /*4ea0*/  @!P0 FMUL.FTZ R2, R6.reuse, R2 ;  /* 0x0000000206028220 */ /* 0x040fe40000410000 */
[----:B------:R-:W-:Y:S01]  /*4eb0*/  @!P0 FFMA.FTZ R55, R6, R20, -R16 ;  /* 0x0000001406378223 */ /* 0x000fe20000010810 */
[----:B------:R-:W-:Y:S01]  /*4ec0*/  @!P0 MOV R6, R15 ;  /* 0x0000000f00068202 */ /* 0x000fe20000000f00 */
[C---:B------:R-:W-:Y:S01]  /*4ed0*/  @!P0 FMUL.FTZ R5, R7.reuse, R5 ;  /* 0x0000000507058220 */ /* 0x040fe20000410000 */
[----:B------:R-:W-:Y:S01]  /*4ee0*/  @!P0 HADD2.F32 R16, -RZ, R9.H0_H0 ;  /* 0x20000009ff108230 */ /* 0x000fe20000004100 */
[----:B------:R-:W-:Y:S01]  /*4ef0*/  @!P0 FFMA.FTZ R54, R7, R30, -R10 ;  /* 0x0000001e07368223 */ /* 0x000fe2000001080a */
[----:B------:R-:W-:Y:S01]  /*4f00*/  @!P0 HADD2.F32 R7, -RZ, R33.H1_H1 ;  /* 0x30000021ff078230 */ /* 0x000fe20000004100 */
[----:B------:R-:W-:Y:S01]  /*4f10*/  @!P0 FFMA.FTZ R2, R19, R20, R2 ;  /* 0x0000001413028223 */ /* 0x000fe20000010002 */
[----:B------:R-:W-:Y:S01]  /*4f20*/  @!P0 HADD2.F32 R33, -RZ, R31.H0_H0 ;  /* 0x2000001fff218230 */ /* 0x000fe20000004100 */
[----:B------:R-:W-:Y:S01]  /*4f30*/  @!P0 FFMA.FTZ R3, R21, R22, R3 ;  /* 0x0000001615038223 */ /* 0x000fe20000010003 */
[----:B------:R-:W-:Y:S01]  /*4f40*/  @!P0 HADD2.F32 R31, -RZ, R48.H1_H1 ;  /* 0x30000030ff1f8230 */ /* 0x000fe20000004100 */
[----:B------:R-:W-:Y:S01]  /*4f50*/  @!P0 FMUL.FTZ R48, R42, R16 ;  /* 0x000000102a308220 */ /* 0x000fe20000410000 */
[----:B------:R-:W-:Y:S01]  /*4f60*/  @!P0 F2FP.PACK_AB R0, R2, R0 ;  /* 0x000000000200823e */ /* 0x000fe200000000ff */
[----:B------:R-:W-:Y:S01]  /*4f70*/  @!P0 FMUL.FTZ R49, R33, R7 ;  /* 0x0000000721318220 */ /* 0x000fe20000410000 */
[----:B------:R-:W-:Y:S01]  /*4f80*/  @!P0 HADD2.F32 R10, -RZ, R8.H1_H1 ;  /* 0x30000008ff0a8230 */ /* 0x000fe20000004100 */
[----:B------:R-:W-:Y:S01]  /*4f90*/  @!P0 FMUL.FTZ R50, R31, R11 ;  /* 0x0000000b1f328220 */ /* 0x000fe20000410000 */
[--C-:B------:R-:W-:Y:S01]  /*4fa0*/  @!P0 HADD2.F32 R9, -RZ, R6.reuse.H0_H0 ;  /* 0x20000006ff098230 */ /* 0x100fe20000004100 */
[----:B------:R-:W-:Y:S01]  /*4fb0*/  @!P0 FFMA.FTZ R4, R23, R24, R4 ;  /* 0x0000001817048223 */ /* 0x000fe20000010004 */
[----:B------:R-:W-:Y:S01]  /*4fc0*/  @!P0 HADD2.F32 R8, -RZ, R6.H1_H1 ;  /* 0x30000006ff088230 */ /* 0x000fe20000004100 */
[----:B------:R-:W-:Y:S02]  /*4fd0*/  @!P0 FFMA.FTZ R50, R10, R32, -R50 ;  /* 0x000000200a328223 */ /* 0x000fe40000010832 */
[----:B------:R-:W-:Y:S01]  /*4fe0*/  @!P0 FFMA.FTZ R49, R9, R41, -R49 ;  /* 0x0000002909318223 */ /* 0x000fe20000010831 */
[----:B------:R-:W-:Y:S01]  /*4ff0*/  @!P0 F2FP.PACK_AB R3, R4, R3 ;  /* 0x000000030403823e */ /* 0x000fe200000000ff */
[----:B------:R-:W-:Y:S01]  /*5000*/  @!P0 FFMA.FTZ R51, R8, R43, -R48 ;  /* 0x0000002b08338223 */ /* 0x000fe20000010830 */
[----:B------:R-:W-:Y:S01]  /*5010*/  @!P0 F2FP.PACK_AB R48, R57, R58 ;  /* 0x0000003a3930823e */ /* 0x000fe200000000ff */
[----:B------:R-:W-:Y:S01]  /*5020*/  @!P0 FMUL.FTZ R6, R10, R11 ;  /* 0x0000000b0a068220 */ /* 0x000fe20000410000 */
[----:B------:R-:W-:Y:S01]  /*5030*/  @!P0 F2FP.PACK_AB R11, R55, R56 ;  /* 0x00000038370b823e */ /* 0x000fe200000000ff */
[----:B------:R-:W-:Y:S01]  /*5040*/  @!P0 FMUL.FTZ R7, R9, R7 ;  /* 0x0000000709078220 */ /* 0x000fe20000410000 */
[----:B------:R-:W-:Y:S01]  /*5050*/  @!P0 F2FP.PACK_AB R10, R51, R49 ;  /* 0x00000031330a823e */ /* 0x000fe200000000ff */
[----:B------:R-:W-:Y:S01]  /*5060*/  @!P0 FFMA.FTZ R5, R25, R30, R5 ;  /* 0x0000001e19058223 */ /* 0x000fe20000010005 */
[----:B------:R-:W-:Y:S01]  /*5070*/  @!P0 F2FP.PACK_AB R9, R50, R54 ;  /* 0x000000363209823e */ /* 0x000fe200000000ff */
[----:B------:R-:W-:Y:S01]  /*5080*/  @!P0 FMUL.FTZ R8, R8, R16 ;  /* 0x0000001008088220 */ /* 0x000fe20000410000 */
[----:B------:R-:W-:Y:S01]  /*5090*/  @!P0 MOV R13, R48 ;  /* 0x00000030000d8202 */ /* 0x000fe20000000f00 */
[----:B------:R-:W-:Y:S01]  /*50a0*/  @!P0 FFMA.FTZ R6, R31, R32, R6 ;  /* 0x000000201f068223 */ /* 0x000fe20000010006 */
[----:B------:R-:W-:Y:S01]  /*50b0*/  @!P0 MOV R14, R9 ;  /* 0x00000009000e8202 */ /* 0x000fe20000000f00 */
[----:B------:R-:W-:Y:S01]  /*50c0*/  @!P0 FFMA.FTZ R7, R33, R41, R7 ;  /* 0x0000002921078223 */ /* 0x000fe20000010007 */
[----:B------:R-:W-:Y:S01]  /*50d0*/  @!P0 MOV R15, R10 ;  /* 0x0000000a000f8202 */ /* 0x000fe20000000f00 */
[----:B------:R-:W-:Y:S01]  /*50e0*/  @!P0 IMAD.MOV.U32 R12, RZ, RZ, R11 ;  /* 0x000000ffff0c8224 */ /* 0x000fe200078e000b */
[----:B------:R-:W-:Y:S01]  /*50f0*/  @!P0 F2FP.PACK_AB R5, R6, R5 ;  /* 0x000000050605823e */ /* 0x000fe200000000ff */
[----:B------:R-:W-:Y:S01]  /*5100*/  @!P0 FFMA.FTZ R8, R42, R43, R8 ;  /* 0x0000002b2a088223 */ /* 0x000fe20000010008 */
[----:B------:R-:W-:Y:S01]  /*5110*/  @!P0 MOV R45, R3 ;  /* 0x00000003002d8202 */ /* 0x000fe20000000f00 */
[----:B------:R-:W-:Y:S01]  /*5120*/  @!P0 IMAD.MOV.U32 R44, RZ, RZ, R0 ;  /* 0x000000ffff2c8224 */ /* 0x000fe200078e0000 */
[----:B------:R1:W-:Y:S01]  /*5130*/  STG.E.128 [R52.64], R12 ;  /* 0x0000000c34007986 */ /* 0x0003e2000c101d06 */
[----:B------:R-:W-:Y:S02]  /*5140*/  @!P0 MOV R46, R5 ;  /* 0x00000005002e8202 */ /* 0x000fe40000000f00 */
[----:B------:R-:W-:Y:S04]  /*5150*/  @!P0 F2FP.PACK_AB R7, R8, R7 ;  /* 0x000000070807823e */ /* 0x000fe800000000ff */
[----:B------:R-:W-:Y:S02]  /*5160*/  @!P0 MOV R47, R7 ;  /* 0x00000007002f8202 */ /* 0x000fe40000000f00 */
[----:B------:R-:W-:-:S13]  /*5170*/  ISETP.GE.AND P0, PT, R102, c[0x0][0x1d4], PT ;  /* 0x0000750066007a0c */ /* 0x000fda0003f06270 */
[----:B------:R-:W-:-:S05]  /*5180*/  @P0 BRA `(.L_x_661) ;  /* 0x000001c000000947 */ /* 0x000fca0003800000 */
[----:B------:R-:W-:Y:S04]  /*5190*/  IADD3 R0, P1, P0, R88, R80, R102 ;  /* 0x0000005058007210 */ /* 0x000fe8000783e066 */
[----:B------:R-:W-:Y:S02]  /*51a0*/  IADD3.X R3, R90, R79, R123, P1, P0 ;  /* 0x0000004f5a037210 */ /* 0x000fe40000fe047b */
[C---:B------:R-:W-:Y:S04]  /*51b0*/  LEA R2, P0, R0.reuse, c[0x0][0x1c8], 0x1 ;  /* 0x0000720000027a11 */ /* 0x040fe800078008ff */
[----:B------:R-:W-:Y:S05]  /*51c0*/  LEA.HI.X R3, R0, c[0x0][0x1cc], R3, 0x1, P0 ;  /* 0x0000730000037a11 */ /* 0x000fea00000f0c03 */
[----:B------:R2:W-:Y:S01]  /*51d0*/  STG.E.128 [R2.64], R44 ;  /* 0x0000002c02007986 */ /* 0x0005e2000c101d06 */
[----:B------:R-:W-:-:S05]  /*51e0*/  BRA `(.L_x_661) ;  /* 0x0000016000007947 */ /* 0x000fca0003800000 */
.L_x_657:
[----:B------:R-:W-:Y:S05]  /*51f0*/  IMAD R0, R78, -0x40, R96 ;  /* 0xffffffc04e007824 */ /* 0x000fea00078e0260 */
[----:B------:R-:W-:Y:S04]  /*5200*/  IMNMX R0, R0, 0x40, PT ;  /* 0x0000004000007817 */ /* 0x000fe80003800200 */
[----:B------:R-:W-:-:S13]  /*5210*/  ISETP.GE.AND P0, PT, R92, R0, PT ;  /* 0x000000005c00720c */ /* 0x000fda0003f06270 */
[----:B------:R-:W-:-:S05]  /*5220*/  @P0 BRA `(.L_x_661) ;  /* 0x0000012000000947 */ /* 0x000fca0003800000 */
[----:B------:R-:W-:-:S13]  /*5230*/  ISETP.GE.AND P0, PT, R26, c[0x0][0x1d4], PT ;  /* 0x000075001a007a0c */ /* 0x000fda0003f06270 */
[----:B------:R-:W1:Y:S04]  /*5240*/  @!P0 LDS.128 R4, [R86+0x3000] ;  /* 0x0030000056048984 */ /* 0x000e680000000c00 */
[----:B-1----:R-:W-:Y:S01]  /*5250*/  @!P0 STG.E.128 [R60.64], R4 ;  /* 0x000000043c008986 */ /* 0x002fe2000c101d06 */
[----:B------:R-:W-:-:S13]  /*5260*/  ISETP.GE.AND P0, PT, R29, c[0x0][0x1d4], PT ;  /* 0x000075001d007a0c */ /* 0x000fda0003f06270 */
[----:B------:R-:W1:Y:S04]  /*5270*/  @!P0 LDS.128 R4, [R87+0x3000] ;  /* 0x0030000057048984 */ /* 0x000e680000000c00 */
[----:B-1----:R-:W-:Y:S01]  /*5280*/  @!P0 STG.E.128 [R60.64+0x20], R4 ;  /* 0x000020043c008986 */ /* 0x002fe2000c101d06 */
        /* <DEDUP_REMOVED lines=11> */
[----:B-1----:R1:W-:Y:S02]  /*5340*/  @!P0 STG.E.128 [R60.64+0xa0], R4 ;  /* 0x0000a0043c008986 */ /* 0x0023e4000c101d06 */
.L_x_661:
[----:B------:R-:W-:Y:S05]  /*5350*/  BSYNC B1 ;  /* 0x0000000000017941 */ /* 0x000fea0003800000 */
.L_x_656:
[C---:B-1----:R-:W-:Y:S01]  /*5360*/  IMAD.SHL.U32 R10, R78.reuse, 0x40, RZ ;  /* 0x000000404e0a7824 */ /* 0x042fe200078e00ff */
[----:B------:R-:W-:Y:S01]  /*5370*/  SHF.L.U64.HI R9, R78, 0x6, R91 ;  /* 0x000000064e097819 */ /* 0x000fe2000001025b */
[----:B------:R-:W-:Y:S02]  /*5380*/  BSSY B0, `(.L_x_678) ;  /* 0x0000044000007945 */ /* 0x000fe40003800000 */
[----:B--2--5:R-:W-:Y:S01]  /*5390*/  IMAD.IADD R3, R138, 0x1, -R10 ;  /* 0x000000018a037824 */ /* 0x024fe200078e0a0a */
[----:B------:R-:W-:Y:S04]  /*53a0*/  IADD3 R0, P0, R10, R139, RZ ;  /* 0x0000008b0a007210 */ /* 0x000fe80007f1e0ff */
[----:B------:R-:W-:Y:S02]  /*53b0*/  IADD3.X R2, R9, R145, RZ, P0, !PT ;  /* 0x0000009109027210 */ /* 0x000fe400007fe4ff */
[----:B------:R-:W-:-:S13]  /*53c0*/  ISETP.GE.AND P0, PT, R3, 0x21, PT ;  /* 0x000000210300780c */ /* 0x000fda0003f06270 */
[----:B------:R-:W-:Y:S02]  /*53d0*/  @P0 IADD3 R8, P1, R0, 0x20, RZ ;  /* 0x0000002000080810 */ /* 0x000fe40007f3e0ff */
[----:B------:R-:W-:Y:S03]  /*53e0*/  @P0 MOV R7, R101 ;  /* 0x0000006500070202 */ /* 0x000fe60000000f00 */
[----:B------:R-:W-:Y:S01]  /*53f0*/  @P0 IMAD.X R6, RZ, RZ, R2, P1 ;  /* 0x000000ffff060224 */ /* 0x000fe200008e0602 */
[----:B------:R-:W-:-:S13]  /*5400*/  ISETP.GE.AND P1, PT, R3, 0x1, PT ;  /* 0x000000010300780c */ /* 0x000fda0003f26270 */
[----:B------:R-:W-:Y:S01]  /*5410*/  @P1 MOV R3, R101 ;  /* 0x0000006500031202 */ /* 0x000fe20000000f00 */
[----:B------:R-:W-:Y:S02]  /*5420*/  @P1 IMAD R4, R2, c[0x0][0x258], RZ ;  /* 0x0000960002041a24 */ /* 0x000fe400078e02ff */
[----:B------:R-:W-:Y:S04]  /*5430*/  @P1 IMAD.MOV.U32 R2, RZ, RZ, R98 ;  /* 0x000000ffff021224 */ /* 0x000fe800078e0062 */
[C---:B------:R-:W-:Y:S04]  /*5440*/  @P1 IMAD.WIDE.U32 R2, R0.reuse, c[0x0][0x258], R2 ;  /* 0x0000960000021a25 */ /* 0x040fe800078e0002 */
[----:B------:R-:W-:Y:S01]  /*5450*/  @P1 IMAD R0, R0, c[0x0][0x25c], R4 ;  /* 0x0000970000001a24 */ /* 0x000fe200078e0204 */
[C---:B------:R-:W-:Y:S03]  /*5460*/  @P1 LEA R4, P2, R2.reuse, c[0x0][0x250], 0x1 ;  /* 0x0000940002041a11 */ /* 0x040fe600078408ff */
[----:B------:R-:W-:Y:S05]  /*5470*/  @P1 IMAD.IADD R0, R3, 0x1, R0 ;  /* 0x0000000103001824 */ /* 0x000fea00078e0200 */
        /* <DEDUP_REMOVED lines=28> */
[----:B------:R-:W-:Y:S04]  /*5640*/  IMAD.WIDE.U32 R4, R0, c[0x0][0x208], R4 ;  /* 0x0000820000047a25 */ /* 0x000fe800078e0004 */
[----:B------:R-:W-:Y:S04]  /*5650*/  IMAD R2, R2, c[0x0][0x208], RZ ;  /* 0x0000820002027a24 */ /* 0x000fe800078e02ff */
[----:B------:R-:W-:Y:S01]  /*5660*/  IMAD R0, R0, c[0x0][0x20c], R2 ;  /* 0x0000830000007a24 */ /* 0x000fe200078e0202 */
[C---:B------:R-:W-:Y:S03]  /*5670*/  LEA R2, P0, R4.reuse, c[0x0][0x1f8], 0x1 ;  /* 0x00007e0004027a11 */ /* 0x040fe600078008ff */
[----:B------:R-:W-:Y:S05]  /*5680*/  IMAD.IADD R0, R5, 0x1, R0 ;  /* 0x0000000105007824 */ /* 0x000fea00078e0200 */
[----:B------:R-:W-:Y:S02]  /*5690*/  LEA.HI.X R3, R4, c[0x0][0x1fc], R0, 0x1, P0 ;  /* 0x00007f0004037a11 */ /* 0x000fe400000f0c00 */
[----:B------:R-:W-:-:S13]  /*56a0*/  ISETP.GE.AND P0, PT, R26, c[0x0][0x1d4], PT ;  /* 0x000075001a007a0c */ /* 0x000fda0003f06270 */
[----:B------:R-:W1:Y:S04]  /*56b0*/  @!P0 LDS.128 R4, [R86] ;  /* 0x0000000056048984 */ /* 0x000e680000000c00 */
[----:B-1----:R-:W-:Y:S01]  /*56c0*/  @!P0 STG.E.128 [R2.64], R4 ;  /* 0x0000000402008986 */ /* 0x002fe2000c101d06 */
[----:B------:R-:W-:-:S13]  /*56d0*/  ISETP.GE.AND P0, PT, R29, c[0x0][0x1d4], PT ;  /* 0x000075001d007a0c */ /* 0x000fda0003f06270 */
[----:B------:R-:W1:Y:S04]  /*56e0*/  @!P0 LDS.128 R4, [R87] ;  /* 0x0000000057048984 */ /* 0x000e680000000c00 */
        /* <DEDUP_REMOVED lines=13> */
.L_x_679:
[----:B-1----:R-:W-:Y:S05]  /*57c0*/  BSYNC B0 ;  /* 0x0000000000007941 */ /* 0x002fea0003800000 */
.L_x_678:
        /* <DEDUP_REMOVED lines=25> */
.L_x_655:
[----:B------:R-:W2:Y:S01]  /*5960*/  LDL R189, [R1] ;  /* 0x0000000001bd7983 */ /* 0x000ea20000100800 */
[----:B------:R-:W-:-:S05]  /*5970*/  IMAD.MOV.U32 R29, RZ, RZ, c[0x0][0x2c4] ;  /* 0x0000b100ff1d7624 */ /* 0x000fca00078e00ff */
[----:B------:R-:W-:Y:S01]  /*5980*/  ISETP.NE.AND P2, PT, R29, 0x1, PT ;  /* 0x000000011d00780c */ /* 0x000fe20003f45270 */
[----:B------:R-:W-:Y:S01]  /*5990*/  CS2R R94, SRZ ;  /* 0x00000000005e7805 */ /* 0x000fe2000001ff00 */
[----:B------:R-:W-:Y:S01]  /*59a0*/  IADD3 R6, R148, R146, RZ ;  /* 0x0000009294067210 */ /* 0x000fe20007ffe0ff */
[----:B------:R-:W-:Y:S01]  /*59b0*/  IMAD.MOV.U32 R11, RZ, RZ, RZ ;  /* 0x000000ffff0b7224 */ /* 0x000fe200078e00ff */
[----:B------:R-:W-:Y:S01]  /*59c0*/  PLOP3.LUT P4, PT, PT, PT, PT, 0x80, 0x0 ;  /* 0x000000000000781c */ /* 0x000fe20003f8f070 */
[----:B------:R-:W-:Y:S01]  /*59d0*/  IMAD.MOV.U32 R92, RZ, RZ, RZ ;  /* 0x000000ffff5c7224 */ /* 0x000fe200078e00ff */
[----:B------:R-:W-:Y:S01]  /*59e0*/  CS2R R98, SRZ ;  /* 0x0000000000627805 */ /* 0x000fe2000001ff00 */
[----:B------:R-:W-:Y:S01]  /*59f0*/  CS2R R96, SRZ ;  /* 0x0000000000607805 */ /* 0x000fe2000001ff00 */
[----:B------:R-:W-:Y:S01]  /*5a00*/  MOV R12, RZ ;  /* 0x000000ff000c7202 */ /* 0x000fe20000000f00 */
[----:B------:R-:W-:Y:S01]  /*5a10*/  IMAD.MOV.U32 R90, RZ, RZ, RZ ;  /* 0x000000ffff5a7224 */ /* 0x000fe200078e00ff */
[----:B------:R-:W-:Y:S01]  /*5a20*/  CS2R R88, SRZ ;  /* 0x0000000000587805 */ /* 0x000fe2000001ff00 */
[----:B------:R-:W-:Y:S01]  /*5a30*/  CS2R R86, SRZ ;  /* 0x0000000000567805 */ /* 0x000fe2000001ff00 */
[----:B-1----:R-:W-:Y:S01]  /*5a40*/  CS2R R84, SRZ ;  /* 0x0000000000547805 */ /* 0x002fe2000001ff00 */
        /* <DEDUP_REMOVED lines=22> */
[----:B------:R-:W-:Y:S01]  /*5bb0*/  IMAD.MOV.U32 R28, RZ, RZ, RZ ;  /* 0x000000ffff1c7224 */ /* 0x000fe200078e00ff */
[----:B------:R-:W-:Y:S01]  /*5bc0*/  MOV R160, RZ ;  /* 0x000000ff00a07202 */ /* 0x000fe20000000f00 */
[----:B------:R-:W-:Y:S01]  /*5bd0*/  CS2R R30, SRZ ;  /* 0x00000000001e7805 */ /* 0x000fe2000001ff00 */
[----:B------:R-:W-:Y:S01]  /*5be0*/  IMAD.MOV.U32 R152, RZ, RZ, RZ ;  /* 0x000000ffff987224 */ /* 0x000fe200078e00ff */
[----:B------:R-:W-:Y:S01]  /*5bf0*/  MOV R158, RZ ;  /* 0x000000ff009e7202 */ /* 0x000fe20000000f00 */
[----:B------:R-:W-:Y:S01]  /*5c00*/  CS2R R32, SRZ ;  /* 0x0000000000207805 */ /* 0x000fe2000001ff00 */
        /* <DEDUP_REMOVED lines=30> */
[----:B--2---:R-:W-:-:S05]  /*5df0*/  IADD3 R0, R189, 0x7f, RZ ;  /* 0x0000007fbd007810 */ /* 0x004fca0007ffe0ff */
[----:B------:R-:W-:-:S05]  /*5e00*/  @P2 IMAD.HI.U32 R2, R0, c[0x0][0x2c8], RZ ;  /* 0x0000b20000022a27 */ /* 0x000fca00078e00ff */
[----:B------:R-:W-:-:S05]  /*5e10*/  @P2 SHF.R.U32.HI R0, RZ, c[0x0][0x2cc], R2 ;  /* 0x0000b300ff002a19 */ /* 0x000fca0000011602 */
[----:B------:R-:W-:-:S05]  /*5e20*/  IMAD.IADD R0, R156, 0x1, R0 ;  /* 0x000000019c007824 */ /* 0x000fca00078e0200 */
[----:B------:R-:W-:-:S04]  /*5e30*/  SHF.R.S32.HI R2, RZ, 0x1f, R0 ;  /* 0x0000001fff027819 */ /* 0x000fc80000011400 */
[----:B------:R-:W-:-:S04]  /*5e40*/  LEA.HI R0, R2, R0, RZ, 0x6 ;  /* 0x0000000002007211 */ /* 0x000fc800078f30ff */
[----:B------:R-:W-:-:S04]  /*5e50*/  SHF.R.S32.HI R0, RZ, 0x6, R0 ;  /* 0x00000006ff007819 */ /* 0x000fc80000011400 */
[----:B------:R-:W-:-:S04]  /*5e60*/  IMNMX R204, R155, R0, PT ;  /* 0x000000009bcc7217 */ /* 0x000fc80003800200 */
[----:B------:R-:W-:Y:S01]  /*5e70*/  ISETP.GE.AND P0, PT, R204, 0x1, PT ;  /* 0x00000001cc00780c */ /* 0x000fe20003f06270 */
[----:B------:R-:W-:Y:S01]  /*5e80*/  CS2R R154, SRZ ;  /* 0x00000000009a7805 */ /* 0x000fe2000001ff00 */
[----:B------:R-:W-:-:S11]  /*5e90*/  IMAD.MOV.U32 R156, RZ, RZ, RZ ;  /* 0x000000ffff9c7224 */ /* 0x000fd600078e00ff */
[----:B------:R-:W-:Y:S05]  /*5ea0*/  @!P0 BRA `(.L_x_681) ;  /* 0x0001549000008947 */ /* 0x000fea0003800000 */
[----:B------:R-:W2:Y:S01]  /*5eb0*/  LDL R48, [R1+0x84] ;  /* 0x0000840001307983 */ /* 0x000ea20000100800 */
[----:B------:R-:W-:-:S03]  /*5ec0*/  ISETP.NE.U32.AND P0, PT, RZ, c[0x0][0x340], PT ;  /* 0x0000d000ff007a0c */ /* 0x000fc60003f05070 */
[----:B------:R-:W3:Y:S01]  /*5ed0*/  LDL R157, [R1+0x80] ;  /* 0x00008000019d7983 */ /* 0x000ee20000100800 */
[----:B------:R-:W-:-:S13]  /*5ee0*/  ISETP.NE.AND.EX P1, PT, RZ, c[0x0][0x344], PT, P0 ;  /* 0x0000d100ff007a0c */ /* 0x000fda0003f25300 */
[----:B------:R-:W-:Y:S01]  /*5ef0*/  @P1 IMAD.MOV.U32 R2, RZ, RZ, 0x4 ;  /* 0x00000004ff021424 */ /* 0x000fe200078e00ff */
[----:B------:R-:W-:Y:S01]  /*5f00*/  SHF.R.S32.HI R16, RZ, 0x1f, R165 ;  /* 0x0000001fff107819 */ /* 0x000fe200000114a5 */
[----:B------:R-:W1:Y:S01]  /*5f10*/  S2R R49, SR_CTAID.Y ;  /* 0x0000000000317919 */ /* 0x000e620000002600 */
[----:B------:R-:W-:Y:S02]  /*5f20*/  SHF.R.S32.HI R0, RZ, 0x1f, R149 ;  /* 0x0000001fff007819 */ /* 0x000fe40000011495 */
[CC--:B------:R-:W-:Y:S02]  /*5f30*/  LEA.HI R115, R16.reuse, R165.reuse, RZ, 0x3 ;  /* 0x000000a510737211 */ /* 0x0c0fe400078f18ff */
[----:B------:R-:W-:Y:S01]  /*5f40*/  LEA.HI R10, R16, R165, RZ, 0x2 ;  /* 0x000000a5100a7211 */ /* 0x000fe200078f10ff */
[----:B------:R-:W-:Y:S01]  /*5f50*/  IMAD R0, R0, c[0x0][0x178], RZ ;  /* 0x00005e0000007a24 */ /* 0x000fe200078e02ff */
[----:B------:R-:W-:-:S03]  /*5f60*/  SHF.R.S32.HI R113, RZ, 0x3, R115 ;  /* 0x00000003ff717819 */ /* 0x000fc60000011473 */
[----:B------:R-:W-:Y:S02]  /*5f70*/  IMAD R4, R149, c[0x0][0x17c], R0 ;  /* 0x00005f0095047a24 */ /* 0x000fe400078e0200 */
[----:B------:R-:W-:Y:S01]  /*5f80*/  IMAD.SHL.U32 R0, R113, 0x40, RZ ;  /* 0x0000004071007824 */ /* 0x000fe200078e00ff */
[----:B------:R-:W-:-:S04]  /*5f90*/  SHF.R.S32.HI R92, RZ, 0x2, R10 ;  /* 0x00000002ff5c7819 */ /* 0x000fc8000001140a */
[----:B------:R-:W-:Y:S01]  /*5fa0*/  LOP3.LUT R0, R0, 0xc0, RZ, 0xc0, !PT ;  /* 0x000000c000007812 */ /* 0x000fe200078ec0ff */
[----:B------:R-:W-:Y:S02]  /*5fb0*/  IMAD R5, R169, c[0x0][0x1b8], RZ ;  /* 0x00006e00a9057a24 */ /* 0x000fe400078e02ff */
[----:B--2---:R-:W-:-:S05]  /*5fc0*/  @P1 IMAD.WIDE R2, R48, R2, c[0x0][0x340] ;  /* 0x0000d00030021625 */ /* 0x004fca00078e0202 */
[----:B------:R2:W4:Y:S01]  /*5fd0*/  @P1 LDG.E R21, [R2.64] ;  /* 0x0000000602151981 */ /* 0x000522000c1e1900 */
[----:B------:R-:W-:Y:S01]  /*5fe0*/  SHF.R.S32.HI R17, RZ, 0x1f, R48 ;  /* 0x0000001fff117819 */ /* 0x000fe20000011430 */
[----:B---3--:R-:W-:Y:S01]  /*5ff0*/  IMAD R44, R157, c[0x0][0x2c4], RZ ;  /* 0x0000b1009d2c7a24 */ /* 0x008fe200078e02ff */
[----:B------:R-:W-:Y:S01]  /*6000*/  LEA.HI R151, R16, R165, RZ, 0x5 ;  /* 0x000000a510977211 */ /* 0x000fe200078f28ff */
[----:B------:R-:W-:Y:S03]  /*6010*/  BSSY B0, `(.L_x_682) ;  /* 0x0000084000007945 */ /* 0x000fe60003800000 */
[----:B------:R-:W-:Y:S02]  /*6020*/  SHF.R.S32.HI R150, RZ, 0x5, R151 ;  /* 0x00000005ff967819 */ /* 0x000fe40000011497 */
[----:B--2---:R-:W-:-:S05]  /*6030*/  LOP3.LUT R2, R10, 0xfffffffc, RZ, 0xc0, !PT ;  /* 0xfffffffc0a027812 */ /* 0x004fca00078ec0ff */
[----:B------:R-:W-:Y:S02]  /*6040*/  IMAD.IADD R146, R165, 0x1, -R2 ;  /* 0x00000001a5927824 */ /* 0x000fe400078e0a02 */
[----:B------:R-:W-:-:S04]  /*6050*/  IMAD.WIDE.U32 R2, R149, c[0x0][0x178], RZ ;  /* 0x00005e0095027a25 */ /* 0x000fc800078e00ff */
[C---:B------:R-:W-:Y:S01]  /*6060*/  IMAD.SHL.U32 R12, R146.reuse, 0x8, RZ ;  /* 0x00000008920c7824 */ /* 0x040fe200078e00ff */
[----:B------:R-:W-:Y:S01]  /*6070*/  IADD3 R3, R3, R4, RZ ;  /* 0x0000000403037210 */ /* 0x000fe20007ffe0ff */
[----:B------:R-:W-:-:S03]  /*6080*/  IMAD R11, R146, 0x20, R92 ;  /* 0x00000020920b7824 */ /* 0x000fc600078e025c */
[----:B------:R-:W-:Y:S01]  /*6090*/  LOP3.LUT R4, R0, 0x18, R12, 0xf8, !PT ;  /* 0x0000001800047812 */ /* 0x000fe200078ef80c */
[----:B-1----:R-:W-:Y:S01]  /*60a0*/  IMAD.WIDE.U32 R2, R49, c[0x0][0x1b8], R2 ;  /* 0x00006e0031027a25 */ /* 0x002fe200078e0002 */
[----:B------:R-:W-:Y:S02]  /*60b0*/  SHF.R.U32.HI R0, RZ, 0x3, R0 ;  /* 0x00000003ff007819 */ /* 0x000fe40000011600 */
[----:B------:R-:W-:Y:S01]  /*60c0*/  IADD3 R8, R12, 0x40, RZ ;  /* 0x000000400c087810 */ /* 0x000fe20007ffe0ff */
[----:B------:R-:W-:Y:S01]  /*60d0*/  IMAD.IADD R11, R189, 0x1, R11 ;  /* 0x00000001bd0b7824 */ /* 0x000fe200078e020b */
[----:B------:R-:W-:Y:S01]  /*60e0*/  LOP3.LUT R20, R4, R0, RZ, 0x3c, !PT ;  /* 0x0000000004147212 */ /* 0x000fe200078e3cff */
[----:B------:R-:W-:Y:S01]  /*60f0*/  IMAD R4, R49, c[0x0][0x1bc], R5 ;  /* 0x00006f0031047a24 */ /* 0x000fe200078e0205 */
[----:B------:R-:W-:Y:S02]  /*6100*/  SHF.R.S32.HI R5, RZ, 0x1f, R6 ;  /* 0x0000001fff057819 */ /* 0x000fe40000011406 */
[C---:B------:R-:W-:Y:S01]  /*6110*/  IADD3 R0, P0, R92.reuse, R6, RZ ;  /* 0x000000065c007210 */ /* 0x040fe20007f1e0ff */
[----:B------:R-:W-:Y:S01]  /*6120*/  IMAD.IADD R3, R3, 0x1, R4 ;  /* 0x0000000103037824 */ /* 0x000fe200078e0204 */
[----:B------:R-:W-:Y:S01]  /*6130*/  MOV R7, R11 ;  /* 0x0000000b00077202 */ /* 0x000fe20000000f00 */
[----:B------:R-:W-:Y:S01]  /*6140*/  @P2 IMAD.HI.U32 R6, R11, c[0x0][0x2c8], RZ ;  /* 0x0000b2000b062a27 */ /* 0x000fe200078e00ff */
[----:B------:R-:W-:-:S02]  /*6150*/  LEA.HI.X.SX32 R4, R92, R5, 0x1, P0 ;  /* 0x000000055c047211 */ /* 0x000fc400000f0eff */
[----:B------:R-:W-:Y:S02]  /*6160*/  ISETP.NE.U32.AND P0, PT, RZ, c[0x0][0x348], PT ;  /* 0x0000d200ff007a0c */ /* 0x000fe40003f05070 */
        /* <DEDUP_REMOVED lines=12> */
[----:B------:R-:W-:Y:S01]  /*6230*/  ISETP.GE.AND P3, PT, R8, c[0x0][0x1d4], PT ;  /* 0x0000750008007a0c */ /* 0x000fe20003f66270 */
[----:B------:R-:W-:Y:S01]  /*6240*/  IMAD.WIDE.U32 R8, R0, c[0x0][0x208], R12 ;  /* 0x0000820000087a25 */ /* 0x000fe200078e000c */
[----:B------:R-:W-:Y:S02]  /*6250*/  SEL R0, R48, RZ, !P0 ;  /* 0x000000ff30007207 */ /* 0x000fe40004000000 */
[----:B------:R-:W-:Y:S01]  /*6260*/  LOP3.LUT R4, R4, 0x7fffffe, RZ, 0xc0, !PT ;  /* 0x07fffffe04047812 */ /* 0x000fe200078ec0ff */
[----:B------:R-:W-:Y:S01]  /*6270*/  IMAD.IADD R105, R165, 0x1, -R5 ;  /* 0x00000001a5697824 */ /* 0x000fe200078e0a05 */
[----:B------:R-:W-:Y:S01]  /*6280*/  IADD3 R10, -R7, RZ, RZ ;  /* 0x000000ff070a7210 */ /* 0x000fe20007ffe1ff */
[----:B------:R-:W-:Y:S01]  /*6290*/  IMAD R5, R6, c[0x0][0x1c0], RZ ;  /* 0x0000700006057a24 */ /* 0x000fe200078e02ff */
[----:B------:R-:W-:Y:S01]  /*62a0*/  IADD3 R9, R9, R19, RZ ;  /* 0x0000001309097210 */ /* 0x000fe20007ffe0ff */
[----:B------:R-:W-:Y:S01]  /*62b0*/  IMAD.IADD R4, R92, 0x1, -R4 ;  /* 0x000000015c047824 */ /* 0x000fe200078e0a04 */
[----:B------:R-:W-:Y:S01]  /*62c0*/  LEA.HI R110, R105, R105, RZ, 0x1 ;  /* 0x00000069696e7211 */ /* 0x000fe200078f08ff */
[C---:B------:R-:W-:Y:S01]  /*62d0*/  IMAD R5, R0.reuse, c[0x0][0x1c4], R5 ;  /* 0x0000710000057a24 */ /* 0x040fe200078e0205 */
[----:B------:R-:W-:Y:S01]  /*62e0*/  ISETP.NE.U32.AND P0, PT, RZ, c[0x0][0x350], PT ;  /* 0x0000d400ff007a0c */ /* 0x000fe20003f05070 */
[----:B------:R-:W-:Y:S01]  /*62f0*/  IMAD.WIDE.U32 R2, R0, c[0x0][0x1c0], R2 ;  /* 0x0000700000027a25 */ /* 0x000fe200078e0002 */
[----:B------:R-:W-:-:S02]  /*6300*/  SHF.R.S32.HI R0, RZ, 0x1f, R7 ;  /* 0x0000001fff007819 */ /* 0x000fc40000011407 */
[----:B------:R-:W-:Y:S01]  /*6310*/  SHF.R.S32.HI R16, RZ, 0x1, R110 ;  /* 0x00000001ff107819 */ /* 0x000fe2000001146e */
[----:B------:R-:W-:Y:S01]  /*6320*/  IMAD R4, R150, 0x8, R4 ;  /* 0x0000000896047824 */ /* 0x000fe200078e0204 */
[----:B------:R-:W-:Y:S01]  /*6330*/  SHF.R.S32.HI R6, RZ, 0x1f, R110 ;  /* 0x0000001fff067819 */ /* 0x000fe2000001146e */
[----:B------:R-:W-:Y:S01]  /*6340*/  IMAD R0, R0, c[0x0][0x1b0], RZ ;  /* 0x00006c0000007a24 */ /* 0x000fe200078e02ff */
[----:B------:R-:W-:Y:S01]  /*6350*/  P2R R117, PR, RZ, 0x8 ;  /* 0x00000008ff757803 */ /* 0x000fe20000000000 */
[----:B------:R-:W-:Y:S01]  /*6360*/  IMAD R10, R10, c[0x0][0x2c4], R11 ;  /* 0x0000b1000a0a7a24 */ /* 0x000fe200078e020b */
[----:B------:R-:W-:Y:S01]  /*6370*/  ISETP.GE.AND P5, PT, R12, c[0x0][0x1d4], PT ;  /* 0x000075000c007a0c */ /* 0x000fe20003fa6270 */
[----:B------:R-:W-:Y:S01]  /*6380*/  IMAD.U32 R226, R4, 0x20, R20 ;  /* 0x0000002004e27824 */ /* 0x000fe200078e0014 */
[----:B------:R-:W-:Y:S01]  /*6390*/  LEA.HI R4, R6, R16, RZ, 0x2 ;  /* 0x0000001006047211 */ /* 0x000fe200078f10ff */
[----:B------:R-:W-:Y:S01]  /*63a0*/  IMAD R6, R7, c[0x0][0x1b4], R0 ;  /* 0x00006d0007067a24 */ /* 0x000fe200078e0200 */
[----:B------:R-:W-:Y:S01]  /*63b0*/  SHF.R.S32.HI R0, RZ, 0x1f, R10 ;  /* 0x0000001fff007819 */ /* 0x000fe2000001140a */
[----:B------:R-:W-:Y:S01]  /*63c0*/  IMAD.IADD R3, R3, 0x1, R5 ;  /* 0x0000000103037824 */ /* 0x000fe200078e0205 */
[----:B------:R-:W-:Y:S01]  /*63d0*/  LOP3.LUT R4, R4, 0xfffffffc, RZ, 0xc0, !PT ;  /* 0xfffffffc04047812 */ /* 0x000fe200078ec0ff */
[----:B------:R-:W-:Y:S01]  /*63e0*/  IMAD.IADD R5, R15, 0x1, R18 ;  /* 0x000000010f057824 */ /* 0x000fe200078e0212 */
[----:B------:R1:W-:Y:S01]  /*63f0*/  STL [R1+0x78], R117 ;  /* 0x0000787501007387 */ /* 0x0003e20000100800 */
[----:B------:R-:W-:-:S04]  /*6400*/  IMAD.WIDE.U32 R2, R7, c[0x0][0x1b0], R2 ;  /* 0x00006c0007027a25 */ /* 0x000fc800078e0002 */
[----:B------:R-:W-:Y:S02]  /*6410*/  IMAD R0, R0, c[0x0][0x1a8], RZ ;  /* 0x00006a0000007a24 */ /* 0x000fe400078e02ff */
[----:B------:R-:W-:Y:S02]  /*6420*/  IMAD.IADD R112, R16, 0x1, -R4 ;  /* 0x0000000110707824 */ /* 0x000fe400078e0a04 */
[----:B------:R-:W-:Y:S02]  /*6430*/  IMAD.MOV.U32 R4, RZ, RZ, R14 ;  /* 0x000000ffff047224 */ /* 0x000fe400078e000e */
[----:B------:R-:W-:Y:S02]  /*6440*/  IMAD.IADD R3, R3, 0x1, R6 ;  /* 0x0000000103037824 */ /* 0x000fe400078e0206 */
[----:B------:R-:W-:Y:S02]  /*6450*/  IMAD R14, R10, c[0x0][0x1ac], R0 ;  /* 0x00006b000a0e7a24 */ /* 0x000fe400078e0200 */
[----:B------:R-:W-:-:S02]  /*6460*/  IMAD R6, R169, c[0x0][0x1e8], RZ ;  /* 0x00007a00a9067a24 */ /* 0x000fc400078e02ff */
[----:B------:R-:W-:Y:S02]  /*6470*/  IMAD R0, R169, c[0x0][0x210], RZ ;  /* 0x00008400a9007a24 */ /* 0x000fe400078e02ff */
[----:B------:R-:W-:-:S04]  /*6480*/  IMAD.WIDE.U32 R10, R10, c[0x0][0x1a8], R2 ;  /* 0x00006a000a0a7a25 */ /* 0x000fc800078e0002 */
[C---:B------:R-:W-:Y:S02]  /*6490*/  IMAD R6, R49.reuse, c[0x0][0x1ec], R6 ;  /* 0x00007b0031067a24 */ /* 0x040fe400078e0206 */
[C---:B------:R-:W-:Y:S02]  /*64a0*/  IMAD R0, R49.reuse, c[0x0][0x214], R0 ;  /* 0x0000850031007a24 */ /* 0x040fe400078e0200 */
[----:B------:R-:W-:-:S04]  /*64b0*/  IMAD.WIDE.U32 R4, R49, c[0x0][0x1e8], R4 ;  /* 0x00007a0031047a25 */ /* 0x000fc800078e0004 */
[----:B------:R-:W-:-:S04]  /*64c0*/  IMAD.WIDE.U32 R8, R49, c[0x0][0x210], R8 ;  /* 0x0000840031087a25 */ /* 0x000fc800078e0008 */
[----:B------:R-:W-:Y:S01]  /*64d0*/  IMAD.IADD R7, R6, 0x1, R5 ;  /* 0x0000000106077824 */ /* 0x000fe200078e0205 */
[----:B------:R-:W-:Y:S01]  /*64e0*/  IADD3 R5, R0, R9, RZ ;  /* 0x0000000900057210 */ /* 0x000fe20007ffe0ff */
[----:B------:R-:W-:Y:S01]  /*64f0*/  IMAD.IADD R9, R11, 0x1, R14 ;  /* 0x000000010b097824 */ /* 0x000fe200078e020e */
[----:B------:R-:W-:Y:S01]  /*6500*/  IADD3 R14, R189, R92, RZ ;  /* 0x0000005cbd0e7210 */ /* 0x000fe20007ffe0ff */
[----:B------:R-:W-:Y:S02]  /*6510*/  IMAD.MOV.U32 R6, RZ, RZ, R4 ;  /* 0x000000ffff067224 */ /* 0x000fe400078e0004 */
[----:B------:R-:W-:Y:S01]  /*6520*/  IMAD.MOV.U32 R4, RZ, RZ, R8 ;  /* 0x000000ffff047224 */ /* 0x000fe200078e0008 */
[----:B------:R-:W-:Y:S01]  /*6530*/  ISETP.GE.AND P4, PT, R14, R44, PT ;  /* 0x0000002c0e00720c */ /* 0x000fe20003f86270 */
[----:B------:R-:W-:-:S05]  /*6540*/  IMAD.SHL.U32 R11, R146, 0x8, RZ ;  /* 0x00000008920b7824 */ /* 0x000fca00078e00ff */
[----:B------:R-:W-:Y:S02]  /*6550*/  ISETP.GE.AND P3, PT, R11, c[0x0][0x198], PT ;  /* 0x000066000b007a0c */ /* 0x000fe40003f66270 */
[----:B----4-:R-:W-:Y:S01]  /*6560*/  @P1 SHF.R.S32.HI R3, RZ, 0x1f, R21 ;  /* 0x0000001fff031819 */ /* 0x010fe20000011415 */
[----:B------:R-:W-:Y:S01]  /*6570*/  @!P1 IMAD.MOV.U32 R3, RZ, RZ, R17 ;  /* 0x000000ffff039224 */ /* 0x000fe200078e0011 */
[----:B------:R-:W-:Y:S01]  /*6580*/  @P1 MOV R2, R21 ;  /* 0x0000001500021202 */ /* 0x000fe20000000f00 */
[----:B------:R-:W-:Y:S01]  /*6590*/  @!P1 IMAD.MOV.U32 R2, RZ, RZ, R48 ;  /* 0x000000ffff029224 */ /* 0x000fe200078e0030 */
[----:B------:R-:W-:Y:S02]  /*65a0*/  ISETP.NE.AND.EX P1, PT, RZ, c[0x0][0x354], PT, P0 ;  /* 0x0000d500ff007a0c */ /* 0x000fe40003f25300 */
[----:B------:R-:W-:Y:S02]  /*65b0*/  LEA R16, P0, R10, c[0x0][0x160], 0x1 ;  /* 0x000058000a107a11 */ /* 0x000fe400078008ff */
[----:B------:R-:W-:-:S02]  /*65c0*/  SEL R0, R3, RZ, !P1 ;  /* 0x000000ff03007207 */ /* 0x000fc40004800000 */
[----:B------:R-:W-:Y:S02]  /*65d0*/  SEL R2, R2, RZ, !P1 ;  /* 0x000000ff02027207 */ /* 0x000fe40004800000 */
[----:B------:R-:W-:Y:S01]  /*65e0*/  LEA.HI.X R15, R10, c[0x0][0x164], R9, 0x1, P0 ;  /* 0x000059000a0f7a11 */ /* 0x000fe200000f0c09 */
[----:B------:R-:W-:Y:S01]  /*65f0*/  IMAD R3, R0, c[0x0][0x1f0], RZ ;  /* 0x00007c0000037a24 */ /* 0x000fe200078e02ff */
[----:B------:R-:W-:Y:S01]  /*6600*/  IADD3 R10, R12, 0x20, RZ ;  /* 0x000000200c0a7810 */ /* 0x000fe20007ffe0ff */
[----:B------:R-:W-:Y:S01]  /*6610*/  IMAD R0, R0, c[0x0][0x218], RZ ;  /* 0x0000860000007a24 */ /* 0x000fe200078e02ff */
[----:B------:R-:W-:Y:S01]  /*6620*/  LOP3.LUT P0, RZ, R112, 0x2, RZ, 0xc0, !PT ;  /* 0x0000000270ff7812 */ /* 0x000fe2000780c0ff */
[----:B------:R-:W-:Y:S01]  /*6630*/  IMAD R9, R2, c[0x0][0x1f4], R3 ;  /* 0x00007d0002097a24 */ /* 0x000fe200078e0203 */
[----:B------:R-:W-:Y:S01]  /*6640*/  ISETP.GE.AND P6, PT, R10, c[0x0][0x1d4], PT ;  /* 0x000075000a007a0c */ /* 0x000fe20003fc6270 */
[C---:B------:R-:W-:Y:S01]  /*6650*/  IMAD R8, R2.reuse, c[0x0][0x21c], R0 ;  /* 0x0000870002087a24 */ /* 0x040fe200078e0200 */
[----:B------:R-:W-:Y:S01]  /*6660*/  IADD3 R0, R11, 0x40, RZ ;  /* 0x000000400b007810 */ /* 0x000fe20007ffe0ff */
[----:B------:R-:W-:Y:S01]  /*6670*/  IMAD.WIDE.U32 R18, R2, c[0x0][0x1f0], R6 ;  /* 0x00007c0002127a25 */ /* 0x000fe200078e0006 */
[----:B------:R-:W-:-:S02]  /*6680*/  ISETP.GE.AND P1, PT, R10, c[0x0][0x198], PT ;  /* 0x000066000a007a0c */ /* 0x000fc40003f26270 */
[----:B------:R-:W-:Y:S01]  /*6690*/  ISETP.GE.AND P2, PT, R0, c[0x0][0x198], PT ;  /* 0x0000660000007a0c */ /* 0x000fe20003f46270 */
[----:B------:R-:W-:Y:S01]  /*66a0*/  IMAD.WIDE.U32 R120, R2, c[0x0][0x218], R4 ;  /* 0x0000860002787a25 */ /* 0x000fe200078e0004 */
[----:B------:R-:W-:Y:S01]  /*66b0*/  IADD3 R21, R19, R9, RZ ;  /* 0x0000000913157210 */ /* 0x000fe20007ffe0ff */
[----:B------:R1:W-:Y:S02]  /*66c0*/  STL.64 [R1+0x50], R18 ;  /* 0x0000501201007387 */ /* 0x0003e40000100a00 */
[----:B------:R-:W-:Y:S02]  /*66d0*/  IMAD.IADD R119, R121, 0x1, R8 ;  /* 0x0000000179777824 */ /* 0x000fe400078e0208 */
[----:B------:R1:W-:Y:S01]  /*66e0*/  STL.64 [R1+0x70], R120 ;  /* 0x0000707801007387 */ /* 0x0003e20000100a00 */
[----:B------:R-:W-:-:S03]  /*66f0*/  IMAD.MOV.U32 R3, RZ, RZ, 0x10 ;  /* 0x00000010ff037424 */ /* 0x000fc600078e00ff */
[----:B------:R1:W-:Y:S02]  /*6700*/  STL [R1+0x64], R119 ;  /* 0x0000647701007387 */ /* 0x0003e40000100800 */
[----:B------:R-:W-:Y:S02]  /*6710*/  SEL R3, R3, 0xfffffff0, !P0 ;  /* 0xfffffff003037807 */ /* 0x000fe40004000000 */
[----:B------:R1:W-:Y:S04]  /*6720*/  STL [R1+0x5c], R21 ;  /* 0x00005c1501007387 */ /* 0x0003e80000100800 */
[----:B------:R1:W2:Y:S04]  /*6730*/  SHFL.IDX PT, R4, R16, RZ, 0x1c1f ;  /* 0x001c1fff10047589 */ /* 0x0002a800000e0000 */
        /* <DEDUP_REMOVED lines=17> */
.L_x_683:
[----:B------:R-:W-:Y:S05]  /*6850*/  BSYNC B0 ;  /* 0x0000000000007941 */ /* 0x000fea0003800000 */
.L_x_682:
[----:B--2---:R-:W-:Y:S01]  /*6860*/  IADD3 R0, R14, 0x20, RZ ;  /* 0x000000200e007810 */ /* 0x004fe20007ffe0ff */
[----:B---3--:R2:W3:Y:S01]  /*6870*/  SHFL.IDX PT, R5, R15, 0x1, 0x1c1f ;  /* 0x003c1f000f057f89 */ /* 0x0084e200000e0000 */
[----:B------:R-:W-:Y:S02]  /*6880*/  BSSY B0, `(.L_x_684) ;  /* 0x0000014000007945 */ /* 0x000fe40003800000 */
[----:B------:R-:W-:Y:S01]  /*6890*/  ISETP.GE.AND P0, PT, R0, R44, PT ;  /* 0x0000002c0000720c */ /* 0x000fe20003f06270 */
[----:B------:R2:W4:-:S12]  /*68a0*/  SHFL.IDX PT, R4, R16, 0x1, 0x1c1f ;  /* 0x003c1f0010047f89 */ /* 0x00051800000e0000 */
[----:B------:R-:W-:Y:S05]  /*68b0*/  @P0 BRA `(.L_x_685) ;  /* 0x0000010000000947 */ /* 0x000fea0003800000 */
[C---:B------:R-:W-:Y:S02]  /*68c0*/  IADD3 R0, R11.reuse, 0x40, RZ ;  /* 0x000000400b007810 */ /* 0x040fe40007ffe0ff */
        /* <DEDUP_REMOVED lines=15> */
.L_x_685:
[----:B------:R-:W-:Y:S05]  /*69c0*/  BSYNC B0 ;  /* 0x0000000000007941 */ /* 0x000fea0003800000 */
.L_x_684:
[----:B---3--:R-:W-:Y:S01]  /*69d0*/  IADD3 R0, R14, 0x40, RZ ;  /* 0x000000400e007810 */ /* 0x008fe20007ffe0ff */
[----:B------:R3:W1:Y:S01]  /*69e0*/  SHFL.IDX PT, R5, R15, 0x2, 0x1c1f ;  /* 0x005c1f000f057f89 */ /* 0x00066200000e0000 */
[----:B------:R-:W-:Y:S02]  /*69f0*/  BSSY B0, `(.L_x_686) ;  /* 0x0000014000007945 */ /* 0x000fe40003800000 */
[----:B------:R-:W-:Y:S01]  /*6a00*/  ISETP.GE.AND P0, PT, R0, R44, PT ;  /* 0x0000002c0000720c */ /* 0x000fe20003f06270 */
[----:B----4-:R3:W4:-:S12]  /*6a10*/  SHFL.IDX PT, R4, R16, 0x2, 0x1c1f ;  /* 0x005c1f0010047f89 */ /* 0x01071800000e0000 */
        /* <DEDUP_REMOVED lines=17> */
.L_x_687:
[----:B------:R-:W-:Y:S05]  /*6b30*/  BSYNC B0 ;  /* 0x0000000000007941 */ /* 0x000fea0003800000 */
.L_x_686:
[----:B--2---:R-:W2:Y:S01]  /*6b40*/  LDL R190, [R1+0x60] ;  /* 0x0000600001be7983 */ /* 0x004ea20000100800 */
[----:B------:R-:W-:-:S02]  /*6b50*/  IMAD.MOV.U32 R154, RZ, RZ, R20 ;  /* 0x000000ffff9a7224 */ /* 0x000fc400078e0014 */
[----:B------:R-:W-:Y:S01]  /*6b60*/  IMAD.MOV.U32 R155, RZ, RZ, R21 ;  /* 0x000000ffff9b7224 */ /* 0x000fe200078e0015 */
[----:B-1--4-:R-:W1:Y:S01]  /*6b70*/  SHFL.IDX PT, R4, R16, 0x3, 0x1c1f ;  /* 0x007c1f0010047f89 */ /* 0x012e6200000e0000 */
[----:B------:R-:W-:-:S03]  /*6b80*/  IADD3 R0, R14, 0x60, RZ ;  /* 0x000000600e007810 */ /* 0x000fc60007ffe0ff */
[----:B------:R-:W4:Y:S01]  /*6b90*/  SHFL.IDX PT, R5, R15, 0x3, 0x1c1f ;  /* 0x007c1f000f057f89 */ /* 0x000f2200000e0000 */
[----:B------:R-:W-:-:S13]  /*6ba0*/  ISETP.GE.AND P0, PT, R0, R44, PT ;  /* 0x0000002c0000720c */ /* 0x000fda0003f06270 */
[----:B------:R-:W-:Y:S01]  /*6bb0*/  @!P0 IMAD.SHL.U32 R8, R226, 0x2, RZ ;  /* 0x00000002e2088824 */ /* 0x000fe200078e00ff */
[----:B-1----:R-:W-:-:S04]  /*6bc0*/  @!P0 LEA R6, P4, R11, R4, 0x1 ;  /* 0x000000040b068211 */ /* 0x002fc800078808ff */
[C---:B----4-:R-:W-:Y:S02]  /*6bd0*/  @!P0 LEA.HI.X R7, R11.reuse, R5, R13, 0x1, P4 ;  /* 0x000000050b078211 */ /* 0x050fe400020f0c0d */
[----:B------:R-:W-:-:S03]  /*6be0*/  @!P0 IADD3 R0, R11, 0x40, RZ ;  /* 0x000000400b008810 */ /* 0x000fc60007ffe0ff */
[----:B------:R-:W-:Y:S01]  /*6bf0*/  @!PT LDS RZ, [RZ] ;  /* 0x00000000fffff984 */ /* 0x000fe20000000800 */
[----:B------:R1:W-:Y:S01]  /*6c00*/  @!P0 LDGSTS.E.BYPASS.LTC128B.128 [R8+0x7900], [R6.64], !P3 ;  /* 0x0790000006088fae */ /* 0x0003e2000d901d46 */
[----:B------:R-:W-:Y:S02]  /*6c10*/  @!P0 SHF.R.S32.HI R2, RZ, 0x1f, R0 ;  /* 0x0000001fff028819 */ /* 0x000fe40000011400 */
[----:B------:R-:W-:Y:S02]  /*6c20*/  IADD3 R145, R204, -0x1, RZ ;  /* 0xffffffffcc917810 */ /* 0x000fe40007ffe0ff */
[----:B------:R-:W-:Y:S01]  /*6c30*/  @!P0 LEA.HI R0, R2, R0, RZ, 0x3 ;  /* 0x0000000002008211 */ /* 0x000fe200078f18ff */
[----:B------:R-:W-:Y:S02]  /*6c40*/  IMAD.MOV.U32 R9, RZ, RZ, c[0x0][0x1e0] ;  /* 0x00007800ff097624 */ /* 0x000fe400078e00ff */
[----:B------:R-:W-:Y:S01]  /*6c50*/  IMAD.MOV.U32 R116, RZ, RZ, 0x6 ;  /* 0x00000006ff747424 */ /* 0x000fe200078e00ff */
[----:B------:R-:W-:Y:S02]  /*6c60*/  @!P0 LOP3.LUT R0, R0, 0xfffffff8, RZ, 0xc0, !PT ;  /* 0xfffffff800008812 */ /* 0x000fe400078ec0ff */
[----:B-1----:R-:W-:-:S04]  /*6c70*/  @!P0 SHF.R.S32.HI R6, RZ, 0x1f, R10 ;  /* 0x0000001fff068819 */ /* 0x002fc8000001140a */
[----:B------:R-:W-:-:S04]  /*6c80*/  @!P0 LEA.HI R6, R6, R10, RZ, 0x3 ;  /* 0x0000000a06068211 */ /* 0x000fc800078f18ff */
[----:B------:R-:W-:-:S05]  /*6c90*/  @!P0 LOP3.LUT R6, R6, 0xfffffff8, RZ, 0xc0, !PT ;  /* 0xfffffff806068812 */ /* 0x000fca00078ec0ff */
[----:B------:R-:W-:Y:S01]  /*6ca0*/  @!P0 IMAD.WIDE R6, R6, 0x2, R4 ;  /* 0x0000000206068825 */ /* 0x000fe200078e0204 */
[----:B------:R-:W-:-:S03]  /*6cb0*/  SHF.L.U64.HI R152, R9, R116, c[0x0][0x1e4] ;  /* 0x0000790009987619 */ /* 0x000fc60000010274 */
[----:B------:R-:W-:Y:S01]  /*6cc0*/  @!P0 IMAD.WIDE R4, R0, 0x2, R4 ;  /* 0x0000000200048825 */ /* 0x000fe200078e0204 */
[----:B------:R1:W-:Y:S01]  /*6cd0*/  @!P0 LDGSTS.E.BYPASS.LTC128B.128 [R8+0x9900], [R6.64], !P1 ;  /* 0x0990000006088fae */ /* 0x0003e2000c901d46 */
[----:B------:R-:W-:Y:S02]  /*6ce0*/  SHF.R.S32.HI R111, RZ, 0x1f, R145 ;  /* 0x0000001fff6f7819 */ /* 0x000fe40000011491 */
[----:B------:R-:W-:Y:S01]  /*6cf0*/  IMAD.SHL.U32 R153, R9, 0x40, RZ ;  /* 0x0000004009997824 */ /* 0x000fe200078e00ff */
[----:B------:R4:W-:Y:S01]  /*6d00*/  @!P0 LDGSTS.E.BYPASS.LTC128B.128 [R8+0xb900], [R4.64], !P2 ;  /* 0x0b90000004088fae */ /* 0x0009e2000d101d46 */
[----:B------:R-:W-:Y:S02]  /*6d10*/  IMAD R0, R152, R145, RZ ;  /* 0x0000009198007224 */ /* 0x000fe400078e02ff */
[----:B------:R-:W-:Y:S01]  /*6d20*/  IMAD.MOV.U32 R154, RZ, RZ, R18 ;  /* 0x000000ffff9a7224 */ /* 0x000fe200078e0012 */
[----:B------:R-:W0:Y:S01]  /*6d30*/  LDGDEPBAR ;  /* 0x00000000000079af */ /* 0x000e220000000000 */
[----:B------:R-:W-:-:S02]  /*6d40*/  IMAD R0, R111, R153, R0 ;  /* 0x000000996f007224 */ /* 0x000fc400078e0200 */
[----:B------:R-:W-:Y:S01]  /*6d50*/  IMAD.SHL.U32 R156, R9, 0x20, RZ ;  /* 0x00000020099c7824 */ /* 0x000fe200078e00ff */
[----:B------:R-:W-:Y:S01]  /*6d60*/  BAR.SYNC.DEFER_BLOCKING 0x0 ;  /* 0x0000000000007b1d */ /* 0x000fe20000010000 */
[----:B------:R-:W-:Y:S01]  /*6d70*/  ISETP.NE.AND P3, PT, R117, RZ, PT ;  /* 0x000000ff7500720c */ /* 0x000fe20003f65270 */
[----:B----4-:R-:W-:-:S04]  /*6d80*/  IMAD.WIDE.U32 R4, R145, R153, R154 ;  /* 0x0000009991047225 */ /* 0x010fc800078e009a */
[----:B------:R-:W-:Y:S01]  /*6d90*/  IMAD.IADD R0, R5, 0x1, R0 ;  /* 0x0000000105007824 */ /* 0x000fe200078e0200 */
[----:B------:R4:W-:Y:S01]  /*6da0*/  STL.64 [R1+0x58], R154 ;  /* 0x0000589a01007387 */ /* 0x0009e20000100a00 */
[----:B------:R-:W-:Y:S02]  /*6db0*/  SEL R114, RZ, 0x1, P5 ;  /* 0x00000001ff727807 */ /* 0x000fe40002800000 */
[----:B------:R-:W-:Y:S01]  /*6dc0*/  ISETP.NE.AND P4, PT, R29, 0x1, PT ;  /* 0x000000011d00780c */ /* 0x000fe20003f85270 */
[----:B--2---:R-:W-:-:S04]  /*6dd0*/  IMAD.IADD R2, R190, 0x1, -R92 ;  /* 0x00000001be027824 */ /* 0x004fc800078e0a5c */
[----:B------:R-:W-:-:S05]  /*6de0*/  IMAD R2, R145, -0x40, R2 ;  /* 0xffffffc091027824 */ /* 0x000fca00078e0202 */
[C---:B------:R-:W-:Y:S02]  /*6df0*/  ISETP.GE.AND P1, PT, R2.reuse, 0x1, PT ;  /* 0x000000010200780c */ /* 0x040fe40003f26270 */
[----:B------:R-:W-:Y:S01]  /*6e00*/  ISETP.GE.AND P0, PT, R2, 0x21, PT ;  /* 0x000000210200780c */ /* 0x000fe20003f06270 */
[----:B------:R-:W-:-:S05]  /*6e10*/  IMAD.MOV.U32 R2, RZ, RZ, 0x5 ;  /* 0x00000005ff027424 */ /* 0x000fca00078e00ff */
[----:B------:R-:W-:-:S05]  /*6e20*/  SHF.L.U64.HI R158, R9, R2, c[0x0][0x1e4] ;  /* 0x00007900099e7619 */ /* 0x000fca0000010202 */
[----:B-1----:R-:W-:-:S04]  /*6e30*/  @P1 LEA R6, P2, R4, c[0x0][0x1c8], 0x1 ;  /* 0x0000720004061a11 */ /* 0x002fc800078408ff */
[----:B------:R-:W-:Y:S02]  /*6e40*/  @P1 LEA.HI.X R7, R4, c[0x0][0x1cc], R0, 0x1, P2 ;  /* 0x0000730004071a11 */ /* 0x000fe400010f0c00 */
[----:B------:R-:W-:Y:S01]  /*6e50*/  @P0 IADD3 R5, P2, R156, R4, RZ ;  /* 0x000000049c050210 */ /* 0x000fe20007f5e0ff */
[----:B------:R-:W-:-:S04]  /*6e60*/  @P1 IMAD.SHL.U32 R2, R226, 0x2, RZ ;  /* 0x00000002e2021824 */ /* 0x000fc800078e00ff */
[----:B------:R-:W-:Y:S01]  /*6e70*/  @P0 IMAD.X R0, R158, 0x1, R0, P2 ;  /* 0x000000019e000824 */ /* 0x000fe200010e0600 */
[C---:B------:R-:W-:Y:S01]  /*6e80*/  @P0 LEA R4, P2, R5.reuse, c[0x0][0x1c8], 0x1 ;  /* 0x0000720005040a11 */ /* 0x040fe200078408ff */
[----:B------:R-:W-:Y:S01]  /*6e90*/  @!PT LDS RZ, [RZ] ;  /* 0x00000000fffff984 */ /* 0x000fe20000000800 */
[----:B------:R-:W-:Y:S01]  /*6ea0*/  @!PT LDS RZ, [RZ] ;  /* 0x00000000fffff984 */ /* 0x000fe20000000800 */
[----:B------:R-:W-:Y:S01]  /*6eb0*/  @!PT LDS RZ, [RZ] ;  /* 0x00000000fffff984 */ /* 0x000fe20000000800 */
[----:B------:R4:W-:Y:S03]  /*6ec0*/  @P1 LDGSTS.E.BYPASS.LTC128B.128 [R2+0x3100], [R6.64], !P5 ;  /* 0x0310000006021fae */ /* 0x0009e6000e901d46 */
[----:B------:R-:W-:Y:S01]  /*6ed0*/  @P0 LEA.HI.X R5, R5, c[0x0][0x1cc], R0, 0x1, P2 ;  /* 0x0000730005050a11 */ /* 0x000fe200010f0c00 */
[----:B------:R-:W-:Y:S01]  /*6ee0*/  @P0 IMAD.SHL.U32 R0, R226, 0x2, RZ ;  /* 0x00000002e2000824 */ /* 0x000fe200078e00ff */
[----:B------:R4:W-:Y:S04]  /*6ef0*/  STL [R1+0x88], R158 ;  /* 0x0000889e01007387 */ /* 0x0009e80000100800 */
[----:B------:R4:W-:Y:S04]  /*6f00*/  @P1 LDGSTS.E.BYPASS.LTC128B.128 [R2+0x4100], [R6.64+0x40], !P6 ;  /* 0x0410004006021fae */ /* 0x0009e8000f101d46 */
[----:B------:R4:W-:Y:S04]  /*6f10*/  @P1 LDGSTS.E.BYPASS.LTC128B.128 [R2+0x5100], [R6.64+0x80], !P3 ;  /* 0x0510008006021fae */ /* 0x0009e8000d901d46 */
[----:B------:R1:W-:Y:S04]  /*6f20*/  @P0 LDGSTS.E.BYPASS.LTC128B.128 [R0+0x3900], [R4.64], !P5 ;  /* 0x0390000004000fae */ /* 0x0003e8000e901d46 */
[----:B------:R1:W-:Y:S04]  /*6f30*/  @P0 LDGSTS.E.BYPASS.LTC128B.128 [R0+0x4900], [R4.64+0x40], !P6 ;  /* 0x0490004004000fae */ /* 0x0003e8000f101d46 */
[----:B------:R1:W-:Y:S01]  /*6f40*/  @P0 LDGSTS.E.BYPASS.LTC128B.128 [R0+0x5900], [R4.64+0x80], !P3 ;  /* 0x0590008004000fae */ /* 0x0003e2000d901d46 */
[----:B------:R-:W-:-:S03]  /*6f50*/  ISETP.LT.AND P0, PT, RZ, c[0x0][0x27c], PT ;  /* 0x00009f00ff007a0c */ /* 0x000fc60003f01270 */
[----:B------:R-:W0:Y:S01]  /*6f60*/  LDGDEPBAR ;  /* 0x00000000000079af */ /* 0x000e220000000000 */
[----:B-1----:R-:W-:-:S04]  /*6f70*/  SHF.R.S32.HI R0, RZ, 0x1f, R165 ;  /* 0x0000001fff007819 */ /* 0x002fc800000114a5 */
[----:B------:R-:W-:-:S04]  /*6f80*/  LEA.HI R0, R0, R165, RZ, 0x4 ;  /* 0x000000a500007211 */ /* 0x000fc800078f20ff */
[----:B------:R-:W-:Y:S01]  /*6f90*/  SHF.R.S32.HI R93, RZ, 0x4, R0 ;  /* 0x00000004ff5d7819 */ /* 0x000fe20000011400 */
[----:B------:R-:W-:Y:S05]  /*6fa0*/  @P0 BRA `(.L_x_688) ;  /* 0x0000002000000947 */ /* 0x000fea0003800000 */
[----:B----4-:R-:W-:-:S04]  /*6fb0*/  DEPBAR.LE SB0, 0x1 ;  /* 0x000080400000791a */ /* 0x010fc80000000000 */
[----:B------:R-:W-:Y:S05]  /*6fc0*/  BRA `(.L_x_689) ;  /* 0x000070c000007947 */ /* 0x000fea0003800000 */
.L_x_688:
[----:B----4-:R-:W-:Y:S01]  /*6fd0*/  ULDC.U8 UR4, c[0x0][0x298] ;  /* 0x0000a60000047ab9 */ /* 0x010fe20000000000 */
        /* <DEDUP_REMOVED lines=10> */
[----:B------:R-:W-:Y:S01]  /*7080*/  IMAD R0, R147, c[0x0][0x294], R0 ;  /* 0x0000a50093007a24 */ /* 0x000fe200078e0200 */
        /* <DEDUP_REMOVED lines=12> */
[----:B------:R-:W-:Y:S01]  /*7150*/  IMAD.SHL.U32 R18, R48, 0x4, RZ ;  /* 0x0000000430127824 */ /* 0x000fe200078e00ff */
        /* <DEDUP_REMOVED lines=9> */
[----:B------:R-:W-:Y:S01]  /*71f0*/  IMAD R9, R2, c[0x0][0x280], RZ ;  /* 0x0000a00002097a24 */ /* 0x000fe200078e02ff */
        /* <DEDUP_REMOVED lines=19> */
[----:B------:R1:W4:Y:S04]  /*7330*/  SHFL.IDX PT, R4, R31, RZ, 0x1e1f ;  /* 0x001e1fff1f047589 */ /* 0x00032800000e0000 */
[----:B------:R1:W3:Y:S04]  /*7340*/  SHFL.IDX PT, R7, R25, RZ, 0x1e1f ;  /* 0x001e1fff19077589 */ /* 0x0002e800000e0000 */
[----:B------:R1:W1:Y:S02]  /*7350*/  SHFL.IDX PT, R5, R19, RZ, 0x1e1f ;  /* 0x001e1fff13057589 */ /* 0x00026400000e0000 */
        /* <DEDUP_REMOVED lines=8> */
[----:B--23--:R-:W-:Y:S02]  /*73e0*/  @!P2 IMAD.WIDE R8, R18, 0x2, R6 ;  /* 0x000000021208a825 */ /* 0x00cfe400078e0206 */
[----:B------:R-:W-:Y:S02]  /*73f0*/  @!P0 SHF.R.S32.HI R0, RZ, 0x1f, R11 ;  /* 0x0000001fff008819 */ /* 0x000fe4000001140b */
[----:B------:R-:W-:Y:S01]  /*7400*/  @!P1 LEA.HI R2, R2, R10, RZ, 0x2 ;  /* 0x0000000a02029211 */ /* 0x000fe200078f10ff */
[----:B------:R2:W5:Y:S01]  /*7410*/  @!P2 LD.E.64 R22, [R8.64] ;  /* 0x000000060816a980 */ /* 0x000562000c101b00 */
[----:B------:R-:W-:Y:S01]  /*7420*/  @!P0 LEA.HI R0, R0, R11, RZ, 0x2 ;  /* 0x0000000b00008211 */ /* 0x000fe200078f10ff */
[----:B------:R-:W-:Y:S01]  /*7430*/  CS2R R20, SRZ ;  /* 0x0000000000147805 */ /* 0x000fe2000001ff00 */
[----:B-1--4-:R-:W-:Y:S01]  /*7440*/  @!P2 IMAD.WIDE R10, R18, 0x2, R4 ;  /* 0x00000002120aa825 */ /* 0x012fe200078e0204 */
[----:B------:R-:W-:Y:S01]  /*7450*/  CS2R R28, SRZ ;  /* 0x00000000001c7805 */ /* 0x000fe2000001ff00 */
[----:B------:R-:W-:Y:S01]  /*7460*/  @!P0 LOP3.LUT R0, R0, 0xfffffffc, RZ, 0xc0, !PT ;  /* 0xfffffffc00008812 */ /* 0x000fe200078ec0ff */
[----:B------:R-:W-:Y:S01]  /*7470*/  CS2R R26, SRZ ;  /* 0x00000000001a7805 */ /* 0x000fe2000001ff00 */
[----:B------:R-:W-:Y:S01]  /*7480*/  CS2R R34, SRZ ;  /* 0x0000000000227805 */ /* 0x000fe2000001ff00 */
[----:B------:R1:W5:Y:S01]  /*7490*/  @!P2 LD.E.64 R20, [R10.64] ;  /* 0x000000060a14a980 */ /* 0x000362000c101b00 */
[----:B------:R-:W-:Y:S01]  /*74a0*/  CS2R R32, SRZ ;  /* 0x0000000000207805 */ /* 0x000fe2000001ff00 */
[----:B--2---:R-:W-:-:S05]  /*74b0*/  @!P1 LOP3.LUT R8, R2, 0xfffffffc, RZ, 0xc0, !PT ;  /* 0xfffffffc02089812 */ /* 0x004fca00078ec0ff */
[----:B------:R-:W-:-:S04]  /*74c0*/  @!P1 IMAD.WIDE R12, R8, 0x2, R6 ;  /* 0x00000002080c9825 */ /* 0x000fc800078e0206 */
[----:B------:R-:W-:Y:S01]  /*74d0*/  @!P1 IMAD.WIDE R8, R8, 0x2, R4 ;  /* 0x0000000208089825 */ /* 0x000fe200078e0204 */
[----:B------:R2:W5:Y:S03]  /*74e0*/  @!P1 LD.E.64 R26, [R12.64] ;  /* 0x000000060c1a9980 */ /* 0x000566000c101b00 */
[----:B-1----:R-:W-:Y:S01]  /*74f0*/  @!P0 IMAD.WIDE R10, R0, 0x2, R6 ;  /* 0x00000002000a8825 */ /* 0x002fe200078e0206 */
[----:B------:R1:W5:Y:S04]  /*7500*/  @!P1 LD.E.64 R28, [R8.64] ;  /* 0x00000006081c9980 */ /* 0x000368000c101b00 */
[----:B------:R3:W5:Y:S01]  /*7510*/  @!P0 LD.E.64 R34, [R10.64] ;  /* 0x000000060a228980 */ /* 0x000762000c101b00 */
[----:B--2---:R-:W-:Y:S01]  /*7520*/  IADD3 R12, R18, 0x20, RZ ;  /* 0x00000020120c7810 */ /* 0x004fe20007ffe0ff */
[----:B-1----:R-:W-:-:S03]  /*7530*/  @!P0 IMAD.WIDE R8, R0, 0x2, R4 ;  /* 0x0000000200088825 */ /* 0x002fc600078e0204 */
[----:B------:R-:W-:Y:S02]  /*7540*/  ISETP.GE.AND P1, PT, R12, c[0x0][0x27c], PT ;  /* 0x00009f000c007a0c */ /* 0x000fe40003f26270 */
[C---:B---3--:R-:W-:Y:S01]  /*7550*/  IADD3 R10, R18.reuse, 0x18, RZ ;  /* 0x00000018120a7810 */ /* 0x048fe20007ffe0ff */
[----:B------:R1:W5:Y:S01]  /*7560*/  @!P0 LD.E.64 R32, [R8.64] ;  /* 0x0000000608208980 */ /* 0x000362000c101b00 */
[----:B------:R-:W-:Y:S02]  /*7570*/  IADD3 R11, R18, 0x28, RZ ;  /* 0x00000028120b7810 */ /* 0x000fe40007ffe0ff */
[----:B------:R-:W-:Y:S02]  /*7580*/  ISETP.GE.AND P2, PT, R10, c[0x0][0x27c], PT ;  /* 0x00009f000a007a0c */ /* 0x000fe40003f46270 */
[----:B------:R-:W-:-:S05]  /*7590*/  ISETP.GE.AND P0, PT, R11, c[0x0][0x27c], PT ;  /* 0x00009f000b007a0c */ /* 0x000fca0003f06270 */
[----:B------:R-:W-:-:S04]  /*75a0*/  @!P1 SHF.R.S32.HI R2, RZ, 0x1f, R12 ;  /* 0x0000001fff029819 */ /* 0x000fc8000001140c */
[----:B------:R-:W-:-:S04]  /*75b0*/  @!P1 LEA.HI R12, R2, R12, RZ, 0x2 ;  /* 0x0000000c020c9211 */ /* 0x000fc800078f10ff */
[----:B------:R-:W-:Y:S02]  /*75c0*/  @!P0 SHF.R.S32.HI R0, RZ, 0x1f, R11 ;  /* 0x0000001fff008819 */ /* 0x000fe4000001140b */
[----:B-1----:R-:W-:Y:S02]  /*75d0*/  @!P2 SHF.R.S32.HI R8, RZ, 0x1f, R10 ;  /* 0x0000001fff08a819 */ /* 0x002fe4000001140a */
[----:B------:R-:W-:Y:S02]  /*75e0*/  @!P0 LEA.HI R2, R0, R11, RZ, 0x2 ;  /* 0x0000000b00028211 */ /* 0x000fe400078f10ff */
[----:B------:R-:W-:Y:S02]  /*75f0*/  @!P2 LEA.HI R8, R8, R10, RZ, 0x2 ;  /* 0x0000000a0808a211 */ /* 0x000fe400078f10ff */
[----:B------:R-:W-:Y:S02]  /*7600*/  @!P1 LOP3.LUT R12, R12, 0xfffffffc, RZ, 0xc0, !PT ;  /* 0xfffffffc0c0c9812 */ /* 0x000fe400078ec0ff */
[----:B------:R-:W-:-:S02]  /*7610*/  @!P2 LOP3.LUT R0, R8, 0xfffffffc, RZ, 0xc0, !PT ;  /* 0xfffffffc0800a812 */ /* 0x000fc400078ec0ff */
[----:B------:R-:W-:Y:S01]  /*7620*/  @!P0 LOP3.LUT R2, R2, 0xfffffffc, RZ, 0xc0, !PT ;  /* 0xfffffffc02028812 */ /* 0x000fe200078ec0ff */
[--C-:B------:R-:W-:Y:S01]  /*7630*/  @!P1 IMAD.WIDE R14, R12, 0x2, R6.reuse ;  /* 0x000000020c0e9825 */ /* 0x100fe200078e0206 */
[----:B------:R-:W-:Y:S01]  /*7640*/  CS2R R38, SRZ ;  /* 0x0000000000267805 */ /* 0x000fe2000001ff00 */
[----:B------:R-:W-:Y:S01]  /*7650*/  CS2R R36, SRZ ;  /* 0x0000000000247805 */ /* 0x000fe2000001ff00 */
[----:B------:R-:W-:Y:S01]  /*7660*/  CS2R R40, SRZ ;  /* 0x0000000000287805 */ /* 0x000fe2000001ff00 */
[--C-:B------:R-:W-:Y:S01]  /*7670*/  @!P2 IMAD.WIDE R16, R0, 0x2, R6.reuse ;  /* 0x000000020010a825 */ /* 0x100fe200078e0206 */
[----:B------:R-:W-:Y:S01]  /*7680*/  CS2R R46, SRZ ;  /* 0x00000000002e7805 */ /* 0x000fe2000001ff00 */
[----:B------:R-:W-:Y:S01]  /*7690*/  CS2R R42, SRZ ;  /* 0x00000000002a7805 */ /* 0x000fe2000001ff00 */
[----:B------:R-:W-:Y:S01]  /*76a0*/  CS2R R48, SRZ ;  /* 0x0000000000307805 */ /* 0x000fe2000001ff00 */
[----:B------:R-:W-:Y:S01]  /*76b0*/  @!P0 IMAD.WIDE R10, R2, 0x2, R6 ;  /* 0x00000002020a8825 */ /* 0x000fe200078e0206 */
[----:B------:R1:W5:Y:S03]  /*76c0*/  @!P2 LD.E.64 R38, [R16.64] ;  /* 0x000000061026a980 */ /* 0x000366000c101b00 */
[--C-:B------:R-:W-:Y:S01]  /*76d0*/  @!P2 IMAD.WIDE R8, R0, 0x2, R4.reuse ;  /* 0x000000020008a825 */ /* 0x100fe200078e0204 */
[----:B------:R1:W5:Y:S03]  /*76e0*/  @!P1 LD.E.64 R40, [R14.64] ;  /* 0x000000060e289980 */ /* 0x000366000c101b00 */
[--C-:B------:R-:W-:Y:S01]  /*76f0*/  @!P1 IMAD.WIDE R6, R12, 0x2, R4.reuse ;  /* 0x000000020c069825 */ /* 0x100fe200078e0204 */
[----:B------:R1:W5:Y:S03]  /*7700*/  @!P2 LD.E.64 R36, [R8.64] ;  /* 0x000000060824a980 */ /* 0x000366000c101b00 */
[----:B------:R-:W-:Y:S01]  /*7710*/  @!P0 IMAD.WIDE R4, R2, 0x2, R4 ;  /* 0x0000000202048825 */ /* 0x000fe200078e0204 */
[----:B------:R1:W5:Y:S04]  /*7720*/  @!P0 LD.E.64 R46, [R10.64] ;  /* 0x000000060a2e8980 */ /* 0x000368000c101b00 */
[----:B------:R1:W5:Y:S04]  /*7730*/  @!P1 LD.E.64 R42, [R6.64] ;  /* 0x00000006062a9980 */ /* 0x000368000c101b00 */
[----:B------:R1:W5:Y:S02]  /*7740*/  @!P0 LD.E.64 R48, [R4.64] ;  /* 0x0000000604308980 */ /* 0x000364000c101b00 */
.L_x_692:
[----:B------:R-:W-:Y:S05]  /*7750*/  BSYNC B0 ;  /* 0x0000000000007941 */ /* 0x000fea0003800000 */
.L_x_691:
[----:B------:R-:W-:Y:S01]  /*7760*/  IADD3 R2, R24, 0x40, RZ ;  /* 0x0000004018027810 */ /* 0x000fe20007ffe0ff */
[----:B-----5:R-:W-:Y:S01]  /*7770*/  IMAD.MOV.U32 R0, RZ, RZ, R46 ;  /* 0x000000ffff007224 */ /* 0x020fe200078e002e */
[----:B-1----:R-:W-:Y:S01]  /*7780*/  MOV R9, R28 ;  /* 0x0000001c00097202 */ /* 0x002fe20000000f00 */
[----:B----4-:R-:W-:Y:S01]  /*7790*/  IMAD.MOV.U32 R4, RZ, RZ, R40 ;  /* 0x000000ffff047224 */ /* 0x010fe200078e0028 */
        /* <DEDUP_REMOVED lines=18> */
[----:B---3--:R1:W3:Y:S01]  /*78c0*/  SHFL.IDX PT, R7, R25, 0x1, 0x1e1f ;  /* 0x003e1f0019077f89 */ /* 0x0082e200000e0000 */
        /* <DEDUP_REMOVED lines=21> */
[----:B------:R-:W4:Y:S01]  /*7a20*/  SHFL.IDX PT, R5, R19, 0x1, 0x1e1f ;  /* 0x003e1f0013057f89 */ /* 0x000f2200000e0000 */
[----:B------:R-:W-:Y:S01]  /*7a30*/  BSSY B0, `(.L_x_693) ;  /* 0x000004e000007945 */ /* 0x000fe20003800000 */
[----:B------:R-:W-:Y:S01]  /*7a40*/  PRMT R74, R9, 0x5410, R8 ;  /* 0x00005410094a7816 */ /* 0x000fe20000000008 */
[----:B------:R-:W-:Y:S01]  /*7a50*/  CS2R R66, SRZ ;  /* 0x0000000000427805 */ /* 0x000fe2000001ff00 */
[----:B------:R2:W3:Y:S01]  /*7a60*/  SHFL.IDX PT, R4, R31, 0x1, 0x1e1f ;  /* 0x003e1f001f047f89 */ /* 0x0004e200000e0000 */
[----:B-1----:R-:W-:Y:S01]  /*7a70*/  PRMT R25, R2, 0x5410, R0 ;  /* 0x0000541002197816 */ /* 0x002fe20000000000 */
        /* <DEDUP_REMOVED lines=9> */
[----:B--2---:R-:W-:Y:S01]  /*7b10*/  CS2R R30, SRZ ;  /* 0x00000000001e7805 */ /* 0x004fe2000001ff00 */
[----:B------:R-:W-:Y:S05]  /*7b20*/  @P0 BRA `(.L_x_694) ;  /* 0x000003e000000947 */ /* 0x000fea0003800000 */
[C---:B---34-:R-:W-:Y:S01]  /*7b30*/  IADD3 R10, R18.reuse, 0x8, RZ ;  /* 0x00000008120a7810 */ /* 0x058fe20007ffe0ff */
[----:B------:R-:W-:Y:S01]  /*7b40*/  CS2R R50, SRZ ;  /* 0x0000000000327805 */ /* 0x000fe2000001ff00 */
[----:B------:R-:W-:-:S02]  /*7b50*/  IADD3 R11, R18, 0x10, RZ ;  /* 0x00000010120b7810 */ /* 0x000fc40007ffe0ff */
[----:B------:R-:W-:Y:S02]  /*7b60*/  ISETP.GE.AND P1, PT, R10, c[0x0][0x27c], PT ;  /* 0x00009f000a007a0c */ /* 0x000fe40003f26270 */
[----:B------:R-:W-:Y:S02]  /*7b70*/  ISETP.GE.AND P0, PT, R11, c[0x0][0x27c], PT ;  /* 0x00009f000b007a0c */ /* 0x000fe40003f06270 */
[----:B------:R-:W-:Y:S01]  /*7b80*/  ISETP.GE.AND P2, PT, R18, c[0x0][0x27c], PT ;  /* 0x00009f0012007a0c */ /* 0x000fe20003f46270 */
[----:B------:R-:W-:-:S08]  /*7b90*/  CS2R R30, SRZ ;  /* 0x00000000001e7805 */ /* 0x000fd0000001ff00 */
[----:B------:R-:W-:Y:S02]  /*7ba0*/  @!P1 SHF.R.S32.HI R2, RZ, 0x1f, R10 ;  /* 0x0000001fff029819 */ /* 0x000fe4000001140a */
[----:B------:R-:W-:Y:S02]  /*7bb0*/  @!P0 SHF.R.S32.HI R0, RZ, 0x1f, R11 ;  /* 0x0000001fff008819 */ /* 0x000fe4000001140b */
[----:B------:R-:W-:Y:S01]  /*7bc0*/  @!P1 LEA.HI R10, R2, R10, RZ, 0x2 ;  /* 0x0000000a020a9211 */ /* 0x000fe200078f10ff */
[----:B------:R-:W-:Y:S01]  /*7bd0*/  @!P2 IMAD.WIDE R8, R18, 0x2, R6 ;  /* 0x000000021208a825 */ /* 0x000fe200078e0206 */
[----:B------:R-:W-:Y:S02]  /*7be0*/  @!P0 LEA.HI R2, R0, R11, RZ, 0x2 ;  /* 0x0000000b00028211 */ /* 0x000fe400078f10ff */
[----:B------:R-:W-:Y:S01]  /*7bf0*/  @!P1 LOP3.LUT R0, R10, 0xfffffffc, RZ, 0xc0, !PT ;  /* 0xfffffffc0a009812 */ /* 0x000fe200078ec0ff */
[----:B------:R-:W-:Y:S01]  /*7c00*/  @!P2 IMAD.WIDE R10, R18, 0x2, R4 ;  /* 0x00000002120aa825 */ /* 0x000fe200078e0204 */
[----:B------:R-:W-:Y:S01]  /*7c10*/  @!P0 LOP3.LUT R2, R2, 0xfffffffc, RZ, 0xc0, !PT ;  /* 0xfffffffc02028812 */ /* 0x000fe200078ec0ff */
[----:B------:R1:W5:Y:S01]  /*7c20*/  @!P2 LD.E.64 R50, [R8.64] ;  /* 0x000000060832a980 */ /* 0x000362000c101b00 */
[----:B------:R-:W-:Y:S01]  /*7c30*/  CS2R R54, SRZ ;  /* 0x0000000000367805 */ /* 0x000fe2000001ff00 */
[----:B------:R-:W-:Y:S01]  /*7c40*/  CS2R R58, SRZ ;  /* 0x00000000003a7805 */ /* 0x000fe2000001ff00 */
[----:B------:R-:W-:Y:S01]  /*7c50*/  CS2R R52, SRZ ;  /* 0x0000000000347805 */ /* 0x000fe2000001ff00 */
[----:B------:R2:W5:Y:S01]  /*7c60*/  @!P2 LD.E.64 R30, [R10.64] ;  /* 0x000000060a1ea980 */ /* 0x000562000c101b00 */
[----:B------:R-:W-:Y:S01]  /*7c70*/  @!P1 IMAD.WIDE R12, R0, 0x2, R6 ;  /* 0x00000002000c9825 */ /* 0x000fe200078e0206 */
[----:B------:R-:W-:-:S04]  /*7c80*/  CS2R R56, SRZ ;  /* 0x0000000000387805 */ /* 0x000fc8000001ff00 */
[----:B------:R3:W5:Y:S01]  /*7c90*/  @!P1 LD.E.64 R52, [R12.64] ;  /* 0x000000060c349980 */ /* 0x000762000c101b00 */
[----:B-1----:R-:W-:-:S04]  /*7ca0*/  @!P1 IMAD.WIDE R8, R0, 0x2, R4 ;  /* 0x0000000200089825 */ /* 0x002fc800078e0204 */
[----:B--2---:R-:W-:Y:S01]  /*7cb0*/  @!P0 IMAD.WIDE R10, R2, 0x2, R6 ;  /* 0x00000002020a8825 */ /* 0x004fe200078e0206 */
[----:B------:R1:W5:Y:S04]  /*7cc0*/  @!P1 LD.E.64 R54, [R8.64] ;  /* 0x0000000608369980 */ /* 0x000368000c101b00 */
[----:B------:R2:W5:Y:S01]  /*7cd0*/  @!P0 LD.E.64 R58, [R10.64] ;  /* 0x000000060a3a8980 */ /* 0x000562000c101b00 */
[----:B---3--:R-:W-:Y:S01]  /*7ce0*/  IADD3 R12, R18, 0x28, RZ ;  /* 0x00000028120c7810 */ /* 0x008fe20007ffe0ff */
[----:B-1----:R-:W-:Y:S01]  /*7cf0*/  @!P0 IMAD.WIDE R8, R2, 0x2, R4 ;  /* 0x0000000202088825 */ /* 0x002fe200078e0204 */
[----:B--2---:R-:W-:-:S04]  /*7d00*/  IADD3 R10, R18, 0x18, RZ ;  /* 0x00000018120a7810 */ /* 0x004fc80007ffe0ff */
[----:B------:R1:W5:Y:S01]  /*7d10*/  @!P0 LD.E.64 R56, [R8.64] ;  /* 0x0000000608388980 */ /* 0x000362000c101b00 */
[----:B------:R-:W-:Y:S02]  /*7d20*/  IADD3 R11, R18, 0x20, RZ ;  /* 0x00000020120b7810 */ /* 0x000fe40007ffe0ff */
[----:B------:R-:W-:Y:S02]  /*7d30*/  ISETP.GE.AND P2, PT, R10, c[0x0][0x27c], PT ;  /* 0x00009f000a007a0c */ /* 0x000fe40003f46270 */
[----:B------:R-:W-:Y:S02]  /*7d40*/  ISETP.GE.AND P1, PT, R11, c[0x0][0x27c], PT ;  /* 0x00009f000b007a0c */ /* 0x000fe40003f26270 */
[----:B------:R-:W-:-:S11]  /*7d50*/  ISETP.GE.AND P0, PT, R12, c[0x0][0x27c], PT ;  /* 0x00009f000c007a0c */ /* 0x000fd60003f06270 */
[----:B------:R-:W-:Y:S02]  /*7d60*/  @!P1 SHF.R.S32.HI R2, RZ, 0x1f, R11 ;  /* 0x0000001fff029819 */ /* 0x000fe4000001140b */
[----:B------:R-:W-:Y:S02]  /*7d70*/  @!P0 SHF.R.S32.HI R0, RZ, 0x1f, R12 ;  /* 0x0000001fff008819 */ /* 0x000fe4000001140c */
[----:B-1----:R-:W-:Y:S02]  /*7d80*/  @!P2 SHF.R.S32.HI R8, RZ, 0x1f, R10 ;  /* 0x0000001fff08a819 */ /* 0x002fe4000001140a */
        /* <DEDUP_REMOVED lines=24> */
.L_x_694:
[----:B---34-:R-:W-:Y:S05]  /*7f10*/  BSYNC B0 ;  /* 0x0000000000007941 */ /* 0x018fea0003800000 */
.L_x_693:
[----:B-----5:R-:W-:Y:S01]  /*7f20*/  IMAD.MOV.U32 R0, RZ, RZ, R72 ;  /* 0x000000ffff007224 */ /* 0x020fe200078e0048 */
[----:B-1----:R-:W-:Y:S01]  /*7f30*/  LEA.HI R7, R60, R60, RZ, 0x1 ;  /* 0x0000003c3c077211 */ /* 0x002fe200078f08ff */
        /* <DEDUP_REMOVED lines=111> */
.L_x_698:
[----:B------:R-:W-:Y:S05]  /*8630*/  BSYNC B0 ;  /* 0x0000000000007941 */ /* 0x000fea0003800000 */
.L_x_697:
        /* <DEDUP_REMOVED lines=46> */
.L_x_700:
[----:B------:R-:W-:Y:S05]  /*8920*/  BSYNC B0 ;  /* 0x0000000000007941 */ /* 0x000fea0003800000 */
.L_x_699:
        /* <DEDUP_REMOVED lines=46> */
.L_x_702:
[----:B------:R-:W-:Y:S05]  /*8c10*/  BSYNC B0 ;  /* 0x0000000000007941 */ /* 0x000fea0003800000 */
.L_x_701:
        /* <DEDUP_REMOVED lines=46> */
.L_x_704:
[----:B------:R-:W-:Y:S05]  /*8f00*/  BSYNC B0 ;  /* 0x0000000000007941 */ /* 0x000fea0003800000 */
.L_x_703:
        /* <DEDUP_REMOVED lines=46> */
.L_x_706:
[----:B------:R-:W-:Y:S05]  /*91f0*/  BSYNC B0 ;  /* 0x0000000000007941 */ /* 0x000fea0003800000 */
.L_x_705:
        /* <DEDUP_REMOVED lines=45> */
.L_x_696:
[----:B------:R-:W-:Y:S05]  /*94d0*/  BSYNC B1 ;  /* 0x0000000000017941 */ /* 0x000fea0003800000 */
.L_x_695:
        /* <DEDUP_REMOVED lines=48> */
.L_x_709:
[----:B------:R-:W-:Y:S05]  /*97e0*/  BSYNC B0 ;  /* 0x0000000000007941 */ /* 0x000fea0003800000 */
.L_x_708:
        /* <DEDUP_REMOVED lines=46> */
.L_x_711:
[----:B------:R-:W-:Y:S05]  /*9ad0*/  BSYNC B0 ;  /* 0x0000000000007941 */ /* 0x000fea0003800000 */
.L_x_710:
        /* <DEDUP_REMOVED lines=46> */
.L_x_713:
[----:B------:R-:W-:Y:S05]  /*9dc0*/  BSYNC B0 ;  /* 0x0000000000007941 */ /* 0x000fea0003800000 */
.L_x_712:
        /* <DEDUP_REMOVED lines=46> */
.L_x_715:
[----:B------:R-:W-:Y:S05]  /*a0b0*/  BSYNC B0 ;  /* 0x0000000000007941 */ /* 0x000fea0003800000 */
.L_x_714:
        /* <DEDUP_REMOVED lines=46> */
.L_x_717:
[----:B------:R-:W-:Y:S05]  /*a3a0*/  BSYNC B0 ;  /* 0x0000000000007941 */ /* 0x000fea0003800000 */
.L_x_716:
        /* <DEDUP_REMOVED lines=46> */
.L_x_690:
        /* <DEDUP_REMOVED lines=39> */
[----:B------:R-:W-:Y:S01]  /*a900*/  IADD3 R11, R61, 0x20, RZ ;  /* 0x000000203d0b7810 */ /* 0x000fe20007ffe0ff */
[----:B------:R-:W-:Y:S01]  /*a910*/  CS2R R20, SRZ ;  /* 0x0000000000147805 */ /* 0x000fe2000001ff00 */
[----:B------:R-:W-:-:S02]  /*a920*/  ISETP.GE.AND P1, PT, R10, c[0x0][0x27c], PT ;  /* 0x00009f000a007a0c */ /* 0x000fc40003f26270 */
        /* <DEDUP_REMOVED lines=9> */
[----:B------:R3:W5:Y:S01]  /*a9c0*/  @!P2 LD.E.128 R20, [R8.64] ;  /* 0x000000060814a980 */ /* 0x000762000c101d00 */
[----:B------:R-:W-:Y:S01]  /*a9d0*/  CS2R R18, SRZ ;  /* 0x0000000000127805 */ /* 0x000fe2000001ff00 */
[--C-:B------:R-:W-:Y:S01]  /*a9e0*/  @!P1 IMAD.WIDE R12, R2, 0x2, R4.reuse ;  /* 0x00000002020c9825 */ /* 0x100fe200078e0204 */
[----:B------:R-:W-:Y:S01]  /*a9f0*/  CS2R R16, SRZ ;  /* 0x0000000000107805 */ /* 0x000fe2000001ff00 */
[----:B------:R-:W-:Y:S01]  /*aa00*/  CS2R R38, SRZ ;  /* 0x0000000000267805 */ /* 0x000fe2000001ff00 */
[----:B------:R-:W-:Y:S01]  /*aa10*/  CS2R R36, SRZ ;  /* 0x0000000000247805 */ /* 0x000fe2000001ff00 */
[C---:B------:R-:W-:Y:S01]  /*aa20*/  @!P0 IMAD.WIDE R10, R0.reuse, 0x2, R4 ;  /* 0x00000002000a8825 */ /* 0x040fe200078e0204 */
[----:B------:R-:W-:Y:S01]  /*aa30*/  CS2R R42, SRZ ;  /* 0x00000000002a7805 */ /* 0x000fe2000001ff00 */
[----:B------:R-:W-:Y:S01]  /*aa40*/  CS2R R40, SRZ ;  /* 0x0000000000287805 */ /* 0x000fe2000001ff00 */
[----:B------:R-:W-:Y:S01]  /*aa50*/  CS2R R54, SRZ ;  /* 0x0000000000367805 */ /* 0x000fe2000001ff00 */
[--C-:B-12---:R-:W-:Y:S01]  /*aa60*/  @!P0 IMAD.WIDE R4, R0, 0x2, R6.reuse ;  /* 0x0000000200048825 */ /* 0x106fe200078e0206 */
[----:B------:R-:W-:Y:S01]  /*aa70*/  CS2R R52, SRZ ;  /* 0x0000000000347805 */ /* 0x000fe2000001ff00 */
[----:B------:R-:W-:Y:S01]  /*aa80*/  CS2R R58, SRZ ;  /* 0x00000000003a7805 */ /* 0x000fe2000001ff00 */
[----:B------:R-:W-:Y:S01]  /*aa90*/  CS2R R56, SRZ ;  /* 0x0000000000387805 */ /* 0x000fe2000001ff00 */
[----:B------:R1:W5:Y:S04]  /*aaa0*/  @!P1 LD.E.128 R36, [R12.64] ;  /* 0x000000060c249980 */ /* 0x000368000c101d00 */
[----:B------:R1:W5:Y:S04]  /*aab0*/  @!P0 LD.E.128 R52, [R10.64] ;  /* 0x000000060a348980 */ /* 0x000368000c101d00 */
[----:B------:R1:W5:Y:S01]  /*aac0*/  @!P0 LD.E.128 R56, [R4.64] ;  /* 0x0000000604388980 */ /* 0x000362000c101d00 */
[----:B---3--:R-:W-:-:S04]  /*aad0*/  @!P1 IMAD.WIDE R8, R2, 0x2, R6 ;  /* 0x0000000202089825 */ /* 0x008fc800078e0206 */
[----:B------:R-:W-:Y:S01]  /*aae0*/  @!P2 IMAD.WIDE R6, R61, 0x2, R6 ;  /* 0x000000023d06a825 */ /* 0x000fe200078e0206 */
[----:B------:R1:W5:Y:S04]  /*aaf0*/  @!P1 LD.E.128 R40, [R8.64] ;  /* 0x0000000608289980 */ /* 0x000368000c101d00 */
[----:B------:R1:W5:Y:S02]  /*ab00*/  @!P2 LD.E.128 R16, [R6.64] ;  /* 0x000000060610a980 */ /* 0x000364000c101d00 */
.L_x_719:
[----:B------:R-:W-:Y:S05]  /*ab10*/  BSYNC B0 ;  /* 0x0000000000007941 */ /* 0x000fea0003800000 */
.L_x_718:
[----:B------:R-:W-:Y:S01]  /*ab20*/  IADD3 R2, R24, 0x40, RZ ;  /* 0x0000004018027810 */ /* 0x000fe20007ffe0ff */
[----:B-----5:R-:W-:Y:S01]  /*ab30*/  IMAD.MOV.U32 R0, RZ, RZ, R54 ;  /* 0x000000ffff007224 */ /* 0x020fe200078e0036 */
[----:B-1----:R-:W1:Y:S01]  /*ab40*/  SHFL.IDX PT, R7, R14, 0x1, 0x1e1f ;  /* 0x003e1f000e077f89 */ /* 0x002e6200000e0000 */
        /* <DEDUP_REMOVED lines=36> */
[----:B------:R-:W3:Y:S01]  /*ad90*/  SHFL.IDX PT, R5, R15, 0x1, 0x1e1f ;  /* 0x003e1f000f057f89 */ /* 0x000ee200000e0000 */
        /* <DEDUP_REMOVED lines=10> */
[----:B--2---:R2:W1:Y:S01]  /*ae40*/  SHFL.IDX PT, R6, R26, 0x1, 0x1e1f ;  /* 0x003e1f001a067f89 */ /* 0x00446200000e0000 */
        /* <DEDUP_REMOVED lines=11> */
[----:B--2---:R-:W-:Y:S01]  /*af00*/  PRMT R26, R8, 0x5410, R0 ;  /* 0x00005410081a7816 */ /* 0x004fe20000000000 */
[----:B------:R-:W-:Y:S05]  /*af10*/  @P0 BRA `(.L_x_721) ;  /* 0x0000023000000947 */ /* 0x000fea0003800000 */
[C---:B-1-34-:R-:W-:Y:S01]  /*af20*/  IADD3 R10, R61.reuse, 0x10, RZ ;  /* 0x000000103d0a7810 */ /* 0x05afe20007ffe0ff */
        /* <DEDUP_REMOVED lines=23> */
[--C-:B------:R-:W-:Y:S01]  /*b0a0*/  @!P0 IMAD.WIDE R4, R0, 0x2, R6.reuse ;  /* 0x0000000200048825 */ /* 0x100fe200078e0206 */
[----:B------:R-:W-:Y:S01]  /*b0b0*/  CS2R R84, SRZ ;  /* 0x0000000000547805 */ /* 0x000fe2000001ff00 */
[----:B------:R-:W-:Y:S01]  /*b0c0*/  CS2R R82, SRZ ;  /* 0x0000000000527805 */ /* 0x000fe2000001ff00 */
[----:B------:R-:W-:Y:S01]  /*b0d0*/  CS2R R80, SRZ ;  /* 0x0000000000507805 */ /* 0x000fe2000001ff00 */
[----:B------:R2:W5:Y:S04]  /*b0e0*/  @!P1 LD.E.128 R72, [R12.64] ;  /* 0x000000060c489980 */ /* 0x000568000c101d00 */
[----:B------:R2:W5:Y:S04]  /*b0f0*/  @!P0 LD.E.128 R84, [R10.64] ;  /* 0x000000060a548980 */ /* 0x000568000c101d00 */
[----:B------:R2:W5:Y:S01]  /*b100*/  @!P0 LD.E.128 R80, [R4.64] ;  /* 0x0000000604508980 */ /* 0x000562000c101d00 */
[----:B-1----:R-:W-:-:S04]  /*b110*/  @!P1 IMAD.WIDE R8, R2, 0x2, R6 ;  /* 0x0000000202089825 */ /* 0x002fc800078e0206 */
[----:B------:R-:W-:Y:S01]  /*b120*/  @!P2 IMAD.WIDE R6, R61, 0x2, R6 ;  /* 0x000000023d06a825 */ /* 0x000fe200078e0206 */
[----:B------:R2:W5:Y:S04]  /*b130*/  @!P1 LD.E.128 R76, [R8.64] ;  /* 0x00000006084c9980 */ /* 0x000568000c101d00 */
[----:B------:R2:W5:Y:S02]  /*b140*/  @!P2 LD.E.128 R64, [R6.64] ;  /* 0x000000060640a980 */ /* 0x000564000c101d00 */
.L_x_721:
[----:B-1-34-:R-:W-:Y:S05]  /*b150*/  BSYNC B0 ;  /* 0x0000000000007941 */ /* 0x01afea0003800000 */
.L_x_720:
[----:B--2--5:R-:W-:Y:S01]  /*b160*/  IMAD.MOV.U32 R5, RZ, RZ, R87 ;  /* 0x000000ffff057224 */ /* 0x024fe200078e0057 */
        /* <DEDUP_REMOVED lines=113> */
[----:B------:R-:W-:Y:S01]  /*b880*/  FMUL.FTZ R5, R21, R2 ;  /* 0x0000000215057220 */ /* 0x000fe20000410000 */
        /* <DEDUP_REMOVED lines=46> */
.L_x_725:
[----:B------:R-:W-:Y:S05]  /*bb70*/  BSYNC B0 ;  /* 0x0000000000007941 */ /* 0x000fea0003800000 */
.L_x_724:
        /* <DEDUP_REMOVED lines=117> */
.L_x_727:
[----:B------:R-:W-:Y:S05]  /*c2d0*/  BSYNC B0 ;  /* 0x0000000000007941 */ /* 0x000fea0003800000 */
.L_x_726:
        /* <DEDUP_REMOVED lines=116> */
.L_x_723:
[----:B------:R-:W-:Y:S05]  /*ca20*/  BSYNC B1 ;  /* 0x0000000000017941 */ /* 0x000fea0003800000 */
.L_x_722:
        /* <DEDUP_REMOVED lines=70> */
[----:B------:R-:W-:Y:S01]  /*ce90*/  HADD2.F32 R6, -RZ, R9.H0_H0 ;  /* 0x20000009ff067230 */ /* 0x000fe20000004100 */
[----:B------:R-:W-:Y:S01]  /*cea0*/  FMUL.FTZ R5, R22, R2 ;  /* 0x0000000216057220 */ /* 0x000fe20000410000 */
[----:B------:R-:W-:Y:S01]  /*ceb0*/  HADD2.F32 R7, -RZ, R99.H1_H1 ;  /* 0x30000063ff077230 */ /* 0x000fe20000004100 */
        /* <DEDUP_REMOVED lines=43> */
.L_x_729:
[----:B------:R-:W-:Y:S05]  /*d170*/  BSYNC B0 ;  /* 0x0000000000007941 */ /* 0x000fea0003800000 */
.L_x_728:
        /* <DEDUP_REMOVED lines=120> */
.L_x_731:
[----:B------:R-:W-:Y:S05]  /*d900*/  BSYNC B0 ;  /* 0x0000000000007941 */ /* 0x000fea0003800000 */
.L_x_730:
        /* <DEDUP_REMOVED lines=119> */
.L_x_707:
[----:B------:R-:W-:Y:S05]  /*e080*/  BSYNC B2 ;  /* 0x0000000000027941 */ /* 0x000fea0003800000 */
.L_x_689:
[----:B------:R-:W-:Y:S01]  /*e090*/  LOP3.LUT R2, R115, 0xfffffff8, RZ, 0xc0, !PT ;  /* 0xfffffff873027812 */ /* 0x000fe200078ec0ff */
[----:B-1----:R-:W-:Y:S01]  /*e0a0*/  IMAD.SHL.U32 R5, R112, 0x40, RZ ;  /* 0x0000004070057824 */ /* 0x002fe200078e00ff */
[----:B------:R-:W-:Y:S01]  /*e0b0*/  LOP3.LUT R4, R110, 0x7fffffe, RZ, 0xc0, !PT ;  /* 0x07fffffe6e047812 */ /* 0x000fe200078ec0ff */
[----:B------:R-:W-:-:S04]  /*e0c0*/  DEPBAR.LE SB0, 0x0 ;  /* 0x000080000000791a */ /* 0x000fc80000000000 */
[----:B------:R-:W-:Y:S01]  /*e0d0*/  IMAD.IADD R2, R165, 0x1, -R2 ;  /* 0x00000001a5027824 */ /* 0x000fe200078e0a02 */
[----:B------:R-:W-:Y:S01]  /*e0e0*/  LEA.HI R6, R93, R93, RZ, 0x1 ;  /* 0x0000005d5d067211 */ /* 0x000fe200078f08ff */
[----:B------:R-:W-:Y:S01]  /*e0f0*/  IMAD.IADD R149, R105, 0x1, -R4 ;  /* 0x0000000169957824 */ /* 0x000fe200078e0a04 */
[----:B------:R-:W-:Y:S01]  /*e100*/  SHF.R.S32.HI R7, RZ, 0x1f, R105 ;  /* 0x0000001fff077819 */ /* 0x000fe20000011469 */
[----:B------:R-:W-:Y:S01]  /*e110*/  IMAD R144, R145, -0x40, R190 ;  /* 0xffffffc091907824 */ /* 0x000fe200078e02be */
[----:B------:R-:W-:Y:S01]  /*e120*/  LEA.HI R0, R2, R2, RZ, 0x1 ;  /* 0x0000000202007211 */ /* 0x000fe200078f08ff */
[----:B------:R-:W-:Y:S01]  /*e130*/  IMAD.SHL.U32 R226, R226, 0x2, RZ ;  /* 0x00000002e2e27824 */ /* 0x000fe200078e00ff */
[----:B------:R-:W-:Y:S02]  /*e140*/  LOP3.LUT R6, R6, 0xfffffffe, RZ, 0xc0, !PT ;  /* 0xfffffffe06067812 */ /* 0x000fe400078ec0ff */
[----:B------:R-:W-:Y:S02]  /*e150*/  SHF.R.S32.HI R12, RZ, 0x1, R0 ;  /* 0x00000001ff0c7819 */ /* 0x000fe40000011400 */
[----:B------:R-:W-:Y:S01]  /*e160*/  LOP3.LUT R4, R0, 0x3fffffe, RZ, 0xc0, !PT ;  /* 0x03fffffe00047812 */ /* 0x000fe200078ec0ff */
[----:B------:R-:W-:Y:S01]  /*e170*/  IMAD.IADD R8, R93, 0x1, -R6 ;  /* 0x000000015d087824 */ /* 0x000fe200078e0a06 */
[----:B------:R-:W-:Y:S01]  /*e180*/  LEA.HI R7, R7, R105, RZ, 0x3 ;  /* 0x0000006907077211 */ /* 0x000fe200078f18ff */
[----:B------:R-:W-:Y:S01]  /*e190*/  IMAD.SHL.U32 R0, R12, 0x40, RZ ;  /* 0x000000400c007824 */ /* 0x000fe200078e00ff */
[----:B------:R-:W-:Y:S01]  /*e1a0*/  BAR.SYNC.DEFER_BLOCKING 0x0 ;  /* 0x0000000000007b1d */ /* 0x000fe20000010000 */
[----:B------:R-:W-:Y:S01]  /*e1b0*/  IMAD.IADD R9, R2, 0x1, -R4 ;  /* 0x0000000102097824 */ /* 0x000fe200078e0a04 */
[----:B------:R-:W-:Y:S01]  /*e1c0*/  LOP3.LUT R2, R5, 0xc0, RZ, 0xc0, !PT ;  /* 0x000000c005027812 */ /* 0x000fe200078ec0ff */
[----:B------:R-:W-:Y:S01]  /*e1d0*/  IMAD.SHL.U32 R4, R7, 0x20, RZ ;  /* 0x0000002007047824 */ /* 0x000fe200078e00ff */
[----:B------:R-:W-:Y:S01]  /*e1e0*/  LOP3.LUT R0, R0, 0xc0, RZ, 0xc0, !PT ;  /* 0x000000c000007812 */ /* 0x000fe200078ec0ff */
[----:B------:R-:W-:Y:S01]  /*e1f0*/  IMAD.SHL.U32 R6, R113, 0x8, RZ ;  /* 0x0000000871067824 */ /* 0x000fe200078e00ff */
[----:B------:R-:W-:Y:S01]  /*e200*/  LOP3.LUT P1, RZ, R12, 0x2, RZ, 0xc0, !PT ;  /* 0x000000020cff7812 */ /* 0x000fe2000782c0ff */
[----:B------:R-:W-:Y:S01]  /*e210*/  IMAD.SHL.U32 R5, R8, 0x8, RZ ;  /* 0x0000000808057824 */ /* 0x000fe200078e00ff */
[----:B-----5:R-:W-:-:S02]  /*e220*/  LOP3.LUT R147, R4, 0xffffff00, RZ, 0xc0, !PT ;  /* 0xffffff0004937812 */ /* 0x020fc400078ec0ff */
[----:B------:R-:W-:Y:S02]  /*e230*/  LOP3.LUT R6, R0, 0x8, R6, 0xf8, !PT ;  /* 0x0000000800067812 */ /* 0x000fe400078ef806 */
[----:B------:R-:W-:Y:S02]  /*e240*/  LOP3.LUT R5, R2, 0x8, R5, 0xf8, !PT ;  /* 0x0000000802057812 */ /* 0x000fe400078ef805 */
[----:B------:R-:W-:Y:S01]  /*e250*/  SHF.R.U32.HI R4, RZ, 0x3, R2 ;  /* 0x00000003ff047819 */ /* 0x000fe20000011602 */
[----:B------:R-:W-:Y:S01]  /*e260*/  IMAD R2, R150, 0x200, R147 ;  /* 0x0000020096027824 */ /* 0x000fe200078e0293 */
[----:B------:R-:W-:Y:S02]  /*e270*/  SHF.R.U32.HI R0, RZ, 0x3, R0 ;  /* 0x00000003ff007819 */ /* 0x000fe40000011600 */
[----:B------:R-:W-:Y:S01]  /*e280*/  LOP3.LUT R148, R5, R4, RZ, 0x3c, !PT ;  /* 0x0000000405947212 */ /* 0x000fe200078e3cff */
[----:B------:R-:W-:Y:S01]  /*e290*/  IMAD R4, R8, 0x8, R9 ;  /* 0x0000000808047824 */ /* 0x000fe200078e0209 */
[----:B------:R-:W-:Y:S01]  /*e2a0*/  LOP3.LUT R0, R6, R0, RZ, 0x3c, !PT ;  /* 0x0000000006007212 */ /* 0x000fe200078e3cff */
[----:B------:R-:W-:-:S04]  /*e2b0*/  IMAD R2, R149, 0x20, R2 ;  /* 0x0000002095027824 */ /* 0x000fc800078e0202 */
[----:B------:R-:W-:Y:S02]  /*e2c0*/  IMAD.U32 R0, R4, 0x20, R0 ;  /* 0x0000002004007824 */ /* 0x000fe400078e0000 */
[----:B------:R-:W-:Y:S02]  /*e2d0*/  IMAD.IADD R2, R148, 0x1, R2 ;  /* 0x0000000194027824 */ /* 0x000fe400078e0202 */
[----:B------:R-:W-:Y:S02]  /*e2e0*/  IMAD.SHL.U32 R208, R0, 0x2, RZ ;  /* 0x0000000200d07824 */ /* 0x000fe400078e00ff */
[----:B------:R-:W-:Y:S02]  /*e2f0*/  IMAD R0, R111, c[0x0][0x208], RZ ;  /* 0x000082006f007a24 */ /* 0x000fe400078e02ff */
[C---:B------:R-:W-:Y:S01]  /*e300*/  IMAD.WIDE.U32 R4, R145.reuse, c[0x0][0x208], RZ ;  /* 0x0000820091047a25 */ /* 0x040fe200078e00ff */
[----:B------:R-:W-:Y:S01]  /*e310*/  IADD3 R213, R208, 0x3120, RZ ;  /* 0x00003120d0d57810 */ /* 0x000fe20007ffe0ff */
[----:B------:R-:W-:Y:S02]  /*e320*/  LDSM.16.M88.4 R40, [R208+0x3100] ;  /* 0x00310000d028783b */ /* 0x000fe40000000200 */
[----:B------:R-:W-:-:S02]  /*e330*/  IMAD R0, R145, c[0x0][0x20c], R0 ;  /* 0x0000830091007a24 */ /* 0x000fc400078e0200 */
[----:B------:R-:W-:Y:S01]  /*e340*/  IMAD.SHL.U32 R211, R2, 0x2, RZ ;  /* 0x0000000202d37824 */ /* 0x000fe200078e00ff */
[C---:B------:R-:W-:Y:S01]  /*e350*/  LEA R2, P0, R4.reuse, R120, 0x6 ;  /* 0x0000007804027211 */ /* 0x040fe200078030ff */
[----:B------:R-:W-:Y:S01]  /*e360*/  IMAD.IADD R6, R5, 0x1, R0 ;  /* 0x0000000105067824 */ /* 0x000fe200078e0200 */
[----:B------:R-:W-:Y:S01]  /*e370*/  SEL R5, RZ, 0x2, P6 ;  /* 0x00000002ff057807 */ /* 0x000fe20003000000 */
[----:B------:R-:W-:Y:S01]  /*e380*/  LDSM.16.M88.4 R36, [R208+0x3500] ;  /* 0x00350000d024783b */ /* 0x000fe20000000200 */
[----:B------:R-:W-:Y:S01]  /*e390*/  SEL R0, RZ, 0x4, P3 ;  /* 0x00000004ff007807 */ /* 0x000fe20001800000 */
[----:B------:R-:W-:Y:S01]  /*e3a0*/  IMAD R212, R3, 0x2, R211 ;  /* 0x0000000203d47824 */ /* 0x000fe200078e02d3 */
[----:B------:R-:W-:Y:S01]  /*e3b0*/  LEA.HI.X R6, R4, R119, R6, 0x6, P0 ;  /* 0x0000007704067211 */ /* 0x000fe200000f3406 */
[----:B------:R-:W1:Y:S01]  /*e3c0*/  LDSM.16.M88.4 R8, [R211+0x7100] ;  /* 0x00710000d308783b */ /* 0x000e620000000200 */
[----:B---3--:R-:W-:Y:S02]  /*e3d0*/  LEA R16, P0, R2, c[0x0][0x1f8], 0x1 ;  /* 0x00007e0002107a11 */ /* 0x008fe400078008ff */
[----:B------:R-:W-:Y:S01]  /*e3e0*/  IADD3 R24, R0, R5, R114 ;  /* 0x0000000500187210 */ /* 0x000fe20007ffe072 */
[----:B------:R-:W2:Y:S01]  /*e3f0*/  LDSM.16.M88.4 R32, [R208+0x3900] ;  /* 0x00390000d020783b */ /* 0x000ea20000000200 */
[----:B------:R-:W-:-:S02]  /*e400*/  IADD3 R0, R208, 0x3100, RZ ;  /* 0x00003100d0007810 */ /* 0x000fc40007ffe0ff */
[----:B------:R-:W-:Y:S01]  /*e410*/  LEA.HI.X R17, R2, c[0x0][0x1fc], R6, 0x1, P0 ;  /* 0x00007f0002117a11 */ /* 0x000fe200000f0c06 */
[----:B------:R-:W-:Y:S01]  /*e420*/  IMAD.MOV.U32 R2, RZ, RZ, c[0x0][0x208] ;  /* 0x00008200ff027624 */ /* 0x000fe200078e00ff */
[----:B------:R-:W-:Y:S01]  /*e430*/  @P1 IADD3 R213, R0, -0x20, RZ ;  /* 0xffffffe000d51810 */ /* 0x000fe20007ffe0ff */
[----:B------:R-:W-:Y:S01]  /*e440*/  IMAD.IADD R0, R144, 0x1, -R92 ;  /* 0x0000000190007824 */ /* 0x000fe200078e0a5c */
[----:B------:R-:W3:Y:S01]  /*e450*/  LDSM.16.M88.4 R28, [R208+0x3d00] ;  /* 0x003d0000d01c783b */ /* 0x000ee20000000200 */
[----:B------:R-:W-:Y:S02]  /*e460*/  LOP3.LUT P1, RZ, R24, 0x2, RZ, 0xc0, !PT ;  /* 0x0000000218ff7812 */ /* 0x000fe4000782c0ff */
[C---:B------:R-:W-:Y:S01]  /*e470*/  SHF.L.U64.HI R7, R2.reuse, R116, c[0x0][0x20c] ;  /* 0x0000830002077619 */ /* 0x040fe20000010274 */
[----:B------:R-:W4:Y:S01]  /*e480*/  LDSM.16.M88.4 R12, [R211+0x6100] ;  /* 0x00610000d30c783b */ /* 0x000f220000000200 */
[----:B------:R-:W-:Y:S01]  /*e490*/  IMAD.SHL.U32 R2, R2, 0x40, RZ ;  /* 0x0000004002027824 */ /* 0x000fe200078e00ff */
[----:B------:R-:W-:-:S02]  /*e4a0*/  ISETP.LT.OR P3, PT, R0, 0x1, P5 ;  /* 0x000000010000780c */ /* 0x000fc40002f61670 */
[----:B------:R-:W-:Y:S01]  /*e4b0*/  ISETP.LT.OR P2, PT, R0, 0x1, !P1 ;  /* 0x000000010000780c */ /* 0x000fe20004f41670 */
[----:B------:R-:W-:Y:S01]  /*e4c0*/  LDSM.16.M88.4 R44, [R213] ;  /* 0x00000000d52c783b */ /* 0x000fe20000000200 */
[----:B------:R-:W-:Y:S02]  /*e4d0*/  IADD3 R18, P0, R2, R16, RZ ;  /* 0x0000001002127210 */ /* 0x000fe40007f1e0ff */
[----:B------:R-:W-:Y:S01]  /*e4e0*/  ISETP.LT.OR P1, PT, R0, 0x21, !P1 ;  /* 0x000000210000780c */ /* 0x000fe20004f21670 */
[----:B------:R-:W3:Y:S01]  /*e4f0*/  LDSM.16.M88.4 R20, [R212+0x6100] ;  /* 0x00610000d414783b */ /* 0x000ee20000000200 */
[----:B------:R-:W-:Y:S01]  /*e500*/  LOP3.LUT R2, R151, 0xffffffe0, RZ, 0xc0, !PT ;  /* 0xffffffe097027812 */ /* 0x000fe200078ec0ff */
[----:B------:R-:W-:Y:S01]  /*e510*/  IMAD.X R19, R7, 0x1, R17, P0 ;  /* 0x0000000107137824 */ /* 0x000fe200000e0611 */
[----:B------:R-:W-:Y:S01]  /*e520*/  LOP3.LUT P0, RZ, R24, 0x4, RZ, 0xc0, !PT ;  /* 0x0000000418ff7812 */ /* 0x000fe2000780c0ff */
[----:B------:R-:W4:Y:S02]  /*e530*/  LDSM.16.M88.4 R4, [R212+0x7100] ;  /* 0x00710000d404783b */ /* 0x000f240000000200 */
[----:B------:R-:W-:-:S02]  /*e540*/  IMAD.IADD R2, R165, 0x1, -R2 ;  /* 0x00000001a5027824 */ /* 0x000fc400078e0a02 */
[----:B------:R-:W-:Y:S04]  /*e550*/  LDSM.16.M88.4 R56, [R213+0x400] ;  /* 0x00040000d538783b */ /* 0x000fe80000000200 */
[----:B------:R-:W4:Y:S04]  /*e560*/  LDSM.16.M88.4 R52, [R213+0x800] ;  /* 0x00080000d534783b */ /* 0x000f280000000200 */
[----:B------:R-:W4:Y:S01]  /*e570*/  LDSM.16.M88.4 R48, [R213+0xc00] ;  /* 0x000c0000d530783b */ /* 0x000f220000000200 */
[----:B-1----:R-:W-:Y:S03]  /*e580*/  HMMA.16816.F32 R84, R8, R40, RZ ;  /* 0x000000280854723c */ /* 0x002fe600000018ff */
[----:B------:R-:W-:Y:S01]  /*e590*/  @!PT LDS RZ, [RZ] ;  /* 0x00000000fffff984 */ /* 0x000fe20000000800 */
[----:B------:R-:W-:Y:S01]  /*e5a0*/  @!PT LDS RZ, [RZ] ;  /* 0x00000000fffff984 */ /* 0x000fe20000000800 */
[----:B------:R-:W-:Y:S01]  /*e5b0*/  @!PT LDS RZ, [RZ] ;  /* 0x00000000fffff984 */ /* 0x000fe20000000800 */
[----:B------:R1:W-:Y:S01]  /*e5c0*/  LDGSTS.E.BYPASS.LTC128B.128 [R226+0x100], [R16.64], !P3 ;  /* 0x0010000010e27fae */ /* 0x0003e2000d901d46 */
[----:B------:R-:W-:-:S03]  /*e5d0*/  ISETP.NE.AND P3, PT, R117, RZ, PT ;  /* 0x000000ff7500720c */ /* 0x000fc60003f65270 */
[----:B------:R1:W-:Y:S01]  /*e5e0*/  LDGSTS.E.BYPASS.LTC128B.128 [R226+0x1100], [R16.64+0x40], !P2 ;  /* 0x0110004010e27fae */ /* 0x0003e2000d101d46 */
[C---:B------:R-:W-:Y:S01]  /*e5f0*/  ISETP.LT.OR P2, PT, R0.reuse, 0x1, !P0 ;  /* 0x000000010000780c */ /* 0x040fe20004741670 */
[----:B------:R-:W-:Y:S01]  /*e600*/  HMMA.16816.F32 R88, R8, R36, RZ ;  /* 0x000000240858723c */ /* 0x000fe200000018ff */
[----:B------:R-:W-:-:S07]  /*e610*/  ISETP.LT.OR P0, PT, R0, 0x21, !P0 ;  /* 0x000000210000780c */ /* 0x000fce0004701670 */
[----:B--2---:R-:W-:Y:S04]  /*e620*/  HMMA.16816.F32 R80, R8, R32, RZ ;  /* 0x000000200850723c */ /* 0x004fe800000018ff */
[----:B------:R1:W-:Y:S01]  /*e630*/  LDGSTS.E.BYPASS.LTC128B.128 [R226+0x2100], [R16.64+0x80], !P2 ;  /* 0x0210008010e27fae */ /* 0x0003e2000d101d46 */
[----:B------:R-:W-:-:S03]  /*e640*/  ISETP.LT.OR P2, PT, R0, 0x21, P5 ;  /* 0x000000210000780c */ /* 0x000fc60002f41670 */
[C---:B---3--:R-:W-:Y:S08]  /*e650*/  HMMA.16816.F32 R76, R8.reuse, R28, RZ ;  /* 0x0000001c084c723c */ /* 0x048ff000000018ff */
        /* <DEDUP_REMOVED lines=9> */
[----:B------:R-:W0:Y:S06]  /*e6f0*/  LDGDEPBAR ;  /* 0x00000000000079af */ /* 0x000e2c0000000000 */
[----:B------:R-:W-:Y:S08]  /*e700*/  HMMA.16816.F32 R64, R8, R30, RZ ;  /* 0x0000001e0840723c */ /* 0x000ff000000018ff */
[C---:B----4-:R-:W-:Y:S01]  /*e710*/  HMMA.16816.F32 R8, R12.reuse, R42, RZ ;  /* 0x0000002a0c08723c */ /* 0x050fe200000018ff */
[----:B-1----:R-:W-:Y:S07]  /*e720*/  LDSM.16.M88.4 R16, [R212+0x8100] ;  /* 0x00810000d410783b */ /* 0x002fee0000000200 */
[C---:B------:R-:W-:Y:S08]  /*e730*/  HMMA.16816.F32 R104, R12.reuse, R40, RZ ;  /* 0x000000280c68723c */ /* 0x040ff000000018ff */
[C---:B------:R-:W-:Y:S08]  /*e740*/  HMMA.16816.F32 R100, R12.reuse, R36, RZ ;  /* 0x000000240c64723c */ /* 0x040ff000000018ff */
[C---:B------:R-:W-:Y:S08]  /*e750*/  HMMA.16816.F32 R108, R12.reuse, R38, RZ ;  /* 0x000000260c6c723c */ /* 0x040ff000000018ff */
[C---:B------:R-:W-:Y:S08]  /*e760*/  HMMA.16816.F32 R96, R12.reuse, R32, RZ ;  /* 0x000000200c60723c */ /* 0x040ff000000018ff */
[C---:B------:R-:W-:Y:S01]  /*e770*/  HMMA.16816.F32 R92, R12.reuse, R34, RZ ;  /* 0x000000220c5c723c */ /* 0x040fe200000018ff */
[----:B------:R-:W-:Y:S07]  /*e780*/  LDSM.16.M88.4 R32, [R208+0x4100] ;  /* 0x00410000d020783b */ /* 0x000fee0000000200 */
[C---:B------:R-:W-:Y:S08]  /*e790*/  HMMA.16816.F32 R40, R12.reuse, R28, RZ ;  /* 0x0000001c0c28723c */ /* 0x040ff000000018ff */
[----:B------:R-:W-:Y:S01]  /*e7a0*/  HMMA.16816.F32 R36, R12, R30, RZ ;  /* 0x0000001e0c24723c */ /* 0x000fe200000018ff */
[----:B------:R-:W1:Y:S07]  /*e7b0*/  LDSM.16.M88.4 R28, [R211+0x8100] ;  /* 0x00810000d31c783b */ /* 0x000e6e0000000200 */
[----:B------:R-:W-:Y:S08]  /*e7c0*/  HMMA.16816.F32 R8, R20, R46, R8 ;  /* 0x0000002e1408723c */ /* 0x000ff00000001808 */
[C---:B------:R-:W-:Y:S08]  /*e7d0*/  HMMA.16816.F32 R12, R4.reuse, R44, R84 ;  /* 0x0000002c040c723c */ /* 0x040ff00000001854 */
[----:B------:R-:W-:Y:S01]  /*e7e0*/  HMMA.16816.F32 R124, R4, R46, R60 ;  /* 0x0000002e047c723c */ /* 0x000fe2000000183c */
[----:B------:R-:W2:Y:S07]  /*e7f0*/  LDSM.16.M88.4 R60, [R213+0x1000] ;  /* 0x00100000d53c783b */ /* 0x000eae0000000200 */
[----:B------:R-:W-:Y:S08]  /*e800*/  HMMA.16816.F32 R44, R20, R44, R104 ;  /* 0x0000002c142c723c */ /* 0x000ff00000001868 */
[C---:B------:R-:W-:Y:S08]  /*e810*/  HMMA.16816.F32 R84, R4.reuse, R52, R80 ;  /* 0x000000340454723c */ /* 0x040ff00000001850 */
[C---:B------:R-:W-:Y:S08]  /*e820*/  HMMA.16816.F32 R116, R4.reuse, R56, R88 ;  /* 0x000000380474723c */ /* 0x040ff00000001858 */
[C---:B------:R-:W-:Y:S08]  /*e830*/  HMMA.16816.F32 R76, R4.reuse, R48, R76 ;  /* 0x00000030044c723c */ /* 0x040ff0000000184c */
[C---:B------:R-:W-:Y:S01]  /*e840*/  HMMA.16816.F32 R80, R4.reuse, R58, R72 ;  /* 0x0000003a0450723c */ /* 0x040fe20000001848 */
[----:B------:R-:W-:Y:S07]  /*e850*/  LDSM.16.M88.4 R72, [R208+0x4900] ;  /* 0x00490000d048783b */ /* 0x000fee0000000200 */
[C---:B------:R-:W-:Y:S01]  /*e860*/  HMMA.16816.F32 R120, R4.reuse, R54, R68 ;  /* 0x000000360478723c */ /* 0x040fe20000001844 */
[----:B------:R-:W-:Y:S07]  /*e870*/  LDSM.16.M88.4 R68, [R208+0x4d00] ;  /* 0x004d0000d044783b */ /* 0x000fee0000000200 */
[----:B------:R-:W-:Y:S01]  /*e880*/  HMMA.16816.F32 R112, R4, R50, R64 ;  /* 0x000000320470723c */ /* 0x000fe20000001840 */
[----:B------:R-:W-:Y:S07]  /*e890*/  LDSM.16.M88.4 R64, [R208+0x4500] ;  /* 0x00450000d040783b */ /* 0x000fee0000000200 */
[----:B-1----:R-:W-:Y:S01]  /*e8a0*/  HMMA.16816.F32 R4, R28, R34, R8 ;  /* 0x000000221c04723c */ /* 0x002fe20000001808 */
[----:B------:R-:W-:Y:S07]  /*e8b0*/  LDSM.16.M88.4 R8, [R211+0xa100] ;  /* 0x00a10000d308783b */ /* 0x000fee0000000200 */
[C---:B------:R-:W-:Y:S08]  /*e8c0*/  HMMA.16816.F32 R128, R20.reuse, R52, R96 ;  /* 0x000000341480723c */ /* 0x040ff00000001860 */
[----:B------:R-:W-:Y:S08]  /*e8d0*/  HMMA.16816.F32 R104, R20, R54, R92 ;  /* 0x000000361468723c */ /* 0x000ff0000000185c */
[----:B------:R-:W-:Y:S01]  /*e8e0*/  HMMA.16816.F32 R52, R24, R32, R12 ;  /* 0x000000201834723c */ /* 0x000fe2000000180c */
[----:B------:R-:W1:Y:S07]  /*e8f0*/  LDSM.16.M88.4 R12, [R212+0x9100] ;  /* 0x00910000d40c783b */ /* 0x000e6e0000000200 */
[----:B------:R-:W-:Y:S01]  /*e900*/  HMMA.16816.F32 R132, R20, R48, R40 ;  /* 0x000000301484723c */ /* 0x000fe20000001828 */
[----:B------:R-:W3:Y:S07]  /*e910*/  LDSM.16.M88.4 R40, [R208+0x5100] ;  /* 0x00510000d028783b */ /* 0x000eee0000000200 */
[----:B------:R-:W-:Y:S08]  /*e920*/  HMMA.16816.F32 R44, R28, R32, R44 ;  /* 0x000000201c2c723c */ /* 0x000ff0000000182c */
[C---:B------:R-:W-:Y:S08]  /*e930*/  HMMA.16816.F32 R88, R20.reuse, R56, R100 ;  /* 0x000000381458723c */ /* 0x040ff00000001864 */
[C---:B------:R-:W-:Y:S08]  /*e940*/  HMMA.16816.F32 R96, R20.reuse, R58, R108 ;  /* 0x0000003a1460723c */ /* 0x040ff0000000186c */
[----:B------:R-:W-:Y:S01]  /*e950*/  HMMA.16816.F32 R92, R20, R50, R36 ;  /* 0x00000032145c723c */ /* 0x000fe20000001824 */
[----:B------:R-:W-:Y:S07]  /*e960*/  LDSM.16.M88.4 R36, [R213+0x2000] ;  /* 0x00200000d524783b */ /* 0x000fee0000000200 */
[----:B--2---:R-:W-:Y:S01]  /*e970*/  HMMA.16816.F32 R20, R16, R62, R4 ;  /* 0x0000003e1014723c */ /* 0x004fe20000001804 */
[----:B------:R-:W2:Y:S07]  /*e980*/  LDSM.16.M88.4 R4, [R211+0xb100] ;  /* 0x00b10000d304783b */ /* 0x000eae0000000200 */
[----:B------:R-:W-:Y:S01]  /*e990*/  HMMA.16816.F32 R56, R24, R34, R124 ;  /* 0x000000221838723c */ /* 0x000fe2000000187c */
[----:B------:R-:W4:Y:S07]  /*e9a0*/  LDSM.16.M88.4 R32, [R212+0xa100] ;  /* 0x00a10000d420783b */ /* 0x000f2e0000000200 */
[-C--:B------:R-:W-:Y:S08]  /*e9b0*/  HMMA.16816.F32 R48, R16, R60.reuse, R44 ;  /* 0x0000003c1030723c */ /* 0x080ff0000000182c */
[----:B-1----:R-:W-:Y:S08]  /*e9c0*/  HMMA.16816.F32 R52, R12, R60, R52 ;  /* 0x0000003c0c34723c */ /* 0x002ff00000001834 */
[C---:B---3--:R-:W-:Y:S01]  /*e9d0*/  HMMA.16816.F32 R44, R8.reuse, R42, R20 ;  /* 0x0000002a082c723c */ /* 0x048fe20000001814 */
[----:B------:R-:W1:Y:S07]  /*e9e0*/  LDSM.16.M88.4 R20, [R212+0xb100] ;  /* 0x00b10000d414783b */ /* 0x000e6e0000000200 */
[----:B------:R-:W-:Y:S08]  /*e9f0*/  HMMA.16816.F32 R48, R8, R40, R48 ;  /* 0x000000280830723c */ /* 0x000ff00000001830 */
[C---:B------:R-:W-:Y:S08]  /*ea00*/  HMMA.16816.F32 R116, R24.reuse, R64, R116 ;  /* 0x000000401874723c */ /* 0x040ff00000001874 */
[C---:B------:R-:W-:Y:S08]  /*ea10*/  HMMA.16816.F32 R136, R24.reuse, R72, R84 ;  /* 0x000000481888723c */ /* 0x040ff00000001854 */
[C---:B------:R-:W-:Y:S08]  /*ea20*/  HMMA.16816.F32 R140, R24.reuse, R68, R76 ;  /* 0x00000044188c723c */ /* 0x040ff0000000184c */
[C---:B------:R-:W-:Y:S08]  /*ea30*/  HMMA.16816.F32 R100, R24.reuse, R66, R80 ;  /* 0x000000421864723c */ /* 0x040ff00000001850 */
[C---:B------:R-:W-:Y:S08]  /*ea40*/  HMMA.16816.F32 R120, R24.reuse, R74, R120 ;  /* 0x0000004a1878723c */ /* 0x040ff00000001878 */
[----:B------:R-:W-:Y:S01]  /*ea50*/  HMMA.16816.F32 R124, R24, R70, R112 ;  /* 0x00000046187c723c */ /* 0x000fe20000001870 */
[----:B------:R-:W3:Y:S07]  /*ea60*/  LDSM.16.M88.4 R24, [R213+0x1400] ;  /* 0x00140000d518783b */ /* 0x000eee0000000200 */
[----:B--2---:R-:W-:Y:S08]  /*ea70*/  HMMA.16816.F32 R52, R4, R40, R52 ;  /* 0x000000280434723c */ /* 0x004ff00000001834 */
[----:B------:R-:W-:Y:S08]  /*ea80*/  HMMA.16816.F32 R56, R12, R62, R56 ;  /* 0x0000003e0c38723c */ /* 0x000ff00000001838 */
[----:B----4-:R-:W-:Y:S01]  /*ea90*/  HMMA.16816.F32 R76, R32, R38, R44 ;  /* 0x00000026204c723c */ /* 0x010fe2000000182c */
[----:B------:R-:W-:Y:S07]  /*eaa0*/  LDSM.16.M88.4 R44, [R213+0x1800] ;  /* 0x00180000d52c783b */ /* 0x000fee0000000200 */
[C---:B------:R-:W-:Y:S08]  /*eab0*/  HMMA.16816.F32 R80, R28.reuse, R64, R88 ;  /* 0x000000401c50723c */ /* 0x040ff00000001858 */
[C---:B------:R-:W-:Y:S08]  /*eac0*/  HMMA.16816.F32 R112, R28.reuse, R68, R132 ;  /* 0x000000441c70723c */ /* 0x040ff00000001884 */
[----:B------:R-:W-:Y:S01]  /*ead0*/  HMMA.16816.F32 R108, R28, R70, R92 ;  /* 0x000000461c6c723c */ /* 0x000fe2000000185c */
[----:B------:R-:W-:-:S07]  /*eae0*/  FMUL.FTZ R0, R76, c[0x0][0x320] ;  /* 0x0000c8004c007a20 */ /* 0x000fce0000410000 */
[----:B------:R-:W-:Y:S08]  /*eaf0*/  HMMA.16816.F32 R68, R32, R36, R48 ;  /* 0x000000242044723c */ /* 0x000ff00000001830 */
[C---:B------:R-:W-:Y:S08]  /*eb00*/  HMMA.16816.F32 R84, R28.reuse, R66, R96 ;  /* 0x000000421c54723c */ /* 0x040ff00000001860 */
[C---:B------:R-:W-:Y:S01]  /*eb10*/  HMMA.16816.F32 R88, R28.reuse, R72, R128 ;  /* 0x000000481c58723c */ /* 0x040fe20000001880 */
[----:B------:R2:W-:Y:S07]  /*eb20*/  MUFU.TANH R130, R0 ;  /* 0x0000000000827308 */ /* 0x0005ee0000002400 */
[----:B------:R-:W-:Y:S01]  /*eb30*/  HMMA.16816.F32 R104, R28, R74, R104 ;  /* 0x0000004a1c68723c */ /* 0x000fe20000001868 */
[----:B------:R-:W4:Y:S07]  /*eb40*/  LDSM.16.M88.4 R28, [R208+0x5500] ;  /* 0x00550000d01c783b */ /* 0x000f2e0000000200 */
[----:B-1----:R-:W-:Y:S01]  /*eb50*/  HMMA.16816.F32 R64, R20, R36, R52 ;  /* 0x000000241440723c */ /* 0x002fe20000001834 */
[----:B--2---:R-:W-:-:S04]  /*eb60*/  FMUL.FTZ R0, R77, c[0x0][0x320] ;  /* 0x0000c8004d007a20 */ /* 0x004fc80000410000 */
[----:B------:R1:W-:Y:S03]  /*eb70*/  MUFU.TANH R129, R0 ;  /* 0x0000000000817308 */ /* 0x0003e60000002400 */
[----:B------:R-:W-:Y:S01]  /*eb80*/  HMMA.16816.F32 R48, R4, R42, R56 ;  /* 0x0000002a0430723c */ /* 0x000fe20000001838 */
[----:B------:R-:W-:Y:S07]  /*eb90*/  LDSM.16.M88.4 R40, [R213+0x1c00] ;  /* 0x001c0000d528783b */ /* 0x000fee0000000200 */
[----:B---3--:R-:W-:Y:S01]  /*eba0*/  HMMA.16816.F32 R56, R16, R24, R80 ;  /* 0x000000181038723c */ /* 0x008fe20000001850 */
[----:B-1----:R-:W-:-:S07]  /*ebb0*/  FMUL.FTZ R0, R69, c[0x0][0x320] ;  /* 0x0000c80045007a20 */ /* 0x002fce0000410000 */
[C---:B------:R-:W-:Y:S01]  /*ebc0*/  HMMA.16816.F32 R60, R12.reuse, R24, R116 ;  /* 0x000000180c3c723c */ /* 0x040fe20000001874 */
[----:B------:R1:W-:Y:S07]  /*ebd0*/  MUFU.TANH R128, R0 ;  /* 0x0000000000807308 */ /* 0x0003ee0000002400 */
[-C--:B------:R-:W-:Y:S08]  /*ebe0*/  HMMA.16816.F32 R100, R12, R26.reuse, R100 ;  /* 0x0000001a0c64723c */ /* 0x080ff00000001864 */
[----:B------:R-:W-:Y:S01]  /*ebf0*/  HMMA.16816.F32 R52, R16, R26, R84 ;  /* 0x0000001a1034723c */ /* 0x000fe20000001854 */
[----:B-1----:R-:W-:Y:S01]  /*ec00*/  FMUL.FTZ R0, R68, c[0x0][0x320] ;  /* 0x0000c80044007a20 */ /* 0x002fe20000410000 */
[----:B------:R-:W1:Y:S03]  /*ec10*/  LDSM.16.M88.4 R24, [R213+0x2400] ;  /* 0x00240000d518783b */ /* 0x000e660000000200 */
[----:B------:R2:W3:Y:S03]  /*ec20*/  MUFU.TANH R119, R0 ;  /* 0x0000000000777308 */ /* 0x0004e60000002400 */
[----:B------:R-:W-:Y:S08]  /*ec30*/  HMMA.16816.F32 R36, R20, R38, R48 ;  /* 0x000000261424723c */ /* 0x000ff00000001830 */
[----:B----4-:R-:W-:Y:S01]  /*ec40*/  HMMA.16816.F32 R48, R8, R28, R56 ;  /* 0x0000001c0830723c */ /* 0x010fe20000001838 */
[----:B--2---:R-:W-:-:S07]  /*ec50*/  FMUL.FTZ R0, R67, c[0x0][0x320] ;  /* 0x0000c80043007a20 */ /* 0x004fce0000410000 */
[----:B------:R-:W-:Y:S01]  /*ec60*/  HMMA.16816.F32 R92, R12, R46, R120 ;  /* 0x0000002e0c5c723c */ /* 0x000fe20000001878 */
[----:B------:R2:W-:Y:S07]  /*ec70*/  MUFU.TANH R131, R0 ;  /* 0x0000000000837308 */ /* 0x0005ee0000002400 */
[----:B------:R-:W-:Y:S08]  /*ec80*/  HMMA.16816.F32 R52, R8, R30, R52 ;  /* 0x0000001e0834723c */ /* 0x000ff00000001834 */
[----:B------:R-:W-:Y:S01]  /*ec90*/  HMMA.16816.F32 R84, R12, R44, R136 ;  /* 0x0000002c0c54723c */ /* 0x000fe20000001888 */
[----:B--2---:R-:W-:-:S04]  /*eca0*/  FMUL.FTZ R0, R71, c[0x0][0x320] ;  /* 0x0000c80047007a20 */ /* 0x004fc80000410000 */
[----:B------:R2:W-:Y:S03]  /*ecb0*/  MUFU.TANH R132, R0 ;  /* 0x0000000000847308 */ /* 0x0005e60000002400 */
[----:B-1----:R-:W-:Y:S08]  /*ecc0*/  HMMA.16816.F32 R72, R32, R24, R48 ;  /* 0x000000182048723c */ /* 0x002ff00000001830 */
[----:B------:R-:W-:Y:S01]  /*ecd0*/  HMMA.16816.F32 R48, R4, R28, R60 ;  /* 0x0000001c0430723c */ /* 0x000fe2000000183c */
[----:B--2---:R-:W-:-:S07]  /*ece0*/  FMUL.FTZ R0, R64, c[0x0][0x320] ;  /* 0x0000c80040007a20 */ /* 0x004fce0000410000 */
[C---:B------:R-:W-:Y:S01]  /*ecf0*/  HMMA.16816.F32 R96, R12.reuse, R40, R140 ;  /* 0x000000280c60723c */ /* 0x040fe2000000188c */
[----:B------:R1:W-:Y:S07]  /*ed00*/  MUFU.TANH R118, R0 ;  /* 0x0000000000767308 */ /* 0x0003ee0000002400 */
[----:B------:R-:W-:Y:S01]  /*ed10*/  HMMA.16816.F32 R80, R12, R42, R124 ;  /* 0x0000002a0c50723c */ /* 0x000fe2000000187c */
[----:B------:R-:W2:Y:S07]  /*ed20*/  LDSM.16.M88.4 R12, [R208+0x5900] ;  /* 0x00590000d00c783b */ /* 0x000eae0000000200 */
        /* <DEDUP_REMOVED lines=10> */
[----:B-1----:R-:W-:-:S04]  /*edd0*/  FMUL.FTZ R0, R36, c[0x0][0x320] ;  /* 0x0000c80024007a20 */ /* 0x002fc80000410000 */
[----:B------:R1:W-:Y:S03]  /*ede0*/  MUFU.TANH R117, R0 ;  /* 0x0000000000757308 */ /* 0x0003e60000002400 */
[----:B------:R-:W-:Y:S01]  /*edf0*/  HMMA.16816.F32 R48, R16, R42, R108 ;  /* 0x0000002a1030723c */ /* 0x000fe2000000186c */
[----:B------:R-:W-:Y:S07]  /*ee00*/  LDSM.16.M88.4 R40, [R213+0x2800] ;  /* 0x00280000d528783b */ /* 0x000fee0000000200 */
[----:B------:R-:W-:Y:S01]  /*ee10*/  HMMA.16816.F32 R28, R20, R26, R28 ;  /* 0x0000001a141c723c */ /* 0x000fe2000000181c */
[----:B-1----:R-:W-:-:S07]  /*ee20*/  FMUL.FTZ R0, R37, c[0x0][0x320] ;  /* 0x0000c80025007a20 */ /* 0x002fce0000410000 */
[----:B--2---:R-:W-:Y:S01]  /*ee30*/  HMMA.16816.F32 R16, R8, R12, R76 ;  /* 0x0000000c0810723c */ /* 0x004fe2000000184c */
[----:B------:R1:W-:Y:S02]  /*ee40*/  MUFU.TANH R116, R0 ;  /* 0x0000000000747308 */ /* 0x0003e40000002400 */
[----:B-1----:R-:W-:-:S06]  /*ee50*/  FMUL.FTZ R0, R38, c[0x0][0x320] ;  /* 0x0000c80026007a20 */ /* 0x002fcc0000410000 */
[----:B------:R1:W-:Y:S02]  /*ee60*/  MUFU.TANH R91, R0 ;  /* 0x00000000005b7308 */ /* 0x0003e40000002400 */
[----:B-1----:R-:W-:Y:S02]  /*ee70*/  FMUL.FTZ R0, R39, c[0x0][0x320] ;  /* 0x0000c80027007a20 */ /* 0x002fe40000410000 */
[----:B------:R-:W1:Y:S04]  /*ee80*/  LDSM.16.M88.4 R36, [R208+0x5d00] ;  /* 0x005d0000d024783b */ /* 0x000e680000000200 */
[----:B------:R2:W-:Y:S02]  /*ee90*/  MUFU.TANH R90, R0 ;  /* 0x00000000005a7308 */ /* 0x0005e40000002400 */
[----:B--2---:R-:W-:-:S06]  /*eea0*/  FMUL.FTZ R0, R65, c[0x0][0x320] ;  /* 0x0000c80041007a20 */ /* 0x004fcc0000410000 */
[----:B------:R2:W-:Y:S02]  /*eeb0*/  MUFU.TANH R88, R0 ;  /* 0x0000000000587308 */ /* 0x0005e40000002400 */
[----:B--2---:R-:W-:Y:S02]  /*eec0*/  FMUL.FTZ R0, R66, c[0x0][0x320] ;  /* 0x0000c80042007a20 */ /* 0x004fe40000410000 */
[C---:B------:R-:W-:Y:S04]  /*eed0*/  HMMA.16816.F32 R64, R4.reuse, R12, R84 ;  /* 0x0000000c0440723c */ /* 0x040fe80000001854 */
[----:B------:R2:W-:Y:S04]  /*eee0*/  MUFU.TANH R89, R0 ;  /* 0x0000000000597308 */ /* 0x0005e80000002400 */
[C---:B-1----:R-:W-:Y:S08]  /*eef0*/  HMMA.16816.F32 R96, R4.reuse, R36, R96 ;  /* 0x000000240460723c */ /* 0x042ff00000001860 */
[----:B------:R-:W-:Y:S01]  /*ef00*/  HMMA.16816.F32 R80, R4, R38, R80 ;  /* 0x000000260450723c */ /* 0x000fe20000001850 */
[----:B--2---:R-:W-:-:S04]  /*ef10*/  FMUL.FTZ R0, R70, c[0x0][0x320] ;  /* 0x0000c80046007a20 */ /* 0x004fc80000410000 */
[----:B------:R1:W-:Y:S03]  /*ef20*/  MUFU.TANH R104, R0 ;  /* 0x0000000000687308 */ /* 0x0003e60000002400 */
[-C--:B------:R-:W-:Y:S07]  /*ef30*/  HMMA.16816.F32 R68, R4, R14.reuse, R92 ;  /* 0x0000000e0444723c */ /* 0x080fee000000185c */
[----:B------:R-:W-:Y:S01]  /*ef40*/  SHF.R.S32.HI R4, RZ, 0x1f, R150 ;  /* 0x0000001fff047819 */ /* 0x000fe20000011496 */
[----:B------:R-:W-:Y:S01]  /*ef50*/  FMUL.FTZ R7, R28, c[0x0][0x320] ;  /* 0x0000c8001c077a20 */ /* 0x000fe20000410000 */
[----:B------:R-:W-:Y:S01]  /*ef60*/  SHF.R.S32.HI R5, RZ, 0x1f, R2 ;  /* 0x0000001fff057819 */ /* 0x000fe20000011402 */
[----:B------:R-:W-:Y:S02]  /*ef70*/  HMMA.16816.F32 R12, R8, R14, R56 ;  /* 0x0000000e080c723c */ /* 0x000fe40000001838 */
[----:B------:R-:W-:Y:S01]  /*ef80*/  MUFU.TANH R59, R7 ;  /* 0x00000007003b7308 */ /* 0x000fe20000002400 */
[----:B-1----:R-:W-:-:S05]  /*ef90*/  FMUL.FTZ R0, R72, c[0x0][0x320] ;  /* 0x0000c80048007a20 */ /* 0x002fca0000410000 */
[----:B------:R-:W-:Y:S02]  /*efa0*/  HMMA.16816.F32 R48, R8, R38, R48 ;  /* 0x000000260830723c */ /* 0x000fe40000001830 */
[----:B------:R1:W2:Y:S02]  /*efb0*/  MUFU.TANH R136, R0 ;  /* 0x0000000000887308 */ /* 0x0002a40000002400 */
[----:B-1----:R-:W-:-:S06]  /*efc0*/  FMUL.FTZ R0, R73, c[0x0][0x320] ;  /* 0x0000c80049007a20 */ /* 0x002fcc0000410000 */
[----:B------:R1:W4:Y:S02]  /*efd0*/  MUFU.TANH R137, R0 ;  /* 0x0000000000897308 */ /* 0x0003240000002400 */
[----:B-1----:R-:W-:-:S06]  /*efe0*/  FMUL.FTZ R0, R52, c[0x0][0x320] ;  /* 0x0000c80034007a20 */ /* 0x002fcc0000410000 */
[----:B------:R1:W1:Y:S02]  /*eff0*/  MUFU.TANH R138, R0 ;  /* 0x00000000008a7308 */ /* 0x0002640000002400 */
[----:B-1----:R-:W-:-:S06]  /*f000*/  FMUL.FTZ R0, R53, c[0x0][0x320] ;  /* 0x0000c80035007a20 */ /* 0x002fcc0000410000 */
[----:B------:R1:W-:Y:S02]  /*f010*/  MUFU.TANH R100, R0 ;  /* 0x0000000000647308 */ /* 0x0003e40000002400 */
[----:B-1----:R-:W-:-:S06]  /*f020*/  FMUL.FTZ R0, R75, c[0x0][0x320] ;  /* 0x0000c8004b007a20 */ /* 0x002fcc0000410000 */
[----:B------:R1:W-:Y:S02]  /*f030*/  MUFU.TANH R84, R0 ;  /* 0x0000000000547308 */ /* 0x0003e40000002400 */
[----:B-1----:R-:W-:-:S06]  /*f040*/  FMUL.FTZ R0, R44, c[0x0][0x320] ;  /* 0x0000c8002c007a20 */ /* 0x002fcc0000410000 */
[----:B------:R1:W1:Y:S02]  /*f050*/  MUFU.TANH R72, R0 ;  /* 0x0000000000487308 */ /* 0x0002640000002400 */
[----:B-1----:R-:W-:-:S06]  /*f060*/  FMUL.FTZ R0, R45, c[0x0][0x320] ;  /* 0x0000c8002d007a20 */ /* 0x002fcc0000410000 */
[----:B------:R1:W-:Y:S02]  /*f070*/  MUFU.TANH R106, R0 ;  /* 0x00000000006a7308 */ /* 0x0003e40000002400 */
[----:B-1----:R-:W-:-:S06]  /*f080*/  FMUL.FTZ R0, R46, c[0x0][0x320] ;  /* 0x0000c8002e007a20 */ /* 0x002fcc0000410000 */
[----:B------:R1:W-:Y:S02]  /*f090*/  MUFU.TANH R75, R0 ;  /* 0x00000000004b7308 */ /* 0x0003e40000002400 */
[----:B-1----:R-:W-:Y:S02]  /*f0a0*/  FMUL.FTZ R0, R47, c[0x0][0x320] ;  /* 0x0000c8002f007a20 */ /* 0x002fe40000410000 */
[----:B------:R-:W-:Y:S01]  /*f0b0*/  HMMA.16816.F32 R44, R8, R36, R60 ;  /* 0x00000024082c723c */ /* 0x000fe2000000183c */
[----:B------:R-:W1:Y:S03]  /*f0c0*/  LDSM.16.M88.4 R8, [R213+0x2c00] ;  /* 0x002c0000d508783b */ /* 0x000e660000000200 */
[----:B------:R2:W-:Y:S01]  /*f0d0*/  MUFU.TANH R73, R0 ;  /* 0x0000000000497308 */ /* 0x0005e20000002400 */
[----:B------:R-:W-:-:S04]  /*f0e0*/  DEPBAR.LE SB0, 0x0 ;  /* 0x000080000000791a */ /* 0x000fc80000000000 */
[----:B------:R-:W-:Y:S01]  /*f0f0*/  HMMA.16816.F32 R36, R32, R42, R12 ;  /* 0x0000002a2024723c */ /* 0x000fe2000000180c */
[----:B--2---:R-:W-:-:S04]  /*f100*/  FMUL.FTZ R0, R54, c[0x0][0x320] ;  /* 0x0000c80036007a20 */ /* 0x004fc80000410000 */
[----:B------:R2:W-:Y:S02]  /*f110*/  MUFU.TANH R77, R0 ;  /* 0x00000000004d7308 */ /* 0x0005e40000002400 */
[----:B--2---:R-:W-:Y:S01]  /*f120*/  LEA.HI R0, R4, R150, RZ, 0x2 ;  /* 0x0000009604007211 */ /* 0x004fe200078f10ff */
[----:B------:R-:W-:Y:S02]  /*f130*/  FMUL.FTZ R4, R55, c[0x0][0x320] ;  /* 0x0000c80037047a20 */ /* 0x000fe40000410000 */
[----:B------:R-:W-:Y:S01]  /*f140*/  HMMA.16816.F32 R52, R32, R40, R16 ;  /* 0x000000282034723c */ /* 0x000fe20000001810 */
[----:B------:R-:W-:Y:S02]  /*f150*/  LOP3.LUT R0, R0, 0xffffffc, RZ, 0xc0, !PT ;  /* 0x0ffffffc00007812 */ /* 0x000fe400078ec0ff */
[----:B------:R2:W-:Y:S03]  /*f160*/  MUFU.TANH R76, R4 ;  /* 0x00000004004c7308 */ /* 0x0005e60000002400 */
[----:B------:R-:W-:Y:S01]  /*f170*/  IMAD.IADD R6, R150, 0x1, -R0 ;  /* 0x0000000196067824 */ /* 0x000fe200078e0a00 */
[----:B------:R-:W-:Y:S01]  /*f180*/  LEA.HI R0, R146, R146, RZ, 0x1 ;  /* 0x0000009292007211 */ /* 0x000fe200078f08ff */
[----:B------:R-:W-:Y:S01]  /*f190*/  FMUL.FTZ R16, R29, c[0x0][0x320] ;  /* 0x0000c8001d107a20 */ /* 0x000fe20000410000 */
[-C--:B-1----:R-:W-:Y:S03]  /*f1a0*/  HMMA.16816.F32 R24, R20, R8.reuse, R96 ;  /* 0x000000081418723c */ /* 0x082fe60000001860 */
[----:B------:R-:W-:Y:S05]  /*f1b0*/  MUFU.TANH R107, R16 ;  /* 0x00000010006b7308 */ /* 0x000fea0000002400 */
[----:B------:R-:W-:Y:S01]  /*f1c0*/  HMMA.16816.F32 R44, R32, R8, R44 ;  /* 0x00000008202c723c */ /* 0x000fe2000000182c */
[----:B--2---:R-:W-:-:S04]  /*f1d0*/  LEA.HI R4, R5, R2, RZ, 0x2 ;  /* 0x0000000205047211 */ /* 0x004fc800078f10ff */
[C---:B------:R-:W-:Y:S02]  /*f1e0*/  LEA.HI.SX32 R5, R4.reuse, R189, 0x1e ;  /* 0x000000bd04057211 */ /* 0x040fe400078ff2ff */
[----:B------:R-:W-:Y:S01]  /*f1f0*/  LOP3.LUT R4, R4, 0x7ffffffc, RZ, 0xc0, !PT ;  /* 0x7ffffffc04047812 */ /* 0x000fe200078ec0ff */
[----:B------:R-:W-:Y:S02]  /*f200*/  HMMA.16816.F32 R32, R32, R10, R48 ;  /* 0x0000000a2020723c */ /* 0x000fe40000001830 */
        /* <DEDUP_REMOVED lines=9> */
[----:B------:R-:W-:Y:S02]  /*f2a0*/  IMAD.MOV.U32 R7, RZ, RZ, -0x40 ;  /* 0xffffffc0ff077424 */ /* 0x000fe400078e00ff */
[----:B------:R-:W-:-:S02]  /*f2b0*/  IMAD R159, R5, 0x8, R0 ;  /* 0x00000008059f7824 */ /* 0x000fc400078e0200 */
[----:B------:R-:W-:Y:S02]  /*f2c0*/  IMAD R7, R145, R7, 0x1 ;  /* 0x0000000191077424 */ /* 0x000fe400078e0207 */
[----:B------:R-:W-:Y:S01]  /*f2d0*/  @P4 IMAD.HI.U32 R5, R159, c[0x0][0x2c8], RZ ;  /* 0x0000b2009f054a27 */ /* 0x000fe200078e00ff */
[----:B------:R-:W-:Y:S03]  /*f2e0*/  STL [R1+0x6c], R159 ;  /* 0x00006c9f01007387 */ /* 0x000fe60000100800 */
[----:B------:R-:W-:Y:S01]  /*f2f0*/  IMAD.MOV.U32 R0, RZ, RZ, R159 ;  /* 0x000000ffff007224 */ /* 0x000fe200078e009f */
[----:B------:R-:W-:Y:S01]  /*f300*/  @P4 SHF.R.U32.HI R0, RZ, c[0x0][0x2cc], R5 ;  /* 0x0000b300ff004a19 */ /* 0x000fe20000011605 */
[----:B------:R-:W-:Y:S02]  /*f310*/  FMUL.FTZ R5, R74, c[0x0][0x320] ;  /* 0x0000c8004a057a20 */ /* 0x000fe40000410000 */
[----:B------:R-:W-:-:S02]  /*f320*/  IMAD.SHL.U32 R18, R2, 0x2, RZ ;  /* 0x0000000202127824 */ /* 0x000fc400078e00ff */
[----:B-1----:R-:W-:Y:S01]  /*f330*/  FMUL.FTZ R6, R31, c[0x0][0x320] ;  /* 0x0000c8001f067a20 */ /* 0x002fe20000410000 */
[----:B------:R-:W1:Y:S01]  /*f340*/  SHFL.IDX PT, R12, R0, RZ, 0x1c1f ;  /* 0x001c1fff000c7589 */ /* 0x000e6200000e0000 */
[----:B------:R2:W-:Y:S01]  /*f350*/  MUFU.TANH R62, R5 ;  /* 0x00000005003e7308 */ /* 0x0005e20000002400 */
[----:B------:R-:W-:Y:S01]  /*f360*/  IADD3 R2, -R18, R7, R190 ;  /* 0x0000000712027210 */ /* 0x000fe20007ffe1be */
[C---:B------:R-:W-:Y:S01]  /*f370*/  HMMA.16816.F32 R28, R20.reuse, R40, R64 ;  /* 0x00000028141c723c */ /* 0x040fe20000001840 */
[----:B------:R-:W1:Y:S01]  /*f380*/  SHFL.IDX PT, R13, R0, 0x1, 0x1c1f ;  /* 0x003c1f00000d7f89 */ /* 0x000e6200000e0000 */
[----:B------:R-:W-:Y:S02]  /*f390*/  FMUL.FTZ R34, R34, c[0x0][0x320] ;  /* 0x0000c80022227a20 */ /* 0x000fe40000410000 */
[----:B------:R-:W-:Y:S01]  /*f3a0*/  FMUL.FTZ R35, R35, c[0x0][0x320] ;  /* 0x0000c80023237a20 */ /* 0x000fe20000410000 */
[----:B------:R-:W1:Y:S01]  /*f3b0*/  SHFL.IDX PT, R15, R0, 0x2, 0x1c1f ;  /* 0x005c1f00000f7f89 */ /* 0x000e6200000e0000 */
[----:B------:R3:W-:Y:S02]  /*f3c0*/  MUFU.TANH R101, R6 ;  /* 0x0000000600657308 */ /* 0x0007e40000002400 */
[----:B------:R-:W-:Y:S01]  /*f3d0*/  HMMA.16816.F32 R40, R20, R42, R68 ;  /* 0x0000002a1428723c */ /* 0x000fe20000001844 */
[----:B------:R1:W4:Y:S04]  /*f3e0*/  SHFL.IDX PT, R14, R0, 0x3, 0x1c1f ;  /* 0x007c1f00000e7f89 */ /* 0x00032800000e0000 */
[----:B------:R4:W-:Y:S01]  /*f3f0*/  STL [R1+0x7c], R18 ;  /* 0x00007c1201007387 */ /* 0x0009e20000100800 */
[----:B--2---:R-:W-:-:S02]  /*f400*/  FMUL.FTZ R5, R52, c[0x0][0x320] ;  /* 0x0000c80034057a20 */ /* 0x004fc40000410000 */
[----:B------:R-:W-:Y:S02]  /*f410*/  HMMA.16816.F32 R20, R20, R10, R80 ;  /* 0x0000000a1414723c */ /* 0x000fe40000001850 */
[----:B------:R2:W-:Y:S01]  /*f420*/  MUFU.TANH R173, R5 ;  /* 0x0000000500ad7308 */ /* 0x0005e20000002400 */
[----:B---3--:R-:W-:-:S04]  /*f430*/  @P2 SHF.R.S32.HI R6, RZ, 0x1f, R204 ;  /* 0x0000001fff062819 */ /* 0x008fc800000114cc */
[----:B------:R-:W-:Y:S02]  /*f440*/  FMUL.FTZ R11, R27, c[0x0][0x320] ;  /* 0x0000c8001b0b7a20 */ /* 0x000fe40000410000 */
[----:B-1----:R-:W-:Y:S02]  /*f450*/  @P2 IMAD R0, R152, R204, RZ ;  /* 0x000000cc98002224 */ /* 0x002fe400078e02ff */
[----:B--2---:R-:W-:-:S04]  /*f460*/  @P2 IMAD.WIDE.U32 R4, R204, R153, R154 ;  /* 0x00000099cc042225 */ /* 0x004fc800078e009a */
[----:B------:R-:W-:Y:S01]  /*f470*/  @P2 IMAD R0, R6, R153, R0 ;  /* 0x0000009906002224 */ /* 0x000fe200078e0200 */
[----:B------:R-:W-:Y:S01]  /*f480*/  BAR.SYNC.DEFER_BLOCKING 0x0 ;  /* 0x0000000000007b1d */ /* 0x000fe20000010000 */
[C---:B------:R-:W-:Y:S01]  /*f490*/  @P2 LEA R16, P0, R4.reuse, c[0x0][0x1c8], 0x1 ;  /* 0x0000720004102a11 */ /* 0x040fe200078008ff */
[----:B------:R-:W-:Y:S02]  /*f4a0*/  FMUL.FTZ R6, R53, c[0x0][0x320] ;  /* 0x0000c80035067a20 */ /* 0x000fe40000410000 */
[----:B------:R-:W-:Y:S02]  /*f4b0*/  @P2 IMAD.IADD R0, R5, 0x1, R0 ;  /* 0x0000000105002824 */ /* 0x000fe400078e0200 */
[----:B------:R1:W-:Y:S03]  /*f4c0*/  MUFU.TANH R176, R6 ;  /* 0x0000000600b07308 */ /* 0x0003e60000002400 */
        /* <DEDUP_REMOVED lines=17> */
[----:B------:R-:W-:Y:S01]  /*f5e0*/  IMNMX R0, R6, R0, PT ;  /* 0x0000000006007217 */ /* 0x000fe20003800200 */
        /* <DEDUP_REMOVED lines=11> */
[----:B------:R-:W-:Y:S02]  /*f6a0*/  FSEL R53, R128, -INF , P1 ;  /* 0xff80000080357808 */ /* 0x000fe40000800000 */
        /* <DEDUP_REMOVED lines=12> */
[----:B------:R-:W-:Y:S02]  /*f770*/  ISETP.GT.AND P0, PT, R2, 0x1, PT ;  /* 0x000000010200780c */ /* 0x000fe40003f04270 */
[----:B------:R-:W-:Y:S02]  /*f780*/  FSEL R29, R118, -INF , P1 ;  /* 0xff800000761d7808 */ /* 0x000fe40000800000 */
[----:B------:R-:W-:Y:S02]  /*f790*/  FSEL R36, R88, -INF , P0 ;  /* 0xff80000058247808 */ /* 0x000fe40000000000 */
[C---:B------:R-:W-:Y:S02]  /*f7a0*/  ISETP.GT.AND P1, PT, R2.reuse, 0x8, PT ;  /* 0x000000080200780c */ /* 0x040fe40003f24270 */
[----:B------:R-:W-:Y:S01]  /*f7b0*/  ISETP.GT.AND P0, PT, R2, 0x9, PT ;  /* 0x000000090200780c */ /* 0x000fe20003f04270 */
[----:B--2---:R-:W-:Y:S01]  /*f7c0*/  FMUL.FTZ R6, R40, c[0x0][0x320] ;  /* 0x0000c80028067a20 */ /* 0x004fe20000410000 */
[----:B------:R-:W-:-:S02]  /*f7d0*/  FSEL R37, R117, -INF , P1 ;  /* 0xff80000075257808 */ /* 0x000fc40000800000 */
[----:B------:R-:W-:Y:S01]  /*f7e0*/  ISETP.GT.AND P1, PT, R2, 0x10, PT ;  /* 0x000000100200780c */ /* 0x000fe20003f24270 */
[----:B------:R2:W4:Y:S03]  /*f7f0*/  MUFU.TANH R12, R6 ;  /* 0x00000006000c7308 */ /* 0x0005260000002400 */
[----:B------:R-:W-:Y:S02]  /*f800*/  FSEL R58, R72, -INF , P1 ;  /* 0xff800000483a7808 */ /* 0x000fe40000800000 */
[----:B------:R-:W-:-:S04]  /*f810*/  ISETP.GT.AND P1, PT, R2, 0x18, PT ;  /* 0x000000180200780c */ /* 0x000fc80003f24270 */
[----:B------:R-:W-:Y:S02]  /*f820*/  FSEL R59, R59, -INF , P1 ;  /* 0xff8000003b3b7808 */ /* 0x000fe40000800000 */
[----:B------:R-:W-:-:S04]  /*f830*/  ISETP.GT.AND P1, PT, R2, 0x20, PT ;  /* 0x000000200200780c */ /* 0x000fc80003f24270 */
[----:B---3--:R-:W-:Y:S01]  /*f840*/  FSEL R179, R14, -INF , P1 ;  /* 0xff8000000eb37808 */ /* 0x008fe20000800000 */
[----:B--2---:R-:W-:Y:S01]  /*f850*/  FMUL.FTZ R6, R41, c[0x0][0x320] ;  /* 0x0000c80029067a20 */ /* 0x004fe20000410000 */
[----:B------:R-:W-:-:S03]  /*f860*/  ISETP.GT.AND P1, PT, R2, 0x28, PT ;  /* 0x000000280200780c */ /* 0x000fc60003f24270 */
[----:B------:R2:W-:Y:S01]  /*f870*/  MUFU.TANH R7, R6 ;  /* 0x0000000600077308 */ /* 0x0005e20000002400 */
[----:B----4-:R-:W-:Y:S02]  /*f880*/  FSEL R180, R12, -INF , P1 ;  /* 0xff8000000cb47808 */ /* 0x010fe40000800000 */
[----:B------:R-:W-:Y:S01]  /*f890*/  ISETP.GT.AND P1, PT, R2, 0x30, PT ;  /* 0x000000300200780c */ /* 0x000fe20003f24270 */
[----:B--2---:R-:W-:Y:S01]  /*f8a0*/  FMUL.FTZ R6, R24, c[0x0][0x320] ;  /* 0x0000c80018067a20 */ /* 0x004fe20000410000 */
[----:B------:R-:W-:Y:S02]  /*f8b0*/  FSEL R24, R116, -INF , P0 ;  /* 0xff80000074187808 */ /* 0x000fe40000000000 */
[----:B------:R-:W-:Y:S01]  /*f8c0*/  ISETP.GT.AND P0, PT, R2, 0x11, PT ;  /* 0x000000110200780c */ /* 0x000fe20003f04270 */
[----:B------:R2:W3:Y:S03]  /*f8d0*/  MUFU.TANH R9, R6 ;  /* 0x0000000600097308 */ /* 0x0004e60000002400 */
[----:B------:R-:W-:-:S02]  /*f8e0*/  FSEL R106, R106, -INF , P0 ;  /* 0xff8000006a6a7808 */ /* 0x000fc40000000000 */
[----:B------:R-:W-:-:S04]  /*f8f0*/  ISETP.GT.AND P0, PT, R2, 0x19, PT ;  /* 0x000000190200780c */ /* 0x000fc80003f04270 */
[----:B------:R-:W-:Y:S02]  /*f900*/  FSEL R107, R107, -INF , P0 ;  /* 0xff8000006b6b7808 */ /* 0x000fe40000000000 */
[----:B------:R-:W-:-:S04]  /*f910*/  ISETP.GT.AND P0, PT, R2, 0x21, PT ;  /* 0x000000210200780c */ /* 0x000fc80003f04270 */
[----:B------:R-:W-:Y:S01]  /*f920*/  FSEL R181, R13, -INF , P0 ;  /* 0xff8000000db57808 */ /* 0x000fe20000000000 */
[----:B--2---:R-:W-:Y:S01]  /*f930*/  FMUL.FTZ R6, R25, c[0x0][0x320] ;  /* 0x0000c80019067a20 */ /* 0x004fe20000410000 */
[C---:B------:R-:W-:Y:S02]  /*f940*/  ISETP.GT.AND P0, PT, R2.reuse, 0x29, PT ;  /* 0x000000290200780c */ /* 0x040fe40003f04270 */
[----:B---3--:R-:W-:Y:S01]  /*f950*/  FSEL R247, R9, -INF , P1 ;  /* 0xff80000009f77808 */ /* 0x008fe20000800000 */
[----:B------:R2:W3:Y:S01]  /*f960*/  MUFU.TANH R8, R6 ;  /* 0x0000000600087308 */ /* 0x0004e20000002400 */
[----:B------:R-:W-:Y:S01]  /*f970*/  FSEL R182, R7, -INF , P0 ;  /* 0xff80000007b67808 */ /* 0x000fe20000000000 */
[----:B------:R-:W-:Y:S01]  /*f980*/  FMUL.FTZ R7, R21, c[0x0][0x320] ;  /* 0x0000c80015077a20 */ /* 0x000fe20000410000 */
[----:B------:R-:W-:Y:S01]  /*f990*/  ISETP.GT.AND P0, PT, R2, 0x31, PT ;  /* 0x000000310200780c */ /* 0x000fe20003f04270 */
[----:B------:R-:W-:Y:S01]  /*f9a0*/  FMUL.FTZ R9, R26, c[0x0][0x320] ;  /* 0x0000c8001a097a20 */ /* 0x000fe20000410000 */
[----:B------:R-:W-:-:S03]  /*f9b0*/  ISETP.GT.AND P1, PT, R2, 0x38, PT ;  /* 0x000000380200780c */ /* 0x000fc60003f24270 */
[----:B------:R-:W4:Y:S01]  /*f9c0*/  MUFU.TANH R12, R7 ;  /* 0x00000007000c7308 */ /* 0x000f220000002400 */
[----:B--2---:R-:W-:Y:S01]  /*f9d0*/  FMUL.FTZ R6, R20, c[0x0][0x320] ;  /* 0x0000c80014067a20 */ /* 0x004fe20000410000 */
[----:B---3--:R-:W-:Y:S01]  /*f9e0*/  FSEL R250, R8, -INF , P0 ;  /* 0xff80000008fa7808 */ /* 0x008fe20000000000 */
[----:B------:R-:W-:Y:S01]  /*f9f0*/  FMUL.FTZ R8, R43, c[0x0][0x320] ;  /* 0x0000c8002b087a20 */ /* 0x000fe20000410000 */
[----:B------:R-:W-:-:S04]  /*fa00*/  ISETP.GT.AND P0, PT, R2, 0x39, PT ;  /* 0x000000390200780c */ /* 0x000fc80003f04270 */
[----:B------:R2:W3:Y:S01]  /*fa10*/  MUFU.TANH R14, R6 ;  /* 0x00000006000e7308 */ /* 0x0004e20000002400 */
[----:B----4-:R-:W-:Y:S01]  /*fa20*/  FSEL R236, R12, -INF , P0 ;  /* 0xff8000000cec7808 */ /* 0x010fe20000000000 */
[----:B------:R-:W-:Y:S01]  /*fa30*/  FMUL.FTZ R7, R30, c[0x0][0x320] ;  /* 0x0000c8001e077a20 */ /* 0x000fe20000410000 */
[----:B------:R-:W-:-:S05]  /*fa40*/  ISETP.GT.AND P0, PT, R0, 0x1, PT ;  /* 0x000000010000780c */ /* 0x000fca0003f04270 */
[----:B------:R-:W-:Y:S01]  /*fa50*/  MUFU.TANH R8, R8 ;  /* 0x0000000800087308 */ /* 0x000fe20000002400 */
[----:B------:R-:W-:Y:S02]  /*fa60*/  FSEL R20, R131, -INF , P0 ;  /* 0xff80000083147808 */ /* 0x000fe40000000000 */
[----:B------:R-:W-:Y:S02]  /*fa70*/  ISETP.GT.AND P0, PT, R0, 0x9, PT ;  /* 0x000000090000780c */ /* 0x000fe40003f04270 */
[----:B--2---:R-:W-:-:S03]  /*fa80*/  FMNMX.FTZ R6, R29, R36, !PT ;  /* 0x000000241d067209 */ /* 0x004fc60007810000 */
[----:B------:R2:W4:Y:S01]  /*fa90*/  MUFU.TANH R21, R7 ;  /* 0x0000000700157308 */ /* 0x0005220000002400 */
        /* <DEDUP_REMOVED lines=9> */
[----:B------:R-:W-:Y:S01]  /*fb30*/  FMNMX.FTZ R2, R106, R2, !PT ;  /* 0x000000026a027209 */ /* 0x000fe20007810000 */
[----:B--2---:R-:W-:Y:S01]  /*fb40*/  FMUL.FTZ R7, R42, c[0x0][0x320] ;  /* 0x0000c8002a077a20 */ /* 0x004fe20000410000 */
[----:B------:R-:W-:Y:S01]  /*fb50*/  FSEL R23, R91, -INF , P1 ;  /* 0xff8000005b177808 */ /* 0x000fe20000800000 */
[----:B------:R2:W3:Y:S01]  /*fb60*/  MUFU.TANH R13, R6 ;  /* 0x00000006000d7308 */ /* 0x0004e20000002400 */
[----:B------:R-:W-:Y:S02]  /*fb70*/  FMNMX.FTZ R2, R59, R2, !PT ;  /* 0x000000023b027209 */ /* 0x000fe40007810000 */
[----:B------:R-:W-:Y:S02]  /*fb80*/  ISETP.GT.AND P1, PT, R0, 0x10, PT ;  /* 0x000000100000780c */ /* 0x000fe40003f24270 */
[----:B------:R-:W-:-:S02]  /*fb90*/  FMNMX.FTZ R2, R107, R2, !PT ;  /* 0x000000026b027209 */ /* 0x000fc40007810000 */
[----:B------:R-:W-:Y:S01]  /*fba0*/  FSEL R28, R90, -INF , P0 ;  /* 0xff8000005a1c7808 */ /* 0x000fe20000000000 */
[----:B------:R-:W1:Y:S01]  /*fbb0*/  MUFU.TANH R10, R7 ;  /* 0x00000007000a7308 */ /* 0x000e620000002400 */
[----:B------:R-:W-:Y:S02]  /*fbc0*/  FMNMX.FTZ R2, R179, R2, !PT ;  /* 0x00000002b3027209 */ /* 0x000fe40007810000 */
[----:B------:R-:W-:Y:S02]  /*fbd0*/  ISETP.GT.AND P0, PT, R0, 0x11, PT ;  /* 0x000000110000780c */ /* 0x000fe40003f04270 */
[----:B------:R-:W-:Y:S02]  /*fbe0*/  FMNMX.FTZ R2, R181, R2, !PT ;  /* 0x00000002b5027209 */ /* 0x000fe40007810000 */
[----:B------:R-:W-:Y:S01]  /*fbf0*/  FSEL R43, R75, -INF , P1 ;  /* 0xff8000004b2b7808 */ /* 0x000fe20000800000 */
[----:B------:R-:W1:Y:S01]  /*fc00*/  MUFU.TANH R9, R11 ;  /* 0x0000000b00097308 */ /* 0x000e620000002400 */
[----:B------:R-:W-:-:S02]  /*fc10*/  FMNMX.FTZ R2, R180, R2, !PT ;  /* 0x00000002b4027209 */ /* 0x000fc40007810000 */
[----:B--2---:R-:W-:Y:S02]  /*fc20*/  FMNMX.FTZ R6, R19, R20, !PT ;  /* 0x0000001413067209 */ /* 0x004fe40007810000 */
[----:B------:R-:W-:Y:S02]  /*fc30*/  FMNMX.FTZ R2, R182, R2, !PT ;  /* 0x00000002b6027209 */ /* 0x000fe40007810000 */
[----:B------:R-:W-:Y:S01]  /*fc40*/  FMNMX.FTZ R6, R23, R6, !PT ;  /* 0x0000000617067209 */ /* 0x000fe20007810000 */
[----:B------:R2:W1:Y:S01]  /*fc50*/  MUFU.TANH R11, R18 ;  /* 0x00000012000b7308 */ /* 0x0004620000002400 */
[----:B------:R-:W-:Y:S02]  /*fc60*/  FMNMX.FTZ R2, R247, R2, !PT ;  /* 0x00000002f7027209 */ /* 0x000fe40007810000 */
[----:B------:R-:W-:Y:S02]  /*fc70*/  FMNMX.FTZ R6, R28, R6, !PT ;  /* 0x000000061c067209 */ /* 0x000fe40007810000 */
[----:B------:R-:W-:-:S02]  /*fc80*/  FMNMX.FTZ R2, R250, R2, !PT ;  /* 0x00000002fa027209 */ /* 0x000fc40007810000 */
[----:B------:R-:W-:Y:S02]  /*fc90*/  ISETP.GT.AND P1, PT, R0, 0x18, PT ;  /* 0x000000180000780c */ /* 0x000fe40003f24270 */
[----:B------:R-:W-:Y:S02]  /*fca0*/  FSEL R48, R73, -INF , P0 ;  /* 0xff80000049307808 */ /* 0x000fe40000000000 */
[----:B------:R-:W-:Y:S02]  /*fcb0*/  FMNMX.FTZ R6, R43, R6, !PT ;  /* 0x000000062b067209 */ /* 0x000fe40007810000 */
[----:B------:R-:W-:Y:S02]  /*fcc0*/  FMNMX.FTZ R2, R232, R2, !PT ;  /* 0x00000002e8027209 */ /* 0x000fe40007810000 */
[----:B------:R-:W-:Y:S01]  /*fcd0*/  ISETP.GT.AND P0, PT, R0, 0x19, PT ;  /* 0x000000190000780c */ /* 0x000fe20003f04270 */
[----:B--2---:R-:W-:Y:S01]  /*fce0*/  FMUL.FTZ R18, R47, c[0x0][0x320] ;  /* 0x0000c8002f127a20 */ /* 0x004fe20000410000 */
[----:B------:R-:W-:-:S02]  /*fcf0*/  FSEL R49, R61, -INF , P1 ;  /* 0xff8000003d317808 */ /* 0x000fc40000800000 */
[----:B------:R-:W-:Y:S02]  /*fd00*/  FMNMX.FTZ R6, R48, R6, !PT ;  /* 0x0000000630067209 */ /* 0x000fe40007810000 */
[----:B------:R-:W-:Y:S02]  /*fd10*/  FMNMX.FTZ R7, R236, R2, !PT ;  /* 0x00000002ec077209 */ /* 0x000fe40007810000 */
[C---:B------:R-:W-:Y:S02]  /*fd20*/  ISETP.GT.AND P1, PT, R0.reuse, 0x20, PT ;  /* 0x000000200000780c */ /* 0x040fe40003f24270 */
[----:B------:R-:W-:Y:S02]  /*fd30*/  FSEL R101, R101, -INF , P0 ;  /* 0xff80000065657808 */ /* 0x000fe40000000000 */
[----:B------:R-:W-:Y:S02]  /*fd40*/  FMNMX.FTZ R2, R49, R6, !PT ;  /* 0x0000000631027209 */ /* 0x000fe40007810000 */
[----:B------:R-:W-:Y:S01]  /*fd50*/  ISETP.GT.AND P0, PT, R0, 0x21, PT ;  /* 0x000000210000780c */ /* 0x000fe20003f04270 */
[----:B------:R-:W2:Y:S01]  /*fd60*/  SHFL.BFLY PT, R6, R7, 0x2, 0x1f ;  /* 0x0c401f0007067f89 */ /* 0x000ea200000e0000 */
[----:B----4-:R-:W-:-:S02]  /*fd70*/  FSEL R155, R21, -INF , P1 ;  /* 0xff800000159b7808 */ /* 0x010fc40000800000 */
[----:B------:R-:W-:Y:S02]  /*fd80*/  FMNMX.FTZ R2, R101, R2, !PT ;  /* 0x0000000265027209 */ /* 0x000fe40007810000 */
[----:B------:R-:W-:Y:S02]  /*fd90*/  ISETP.GT.AND P1, PT, R0, 0x28, PT ;  /* 0x000000280000780c */ /* 0x000fe40003f24270 */
[----:B---3--:R-:W-:Y:S01]  /*fda0*/  FSEL R172, R13, -INF , P0 ;  /* 0xff8000000dac7808 */ /* 0x008fe20000000000 */
[----:B------:R-:W-:Y:S01]  /*fdb0*/  FMUL.FTZ R13, R46, c[0x0][0x320] ;  /* 0x0000c8002e0d7a20 */ /* 0x000fe20000410000 */
[----:B------:R-:W-:Y:S02]  /*fdc0*/  FMNMX.FTZ R2, R155, R2, !PT ;  /* 0x000000029b027209 */ /* 0x000fe40007810000 */
[----:B------:R-:W-:Y:S02]  /*fdd0*/  ISETP.GT.AND P0, PT, R0, 0x29, PT ;  /* 0x000000290000780c */ /* 0x000fe40003f04270 */
[----:B-1----:R-:W-:Y:S01]  /*fde0*/  FSEL R174, R10, -INF , P1 ;  /* 0xff8000000aae7808 */ /* 0x002fe20000800000 */
[----:B------:R-:W-:Y:S01]  /*fdf0*/  MUFU.TANH R13, R13 ;  /* 0x0000000d000d7308 */ /* 0x000fe20000002400 */
[----:B------:R-:W-:-:S02]  /*fe00*/  FMNMX.FTZ R2, R172, R2, !PT ;  /* 0x00000002ac027209 */ /* 0x000fc40007810000 */
[----:B------:R-:W-:Y:S02]  /*fe10*/  ISETP.GT.AND P1, PT, R0, 0x30, PT ;  /* 0x000000300000780c */ /* 0x000fe40003f24270 */
[----:B------:R-:W-:Y:S01]  /*fe20*/  FSEL R175, R8, -INF , P0 ;  /* 0xff80000008af7808 */ /* 0x000fe20000000000 */
[----:B------:R-:W-:Y:S01]  /*fe30*/  FMUL.FTZ R8, R44, c[0x0][0x320] ;  /* 0x0000c8002c087a20 */ /* 0x000fe20000410000 */
[----:B------:R-:W-:Y:S01]  /*fe40*/  FMNMX.FTZ R2, R174, R2, !PT ;  /* 0x00000002ae027209 */ /* 0x000fe20007810000 */
[----:B------:R-:W1:Y:S01]  /*fe50*/  MUFU.TANH R10, R15 ;  /* 0x0000000f000a7308 */ /* 0x000e620000002400 */
[----:B------:R-:W-:Y:S02]  /*fe60*/  ISETP.GT.AND P0, PT, R0, 0x31, PT ;  /* 0x000000310000780c */ /* 0x000fe40003f04270 */
[----:B------:R-:W-:Y:S02]  /*fe70*/  FSEL R221, R12, -INF , P1 ;  /* 0xff8000000cdd7808 */ /* 0x000fe40000800000 */
[----:B------:R-:W-:-:S02]  /*fe80*/  FMNMX.FTZ R2, R175, R2, !PT ;  /* 0x00000002af027209 */ /* 0x000fc40007810000 */
[----:B------:R-:W-:Y:S01]  /*fe90*/  FSEL R224, R9, -INF , P0 ;  /* 0xff80000009e07808 */ /* 0x000fe20000000000 */
[----:B------:R-:W-:Y:S01]  /*fea0*/  MUFU.TANH R12, R8 ;  /* 0x00000008000c7308 */ /* 0x000fe20000002400 */
[C---:B------:R-:W-:Y:S02]  /*feb0*/  ISETP.GT.AND P1, PT, R0.reuse, 0x38, PT ;  /* 0x000000380000780c */ /* 0x040fe40003f24270 */
[----:B------:R-:W-:Y:S02]  /*fec0*/  ISETP.GT.AND P0, PT, R0, 0x39, PT ;  /* 0x000000390000780c */ /* 0x000fe40003f04270 */
[----:B------:R-:W-:Y:S01]  /*fed0*/  FMNMX.FTZ R0, R221, R2, !PT ;  /* 0x00000002dd007209 */ /* 0x000fe20007810000 */
[----:B------:R-:W-:Y:S01]  /*fee0*/  FMUL.FTZ R2, R45, c[0x0][0x320] ;  /* 0x0000c8002d027a20 */ /* 0x000fe20000410000 */
[----:B------:R-:W-:Y:S01]  /*fef0*/  FSEL R223, R11, -INF , P1 ;  /* 0xff8000000bdf7808 */ /* 0x000fe20000800000 */
[----:B------:R-:W-:Y:S01]  /*ff00*/  FMUL.FTZ R11, R39, c[0x0][0x320] ;  /* 0x0000c800270b7a20 */ /* 0x000fe20000410000 */
[----:B------:R-:W-:Y:S01]  /*ff10*/  FMNMX.FTZ R0, R224, R0, !PT ;  /* 0x00000000e0007209 */ /* 0x000fe20007810000 */
[----:B------:R3:W4:Y:S01]  /*ff20*/  MUFU.TANH R8, R2 ;  /* 0x0000000200087308 */ /* 0x0007220000002400 */
[----:B-1----:R-:W-:-:S02]  /*ff30*/  FSEL R227, R10, -INF , P0 ;  /* 0xff8000000ae37808 */ /* 0x002fc40000000000 */
[----:B------:R-:W-:Y:S02]  /*ff40*/  FMNMX.FTZ R0, R223, R0, !PT ;  /* 0x00000000df007209 */ /* 0x000fe40007810000 */
[----:B--2---:R-:W-:Y:S02]  /*ff50*/  FMNMX.FTZ R6, R7, R6, !PT ;  /* 0x0000000607067209 */ /* 0x004fe40007810000 */
[----:B------:R-:W-:Y:S01]  /*ff60*/  FMNMX.FTZ R0, R227, R0, !PT ;  /* 0x00000000e3007209 */ /* 0x000fe20007810000 */
[----:B------:R-:W-:Y:S01]  /*ff70*/  MUFU.TANH R14, R11 ;  /* 0x0000000b000e7308 */ /* 0x000fe20000002400 */
[C---:B------:R-:W-:Y:S01]  /*ff80*/  ISETP.GT.AND P1, PT, R4.reuse, 0x19, PT ;  /* 0x000000190400780c */ /* 0x040fe20003f24270 */
[----:B------:R-:W-:Y:S01]  /*ff90*/  SHFL.BFLY PT, R103, R6, 0x1, 0x1f ;  /* 0x0c201f0006677f89 */ /* 0x000fe200000e0000 */
[----:B------:R-:W-:Y:S02]  /*ffa0*/  ISETP.GT.AND P0, PT, R4, 0x20, PT ;  /* 0x000000200400780c */ /* 0x000fe40003f04270 */
[----:B------:R-:W-:Y:S01]  /*ffb0*/  FSEL R100, R100, -INF , P1 ;  /* 0xff80000064647808 */ /* 0x000fe20000800000 */
[----:B------:R-:W1:Y:S01]  /*ffc0*/  SHFL.BFLY PT, R7, R0, 0x2, 0x1f ;  /* 0x0c401f0000077f89 */ /* 0x000e6200000e0000 */
[----:B------:R-:W-:Y:S01]  /*ffd0*/  ISETP.GT.AND P1, PT, R4, 0x21, PT ;  /* 0x000000210400780c */ /* 0x000fe20003f24270 */
[----:B---3--:R-:W-:Y:S01]  /*ffe0*/  FMUL.FTZ R2, R32, c[0x0][0x320] ;  /* 0x0000c80020027a20 */ /* 0x008fe20000410000 */
[----:B------:R-:W-:Y:S01]  /*fff0*/  FSEL R173, R173, -INF , P0 ;  /* 0xff800000adad7808 */ /* 0x000fe20000000000 */
[----:B------:R-:W-:Y:S01]  /*10000*/  MUFU.TANH R11, R18 ;  /* 0x00000012000b7308 */ /* 0x000fe20000002400 */
[----:B------:R-:W-:-:S02]  /*10010*/  FSEL R176, R176, -INF , P1 ;  /* 0xff800000b0b07808 */ /* 0x000fc40000800000 */
[C---:B------:R-:W-:Y:S02]  /*10020*/  ISETP.GT.AND P1, PT, R4.reuse, 0x29, PT ;  /* 0x000000290400780c */ /* 0x040fe40003f24270 */
[----:B------:R-:W-:Y:S02]  /*10030*/  ISETP.GT.AND P0, PT, R4, 0x28, PT ;  /* 0x000000280400780c */ /* 0x000fe40003f04270 */
[----:B------:R-:W-:Y:S01]  /*10040*/  FSEL R178, R60, -INF , P1 ;  /* 0xff8000003cb27808 */ /* 0x000fe20000800000 */
[----:B------:R2:W3:Y:S01]  /*10050*/  MUFU.TANH R10, R2 ;  /* 0x00000002000a7308 */ /* 0x0004e20000002400 */
[----:B------:R-:W-:Y:S02]  /*10060*/  ISETP.GT.AND P1, PT, R4, 0x31, PT ;  /* 0x000000310400780c */ /* 0x000fe40003f24270 */
[----:B------:R-:W-:Y:S02]  /*10070*/  FSEL R177, R177, -INF , P0 ;  /* 0xff800000b1b17808 */ /* 0x000fe40000000000 */
[----:B----4-:R-:W-:-:S02]  /*10080*/  FSEL R228, R8, -INF , P1 ;  /* 0xff80000008e47808 */ /* 0x010fc40000800000 */
[C---:B------:R-:W-:Y:S02]  /*10090*/  ISETP.GT.AND P0, PT, R4.reuse, 0x30, PT ;  /* 0x000000300400780c */ /* 0x040fe40003f04270 */
[----:B------:R-:W-:Y:S02]  /*100a0*/  ISETP.GT.AND P1, PT, R4, 0x39, PT ;  /* 0x000000390400780c */ /* 0x000fe40003f24270 */
[----:B------:R-:W-:Y:S01]  /*100b0*/  FSEL R225, R12, -INF , P0 ;  /* 0xff8000000ce17808 */ /* 0x000fe20000000000 */
[----:B------:R-:W-:Y:S01]  /*100c0*/  FMUL.FTZ R12, R55, c[0x0][0x320] ;  /* 0x0000c800370c7a20 */ /* 0x000fe20000410000 */
[----:B-1----:R-:W-:Y:S02]  /*100d0*/  FMNMX.FTZ R8, R0, R7, !PT ;  /* 0x0000000700087209 */ /* 0x002fe40007810000 */
[----:B------:R-:W-:Y:S01]  /*100e0*/  ISETP.GT.AND P0, PT, R4, 0x38, PT ;  /* 0x000000380400780c */ /* 0x000fe20003f04270 */
[----:B--2---:R-:W-:Y:S01]  /*100f0*/  FMUL.FTZ R2, R33, c[0x0][0x320] ;  /* 0x0000c80021027a20 */ /* 0x004fe20000410000 */
[----:B------:R-:W-:Y:S01]  /*10100*/  FMNMX.FTZ R103, R6, R103, !PT ;  /* 0x0000006706677209 */ /* 0x000fe20007810000 */
[----:B------:R-:W-:Y:S01]  /*10110*/  FMUL.FTZ R4, R38, c[0x0][0x320] ;  /* 0x0000c80026047a20 */ /* 0x000fe20000410000 */
[----:B---3--:R-:W-:Y:S01]  /*10120*/  FSEL R229, R10, -INF , P0 ;  /* 0xff8000000ae57808 */ /* 0x008fe20000000000 */
[----:B------:R1:W2:Y:S01]  /*10130*/  MUFU.TANH R9, R2 ;  /* 0x0000000200097308 */ /* 0x0002a20000002400 */
[----:B------:R-:W-:Y:S01]  /*10140*/  ISETP.GT.AND P0, PT, R5, RZ, PT ;  /* 0x000000ff0500720c */ /* 0x000fe20003f04270 */
[----:B------:R-:W-:Y:S03]  /*10150*/  SHFL.BFLY PT, R102, R8, 0x1, 0x1f ;  /* 0x0c201f0008667f89 */ /* 0x000fe600000e0000 */
[----:B------:R-:W-:-:S02]  /*10160*/  FSEL R41, R104, -INF , P0 ;  /* 0xff80000068297808 */ /* 0x000fc40000000000 */
[----:B------:R-:W-:Y:S01]  /*10170*/  ISETP.GT.AND P0, PT, R5, 0x8, PT ;  /* 0x000000080500780c */ /* 0x000fe20003f04270 */
[----:B------:R-:W-:Y:S03]  /*10180*/  MUFU.TANH R22, R4 ;  /* 0x0000000400167308 */ /* 0x000fe60000002400 */
[----:B------:R-:W-:Y:S02]  /*10190*/  FSEL R42, R121, -INF , P0 ;  /* 0xff800000792a7808 */ /* 0x000fe40000000000 */
[----:B------:R-:W-:Y:S01]  /*101a0*/  ISETP.GT.AND P0, PT, R5, 0x10, PT ;  /* 0x000000100500780c */ /* 0x000fe20003f04270 */
[----:B-1----:R-:W-:Y:S01]  /*101b0*/  FMUL.FTZ R2, R54, c[0x0][0x320] ;  /* 0x0000c80036027a20 */ /* 0x002fe20000410000 */
[----:B--2---:R-:W-:Y:S01]  /*101c0*/  FSEL R231, R9, -INF , P1 ;  /* 0xff80000009e77808 */ /* 0x004fe20000800000 */
[----:B------:R1:W-:Y:S01]  /*101d0*/  MUFU.TANH R4, R12 ;  /* 0x0000000c00047308 */ /* 0x0003e20000002400 */
        /* <DEDUP_REMOVED lines=10> */
[----:B------:R-:W-:Y:S01]  /*10280*/  FSEL R98, R84, -INF , P1 ;  /* 0xff80000054627808 */ /* 0x000fe20000800000 */
[----:B-1----:R-:W-:Y:S01]  /*10290*/  FMUL.FTZ R12, R103, c[0x0][0x2d0] ;  /* 0x0000b400670c7a20 */ /* 0x002fe20000410000 */
[C---:B------:R-:W-:Y:S02]  /*102a0*/  ISETP.GT.AND P1, PT, R5.reuse, 0x19, PT ;  /* 0x000000190500780c */ /* 0x040fe40003f24270 */
[----:B------:R-:W-:Y:S02]  /*102b0*/  ISETP.GT.AND P0, PT, R5, 0x20, PT ;  /* 0x000000200500780c */ /* 0x000fe40003f04270 */
[----:B------:R-:W-:Y:S01]  /*102c0*/  FSEL R96, R76, -INF , P1 ;  /* 0xff8000004c607808 */ /* 0x000fe20000800000 */
[----:B------:R-:W1:Y:S01]  /*102d0*/  MUFU.TANH R9, R35 ;  /* 0x0000002300097308 */ /* 0x000e620000002400 */
[----:B--2---:R-:W-:-:S02]  /*102e0*/  FMNMX.FTZ R2, R52, R53, !PT ;  /* 0x0000003534027209 */ /* 0x004fc40007810000 */
[----:B------:R-:W-:Y:S02]  /*102f0*/  ISETP.GT.AND P1, PT, R5, 0x21, PT ;  /* 0x000000210500780c */ /* 0x000fe40003f24270 */
[----:B------:R-:W-:Y:S02]  /*10300*/  FMNMX.FTZ R0, R56, R2, !PT ;  /* 0x0000000238007209 */ /* 0x000fe40007810000 */
[----:B------:R-:W-:Y:S02]  /*10310*/  FMNMX.FTZ R2, R41, R40, !PT ;  /* 0x0000002829027209 */ /* 0x000fe40007810000 */
[----:B------:R-:W-:Y:S02]  /*10320*/  FMNMX.FTZ R0, R57, R0, !PT ;  /* 0x0000000039007209 */ /* 0x000fe40007810000 */
[----:B------:R-:W-:Y:S02]  /*10330*/  FMNMX.FTZ R2, R42, R2, !PT ;  /* 0x000000022a027209 */ /* 0x000fe40007810000 */
[----:B------:R-:W-:-:S02]  /*10340*/  FMNMX.FTZ R0, R136, R0, !PT ;  /* 0x0000000088007209 */ /* 0x000fc40007810000 */
        /* <DEDUP_REMOVED lines=8> */
[----:B---3--:R-:W-:Y:S02]  /*103d0*/  FSEL R154, R21, -INF , P0 ;  /* 0xff800000159a7808 */ /* 0x008fe40000000000 */
[----:B------:R-:W-:Y:S02]  /*103e0*/  FMNMX.FTZ R0, R176, R0, !PT ;  /* 0x00000000b0007209 */ /* 0x000fe40007810000 */
[----:B------:R-:W-:Y:S02]  /*103f0*/  FMNMX.FTZ R2, R96, R2, !PT ;  /* 0x0000000260027209 */ /* 0x000fe40007810000 */
[----:B------:R-:W-:-:S02]  /*10400*/  FMNMX.FTZ R0, R177, R0, !PT ;  /* 0x00000000b1007209 */ /* 0x000fc40007810000 */
[----:B------:R-:W-:Y:S02]  /*10410*/  ISETP.GT.AND P0, PT, R5, 0x28, PT ;  /* 0x000000280500780c */ /* 0x000fe40003f04270 */
[----:B------:R-:W-:Y:S02]  /*10420*/  FMNMX.FTZ R0, R178, R0, !PT ;  /* 0x00000000b2007209 */ /* 0x000fe40007810000 */
[----:B------:R-:W-:Y:S01]  /*10430*/  FSEL R153, R4, -INF , P1 ;  /* 0xff80000004997808 */ /* 0x000fe20000800000 */
[----:B------:R-:W-:Y:S01]  /*10440*/  IMAD R4, R149, 0x20, R147 ;  /* 0x0000002095047824 */ /* 0x000fe200078e0293 */
[----:B------:R-:W-:Y:S02]  /*10450*/  FMNMX.FTZ R0, R225, R0, !PT ;  /* 0x00000000e1007209 */ /* 0x000fe40007810000 */
[----:B------:R-:W-:Y:S02]  /*10460*/  FMNMX.FTZ R2, R154, R2, !PT ;  /* 0x000000029a027209 */ /* 0x000fe40007810000 */
[----:B------:R-:W-:-:S02]  /*10470*/  FMNMX.FTZ R0, R228, R0, !PT ;  /* 0x00000000e4007209 */ /* 0x000fc40007810000 */
[----:B------:R-:W-:Y:S02]  /*10480*/  ISETP.GT.AND P1, PT, R5, 0x29, PT ;  /* 0x000000290500780c */ /* 0x000fe40003f24270 */
[----:B------:R-:W-:Y:S02]  /*10490*/  FMNMX.FTZ R0, R229, R0, !PT ;  /* 0x00000000e5007209 */ /* 0x000fe40007810000 */
[----:B------:R-:W-:Y:S02]  /*104a0*/  FSEL R152, R22, -INF , P0 ;  /* 0xff80000016987808 */ /* 0x000fe40000000000 */
[----:B------:R-:W-:Y:S02]  /*104b0*/  FMNMX.FTZ R7, R231, R0, !PT ;  /* 0x00000000e7077209 */ /* 0x000fe40007810000 */
[----:B------:R-:W-:Y:S02]  /*104c0*/  FMNMX.FTZ R0, R153, R2, !PT ;  /* 0x0000000299007209 */ /* 0x000fe40007810000 */
[----:B------:R-:W-:Y:S01]  /*104d0*/  ISETP.GT.AND P0, PT, R5, 0x30, PT ;  /* 0x000000300500780c */ /* 0x000fe20003f04270 */
[----:B------:R-:W2:Y:S01]  /*104e0*/  SHFL.BFLY PT, R6, R7, 0x2, 0x1f ;  /* 0x0c401f0007067f89 */ /* 0x000ea200000e0000 */
[----:B------:R-:W-:-:S02]  /*104f0*/  FSEL R14, R14, -INF , P1 ;  /* 0xff8000000e0e7808 */ /* 0x000fc40000800000 */
[----:B------:R-:W-:Y:S02]  /*10500*/  FMNMX.FTZ R0, R152, R0, !PT ;  /* 0x0000000098007209 */ /* 0x000fe40007810000 */
[----:B------:R-:W-:Y:S02]  /*10510*/  ISETP.GT.AND P1, PT, R5, 0x31, PT ;  /* 0x000000310500780c */ /* 0x000fe40003f24270 */
[----:B------:R-:W-:Y:S02]  /*10520*/  FSEL R13, R13, -INF , P0 ;  /* 0xff8000000d0d7808 */ /* 0x000fe40000000000 */
[----:B------:R-:W-:Y:S02]  /*10530*/  FMNMX.FTZ R0, R14, R0, !PT ;  /* 0x000000000e007209 */ /* 0x000fe40007810000 */
[----:B------:R-:W-:Y:S02]  /*10540*/  FSETP.NEU.FTZ.AND P0, PT, R103, -INF , PT ;  /* 0xff8000006700780b */ /* 0x000fe40003f1d000 */
[----:B------:R-:W-:-:S02]  /*10550*/  FSEL R216, R11, -INF , P1 ;  /* 0xff8000000bd87808 */ /* 0x000fc40000800000 */
[----:B------:R-:W-:Y:S02]  /*10560*/  ISETP.GT.AND P1, PT, R5, 0x38, PT ;  /* 0x000000380500780c */ /* 0x000fe40003f24270 */
[----:B------:R-:W-:Y:S02]  /*10570*/  FMNMX.FTZ R2, R13, R0, !PT ;  /* 0x000000000d027209 */ /* 0x000fe40007810000 */
[----:B------:R-:W-:Y:S02]  /*10580*/  FSEL R12, R12, RZ, P0 ;  /* 0x000000ff0c0c7208 */ /* 0x000fe40000000000 */
[----:B------:R-:W-:Y:S02]  /*10590*/  ISETP.GT.AND P0, PT, R5, 0x39, PT ;  /* 0x000000390500780c */ /* 0x000fe40003f04270 */
[----:B----4-:R-:W-:Y:S01]  /*105a0*/  FSEL R218, R10, -INF , P1 ;  /* 0xff8000000ada7808 */ /* 0x010fe20000800000 */
[--C-:B------:R-:W-:Y:S01]  /*105b0*/  FFMA.FTZ R0, R29, c[0x0][0x2d0], -R12.reuse ;  /* 0x0000b4001d007a23 */ /* 0x100fe2000001080c */
[----:B------:R-:W-:Y:S01]  /*105c0*/  FMNMX.FTZ R2, R216, R2, !PT ;  /* 0x00000002d8027209 */ /* 0x000fe20007810000 */
[----:B------:R-:W-:Y:S01]  /*105d0*/  FFMA.FTZ R5, R36, c[0x0][0x2d0], -R12 ;  /* 0x0000b40024057a23 */ /* 0x000fe2000001080c */
[----:B-1----:R-:W-:Y:S01]  /*105e0*/  FSEL R222, R9, -INF , P0 ;  /* 0xff80000009de7808 */ /* 0x002fe20000000000 */
[----:B------:R1:W-:Y:S01]  /*105f0*/  MUFU.EX2 R187, R0 ;  /* 0x0000000000bb7308 */ /* 0x0003e20000000800 */
[----:B------:R-:W-:-:S02]  /*10600*/  FMNMX.FTZ R2, R218, R2, !PT ;  /* 0x00000002da027209 */ /* 0x000fc40007810000 */
[----:B--2---:R-:W-:Y:S02]  /*10610*/  FMNMX.FTZ R7, R7, R6, !PT ;  /* 0x0000000607077209 */ /* 0x004fe40007810000 */
        /* <DEDUP_REMOVED lines=10> */
[----:B------:R-:W-:-:S04]  /*106c0*/  IMAD.SHL.U32 R209, R0, 0x2, RZ ;  /* 0x0000000200d17824 */ /* 0x000fc800078e00ff */
[----:B------:R-:W-:Y:S01]  /*106d0*/  IMAD R210, R3, 0x2, R209 ;  /* 0x0000000203d27824 */ /* 0x000fe200078e02d1 */
[----:B---3--:R-:W-:Y:S02]  /*106e0*/  @P2 LEA.HI.X R5, R156, R17, R158, 0x1, P0 ;  /* 0x000000119c052211 */ /* 0x008fe400000f0c9e */
[----:B------:R3:W3:Y:S01]  /*106f0*/  MUFU.EX2 R184, R8 ;  /* 0x0000000800b87308 */ /* 0x0006e20000000800 */
[C---:B------:R-:W-:Y:S02]  /*10700*/  FSETP.NEU.FTZ.AND P0, PT, R102.reuse, -INF , PT ;  /* 0xff8000006600780b */ /* 0x040fe40003f1d000 */
        /* <DEDUP_REMOVED lines=21> */
[----:B------:R-:W-:Y:S01]  /*10860*/  F2FP.PACK_AB R6, R184, R185 ;  /* 0x000000b9b806723e */ /* 0x000fe200000000ff */
        /* <DEDUP_REMOVED lines=39> */
[----:B------:R-:W-:Y:S07]  /*10ae0*/  HMMA.16816.F32 R64, R4, R38, RZ ;  /* 0x000000260440723c */ /* 0x000fee00000018ff */
[----:B------:R-:W-:-:S02]  /*10af0*/  FFMA.FTZ R4, R58, c[0x0][0x2d0], -R12 ;  /* 0x0000b4003a047a23 */ /* 0x000fc4000001080c */
[----:B-1----:R-:W-:Y:S02]  /*10b00*/  FFMA.FTZ R8, R15, c[0x0][0x2d0], -R3 ;  /* 0x0000b4000f087a23 */ /* 0x002fe40000010803 */
[----:B------:R1:W-:Y:S01]  /*10b10*/  MUFU.EX2 R239, R4 ;  /* 0x0000000400ef7308 */ /* 0x0003e20000000800 */
[----:B------:R-:W-:-:S07]  /*10b20*/  IMAD.MOV.U32 R15, RZ, RZ, R157 ;  /* 0x000000ffff0f7224 */ /* 0x000fce00078e009d */
[----:B------:R2:W3:Y:S01]  /*10b30*/  MUFU.EX2 R245, R8 ;  /* 0x0000000800f57308 */ /* 0x0004e20000000800 */
[----:B-1----:R-:W-:-:S07]  /*10b40*/  FFMA.FTZ R4, R106, c[0x0][0x2d0], -R12 ;  /* 0x0000b4006a047a23 */ /* 0x002fce000001080c */
[----:B------:R1:W-:Y:S01]  /*10b50*/  MUFU.EX2 R244, R4 ;  /* 0x0000000400f47308 */ /* 0x0003e20000000800 */
[----:B--2---:R-:W-:Y:S02]  /*10b60*/  F2FP.PACK_AB R8, R241, R246 ;  /* 0x000000f6f108723e */ /* 0x004fe400000000ff */
[----:B---3--:R-:W-:-:S07]  /*10b70*/  F2FP.PACK_AB R11, R245, R240 ;  /* 0x000000f0f50b723e */ /* 0x008fce00000000ff */
        /* <DEDUP_REMOVED lines=9> */
[----:B------:R1:W3:Y:S06]  /*10c10*/  MUFU.EX2 R242, R4 ;  /* 0x0000000400f27308 */ /* 0x0002ec0000000800 */
[C---:B------:R-:W-:Y:S08]  /*10c20*/  HMMA.16816.F32 R56, R8.reuse, R20, RZ ;  /* 0x000000140838723c */ /* 0x040ff000000018ff */
[----:B------:R-:W-:Y:S01]  /*10c30*/  HMMA.16816.F32 R128, R8, R22, RZ ;  /* 0x000000160880723c */ /* 0x000fe200000018ff */
[----:B------:R-:W-:Y:S01]  /*10c40*/  LDSM.16.MT88.4 R20, [R210+0x500] ;  /* 0x00050000d214783b */ /* 0x000fe20000004200 */
[----:B-1----:R-:W-:Y:S01]  /*10c50*/  FFMA.FTZ R4, R43, c[0x0][0x2d0], -R2 ;  /* 0x0000b4002b047a23 */ /* 0x002fe20000010802 */
[----:B---3--:R-:W-:-:S02]  /*10c60*/  F2FP.PACK_AB R6, R242, R243 ;  /* 0x000000f3f206723e */ /* 0x008fc400000000ff */
[----:B------:R-:W-:Y:S01]  /*10c70*/  LDSM.16.MT88.4 R40, [R210+0x2500] ;  /* 0x00250000d228783b */ /* 0x000fe20000004200 */
[----:B------:R1:W-:Y:S02]  /*10c80*/  MUFU.EX2 R230, R4 ;  /* 0x0000000400e67308 */ /* 0x0003e40000000800 */
[C---:B------:R-:W-:Y:S08]  /*10c90*/  HMMA.16816.F32 R52, R8.reuse, R28, RZ ;  /* 0x0000001c0834723c */ /* 0x040ff000000018ff */
[----:B------:R-:W-:Y:S01]  /*10ca0*/  HMMA.16816.F32 R144, R8, R30, RZ ;  /* 0x0000001e0890723c */ /* 0x000fe200000018ff */
[----:B------:R-:W3:Y:S01]  /*10cb0*/  LDSM.16.MT88.4 R28, [R210+0x1500] ;  /* 0x00150000d21c783b */ /* 0x000ee20000004200 */
[----:B-1----:R-:W-:-:S06]  /*10cc0*/  FFMA.FTZ R4, R48, c[0x0][0x2d0], -R2 ;  /* 0x0000b40030047a23 */ /* 0x002fcc0000010802 */
[C---:B------:R-:W-:Y:S01]  /*10cd0*/  HMMA.16816.F32 R156, R8.reuse, R34, RZ ;  /* 0x00000022089c723c */ /* 0x040fe200000018ff */
[----:B------:R1:W4:Y:S07]  /*10ce0*/  MUFU.EX2 R235, R4 ;  /* 0x0000000400eb7308 */ /* 0x00032e0000000800 */
[C---:B------:R-:W-:Y:S08]  /*10cf0*/  HMMA.16816.F32 R44, R8.reuse, R36, RZ ;  /* 0x00000024082c723c */ /* 0x040ff000000018ff */
[----:B------:R-:W-:Y:S01]  /*10d00*/  HMMA.16816.F32 R160, R8, R38, RZ ;  /* 0x0000002608a0723c */ /* 0x000fe200000018ff */
[----:B------:R-:W-:Y:S01]  /*10d10*/  LDSM.16.MT88.4 R36, [R210+0x2900] ;  /* 0x00290000d224783b */ /* 0x000fe20000004200 */
[----:B-1----:R-:W-:Y:S01]  /*10d20*/  FFMA.FTZ R4, R49, c[0x0][0x2d0], -R2 ;  /* 0x0000b40031047a23 */ /* 0x002fe20000010802 */
[----:B----4-:R-:W-:-:S03]  /*10d30*/  F2FP.PACK_AB R5, R235, R230 ;  /* 0x000000e6eb05723e */ /* 0x010fc600000000ff */
[----:B------:R1:W-:Y:S02]  /*10d40*/  MUFU.EX2 R234, R4 ;  /* 0x0000000400ea7308 */ /* 0x0003e40000000800 */
[----:B------:R-:W-:Y:S01]  /*10d50*/  HMMA.16816.F32 R48, R8, R32, RZ ;  /* 0x000000200830723c */ /* 0x000fe200000018ff */
[----:B------:R-:W4:Y:S06]  /*10d60*/  LDSM.16.MT88.4 R32, [R209+0x2500] ;  /* 0x00250000d120783b */ /* 0x000f2c0000004200 */
[----:B------:R-:W-:Y:S02]  /*10d70*/  FFMA.FTZ R8, R138, c[0x0][0x2d0], -R0 ;  /* 0x0000b4008a087a23 */ /* 0x000fe40000010800 */
[----:B------:R-:W-:-:S02]  /*10d80*/  IMAD.MOV.U32 R9, RZ, RZ, R187 ;  /* 0x000000ffff097224 */ /* 0x000fc400078e00bb */
[----:B------:R2:W-:Y:S01]  /*10d90*/  MUFU.EX2 R217, R8 ;  /* 0x0000000800d97308 */ /* 0x0005e20000000800 */
[----:B------:R-:W-:Y:S02]  /*10da0*/  IMAD.MOV.U32 R11, RZ, RZ, R186 ;  /* 0x000000ffff0b7224 */ /* 0x000fe400078e00ba */
[----:B------:R-:W-:Y:S02]  /*10db0*/  IMAD.MOV.U32 R10, RZ, RZ, R185 ;  /* 0x000000ffff0a7224 */ /* 0x000fe400078e00b9 */
[----:B-1----:R-:W-:-:S04]  /*10dc0*/  FFMA.FTZ R4, R101, c[0x0][0x2d0], -R2 ;  /* 0x0000b40065047a23 */ /* 0x002fc80000010802 */
[----:B------:R1:W1:Y:S01]  /*10dd0*/  MUFU.EX2 R233, R4 ;  /* 0x0000000400e97308 */ /* 0x0002620000000800 */
[----:B--2---:R-:W-:-:S07]  /*10de0*/  FFMA.FTZ R8, R100, c[0x0][0x2d0], -R0 ;  /* 0x0000b40064087a23 */ /* 0x004fce0000010800 */
[----:B------:R2:W-:Y:S01]  /*10df0*/  MUFU.EX2 R215, R8 ;  /* 0x0000000800d77308 */ /* 0x0005e20000000800 */
[----:B-1----:R-:W-:Y:S01]  /*10e00*/  FFMA.FTZ R4, R136, c[0x0][0x2d0], -R0 ;  /* 0x0000b40088047a23 */ /* 0x002fe20000010800 */
[----:B------:R-:W-:-:S06]  /*10e10*/  F2FP.PACK_AB R7, R233, R234 ;  /* 0x000000eae907723e */ /* 0x000fcc00000000ff */
[----:B------:R1:W-:Y:S01]  /*10e20*/  MUFU.EX2 R220, R4 ;  /* 0x0000000400dc7308 */ /* 0x0003e20000000800 */
[----:B--2---:R-:W-:-:S07]  /*10e30*/  FFMA.FTZ R8, R99, c[0x0][0x2d0], -R3 ;  /* 0x0000b40063087a23 */ /* 0x004fce0000010803 */
[----:B------:R2:W-:Y:S01]  /*10e40*/  MUFU.EX2 R207, R8 ;  /* 0x0000000800cf7308 */ /* 0x0005e20000000800 */
[----:B-1----:R-:W-:-:S07]  /*10e50*/  FFMA.FTZ R4, R137, c[0x0][0x2d0], -R0 ;  /* 0x0000b40089047a23 */ /* 0x002fce0000010800 */
[----:B------:R1:W1:Y:S01]  /*10e60*/  MUFU.EX2 R219, R4 ;  /* 0x0000000400db7308 */ /* 0x0002620000000800 */
[----:B--2---:R-:W-:-:S07]  /*10e70*/  FFMA.FTZ R8, R98, c[0x0][0x2d0], -R3 ;  /* 0x0000b40062087a23 */ /* 0x004fce0000010803 */
[----:B------:R2:W2:Y:S01]  /*10e80*/  MUFU.EX2 R214, R8 ;  /* 0x0000000800d67308 */ /* 0x0004a20000000800 */
[----:B-1----:R-:W-:-:S07]  /*10e90*/  F2FP.PACK_AB R4, R244, R239 ;  /* 0x000000eff404723e */ /* 0x002fce00000000ff */
[----:B------:R-:W-:Y:S01]  /*10ea0*/  HMMA.16816.F32 R168, R4, R24, R124 ;  /* 0x0000001804a8723c */ /* 0x000fe2000000187c */
[----:B--2---:R-:W-:-:S04]  /*10eb0*/  FFMA.FTZ R8, R97, c[0x0][0x2d0], -R3 ;  /* 0x0000b40061087a23 */ /* 0x004fc80000010803 */
[----:B------:R1:W-:Y:S03]  /*10ec0*/  MUFU.EX2 R206, R8 ;  /* 0x0000000800ce7308 */ /* 0x0003e60000000800 */
[C---:B---3--:R-:W-:Y:S08]  /*10ed0*/  HMMA.16816.F32 R124, R4.reuse, R28, R112 ;  /* 0x0000001c047c723c */ /* 0x048ff00000001870 */
[----:B------:R-:W-:Y:S01]  /*10ee0*/  HMMA.16816.F32 R164, R4, R20, R120 ;  /* 0x0000001404a4723c */ /* 0x000fe20000001878 */
[----:B-1----:R-:W-:-:S07]  /*10ef0*/  FFMA.FTZ R8, R96, c[0x0][0x2d0], -R3 ;  /* 0x0000b40060087a23 */ /* 0x002fce0000010803 */
[C---:B----4-:R-:W-:Y:S01]  /*10f00*/  HMMA.16816.F32 R112, R4.reuse, R32, R108 ;  /* 0x000000200470723c */ /* 0x050fe2000000186c */
[----:B------:R1:W2:Y:S07]  /*10f10*/  MUFU.EX2 R205, R8 ;  /* 0x0000000800cd7308 */ /* 0x0002ae0000000800 */
        /* <DEDUP_REMOVED lines=13> */
[----:B------:R-:W-:Y:S07]  /*10ff0*/  HMMA.16816.F32 R84, R4, R42, R64 ;  /* 0x0000002a0454723c */ /* 0x000fee0000001840 */
[----:B------:R-:W-:-:S02]  /*11000*/  F2FP.PACK_AB R4, R219, R220 ;  /* 0x000000dcdb04723e */ /* 0x000fc400000000ff */
[----:B------:R-:W-:Y:S02]  /*11010*/  F2FP.PACK_AB R6, R215, R217 ;  /* 0x000000d9d706723e */ /* 0x000fe400000000ff */
[----:B------:R-:W-:Y:S02]  /*11020*/  F2FP.PACK_AB R5, R214, R207 ;  /* 0x000000cfd605723e */ /* 0x000fe400000000ff */
[----:B--2---:R-:W-:Y:S01]  /*11030*/  F2FP.PACK_AB R7, R205, R206 ;  /* 0x000000cecd07723e */ /* 0x004fe200000000ff */
[----:B-1----:R-:W-:-:S04]  /*11040*/  FFMA.FTZ R8, R182, c[0x0][0x2d0], -R12 ;  /* 0x0000b400b6087a23 */ /* 0x002fc8000001080c */
[----:B------:R1:W-:Y:S02]  /*11050*/  MUFU.EX2 R200, R8 ;  /* 0x0000000800c87308 */ /* 0x0003e40000000800 */
[C---:B------:R-:W-:Y:S08]  /*11060*/  HMMA.16816.F32 R76, R4.reuse, R20, R60 ;  /* 0x00000014044c723c */ /* 0x040ff0000000183c */
[----:B------:R-:W-:Y:S01]  /*11070*/  HMMA.16816.F32 R60, R4, R26, R140 ;  /* 0x0000001a043c723c */ /* 0x000fe2000000188c */
[----:B-1----:R-:W-:-:S07]  /*11080*/  FFMA.FTZ R8, R155, c[0x0][0x2d0], -R2 ;  /* 0x0000b4009b087a23 */ /* 0x002fce0000010802 */
[C---:B------:R-:W-:Y:S01]  /*11090*/  HMMA.16816.F32 R80, R4.reuse, R24, R68 ;  /* 0x000000180450723c */ /* 0x040fe20000001844 */
[----:B------:R-:W-:Y:S01]  /*110a0*/  IMAD.MOV.U32 R140, RZ, RZ, R184 ;  /* 0x000000ffff8c7224 */ /* 0x000fe200078e00b8 */
[----:B------:R-:W1:Y:S01]  /*110b0*/  LDSM.16.MT88.4 R24, [R209+0x900] ;  /* 0x00090000d118783b */ /* 0x000e620000004200 */
[----:B------:R2:W-:Y:S01]  /*110c0*/  MUFU.EX2 R187, R8 ;  /* 0x0000000800bb7308 */ /* 0x0005e20000000800 */
[----:B------:R-:W-:Y:S02]  /*110d0*/  IMAD.MOV.U32 R143, RZ, RZ, R190 ;  /* 0x000000ffff8f7224 */ /* 0x000fe400078e00be */
[----:B------:R-:W-:Y:S02]  /*110e0*/  IMAD.MOV.U32 R142, RZ, RZ, R189 ;  /* 0x000000ffff8e7224 */ /* 0x000fe400078e00bd */
[----:B------:R-:W-:Y:S01]  /*110f0*/  HMMA.16816.F32 R72, R4, R16, R56 ;  /* 0x000000100448723c */ /* 0x000fe20000001838 */
[----:B------:R-:W-:-:S07]  /*11100*/  IMAD.MOV.U32 R141, RZ, RZ, R188 ;  /* 0x000000ffff8d7224 */ /* 0x000fce00078e00bc */
[----:B------:R-:W-:Y:S01]  /*11110*/  HMMA.16816.F32 R68, R4, R28, R52 ;  /* 0x0000001c0444723c */ /* 0x000fe20000001834 */
[----:B--2---:R-:W-:-:S04]  /*11120*/  FFMA.FTZ R8, R172, c[0x0][0x2d0], -R2 ;  /* 0x0000b400ac087a23 */ /* 0x004fc80000010802 */
[----:B------:R2:W4:Y:S03]  /*11130*/  MUFU.EX2 R186, R8 ;  /* 0x0000000800ba7308 */ /* 0x0005260000000800 */
[C---:B------:R-:W-:Y:S08]  /*11140*/  HMMA.16816.F32 R64, R4.reuse, R32, R48 ;  /* 0x000000200440723c */ /* 0x040ff00000001830 */
[----:B------:R-:W-:Y:S01]  /*11150*/  HMMA.16816.F32 R196, R4, R40, R44 ;  /* 0x0000002804c4723c */ /* 0x000fe2000000182c */
[----:B--2---:R-:W-:-:S07]  /*11160*/  FFMA.FTZ R8, R174, c[0x0][0x2d0], -R2 ;  /* 0x0000b400ae087a23 */ /* 0x004fce0000010802 */
[C---:B------:R-:W-:Y:S01]  /*11170*/  HMMA.16816.F32 R52, R4.reuse, R22, R132 ;  /* 0x000000160434723c */ /* 0x040fe20000001884 */
[----:B------:R-:W-:Y:S01]  /*11180*/  LDSM.16.MT88.4 R20, [R209+0x1900] ;  /* 0x00190000d114783b */ /* 0x000fe20000004200 */
[----:B------:R2:W-:Y:S05]  /*11190*/  MUFU.EX2 R184, R8 ;  /* 0x0000000800b87308 */ /* 0x0005ea0000000800 */
[----:B------:R-:W-:Y:S01]  /*111a0*/  IMAD.MOV.U32 R135, RZ, RZ, R183 ;  /* 0x000000ffff877224 */ /* 0x000fe200078e00b7 */
[C---:B------:R-:W-:Y:S01]  /*111b0*/  HMMA.16816.F32 R48, R4.reuse, R18, R128 ;  /* 0x000000120430723c */ /* 0x040fe20000001880 */
[----:B------:R-:W1:Y:S07]  /*111c0*/  LDSM.16.MT88.4 R16, [R210+0x900] ;  /* 0x00090000d210783b */ /* 0x000e6e0000004200 */
[----:B------:R-:W-:Y:S01]  /*111d0*/  HMMA.16816.F32 R44, R4, R30, R144 ;  /* 0x0000001e042c723c */ /* 0x000fe20000001890 */
[----:B------:R-:W1:Y:S01]  /*111e0*/  LDSM.16.MT88.4 R28, [R210+0x1900] ;  /* 0x00190000d21c783b */ /* 0x000e620000004200 */
[----:B--2---:R-:W-:-:S04]  /*111f0*/  FFMA.FTZ R8, R175, c[0x0][0x2d0], -R2 ;  /* 0x0000b400af087a23 */ /* 0x004fc80000010802 */
[----:B------:R2:W2:Y:S02]  /*11200*/  MUFU.EX2 R185, R8 ;  /* 0x0000000800b97308 */ /* 0x0004a40000000800 */
[C---:B------:R-:W-:Y:S01]  /*11210*/  HMMA.16816.F32 R56, R4.reuse, R34, R156 ;  /* 0x000000220438723c */ /* 0x040fe2000000189c */
[----:B------:R-:W1:Y:S04]  /*11220*/  LDSM.16.MT88.4 R32, [R209+0x2900] ;  /* 0x00290000d120783b */ /* 0x000e680000004200 */
[----:B------:R-:W1:Y:S03]  /*11230*/  LDSM.16.MT88.4 R156, [R209+0x1d00] ;  /* 0x001d0000d19c783b */ /* 0x000e660000004200 */
[----:B------:R-:W-:Y:S01]  /*11240*/  HMMA.16816.F32 R40, R4, R42, R160 ;  /* 0x0000002a0428723c */ /* 0x000fe200000018a0 */
[----:B--2---:R-:W-:-:S06]  /*11250*/  FFMA.FTZ R8, R173, c[0x0][0x2d0], -R0 ;  /* 0x0000b400ad087a23 */ /* 0x004fcc0000010800 */
[----:B---3--:R-:W-:Y:S01]  /*11260*/  F2FP.PACK_AB R4, R202, R203 ;  /* 0x000000cbca04723e */ /* 0x008fe200000000ff */
[----:B------:R-:W-:Y:S01]  /*11270*/  LDSM.16.MT88.4 R172, [R210+0x1d00] ;  /* 0x001d0000d2ac783b */ /* 0x000fe20000004200 */
[----:B----4-:R-:W-:Y:S01]  /*11280*/  F2FP.PACK_AB R5, R186, R187 ;  /* 0x000000bbba05723e */ /* 0x010fe200000000ff */
[----:B------:R2:W-:Y:S01]  /*11290*/  MUFU.EX2 R179, R8 ;  /* 0x0000000800b37308 */ /* 0x0005e20000000800 */
[----:B------:R-:W-:Y:S02]  /*112a0*/  F2FP.PACK_AB R6, R200, R201 ;  /* 0x000000c9c806723e */ /* 0x000fe400000000ff */
[----:B------:R-:W-:-:S07]  /*112b0*/  F2FP.PACK_AB R7, R185, R184 ;  /* 0x000000b8b907723e */ /* 0x000fce00000000ff */
[----:B-1----:R-:W-:Y:S01]  /*112c0*/  HMMA.16816.F32 R116, R4, R24, R168 ;  /* 0x000000180474723c */ /* 0x002fe200000018a8 */
[----:B--2---:R-:W-:-:S07]  /*112d0*/  FFMA.FTZ R8, R176, c[0x0][0x2d0], -R0 ;  /* 0x0000b400b0087a23 */ /* 0x004fce0000010800 */
[C---:B------:R-:W-:Y:S01]  /*112e0*/  HMMA.16816.F32 R192, R4.reuse, R36, R108 ;  /* 0x0000002404c0723c */ /* 0x040fe2000000186c */
[----:B------:R1:W2:Y:S07]  /*112f0*/  MUFU.EX2 R176, R8 ;  /* 0x0000000800b07308 */ /* 0x0002ae0000000800 */
        /* <DEDUP_REMOVED lines=18> */
[----:B------:R1:W4:Y:S06]  /*11420*/  MUFU.EX2 R106, R8 ;  /* 0x00000008006a7308 */ /* 0x00032c0000000800 */
[----:B--2---:R-:W-:Y:S02]  /*11430*/  F2FP.PACK_AB R4, R176, R179 ;  /* 0x000000b3b004723e */ /* 0x004fe400000000ff */
[----:B---3--:R-:W-:Y:S01]  /*11440*/  F2FP.PACK_AB R6, R178, R177 ;  /* 0x000000b1b206723e */ /* 0x008fe200000000ff */
[----:B-1----:R-:W-:Y:S01]  /*11450*/  FFMA.FTZ R8, R152, c[0x0][0x2d0], -R3 ;  /* 0x0000b40098087a23 */ /* 0x002fe20000010803 */
[----:B----4-:R-:W-:-:S03]  /*11460*/  F2FP.PACK_AB R5, R106, R107 ;  /* 0x0000006b6a05723e */ /* 0x010fc600000000ff */
[----:B------:R1:W-:Y:S02]  /*11470*/  MUFU.EX2 R101, R8 ;  /* 0x0000000800657308 */ /* 0x0003e40000000800 */
[----:B-1----:R-:W-:-:S06]  /*11480*/  FFMA.FTZ R8, R14, c[0x0][0x2d0], -R3 ;  /* 0x0000b4000e087a23 */ /* 0x002fcc0000010803 */
        /* <DEDUP_REMOVED lines=12> */
[----:B------:R-:W-:Y:S01]  /*11550*/  IMAD.MOV.U32 R55, RZ, RZ, R135 ;  /* 0x000000ffff377224 */ /* 0x000fe200078e0087 */
[----:B------:R-:W-:Y:S03]  /*11560*/  LDSM.16.MT88.4 R140, [R210+0xd00] ;  /* 0x000d0000d28c783b */ /* 0x000fe60000004200 */
        /* <DEDUP_REMOVED lines=30> */
[----:B------:R4:W2:Y:S01]  /*11750*/  MUFU.EX2 R21, R2 ;  /* 0x0000000200157308 */ /* 0x0008a20000000800 */
[----:B-1----:R-:W-:Y:S02]  /*11760*/  FADD.FTZ R8, R238, R237 ;  /* 0x000000edee087221 */ /* 0x002fe40000010000 */
[----:B----4-:R-:W-:Y:S01]  /*11770*/  FFMA.FTZ R2, R225, c[0x0][0x2d0], -R0 ;  /* 0x0000b400e1027a23 */ /* 0x010fe20000010800 */
[----:B--2---:R-:W-:-:S04]  /*11780*/  F2FP.PACK_AB R95, R21, R20 ;  /* 0x00000014155f723e */ /* 0x004fc800000000ff */
[----:B------:R1:W-:Y:S03]  /*11790*/  MUFU.EX2 R19, R2 ;  /* 0x0000000200137308 */ /* 0x0003e60000000800 */
[C---:B------:R-:W-:Y:S08]  /*117a0*/  HMMA.16816.F32 R152, R92.reuse, R158, R96 ;  /* 0x0000009e5c98723c */ /* 0x040ff00000001860 */
[----:B------:R-:W-:Y:S01]  /*117b0*/  HMMA.16816.F32 R76, R92, R82, R88 ;  /* 0x000000525c4c723c */ /* 0x000fe20000001858 */
        /* <DEDUP_REMOVED lines=124> */
[----:B------:R-:W5:Y:S04]  /*11f80*/  LDL R53, [R1+0x6c] ;  /* 0x00006c0001357983 */ /* 0x000f680000100800 */
[----:B------:R-:W5:Y:S01]  /*11f90*/  LDL.64 R28, [R1+0x60] ;  /* 0x00006000011c7983 */ /* 0x000f620000100a00 */
[----:B------:R-:W-:Y:S01]  /*11fa0*/  IMAD.MOV.U32 R101, RZ, RZ, R104 ;  /* 0x000000ffff657224 */ /* 0x000fe200078e0068 */
[----:B------:R-:W-:Y:S01]  /*11fb0*/  MOV R107, R102 ;  /* 0x00000066006b7202 */ /* 0x000fe20000000f00 */
[----:B------:R-:W-:Y:S01]  /*11fc0*/  IMAD.MOV.U32 R100, RZ, RZ, R105 ;  /* 0x000000ffff647224 */ /* 0x000fe200078e0069 */
[----:B------:R-:W-:Y:S01]  /*11fd0*/  MOV R225, R204 ;  /* 0x000000cc00e17202 */ /* 0x000fe20000000f00 */
[----:B------:R-:W-:Y:S01]  /*11fe0*/  IMAD.MOV.U32 R106, RZ, RZ, R103 ;  /* 0x000000ffff6a7224 */ /* 0x000fe200078e0067 */
[----:B--2---:R-:W-:-:S05]  /*11ff0*/  IADD3 RZ, P0, R30, 0x40, RZ ;  /* 0x000000401eff7810 */ /* 0x004fca0007f1e0ff */
[----:B-1-3--:R-:W-:Y:S01]  /*12000*/  IMAD.X R3, RZ, RZ, R55, P0 ;  /* 0x000000ffff037224 */ /* 0x00afe200000e0637 */
[C---:B----4-:R-:W-:Y:S02]  /*12010*/  IADD3 R2, P2, R32.reuse, 0x40, RZ ;  /* 0x0000004020027810 */ /* 0x050fe40007f5e0ff */
[----:B------:R-:W-:Y:S02]  /*12020*/  IADD3 R0, P1, R32, 0x20, RZ ;  /* 0x0000002020007810 */ /* 0x000fe40007f3e0ff */
[----:B------:R1:W-:Y:S04]  /*12030*/  STL [R1+0x44], R3 ;  /* 0x0000440301007387 */ /* 0x0003e80000100800 */
[----:B------:R2:W-:Y:S04]  /*12040*/  STL [R1+0x40], R2 ;  /* 0x0000400201007387 */ /* 0x0005e80000100800 */
[----:B------:R5:W-:Y:S01]  /*12050*/  STL [R1+0x38], R0 ;  /* 0x0000380001007387 */ /* 0x000be20000100800 */
[----:B-1----:R-:W-:-:S02]  /*12060*/  IADD3 R3, P0, R30, 0x20, RZ ;  /* 0x000000201e037810 */ /* 0x002fc40007f1e0ff */
[----:B--2---:R-:W-:-:S03]  /*12070*/  IADD3 R2, R30, 0x40, RZ ;  /* 0x000000401e027810 */ /* 0x004fc60007ffe0ff */
[----:B------:R1:W-:Y:S01]  /*12080*/  STL [R1+0x2c], R3 ;  /* 0x00002c0301007387 */ /* 0x0003e20000100800 */
[----:B-----5:R-:W-:-:S03]  /*12090*/  @P4 IMAD.HI.U32 R0, R53, c[0x0][0x2c8], RZ ;  /* 0x0000b20035004a27 */ /* 0x020fc600078e00ff */
[----:B------:R2:W-:Y:S04]  /*120a0*/  STL [R1+0x30], R2 ;  /* 0x0000300201007387 */ /* 0x0005e80000100800 */
[----:B------:R3:W-:Y:S01]  /*120b0*/  @P4 STL [R1+0x68], R0 ;  /* 0x0000680001004387 */ /* 0x0007e20000100800 */
[----:B-1----:R-:W-:Y:S01]  /*120c0*/  IADD3.X R3, RZ, R29, RZ, P2, !PT ;  /* 0x0000001dff037210 */ /* 0x002fe200017fe4ff */
[----:B--2---:R-:W-:Y:S01]  /*120d0*/  IMAD.X R2, RZ, RZ, R29, P1 ;  /* 0x000000ffff027224 */ /* 0x004fe200008e061d */
[----:B---3--:R-:W-:-:S03]  /*120e0*/  IADD3.X R0, RZ, R55, RZ, P0, !PT ;  /* 0x00000037ff007210 */ /* 0x008fc600007fe4ff */
[----:B------:R1:W-:Y:S04]  /*120f0*/  STL [R1+0x3c], R3 ;  /* 0x00003c0301007387 */ /* 0x0003e80000100800 */
[----:B------:R1:W-:Y:S04]  /*12100*/  STL [R1+0x28], R0 ;  /* 0x0000280001007387 */ /* 0x0003e80000100800 */
[----:B------:R1:W-:Y:S02]  /*12110*/  STL [R1+0x34], R2 ;  /* 0x0000340201007387 */ /* 0x0003e40000100800 */
.L_x_733:
[----:B-1----:R-:W2:Y:S01]  /*12120*/  LDL R0, [R1+0x78] ;  /* 0x0000780001007983 */ /* 0x002ea20000100800 */
[----:B------:R-:W-:Y:S04]  /*12130*/  DEPBAR.LE SB0, 0x0 ;  /* 0x000080000000791a */ /* 0x000fe80000000000 */
[----:B------:R-:W3:Y:S01]  /*12140*/  LDL R47, [R1+0x38] ;  /* 0x00003800012f7983 */ /* 0x000ee20000100800 */
[C---:B------:R-:W-:Y:S01]  /*12150*/  ISETP.GE.AND P0, PT, R225.reuse, RZ, PT ;  /* 0x000000ffe100720c */ /* 0x040fe20003f06270 */
[----:B------:R-:W-:Y:S01]  /*12160*/  IMAD.MOV.U32 R46, RZ, RZ, c[0x0][0x20c] ;  /* 0x00008300ff2e7624 */ /* 0x000fe200078e00ff */
[----:B------:R-:W-:Y:S01]  /*12170*/  MOV R45, c[0x0][0x208] ;  /* 0x00008200002d7a02 */ /* 0x000fe20000000f00 */
[----:B------:R-:W4:Y:S01]  /*12180*/  LDL.64 R42, [R1+0x70] ;  /* 0x00007000012a7983 */ /* 0x000f220000100a00 */
[C---:B------:R-:W-:Y:S02]  /*12190*/  ISETP.GE.AND P3, PT, R225.reuse, 0x1, PT ;  /* 0x00000001e100780c */ /* 0x040fe40003f66270 */
[----:B------:R-:W-:Y:S03]  /*121a0*/  MOV R238, c[0x0][0x2c4] ;  /* 0x0000b10000ee7a02 */ /* 0x000fe60000000f00 */
[----:B------:R-:W5:Y:S04]  /*121b0*/  LDL R55, [R1+0x34] ;  /* 0x0000340001377983 */ /* 0x000f680000100800 */
[----:B------:R-:W5:Y:S01]  /*121c0*/  LDL.64 R40, [R1+0x60] ;  /* 0x0000600001287983 */ /* 0x000f620000100a00 */
[C---:B------:R-:W-:Y:S04]  /*121d0*/  @P0 IMAD.WIDE.U32 R28, R225.reuse, c[0x0][0x208], RZ ;  /* 0x00008200e11c0a25 */ /* 0x040fe800078e00ff */
[----:B------:R-:W-:Y:S01]  /*121e0*/  @P0 IMAD.SHL.U32 R2, R28, 0x40, RZ ;  /* 0x000000401c020824 */ /* 0x000fe200078e00ff */
[----:B------:R-:W5:Y:S04]  /*121f0*/  LDL R58, [R1+0x40] ;  /* 0x00004000013a7983 */ /* 0x000f680000100800 */
[----:B------:R-:W5:Y:S04]  /*12200*/  LDL R54, [R1+0x3c] ;  /* 0x00003c0001367983 */ /* 0x000f680000100800 */
[----:B------:R-:W-:Y:S08]  /*12210*/  BAR.SYNC.DEFER_BLOCKING 0x0 ;  /* 0x0000000000007b1d */ /* 0x000ff00000010000 */
[----:B------:R-:W-:Y:S08]  /*12220*/  LDSM.16.M88.4 R64, [R211+0x6100] ;  /* 0x00610000d340783b */ /* 0x000ff00000000200 */
[----:B------:R-:W1:Y:S08]  /*12230*/  LDSM.16.M88.4 R16, [R208+0x3100] ;  /* 0x00310000d010783b */ /* 0x000e700000000200 */
[----:B------:R-:W1:Y:S08]  /*12240*/  LDSM.16.M88.4 R60, [R211+0x7100] ;  /* 0x00710000d33c783b */ /* 0x000e700000000200 */
[----:B------:R-:W1:Y:S08]  /*12250*/  LDSM.16.M88.4 R32, [R208+0x3500] ;  /* 0x00350000d020783b */ /* 0x000e700000000200 */
[----:B------:R-:W5:Y:S06]  /*12260*/  LDL.64 R236, [R1+0x50] ;  /* 0x0000500001ec7983 */ /* 0x000f6c0000100a00 */
[----:B------:R-:W2:Y:S08]  /*12270*/  LDSM.16.M88.4 R48, [R208+0x3900] ;  /* 0x00390000d030783b */ /* 0x000eb00000000200 */
[----:B------:R-:W5:Y:S01]  /*12280*/  LDL.64 R234, [R1+0x58] ;  /* 0x0000580001ea7983 */ /* 0x000f620000100a00 */
        /* <DEDUP_REMOVED lines=11> */
[----:B------:R-:W1:Y:S08]  /*12340*/  LDSM.16.M88.4 R192, [R223] ;  /* 0x00000000dfc0783b */ /* 0x000e700000000200 */
[----:B------:R-:W1:Y:S08]  /*12350*/  LDSM.16.M88.4 R196, [R222] ;  /* 0x00000000dec4783b */ /* 0x000e700000000200 */
[----:B------:R-:W5:Y:S04]  /*12360*/  LDL R232, [R1+0x2c] ;  /* 0x00002c0001e87983 */ /* 0x000f680000100800 */
[----:B------:R-:W5:Y:S04]  /*12370*/  LDL R233, [R1+0x68] ;  /* 0x0000680001e97983 */ /* 0x000f680000100800 */
[----:B------:R-:W5:Y:S04]  /*12380*/  LDL R231, [R1+0x28] ;  /* 0x0000280001e77983 */ /* 0x000f680000100800 */
[----:B------:R-:W5:Y:S04]  /*12390*/  LDL R252, [R1+0x30] ;  /* 0x0000300001fc7983 */ /* 0x000f680000100800 */
[----:B------:R-:W5:Y:S01]  /*123a0*/  LDL R251, [R1+0x44] ;  /* 0x0000440001fb7983 */ /* 0x000f620000100800 */
[----:B--2---:R-:W-:Y:S02]  /*123b0*/  ISETP.NE.AND P4, PT, R0, RZ, PT ;  /* 0x000000ff0000720c */ /* 0x004fe40003f85270 */
[----:B------:R-:W-:Y:S02]  /*123c0*/  @P0 SHF.R.S32.HI R0, RZ, 0x1f, R225 ;  /* 0x0000001fff000819 */ /* 0x000fe400000114e1 */
[----:B---3--:R-:W-:Y:S03]  /*123d0*/  @P0 IADD3 R36, P1, R2, R47, RZ ;  /* 0x0000002f02240210 */ /* 0x008fe60007f3e0ff */
[----:B------:R-:W-:Y:S01]  /*123e0*/  @P0 IMAD R0, R0, c[0x0][0x208], RZ ;  /* 0x0000820000000a24 */ /* 0x000fe200078e02ff */
[----:B----4-:R-:W-:Y:S03]  /*123f0*/  @P0 IADD3 R3, P2, R2, R42, RZ ;  /* 0x0000002a02030210 */ /* 0x010fe60007f5e0ff */
[----:B------:R-:W-:Y:S05]  /*12400*/  @P0 IMAD R0, R225, c[0x0][0x20c], R0 ;  /* 0x00008300e1000a24 */ /* 0x000fea00078e0200 */
[----:B------:R-:W-:Y:S04]  /*12410*/  @P0 IADD3 R0, R29, R0, RZ ;  /* 0x000000001d000210 */ /* 0x000fe80007ffe0ff */
[----:B------:R-:W-:Y:S02]  /*12420*/  @P0 SHF.L.U64.HI R0, R28, 0x6, R0 ;  /* 0x000000061c000819 */ /* 0x000fe40000010200 */
[-C--:B------:R-:W-:Y:S02]  /*12430*/  HMMA.16816.F32 R28, R60, R34.reuse, RZ ;  /* 0x000000223c1c723c */ /* 0x080fe400000018ff */
[C---:B-----5:R-:W-:Y:S01]  /*12440*/  @P0 IADD3.X R37, R0.reuse, R41, RZ, P2, !PT ;  /* 0x0000002900250210 */ /* 0x060fe200017fe4ff */
[----:B------:R-:W-:Y:S01]  /*12450*/  @P0 IMAD.X R38, R0, 0x1, R55, P1 ;  /* 0x0000000100260824 */ /* 0x000fe200008e0637 */
[C---:B------:R-:W-:Y:S02]  /*12460*/  @P0 LEA R52, P2, R3.reuse, c[0x0][0x1f8], 0x1 ;  /* 0x00007e0003340a11 */ /* 0x040fe400078408ff */
[C---:B------:R-:W-:Y:S02]  /*12470*/  @P0 LEA R56, P1, R36.reuse, c[0x0][0x1f8], 0x1 ;  /* 0x00007e0024380a11 */ /* 0x040fe400078208ff */
[C---:B------:R-:W-:Y:S04]  /*12480*/  HMMA.16816.F32 R32, R64.reuse, R34, RZ ;  /* 0x000000224020723c */ /* 0x040fe800000018ff */
[----:B------:R-:W-:Y:S02]  /*12490*/  @P0 LEA.HI.X R53, R3, c[0x0][0x1fc], R37, 0x1, P2 ;  /* 0x00007f0003350a11 */ /* 0x000fe400010f0c25 */
[----:B------:R-:W-:Y:S02]  /*124a0*/  @P0 LEA.HI.X R57, R36, c[0x0][0x1fc], R38, 0x1, P1 ;  /* 0x00007f0024390a11 */ /* 0x000fe400008f0c26 */
[-C--:B------:R-:W-:Y:S01]  /*124b0*/  HMMA.16816.F32 R36, R64, R48.reuse, RZ ;  /* 0x000000304024723c */ /* 0x080fe200000018ff */
[C---:B------:R-:W-:Y:S01]  /*124c0*/  @P0 LEA R3, P1, R45.reuse, R2, 0x5 ;  /* 0x000000022d030211 */ /* 0x040fe200078228ff */
[----:B------:R-:W-:Y:S01]  /*124d0*/  @!PT LDS RZ, [RZ] ;  /* 0x00000000fffff984 */ /* 0x000fe20000000800 */
[----:B------:R-:W-:Y:S01]  /*124e0*/  @!PT LDS RZ, [RZ] ;  /* 0x00000000fffff984 */ /* 0x000fe20000000800 */
[----:B------:R-:W-:Y:S01]  /*124f0*/  @!PT LDS RZ, [RZ] ;  /* 0x00000000fffff984 */ /* 0x000fe20000000800 */
[----:B------:R1:W-:Y:S02]  /*12500*/  @P0 LDGSTS.E.BYPASS.LTC128B.128 [R226+0x100], [R52.64], !P5 ;  /* 0x0010000034e20fae */ /* 0x0003e4000e901d46 */
[----:B------:R-:W-:Y:S02]  /*12510*/  @P0 IADD3 R44, P2, R2, R58, RZ ;  /* 0x0000003a022c0210 */ /* 0x000fe40007f5e0ff */
[----:B------:R-:W-:Y:S02]  /*12520*/  @P0 LEA.HI.X R2, R45, R0, R46, 0x5, P1 ;  /* 0x000000002d020211 */ /* 0x000fe400008f2c2e */
[----:B------:R-:W-:Y:S02]  /*12530*/  @P0 IADD3 R45, P1, R3, R42, RZ ;  /* 0x0000002a032d0210 */ /* 0x000fe40007f3e0ff */
[----:B------:R2:W-:Y:S02]  /*12540*/  @P0 LDGSTS.E.BYPASS.LTC128B.128 [R226+0x1100], [R56.64], !P6 ;  /* 0x0110000038e20fae */ /* 0x0005e4000f101d46 */
[----:B------:R-:W-:Y:S01]  /*12550*/  @P0 IADD3.X R0, R0, R54, RZ, P2, !PT ;  /* 0x0000003600000210 */ /* 0x000fe200017fe4ff */
[----:B------:R-:W-:Y:S01]  /*12560*/  @P0 IMAD.X R46, R2, 0x1, R41, P1 ;  /* 0x00000001022e0824 */ /* 0x000fe200008e0629 */
[C---:B------:R-:W-:Y:S01]  /*12570*/  @P0 LEA R104, P2, R44.reuse, c[0x0][0x1f8], 0x1 ;  /* 0x00007e002c680a11 */ /* 0x040fe200078408ff */
[C---:B------:R-:W-:Y:S02]  /*12580*/  HMMA.16816.F32 R40, R60.reuse, R48, RZ ;  /* 0x000000303c28723c */ /* 0x040fe400000018ff */
[C---:B------:R-:W-:Y:S02]  /*12590*/  @P0 LEA R200, P1, R45.reuse, c[0x0][0x1f8], 0x1 ;  /* 0x00007e002dc80a11 */ /* 0x040fe400078208ff */
[----:B------:R-:W-:Y:S02]  /*125a0*/  @P0 LEA.HI.X R105, R44, c[0x0][0x1fc], R0, 0x1, P2 ;  /* 0x00007f002c690a11 */ /* 0x000fe400010f0c00 */
[----:B------:R-:W-:Y:S02]  /*125b0*/  @P0 LEA.HI.X R201, R45, c[0x0][0x1fc], R46, 0x1, P1 ;  /* 0x00007f002dc90a11 */ /* 0x000fe400008f0c2e */
[C---:B------:R-:W-:Y:S01]  /*125c0*/  @P0 IADD3 R0, P2, R3.reuse, R47, RZ ;  /* 0x0000002f03000210 */ /* 0x040fe20007f5e0ff */
[----:B------:R3:W-:Y:S01]  /*125d0*/  @P0 LDGSTS.E.BYPASS.LTC128B.128 [R226+0x2100], [R104.64], !P4 ;  /* 0x0210000068e20fae */ /* 0x0007e2000e101d46 */
[-C--:B------:R-:W-:Y:S02]  /*125e0*/  HMMA.16816.F32 R44, R60, R50.reuse, RZ ;  /* 0x000000323c2c723c */ /* 0x080fe400000018ff */
[----:B------:R-:W-:Y:S02]  /*125f0*/  @P0 IADD3 R3, P1, R3, R58, RZ ;  /* 0x0000003a03030210 */ /* 0x000fe40007f3e0ff */
[----:B------:R-:W-:Y:S02]  /*12600*/  @P0 IADD3.X R55, R2, R55, RZ, P2, !PT ;  /* 0x0000003702370210 */ /* 0x000fe400017fe4ff */
[----:B------:R-:W-:Y:S01]  /*12610*/  @P0 LEA R102, P2, R0, c[0x0][0x1f8], 0x1 ;  /* 0x00007e0000660a11 */ /* 0x000fe200078408ff */
[----:B------:R4:W-:Y:S01]  /*12620*/  @P0 LDGSTS.E.BYPASS.LTC128B.128 [R226+0x900], [R200.64], !P5 ;  /* 0x00900000c8e20fae */ /* 0x0009e2000e901d46 */
[C---:B------:R-:W-:Y:S04]  /*12630*/  HMMA.16816.F32 R48, R64.reuse, R50, RZ ;  /* 0x000000324030723c */ /* 0x040fe800000018ff */
[----:B------:R-:W-:Y:S01]  /*12640*/  @P0 IMAD.X R54, R2, 0x1, R54, P1 ;  /* 0x0000000102360824 */ /* 0x000fe200008e0636 */
[C---:B------:R-:W-:Y:S02]  /*12650*/  @P0 LEA R2, P1, R3.reuse, c[0x0][0x1f8], 0x1 ;  /* 0x00007e0003020a11 */ /* 0x040fe400078208ff */
[----:B------:R-:W-:Y:S02]  /*12660*/  @P0 LEA.HI.X R103, R0, c[0x0][0x1fc], R55, 0x1, P2 ;  /* 0x00007f0000670a11 */ /* 0x000fe400010f0c37 */
[----:B------:R-:W-:Y:S02]  /*12670*/  @P0 LEA.HI.X R3, R3, c[0x0][0x1fc], R54, 0x1, P1 ;  /* 0x00007f0003030a11 */ /* 0x000fe400008f0c36 */
[-C--:B-1----:R-:W-:Y:S01]  /*12680*/  HMMA.16816.F32 R52, R64, R108.reuse, RZ ;  /* 0x0000006c4034723c */ /* 0x082fe200000018ff */
[----:B------:R1:W-:Y:S01]  /*12690*/  @P0 LDGSTS.E.BYPASS.LTC128B.128 [R226+0x1900], [R102.64], !P6 ;  /* 0x0190000066e20fae */ /* 0x0003e2000f101d46 */
[----:B------:R-:W-:Y:S01]  /*126a0*/  ISETP.NE.AND P2, PT, R238, 0x1, PT ;  /* 0x00000001ee00780c */ /* 0x000fe20003f45270 */
[----:B------:R-:W-:Y:S05]  /*126b0*/  IMAD.MOV.U32 R238, RZ, RZ, c[0x0][0x1e0] ;  /* 0x00007800ffee7624 */ /* 0x000fea00078e00ff */
[C---:B--2---:R-:W-:Y:S01]  /*126c0*/  HMMA.16816.F32 R56, R60.reuse, R108, RZ ;  /* 0x0000006c3c38723c */ /* 0x044fe200000018ff */
[----:B------:R2:W-:Y:S03]  /*126d0*/  @P0 LDGSTS.E.BYPASS.LTC128B.128 [R226+0x2900], [R2.64], !P4 ;  /* 0x0290000002e20fae */ /* 0x0005e6000e101d46 */
[----:B------:R-:W-:Y:S04]  /*126e0*/  SHF.L.U32 R238, R238, 0x5, RZ ;  /* 0x00000005eeee7819 */ /* 0x000fe800000006ff */
        /* <DEDUP_REMOVED lines=121> */
[----:B------:R2:W-:Y:S10]  /*12e80*/  MUFU.TANH R109, R13 ;  /* 0x0000000d006d7308 */ /* 0x0005f40000002400 */
[----:B------:R3:W-:Y:S01]  /*12e90*/  MUFU.TANH R111, R18 ;  /* 0x00000012006f7308 */ /* 0x0007e20000002400 */
[-C--:B-----5:R-:W-:Y:S01]  /*12ea0*/  HMMA.16816.F32 R20, R176, R4.reuse, R20 ;  /* 0x00000004b014723c */ /* 0x0a0fe20000001814 */
[----:B-1----:R-:W1:Y:S08]  /*12eb0*/  LDSM.16.M88.4 R8, [R215] ;  /* 0x00000000d708783b */ /* 0x002e700000000200 */
[----:B------:R5:W1:Y:S01]  /*12ec0*/  MUFU.TANH R110, R12 ;  /* 0x0000000c006e7308 */ /* 0x000a620000002400 */
[C---:B------:R-:W-:Y:S01]  /*12ed0*/  HMMA.16816.F32 R24, R180.reuse, R4, R24 ;  /* 0x00000004b418723c */ /* 0x040fe20000001818 */
[----:B--2---:R-:W2:Y:S08]  /*12ee0*/  LDL R13, [R1+0x7c] ;  /* 0x00007c00010d7983 */ /* 0x004eb00000100800 */
[----:B------:R-:W1:Y:S01]  /*12ef0*/  MUFU.TANH R108, R14 ;  /* 0x0000000e006c7308 */ /* 0x000e620000002400 */
[-C--:B------:R-:W-:Y:S02]  /*12f00*/  HMMA.16816.F32 R28, R180, R6.reuse, R28 ;  /* 0x00000006b41c723c */ /* 0x080fe4000000181c */
[----:B---3--:R-:W-:Y:S02]  /*12f10*/  IMAD.MOV.U32 R18, RZ, RZ, 0x5 ;  /* 0x00000005ff127424 */ /* 0x008fe400078e00ff */
[----:B------:R-:W-:Y:S04]  /*12f20*/  FMUL.FTZ R21, R21, c[0x0][0x320] ;  /* 0x0000c80015157a20 */ /* 0x000fe80000410000 */
[C---:B------:R-:W-:Y:S01]  /*12f30*/  HMMA.16816.F32 R32, R176.reuse, R6, R32 ;  /* 0x00000006b020723c */ /* 0x040fe20000001820 */
[----:B------:R-:W3:Y:S03]  /*12f40*/  MUFU.TANH R184, R15 ;  /* 0x0000000f00b87308 */ /* 0x000ee60000002400 */
[----:B------:R-:W-:Y:S01]  /*12f50*/  FMUL.FTZ R20, R20, c[0x0][0x320] ;  /* 0x0000c80014147a20 */ /* 0x000fe20000410000 */
[----:B-----5:R-:W-:Y:S01]  /*12f60*/  MOV R12, c[0x0][0x1e0] ;  /* 0x00007800000c7a02 */ /* 0x020fe20000000f00 */
[----:B------:R-:W-:Y:S02]  /*12f70*/  FMUL.FTZ R22, R22, c[0x0][0x320] ;  /* 0x0000c80016167a20 */ /* 0x000fe40000410000 */
[----:B------:R-:W-:Y:S01]  /*12f80*/  @P3 IMAD.WIDE.U32 R6, R204, c[0x0][0x1e0], RZ ;  /* 0x00007800cc063a25 */ /* 0x000fe200078e00ff */
[----:B------:R-:W-:Y:S02]  /*12f90*/  SHF.L.U64.HI R12, R12, R18, c[0x0][0x1e4] ;  /* 0x000079000c0c7619 */ /* 0x000fe40000010212 */
[----:B------:R-:W5:Y:S01]  /*12fa0*/  MUFU.TANH R199, R16 ;  /* 0x0000001000c77308 */ /* 0x000f620000002400 */
[----:B------:R-:W-:Y:S01]  /*12fb0*/  @P3 IMAD.IADD R0, R7, 0x1, R0 ;  /* 0x0000000107003824 */ /* 0x000fe200078e0200 */
[C---:B------:R-:W-:Y:S01]  /*12fc0*/  @P3 SHF.L.U32 R3, R6.reuse, 0x6, RZ ;  /* 0x0000000606033819 */ /* 0x040fe200000006ff */
[----:B------:R-:W2:Y:S01]  /*12fd0*/  LDL R7, [R1+0x80] ;  /* 0x0000800001077983 */ /* 0x000ea20000100800 */
[----:B------:R-:W-:Y:S01]  /*12fe0*/  FMUL.FTZ R23, R23, c[0x0][0x320] ;  /* 0x0000c80017177a20 */ /* 0x000fe20000410000 */
[-C--:B-1----:R-:W-:Y:S03]  /*12ff0*/  HMMA.16816.F32 R36, R176, R8.reuse, R36 ;  /* 0x00000008b024723c */ /* 0x082fe60000001824 */
[----:B------:R-:W-:Y:S01]  /*13000*/  @P3 SHF.L.U64.HI R2, R6, 0x6, R0 ;  /* 0x0000000606023819 */ /* 0x000fe20000010200 */
[----:B------:R-:W-:Y:S01]  /*13010*/  FMUL.FTZ R30, R30, c[0x0][0x320] ;  /* 0x0000c8001e1e7a20 */ /* 0x000fe20000410000 */
[----:B------:R-:W1:Y:S01]  /*13020*/  MUFU.TANH R198, R17 ;  /* 0x0000001100c67308 */ /* 0x000e620000002400 */
[----:B------:R1:W2:Y:S01]  /*13030*/  LDL R0, [R1+0x6c] ;  /* 0x00006c0001007983 */ /* 0x0002a20000100800 */
[----:B------:R-:W-:Y:S01]  /*13040*/  @P3 IADD3 R4, P0, R3, R236, RZ ;  /* 0x000000ec03043210 */ /* 0x000fe20007f1e0ff */
[C---:B------:R-:W-:Y:S02]  /*13050*/  HMMA.16816.F32 R40, R180.reuse, R8, R40 ;  /* 0x00000008b428723c */ /* 0x040fe40000001828 */
[----:B------:R-:W3:Y:S02]  /*13060*/  LDL R8, [R1+0x60] ;  /* 0x0000600001087983 */ /* 0x000ee40000100800 */
[----:B------:R-:W-:Y:S02]  /*13070*/  FMUL.FTZ R34, R34, c[0x0][0x320] ;  /* 0x0000c80022227a20 */ /* 0x000fe40000410000 */
[----:B------:R-:W-:Y:S01]  /*13080*/  FMUL.FTZ R32, R32, c[0x0][0x320] ;  /* 0x0000c80020207a20 */ /* 0x000fe20000410000 */
[----:B------:R-:W-:Y:S01]  /*13090*/  MUFU.TANH R195, R30 ;  /* 0x0000001e00c37308 */ /* 0x000fe20000002400 */
[----:B------:R-:W-:Y:S01]  /*130a0*/  FMUL.FTZ R35, R35, c[0x0][0x320] ;  /* 0x0000c80023237a20 */ /* 0x000fe20000410000 */
[-C--:B------:R-:W-:Y:S03]  /*130b0*/  HMMA.16816.F32 R44, R180, R10.reuse, R44 ;  /* 0x0000000ab42c723c */ /* 0x080fe6000000182c */
[----:B------:R-:W-:Y:S02]  /*130c0*/  FMUL.FTZ R33, R33, c[0x0][0x320] ;  /* 0x0000c80021217a20 */ /* 0x000fe40000410000 */
[----:B------:R-:W-:Y:S01]  /*130d0*/  @P3 IMAD.X R6, R2, 0x1, R235, P0 ;  /* 0x0000000102063824 */ /* 0x000fe200000e06eb */
[----:B------:R-:W-:Y:S01]  /*130e0*/  @P3 IADD3 R5, P0, R3, R232, RZ ;  /* 0x000000e803053210 */ /* 0x000fe20007f1e0ff */
[----:B------:R-:W-:Y:S01]  /*130f0*/  FMUL.FTZ R36, R36, c[0x0][0x320] ;  /* 0x0000c80024247a20 */ /* 0x000fe20000410000 */
[----:B------:R-:W1:Y:S01]  /*13100*/  MUFU.TANH R17, R19 ;  /* 0x0000001300117308 */ /* 0x000e620000002400 */
[----:B------:R-:W-:Y:S01]  /*13110*/  FMUL.FTZ R31, R31, c[0x0][0x320] ;  /* 0x0000c8001f1f7a20 */ /* 0x000fe20000410000 */
[C---:B------:R-:W-:Y:S04]  /*13120*/  HMMA.16816.F32 R48, R176.reuse, R10, R48 ;  /* 0x0000000ab030723c */ /* 0x040fe80000001830 */
[----:B------:R-:W-:Y:S02]  /*13130*/  FMUL.FTZ R39, R39, c[0x0][0x320] ;  /* 0x0000c80027277a20 */ /* 0x000fe40000410000 */
[----:B------:R-:W-:Y:S02]  /*13140*/  FMUL.FTZ R28, R28, c[0x0][0x320] ;  /* 0x0000c8001c1c7a20 */ /* 0x000fe40000410000 */
[----:B------:R1:W-:Y:S01]  /*13150*/  MUFU.TANH R187, R34 ;  /* 0x0000002200bb7308 */ /* 0x0003e20000002400 */
[----:B------:R-:W-:Y:S03]  /*13160*/  FMUL.FTZ R40, R40, c[0x0][0x320] ;  /* 0x0000c80028287a20 */ /* 0x000fe60000410000 */
[----:B------:R-:W-:Y:S02]  /*13170*/  FMUL.FTZ R29, R29, c[0x0][0x320] ;  /* 0x0000c8001d1d7a20 */ /* 0x000fe40000410000 */
[----:B------:R-:W-:Y:S02]  /*13180*/  FMUL.FTZ R37, R37, c[0x0][0x320] ;  /* 0x0000c80025257a20 */ /* 0x000fe40000410000 */
[----:B------:R-:W-:Y:S02]  /*13190*/  FMUL.FTZ R38, R38, c[0x0][0x320] ;  /* 0x0000c80026267a20 */ /* 0x000fe40000410000 */
        /* <DEDUP_REMOVED lines=19> */
[----:B------:R1:W-:Y:S10]  /*132d0*/  MUFU.TANH R188, R35 ;  /* 0x0000002300bc7308 */ /* 0x0003f40000002400 */
[----:B------:R-:W2:Y:S10]  /*132e0*/  MUFU.TANH R103, R20 ;  /* 0x0000001400677308 */ /* 0x000eb40000002400 */
[----:B------:R4:W-:Y:S01]  /*132f0*/  MUFU.TANH R186, R33 ;  /* 0x0000002100ba7308 */ /* 0x0009e20000002400 */
[----:B-1----:R-:W-:Y:S02]  /*13300*/  @P3 LEA.HI.X R35, R4, c[0x0][0x1cc], R6, 0x1, P1 ;  /* 0x0000730004233a11 */ /* 0x002fe400008f0c06 */
[----:B------:R-:W-:Y:S02]  /*13310*/  @P3 LEA R32, P1, R5, c[0x0][0x1c8], 0x1 ;  /* 0x0000720005203a11 */ /* 0x000fe400078208ff */
[C---:B------:R-:W-:Y:S05]  /*13320*/  @P3 IADD3.X R6, R2.reuse, R231, RZ, P0, !PT ;  /* 0x000000e702063210 */ /* 0x040fea00007fe4ff */
[----:B------:R-:W-:Y:S01]  /*13330*/  MUFU.TANH R189, R25 ;  /* 0x0000001900bd7308 */ /* 0x000fe20000002400 */
[----:B------:R-:W-:Y:S09]  /*13340*/  @P3 IADD3 R4, P0, R3, R252, RZ ;  /* 0x000000fc03043210 */ /* 0x000ff20007f1e0ff */
[----:B------:R1:W-:Y:S01]  /*13350*/  MUFU.TANH R196, R31 ;  /* 0x0000001f00c47308 */ /* 0x0003e20000002400 */
[----:B----4-:R-:W-:Y:S02]  /*13360*/  @P3 LEA.HI.X R33, R5, c[0x0][0x1cc], R6, 0x1, P1 ;  /* 0x0000730005213a11 */ /* 0x010fe400008f0c06 */
[----:B------:R-:W-:Y:S02]  /*13370*/  @P3 IADD3.X R5, R2, R251, RZ, P0, !PT ;  /* 0x000000fb02053210 */ /* 0x000fe400007fe4ff */
[----:B------:R-:W-:Y:S05]  /*13380*/  @P3 IADD3 R9, P0, R238, R3, RZ ;  /* 0x00000003ee093210 */ /* 0x000fea0007f1e0ff */
[----:B------:R-:W4:Y:S01]  /*13390*/  MUFU.TANH R105, R22 ;  /* 0x0000001600697308 */ /* 0x000f220000002400 */
[----:B------:R-:W-:Y:S01]  /*133a0*/  @P3 LEA R30, P1, R4, c[0x0][0x1c8], 0x1 ;  /* 0x00007200041e3a11 */ /* 0x000fe200078208ff */
[----:B------:R-:W-:Y:S08]  /*133b0*/  @P3 IMAD.X R12, R12, 0x1, R2, P0 ;  /* 0x000000010c0c3824 */ /* 0x000ff000000e0602 */
[----:B------:R4:W-:Y:S01]  /*133c0*/  MUFU.TANH R193, R28 ;  /* 0x0000001c00c17308 */ /* 0x0009e20000002400 */
[----:B-1----:R-:W-:Y:S02]  /*133d0*/  @P3 LEA.HI.X R31, R4, c[0x0][0x1cc], R5, 0x1, P1 ;  /* 0x00007300041f3a11 */ /* 0x002fe400008f0c05 */
[----:B------:R-:W-:Y:S07]  /*133e0*/  @P3 IADD3 R3, P1, R9, R236, RZ ;  /* 0x000000ec09033210 */ /* 0x000fee0007f3e0ff */
[----:B------:R-:W-:Y:S10]  /*133f0*/  MUFU.TANH R191, R27 ;  /* 0x0000001b00bf7308 */ /* 0x000ff40000002400 */
[----:B------:R1:W-:Y:S01]  /*13400*/  MUFU.TANH R194, R29 ;  /* 0x0000001d00c27308 */ /* 0x0003e20000002400 */
[----:B----4-:R-:W-:Y:S09]  /*13410*/  @P3 LEA R28, P0, R3, c[0x0][0x1c8], 0x1 ;  /* 0x00007200031c3a11 */ /* 0x010ff200078008ff */
        /* <DEDUP_REMOVED lines=9> */
[----:B------:R1:W-:Y:S10]  /*134b0*/  MUFU.TANH R202, R38 ;  /* 0x0000002600ca7308 */ /* 0x0003f40000002400 */
[----:B------:R-:W1:Y:S10]  /*134c0*/  MUFU.TANH R48, R48 ;  /* 0x0000003000307308 */ /* 0x000e740000002400 */
[----:B------:R-:W-:Y:S10]  /*134d0*/  MUFU.TANH R49, R49 ;  /* 0x0000003100317308 */ /* 0x000ff40000002400 */
[----:B------:R-:W-:Y:S10]  /*134e0*/  MUFU.TANH R42, R42 ;  /* 0x0000002a002a7308 */ /* 0x000ff40000002400 */
[----:B------:R-:W-:Y:S10]  /*134f0*/  MUFU.TANH R43, R43 ;  /* 0x0000002b002b7308 */ /* 0x000ff40000002400 */
[----:B------:R-:W-:Y:S01]  /*13500*/  MUFU.TANH R50, R50 ;  /* 0x0000003200327308 */ /* 0x000fe20000002400 */
[----:B--2---:R-:W-:Y:S01]  /*13510*/  @P2 SHF.R.U32.HI R0, RZ, c[0x0][0x2cc], R233 ;  /* 0x0000b300ff002a19 */ /* 0x004fe200000116e9 */
[----:B------:R-:W-:Y:S04]  /*13520*/  IMAD.MOV.U32 R233, RZ, RZ, -0x40 ;  /* 0xffffffc0ffe97424 */ /* 0x000fe800078e00ff */
[----:B------:R-:W-:Y:S01]  /*13530*/  IMAD R6, R225, R233, 0x1 ;  /* 0x00000001e1067424 */ /* 0x000fe200078e02e9 */
[----:B------:R-:W2:Y:S03]  /*13540*/  SHFL.IDX PT, R15, R0, RZ, 0x1c1f ;  /* 0x001c1fff000f7589 */ /* 0x000ea600000e0000 */
[----:B------:R-:W-:Y:S01]  /*13550*/  MUFU.TANH R51, R51 ;  /* 0x0000003300337308 */ /* 0x000fe20000002400 */
[----:B---3--:R-:W-:Y:S02]  /*13560*/  IADD3 R2, R8, R6, -R13 ;  /* 0x0000000608027210 */ /* 0x008fe40007ffe80d */
[C---:B------:R-:W-:Y:S02]  /*13570*/  @P3 IADD3.X R8, R12.reuse, R235, RZ, P1, !PT ;  /* 0x000000eb0c083210 */ /* 0x040fe40000ffe4ff */
[----:B------:R-:W3:Y:S02]  /*13580*/  SHFL.IDX PT, R16, R0, 0x1, 0x1c1f ;  /* 0x003c1f0000107f89 */ /* 0x000ee400000e0000 */
[----:B-1----:R-:W-:Y:S02]  /*13590*/  @P3 LEA.HI.X R29, R3, c[0x0][0x1cc], R8, 0x1, P0 ;  /* 0x00007300031d3a11 */ /* 0x002fe400000f0c08 */
[----:B------:R-:W-:Y:S01]  /*135a0*/  @P3 IADD3 R10, P0, R9, R232, RZ ;  /* 0x000000e8090a3210 */ /* 0x000fe20007f1e0ff */
[----:B------:R-:W-:Y:S03]  /*135b0*/  MUFU.TANH R46, R46 ;  /* 0x0000002e002e7308 */ /* 0x000fe60000002400 */
[----:B------:R-:W1:Y:S01]  /*135c0*/  SHFL.IDX PT, R14, R0, 0x2, 0x1c1f ;  /* 0x005c1f00000e7f89 */ /* 0x000e6200000e0000 */
[----:B------:R-:W-:Y:S06]  /*135d0*/  @P3 IMAD.X R36, R12, 0x1, R231, P0 ;  /* 0x000000010c243824 */ /* 0x000fec00000e06e7 */
[----:B------:R-:W-:Y:S01]  /*135e0*/  MUFU.TANH R47, R47 ;  /* 0x0000002f002f7308 */ /* 0x000fe20000002400 */
[----:B------:R1:W2:Y:S02]  /*135f0*/  SHFL.IDX PT, R13, R0, 0x3, 0x1c1f ;  /* 0x007c1f00000d7f89 */ /* 0x0002a400000e0000 */
[----:B-1----:R-:W-:Y:S06]  /*13600*/  IMAD.IADD R0, R2, 0x1, -R7 ;  /* 0x0000000102007824 */ /* 0x002fec00078e0a07 */
[----:B------:R-:W1:Y:S01]  /*13610*/  LDSM.16.M88.4 R4, [R214] ;  /* 0x00000000d604783b */ /* 0x000e620000000200 */
[----:B------:R-:W-:Y:S04]  /*13620*/  DEPBAR.LE SB0, 0x0 ;  /* 0x000080000000791a */ /* 0x000fe80000000000 */
[C---:B--2---:R-:W-:Y:S01]  /*13630*/  IADD3 R8, R0.reuse, R15, RZ ;  /* 0x0000000f00087210 */ /* 0x044fe20007ffe0ff */
[C---:B---3--:R-:W-:Y:S01]  /*13640*/  IMAD.IADD R3, R0.reuse, 0x1, R16 ;  /* 0x0000000100037824 */ /* 0x048fe200078e0210 */
[----:B------:R-:W-:Y:S01]  /*13650*/  IADD3 R2, R0, R14, RZ ;  /* 0x0000000e00027210 */ /* 0x000fe20007ffe0ff */
[----:B------:R-:W-:Y:S01]  /*13660*/  BAR.SYNC.DEFER_BLOCKING 0x0 ;  /* 0x0000000000007b1d */ /* 0x000fe20000010000 */
[C---:B------:R-:W-:Y:S02]  /*13670*/  ISETP.GT.AND P1, PT, R8.reuse, RZ, PT ;  /* 0x000000ff0800720c */ /* 0x040fe40003f24270 */
[----:B------:R-:W-:Y:S02]  /*13680*/  ISETP.GT.AND P0, PT, R8, 0x1, PT ;  /* 0x000000010800780c */ /* 0x000fe40003f04270 */
[----:B------:R-:W-:Y:S02]  /*13690*/  FSEL R11, R230, -INF , P1 ;  /* 0xff800000e60b7808 */ /* 0x000fe40000800000 */
[----:B------:R-:W-:Y:S02]  /*136a0*/  ISETP.GT.AND P1, PT, R3, RZ, PT ;  /* 0x000000ff0300720c */ /* 0x000fe40003f24270 */
[----:B------:R-:W-:Y:S02]  /*136b0*/  FSEL R14, R229, -INF , P0 ;  /* 0xff800000e50e7808 */ /* 0x000fe40000000000 */
[----:B------:R-:W-:Y:S02]  /*136c0*/  FSEL R19, R227, -INF , P1 ;  /* 0xff800000e3137808 */ /* 0x000fe40000800000 */
[----:B------:R-:W-:Y:S02]  /*136d0*/  ISETP.GT.AND P1, PT, R2, RZ, PT ;  /* 0x000000ff0200720c */ /* 0x000fe40003f24270 */
[----:B------:R-:W-:Y:S02]  /*136e0*/  IADD3 R0, R0, R13, RZ ;  /* 0x0000000d00007210 */ /* 0x000fe40007ffe0ff */
[----:B------:R-:W-:Y:S02]  /*136f0*/  ISETP.GT.AND P0, PT, R3, 0x1, PT ;  /* 0x000000010300780c */ /* 0x000fe40003f04270 */
[----:B------:R-:W-:Y:S02]  /*13700*/  FSEL R21, R207, -INF , P1 ;  /* 0xff800000cf157808 */ /* 0x000fe40000800000 */
[----:B------:R-:W-:Y:S02]  /*13710*/  FSEL R18, R228, -INF , P0 ;  /* 0xff800000e4127808 */ /* 0x000fe40000000000 */
[----:B------:R-:W-:Y:S01]  /*13720*/  ISETP.GT.AND P0, PT, R2, 0x1, PT ;  /* 0x000000010200780c */ /* 0x000fe20003f04270 */
[----:B------:R-:W-:Y:S01]  /*13730*/  @!PT LDS RZ, [RZ] ;  /* 0x00000000fffff984 */ /* 0x000fe20000000800 */
[----:B------:R-:W-:Y:S01]  /*13740*/  @!PT LDS RZ, [RZ] ;  /* 0x00000000fffff984 */ /* 0x000fe20000000800 */
[----:B------:R-:W-:Y:S01]  /*13750*/  @!PT LDS RZ, [RZ] ;  /* 0x00000000fffff984 */ /* 0x000fe20000000800 */
[----:B------:R2:W-:Y:S01]  /*13760*/  @P3 LDGSTS.E.BYPASS.LTC128B.128 [R226+0x3100], [R34.64], !P5 ;  /* 0x0310000022e23fae */ /* 0x0005e2000e901d46 */
[----:B------:R-:W-:Y:S02]  /*13770*/  ISETP.GT.AND P1, PT, R0, RZ, PT ;  /* 0x000000ff0000720c */ /* 0x000fe40003f24270 */
[----:B------:R-:W-:Y:S02]  /*13780*/  FSEL R20, R206, -INF , P0 ;  /* 0xff800000ce147808 */ /* 0x000fe40000000000 */
[----:B------:R-:W-:Y:S02]  /*13790*/  ISETP.GT.AND P0, PT, R0, 0x1, PT ;  /* 0x000000010000780c */ /* 0x000fe40003f04270 */
[----:B------:R-:W-:Y:S01]  /*137a0*/  FSEL R25, R205, -INF , P1 ;  /* 0xff800000cd197808 */ /* 0x000fe20000800000 */
[-C--:B-1----:R-:W-:Y:S01]  /*137b0*/  HMMA.16816.F32 R52, R176, R4.reuse, R52 ;  /* 0x00000004b034723c */ /* 0x082fe20000001834 */
[----:B------:R1:W-:Y:S04]  /*137c0*/  @P3 LDGSTS.E.BYPASS.LTC128B.128 [R226+0x4100], [R32.64], !P6 ;  /* 0x0410000020e23fae */ /* 0x0003e8000f101d46 */
[----:B------:R-:W-:Y:S02]  /*137d0*/  ISETP.GT.AND P1, PT, R2, 0x8, PT ;  /* 0x000000080200780c */ /* 0x000fe40003f24270 */
[----:B------:R-:W-:Y:S01]  /*137e0*/  FSEL R27, R201, -INF , P0 ;  /* 0xff800000c91b7808 */ /* 0x000fe20000000000 */
[C---:B------:R-:W-:Y:S01]  /*137f0*/  HMMA.16816.F32 R56, R180.reuse, R4, R56 ;  /* 0x00000004b438723c */ /* 0x040fe20000001838 */
[----:B------:R3:W-:Y:S03]  /*13800*/  @P3 LDGSTS.E.BYPASS.LTC128B.128 [R226+0x5100], [R30.64], !P4 ;  /* 0x051000001ee23fae */ /* 0x0007e6000e101d46 */
[----:B------:R-:W-:Y:S02]  /*13810*/  FSEL R22, R110, -INF , P1 ;  /* 0xff8000006e167808 */ /* 0x000fe40000800000 */
[----:B------:R-:W-:Y:S02]  /*13820*/  ISETP.GT.AND P0, PT, R2, 0x9, PT ;  /* 0x000000090200780c */ /* 0x000fe40003f04270 */
[----:B------:R-:W-:Y:S01]  /*13830*/  ISETP.GT.AND P1, PT, R0, 0x8, PT ;  /* 0x000000080000780c */ /* 0x000fe20003f24270 */
[-C--:B------:R-:W-:Y:S01]  /*13840*/  HMMA.16816.F32 R60, R180, R6.reuse, R60 ;  /* 0x00000006b43c723c */ /* 0x080fe2000000183c */
[----:B------:R1:W-:Y:S02]  /*13850*/  @P3 LDGSTS.E.BYPASS.LTC128B.128 [R226+0x3900], [R28.64], !P5 ;  /* 0x039000001ce23fae */ /* 0x0003e4000e901d46 */
[----:B----4-:R-:W-:Y:S02]  /*13860*/  FSEL R23, R109, -INF , P0 ;  /* 0xff8000006d177808 */ /* 0x010fe40000000000 */
[----:B------:R-:W-:Y:S02]  /*13870*/  FSEL R26, R108, -INF , P1 ;  /* 0xff8000006c1a7808 */ /* 0x000fe40000800000 */
[----:B------:R-:W-:Y:S01]  /*13880*/  ISETP.GT.AND P0, PT, R0, 0x9, PT ;  /* 0x000000090000780c */ /* 0x000fe20003f04270 */
[----:B------:R-:W-:Y:S04]  /*13890*/  HMMA.16816.F32 R64, R176, R6, R64 ;  /* 0x00000006b040723c */ /* 0x000fe80000001840 */
[----:B------:R-:W-:Y:S01]  /*138a0*/  ISETP.GT.AND P1, PT, R8, 0x8, PT ;  /* 0x000000080800780c */ /* 0x000fe20003f24270 */
[----:B------:R-:W-:Y:S01]  /*138b0*/  FMUL.FTZ R52, R52, c[0x0][0x320] ;  /* 0x0000c80034347a20 */ /* 0x000fe20000410000 */
[----:B------:R-:W-:Y:S01]  /*138c0*/  FSEL R24, R184, -INF , P0 ;  /* 0xff800000b8187808 */ /* 0x000fe20000000000 */
[----:B------:R-:W-:Y:S01]  /*138d0*/  FMUL.FTZ R5, R53, c[0x0][0x320] ;  /* 0x0000c80035057a20 */ /* 0x000fe20000410000 */
[----:B-----5:R-:W-:Y:S01]  /*138e0*/  FSEL R13, R199, -INF , P1 ;  /* 0xff800000c70d7808 */ /* 0x020fe20000800000 */
[----:B------:R-:W-:Y:S01]  /*138f0*/  FMUL.FTZ R38, R54, c[0x0][0x320] ;  /* 0x0000c80036267a20 */ /* 0x000fe20000410000 */
[----:B------:R-:W-:Y:S01]  /*13900*/  ISETP.GT.AND P1, PT, R3, 0x8, PT ;  /* 0x000000080300780c */ /* 0x000fe20003f24270 */
[----:B------:R-:W4:Y:S01]  /*13910*/  MUFU.TANH R52, R52 ;  /* 0x0000003400347308 */ /* 0x000f220000002400 */
        /* <DEDUP_REMOVED lines=26> */
[----:B------:R-:W-:Y:S01]  /*13ac0*/  FMNMX.FTZ R105, R11, R100, !PT ;  /* 0x000000640b697209 */ /* 0x000fe20007810000 */
[----:B------:R-:W-:Y:S01]  /*13ad0*/  FMUL.FTZ R62, R62, c[0x0][0x320] ;  /* 0x0000c8003e3e7a20 */ /* 0x000fe20000410000 */
[----:B------:R-:W-:Y:S01]  /*13ae0*/  FSEL R45, R104, -INF , P0 ;  /* 0xff800000682d7808 */ /* 0x000fe20000000000 */
[----:B------:R-:W1:Y:S01]  /*13af0*/  MUFU.TANH R64, R64 ;  /* 0x0000004000407308 */ /* 0x000e620000002400 */
[----:B------:R-:W-:Y:S02]  /*13b00*/  FSEL R190, R190, -INF , P1 ;  /* 0xff800000bebe7808 */ /* 0x000fe40000800000 */
[----:B------:R-:W-:Y:S02]  /*13b10*/  ISETP.GT.AND P1, PT, R0, 0x10, PT ;  /* 0x000000100000780c */ /* 0x000fe40003f24270 */
[----:B------:R-:W-:Y:S02]  /*13b20*/  ISETP.GT.AND P0, PT, R2, 0x11, PT ;  /* 0x000000110200780c */ /* 0x000fe40003f04270 */
[----:B------:R-:W-:Y:S02]  /*13b30*/  FSEL R192, R192, -INF , P1 ;  /* 0xff800000c0c07808 */ /* 0x000fe40000800000 */
[----:B------:R-:W-:Y:S01]  /*13b40*/  FMNMX.FTZ R105, R14, R105, !PT ;  /* 0x000000690e697209 */ /* 0x000fe20007810000 */
[----:B------:R-:W-:Y:S01]  /*13b50*/  MUFU.TANH R7, R7 ;  /* 0x0000000700077308 */ /* 0x000fe20000002400 */
[----:B------:R-:W-:Y:S02]  /*13b60*/  ISETP.GT.AND P1, PT, R2, 0x18, PT ;  /* 0x000000180200780c */ /* 0x000fe40003f24270 */
[----:B------:R-:W-:Y:S02]  /*13b70*/  FSEL R189, R189, -INF , P0 ;  /* 0xff800000bdbd7808 */ /* 0x000fe40000000000 */
[----:B------:R-:W-:Y:S02]  /*13b80*/  ISETP.GT.AND P0, PT, R0, 0x11, PT ;  /* 0x000000110000780c */ /* 0x000fe40003f04270 */
[----:B------:R-:W-:Y:S02]  /*13b90*/  FMNMX.FTZ R105, R13, R105, !PT ;  /* 0x000000690d697209 */ /* 0x000fe40007810000 */
[----:B------:R-:W-:Y:S01]  /*13ba0*/  FSEL R191, R191, -INF , P0 ;  /* 0xff800000bfbf7808 */ /* 0x000fe20000000000 */
[----:B------:R-:W1:Y:S01]  /*13bb0*/  MUFU.TANH R65, R65 ;  /* 0x0000004100417308 */ /* 0x000e620000002400 */
[----:B------:R-:W-:Y:S02]  /*13bc0*/  ISETP.GT.AND P0, PT, R2, 0x19, PT ;  /* 0x000000190200780c */ /* 0x000fe40003f04270 */
[----:B------:R-:W-:Y:S02]  /*13bd0*/  FSEL R193, R193, -INF , P1 ;  /* 0xff800000c1c17808 */ /* 0x000fe40000800000 */
[----:B------:R-:W-:Y:S02]  /*13be0*/  ISETP.GT.AND P1, PT, R0, 0x18, PT ;  /* 0x000000180000780c */ /* 0x000fe40003f24270 */
[----:B------:R-:W-:Y:S02]  /*13bf0*/  FMNMX.FTZ R4, R19, R101, !PT ;  /* 0x0000006513047209 */ /* 0x000fe40007810000 */
[----:B------:R-:W-:Y:S01]  /*13c00*/  FSEL R194, R194, -INF , P0 ;  /* 0xff800000c2c27808 */ /* 0x000fe20000000000 */
[----:B------:R-:W1:Y:S01]  /*13c10*/  MUFU.TANH R38, R38 ;  /* 0x0000002600267308 */ /* 0x000e620000002400 */
[----:B------:R-:W-:Y:S02]  /*13c20*/  FMNMX.FTZ R105, R15, R105, !PT ;  /* 0x000000690f697209 */ /* 0x000fe40007810000 */
[----:B------:R-:W-:Y:S02]  /*13c30*/  ISETP.GT.AND P0, PT, R0, 0x19, PT ;  /* 0x000000190000780c */ /* 0x000fe40003f04270 */
[----:B------:R-:W-:Y:S02]  /*13c40*/  FSEL R195, R195, -INF , P1 ;  /* 0xff800000c3c37808 */ /* 0x000fe40000800000 */
[----:B------:R-:W-:Y:S02]  /*13c50*/  ISETP.GT.AND P1, PT, R8, 0x18, PT ;  /* 0x000000180800780c */ /* 0x000fe40003f24270 */
[----:B------:R-:W-:Y:S01]  /*13c60*/  FMNMX.FTZ R4, R18, R4, !PT ;  /* 0x0000000412047209 */ /* 0x000fe20007810000 */
[----:B------:R-:W1:Y:S01]  /*13c70*/  MUFU.TANH R37, R37 ;  /* 0x0000002500257308 */ /* 0x000e620000002400 */
[----:B------:R-:W-:Y:S02]  /*13c80*/  FSEL R185, R185, -INF , P1 ;  /* 0xff800000b9b97808 */ /* 0x000fe40000800000 */
[C---:B------:R-:W-:Y:S02]  /*13c90*/  ISETP.GT.AND P1, PT, R3.reuse, 0x18, PT ;  /* 0x000000180300780c */ /* 0x040fe40003f24270 */
[----:B------:R-:W-:Y:S02]  /*13ca0*/  FMNMX.FTZ R105, R40, R105, !PT ;  /* 0x0000006928697209 */ /* 0x000fe40007810000 */
[----:B------:R-:W-:Y:S02]  /*13cb0*/  FSEL R196, R196, -INF , P0 ;  /* 0xff800000c4c47808 */ /* 0x000fe40000000000 */
[----:B------:R-:W-:Y:S01]  /*13cc0*/  ISETP.GT.AND P0, PT, R8, 0x19, PT ;  /* 0x000000190800780c */ /* 0x000fe20003f04270 */
[----:B------:R-:W-:Y:S01]  /*13cd0*/  MUFU.TANH R56, R56 ;  /* 0x0000003800387308 */ /* 0x000fe20000002400 */
[----:B------:R-:W-:Y:S02]  /*13ce0*/  FMNMX.FTZ R4, R16, R4, !PT ;  /* 0x0000000410047209 */ /* 0x000fe40007810000 */
[----:B------:R-:W-:Y:S02]  /*13cf0*/  FSEL R186, R186, -INF , P0 ;  /* 0xff800000baba7808 */ /* 0x000fe40000000000 */
[----:B------:R-:W-:Y:S02]  /*13d00*/  ISETP.GT.AND P0, PT, R3, 0x19, PT ;  /* 0x000000190300780c */ /* 0x000fe40003f04270 */
[----:B------:R-:W-:Y:S02]  /*13d10*/  FSEL R187, R187, -INF , P1 ;  /* 0xff800000bbbb7808 */ /* 0x000fe40000800000 */
[----:B------:R-:W-:Y:S01]  /*13d20*/  FMNMX.FTZ R105, R41, R105, !PT ;  /* 0x0000006929697209 */ /* 0x000fe20007810000 */
[----:B------:R-:W-:Y:S01]  /*13d30*/  MUFU.TANH R57, R57 ;  /* 0x0000003900397308 */ /* 0x000fe20000002400 */
[----:B------:R-:W-:Y:S02]  /*13d40*/  ISETP.GT.AND P1, PT, R8, 0x20, PT ;  /* 0x000000200800780c */ /* 0x000fe40003f24270 */
[----:B------:R-:W-:Y:S02]  /*13d50*/  FMNMX.FTZ R4, R17, R4, !PT ;  /* 0x0000000411047209 */ /* 0x000fe40007810000 */
[----:B------:R-:W-:Y:S02]  /*13d60*/  FSEL R188, R188, -INF , P0 ;  /* 0xff800000bcbc7808 */ /* 0x000fe40000000000 */
[----:B------:R-:W-:Y:S02]  /*13d70*/  ISETP.GT.AND P0, PT, R8, 0x21, PT ;  /* 0x000000210800780c */ /* 0x000fe40003f04270 */
[----:B------:R-:W-:Y:S01]  /*13d80*/  FSEL R197, R197, -INF , P1 ;  /* 0xff800000c5c57808 */ /* 0x000fe20000800000 */
        /* <DEDUP_REMOVED lines=9> */
[----:B------:R-:W-:Y:S02]  /*13e20*/  FMNMX.FTZ R105, R186, R105, !PT ;  /* 0x00000069ba697209 */ /* 0x000fe40007810000 */
[----:B------:R-:W-:Y:S02]  /*13e30*/  FSEL R231, R39, -INF , P0 ;  /* 0xff80000027e77808 */ /* 0x000fe40000000000 */
[----:B------:R-:W-:Y:S01]  /*13e40*/  FSEL R205, R48, -INF , P1 ;  /* 0xff80000030cd7808 */ /* 0x000fe20000800000 */
[----:B------:R-:W-:Y:S01]  /*13e50*/  MUFU.TANH R58, R58 ;  /* 0x0000003a003a7308 */ /* 0x000fe20000002400 */
[C---:B------:R-:W-:Y:S02]  /*13e60*/  ISETP.GT.AND P1, PT, R8.reuse, 0x30, PT ;  /* 0x000000300800780c */ /* 0x040fe40003f24270 */
[----:B------:R-:W-:Y:S02]  /*13e70*/  FMNMX.FTZ R4, R45, R4, !PT ;  /* 0x000000042d047209 */ /* 0x000fe40007810000 */
[----:B------:R-:W-:Y:S02]  /*13e80*/  ISETP.GT.AND P0, PT, R8, 0x29, PT ;  /* 0x000000290800780c */ /* 0x000fe40003f04270 */
[----:B------:R-:W-:Y:S02]  /*13e90*/  FMNMX.FTZ R105, R197, R105, !PT ;  /* 0x00000069c5697209 */ /* 0x000fe40007810000 */
[----:B----4-:R-:W-:Y:S01]  /*13ea0*/  FSEL R228, R52, -INF , P1 ;  /* 0xff80000034e47808 */ /* 0x010fe20000800000 */
[----:B------:R-:W-:Y:S01]  /*13eb0*/  MUFU.TANH R62, R62 ;  /* 0x0000003e003e7308 */ /* 0x000fe20000002400 */
[----:B------:R-:W-:Y:S02]  /*13ec0*/  ISETP.GT.AND P2, PT, R3, 0x20, PT ;  /* 0x000000200300780c */ /* 0x000fe40003f44270 */
[----:B------:R-:W-:Y:S02]  /*13ed0*/  FSEL R206, R49, -INF , P0 ;  /* 0xff80000031ce7808 */ /* 0x000fe40000000000 */
[----:B------:R-:W-:Y:S02]  /*13ee0*/  ISETP.GT.AND P0, PT, R8, 0x31, PT ;  /* 0x000000310800780c */ /* 0x000fe40003f04270 */
[----:B------:R-:W-:Y:S02]  /*13ef0*/  FMNMX.FTZ R105, R200, R105, !PT ;  /* 0x00000069c8697209 */ /* 0x000fe40007810000 */
[----:B------:R-:W-:Y:S02]  /*13f00*/  ISETP.GT.AND P1, PT, R8, 0x38, PT ;  /* 0x000000380800780c */ /* 0x000fe40003f24270 */
[----:B------:R-:W-:Y:S02]  /*13f10*/  FMNMX.FTZ R4, R187, R4, !PT ;  /* 0x00000004bb047209 */ /* 0x000fe40007810000 */
[----:B-----5:R-:W-:Y:S02]  /*13f20*/  FSEL R227, R5, -INF , P0 ;  /* 0xff80000005e37808 */ /* 0x020fe40000000000 */
[----:B------:R-:W-:Y:S02]  /*13f30*/  FSEL R202, R202, -INF , P2 ;  /* 0xff800000caca7808 */ /* 0x000fe40001000000 */
[----:B------:R-:W-:Y:S01]  /*13f40*/  ISETP.GT.AND P0, PT, R8, 0x39, PT ;  /* 0x000000390800780c */ /* 0x000fe20003f04270 */
[----:B------:R-:W-:Y:S01]  /*13f50*/  FMUL.FTZ R8, R66, c[0x0][0x320] ;  /* 0x0000c80042087a20 */ /* 0x000fe20000410000 */
[----:B-1----:R-:W-:Y:S02]  /*13f60*/  FSEL R230, R64, -INF , P1 ;  /* 0xff80000040e67808 */ /* 0x002fe40000800000 */
[----:B------:R-:W-:Y:S02]  /*13f70*/  FMNMX.FTZ R105, R205, R105, !PT ;  /* 0x00000069cd697209 */ /* 0x000fe40007810000 */
[----:B------:R-:W-:Y:S01]  /*13f80*/  ISETP.GT.AND P1, PT, R0, 0x20, PT ;  /* 0x000000200000780c */ /* 0x000fe20003f24270 */
[----:B------:R-:W1:Y:S01]  /*13f90*/  MUFU.TANH R8, R8 ;  /* 0x0000000800087308 */ /* 0x000e620000002400 */
[----:B------:R-:W-:Y:S02]  /*13fa0*/  FMNMX.FTZ R4, R188, R4, !PT ;  /* 0x00000004bc047209 */ /* 0x000fe40007810000 */
[----:B------:R-:W-:Y:S02]  /*13fb0*/  FMNMX.FTZ R5, R21, R106, !PT ;  /* 0x0000006a15057209 */ /* 0x000fe40007810000 */
[----:B------:R-:W-:Y:S02]  /*13fc0*/  FSEL R236, R65, -INF , P0 ;  /* 0xff80000041ec7808 */ /* 0x000fe40000000000 */
[----:B------:R-:W-:Y:S02]  /*13fd0*/  FSEL R248, R42, -INF , P1 ;  /* 0xff8000002af87808 */ /* 0x000fe40000800000 */
[----:B------:R-:W-:Y:S02]  /*13fe0*/  ISETP.GT.AND P1, PT, R3, 0x28, PT ;  /* 0x000000280300780c */ /* 0x000fe40003f24270 */
[----:B------:R-:W-:Y:S02]  /*13ff0*/  FMNMX.FTZ R105, R206, R105, !PT ;  /* 0x00000069ce697209 */ /* 0x000fe40007810000 */
[----:B------:R-:W-:Y:S02]  /*14000*/  ISETP.GT.AND P0, PT, R0, 0x21, PT ;  /* 0x000000210000780c */ /* 0x000fe40003f04270 */
[----:B------:R-:W-:Y:S02]  /*14010*/  FMNMX.FTZ R4, R202, R4, !PT ;  /* 0x00000004ca047209 */ /* 0x000fe40007810000 */
[----:B------:R-:W-:Y:S02]  /*14020*/  FMNMX.FTZ R5, R20, R5, !PT ;  /* 0x0000000514057209 */ /* 0x000fe40007810000 */
[----:B------:R-:W-:Y:S02]  /*14030*/  FSEL R250, R43, -INF , P0 ;  /* 0xff8000002bfa7808 */ /* 0x000fe40000000000 */
[----:B------:R-:W-:Y:S02]  /*14040*/  ISETP.GT.AND P0, PT, R3, 0x29, PT ;  /* 0x000000290300780c */ /* 0x000fe40003f04270 */
[----:B------:R-:W-:Y:S02]  /*14050*/  FSEL R199, R50, -INF , P1 ;  /* 0xff80000032c77808 */ /* 0x000fe40000800000 */
[----:B------:R-:W-:Y:S02]  /*14060*/  FMNMX.FTZ R4, R203, R4, !PT ;  /* 0x00000004cb047209 */ /* 0x000fe40007810000 */
        /* <DEDUP_REMOVED lines=15> */
[----:B------:R-:W-:Y:S02]  /*14160*/  FMNMX.FTZ R105, R236, R105, !PT ;  /* 0x00000069ec697209 */ /* 0x000fe40007810000 */
[----:B------:R-:W-:Y:S02]  /*14170*/  FMNMX.FTZ R4, R189, R4, !PT ;  /* 0x00000004bd047209 */ /* 0x000fe40007810000 */
[----:B------:R-:W-:Y:S01]  /*14180*/  ISETP.GT.AND P2, PT, R2, 0x21, PT ;  /* 0x000000210200780c */ /* 0x000fe20003f44270 */
[----:B------:R-:W4:Y:S01]  /*14190*/  SHFL.BFLY PT, R6, R105, 0x2, 0x1f ;  /* 0x0c401f0069067f89 */ /* 0x000f2200000e0000 */
[----:B------:R-:W-:Y:S02]  /*141a0*/  FMNMX.FTZ R4, R193, R4, !PT ;  /* 0x00000004c1047209 */ /* 0x000fe40007810000 */
[----:B------:R-:W-:Y:S02]  /*141b0*/  FMNMX.FTZ R3, R229, R3, !PT ;  /* 0x00000003e5037209 */ /* 0x000fe40007810000 */
[----:B------:R-:W-:Y:S02]  /*141c0*/  FMNMX.FTZ R4, R194, R4, !PT ;  /* 0x00000004c2047209 */ /* 0x000fe40007810000 */
[----:B-1----:R-:W-:Y:S02]  /*141d0*/  FSEL R249, R8, -INF , P1 ;  /* 0xff80000008f97808 */ /* 0x002fe40000800000 */
[----:B------:R-:W-:Y:S02]  /*141e0*/  FSEL R239, R7, -INF , P0 ;  /* 0xff80000007ef7808 */ /* 0x000fe40000000000 */
[----:B------:R-:W-:Y:S01]  /*141f0*/  FSEL R247, R247, -INF , P2 ;  /* 0xff800000f7f77808 */ /* 0x000fe20001000000 */
[----:B------:R-:W1:Y:S01]  /*14200*/  MUFU.TANH R7, R59 ;  /* 0x0000003b00077308 */ /* 0x000e620000002400 */
[----:B------:R-:W-:Y:S02]  /*14210*/  ISETP.GT.AND P0, PT, R0, 0x28, PT ;  /* 0x000000280000780c */ /* 0x000fe40003f04270 */
[C---:B------:R-:W-:Y:S02]  /*14220*/  ISETP.GT.AND P2, PT, R2.reuse, 0x28, PT ;  /* 0x000000280200780c */ /* 0x040fe40003f44270 */
[----:B------:R-:W-:Y:S02]  /*14230*/  ISETP.GT.AND P1, PT, R2, 0x29, PT ;  /* 0x000000290200780c */ /* 0x000fe40003f24270 */
[----:B------:R-:W-:Y:S02]  /*14240*/  FMNMX.FTZ R4, R231, R4, !PT ;  /* 0x00000004e7047209 */ /* 0x000fe40007810000 */
[----:B------:R-:W-:Y:S02]  /*14250*/  FMNMX.FTZ R3, R232, R3, !PT ;  /* 0x00000003e8037209 */ /* 0x000fe40007810000 */
[----:B------:R-:W-:Y:S02]  /*14260*/  FMNMX.FTZ R4, R247, R4, !PT ;  /* 0x00000004f7047209 */ /* 0x000fe40007810000 */
[----:B------:R-:W-:Y:S02]  /*14270*/  FSEL R243, R243, -INF , P1 ;  /* 0xff800000f3f37808 */ /* 0x000fe40000800000 */
[----:B------:R-:W-:Y:S02]  /*14280*/  ISETP.GT.AND P1, PT, R2, 0x30, PT ;  /* 0x000000300200780c */ /* 0x000fe40003f24270 */
[----:B------:R-:W-:Y:S02]  /*14290*/  FSEL R242, R242, -INF , P2 ;  /* 0xff800000f2f27808 */ /* 0x000fe40001000000 */
        /* <DEDUP_REMOVED lines=10> */
[----:B----4-:R-:W-:Y:S01]  /*14340*/  FMNMX.FTZ R105, R105, R6, !PT ;  /* 0x0000000669697209 */ /* 0x010fe20007810000 */
[----:B------:R-:W4:Y:S01]  /*14350*/  SHFL.BFLY PT, R104, R3, 0x2, 0x1f ;  /* 0x0c401f0003687f89 */ /* 0x000f2200000e0000 */
[----:B------:R-:W-:Y:S02]  /*14360*/  FMNMX.FTZ R2, R234, R2, !PT ;  /* 0x00000002ea027209 */ /* 0x000fe40007810000 */
[----:B------:R-:W-:Y:S02]  /*14370*/  FMNMX.FTZ R5, R25, R107, !PT ;  /* 0x0000006b19057209 */ /* 0x000fe40007810000 */
[----:B------:R-:W-:Y:S02]  /*14380*/  FSEL R241, R60, -INF , P1 ;  /* 0xff8000003cf17808 */ /* 0x000fe40000800000 */
[----:B------:R-:W-:Y:S01]  /*14390*/  FMNMX.FTZ R2, R235, R2, !PT ;  /* 0x00000002eb027209 */ /* 0x000fe20007810000 */
[----:B------:R-:W5:Y:S01]  /*143a0*/  SHFL.BFLY PT, R6, R105, 0x1, 0x1f ;  /* 0x0c201f0069067f89 */ /* 0x000f6200000e0000 */
[----:B------:R-:W-:Y:S02]  /*143b0*/  FMNMX.FTZ R5, R27, R5, !PT ;  /* 0x000000051b057209 */ /* 0x000fe40007810000 */
[----:B------:R-:W-:Y:S02]  /*143c0*/  FSEL R233, R61, -INF , P0 ;  /* 0xff8000003de97808 */ /* 0x000fe40000000000 */
[----:B------:R-:W-:Y:S02]  /*143d0*/  FMNMX.FTZ R2, R241, R2, !PT ;  /* 0x00000002f1027209 */ /* 0x000fe40007810000 */
[----:B------:R-:W-:Y:S02]  /*143e0*/  FMNMX.FTZ R5, R26, R5, !PT ;  /* 0x000000051a057209 */ /* 0x000fe40007810000 */
[----:B------:R-:W-:Y:S02]  /*143f0*/  FMNMX.FTZ R2, R233, R2, !PT ;  /* 0x00000002e9027209 */ /* 0x000fe40007810000 */
[----:B------:R-:W-:Y:S02]  /*14400*/  FMNMX.FTZ R5, R24, R5, !PT ;  /* 0x0000000518057209 */ /* 0x000fe40007810000 */
[----:B------:R-:W-:Y:S01]  /*14410*/  ISETP.GT.AND P0, PT, R0, 0x30, PT ;  /* 0x000000300000780c */ /* 0x000fe20003f04270 */
[----:B------:R-:W1:Y:S01]  /*14420*/  SHFL.BFLY PT, R103, R2, 0x2, 0x1f ;  /* 0x0c401f0002677f89 */ /* 0x000e6200000e0000 */
[----:B------:R-:W-:Y:S02]  /*14430*/  FMNMX.FTZ R5, R192, R5, !PT ;  /* 0x00000005c0057209 */ /* 0x000fe40007810000 */
[----:B----4-:R-:W-:Y:S02]  /*14440*/  FMNMX.FTZ R104, R3, R104, !PT ;  /* 0x0000006803687209 */ /* 0x010fe40007810000 */
[----:B------:R-:W-:Y:S02]  /*14450*/  FMNMX.FTZ R3, R191, R5, !PT ;  /* 0x00000005bf037209 */ /* 0x000fe40007810000 */
[----:B------:R-:W-:Y:S01]  /*14460*/  FSEL R246, R58, -INF , P0 ;  /* 0xff8000003af67808 */ /* 0x000fe20000000000 */
[----:B------:R-:W4:Y:S01]  /*14470*/  SHFL.BFLY PT, R5, R104, 0x1, 0x1f ;  /* 0x0c201f0068057f89 */ /* 0x000f2200000e0000 */
[----:B------:R-:W-:Y:S02]  /*14480*/  FMNMX.FTZ R3, R195, R3, !PT ;  /* 0x00000003c3037209 */ /* 0x000fe40007810000 */
[----:B-----5:R-:W-:Y:S02]  /*14490*/  FMNMX.FTZ R105, R105, R6, !PT ;  /* 0x0000000669697209 */ /* 0x020fe40007810000 */
[----:B------:R-:W-:Y:S02]  /*144a0*/  FMNMX.FTZ R3, R196, R3, !PT ;  /* 0x00000003c4037209 */ /* 0x000fe40007810000 */
[C---:B------:R-:W-:Y:S01]  /*144b0*/  FSETP.NEU.FTZ.AND P0, PT, R105.reuse, -INF , PT ;  /* 0xff8000006900780b */ /* 0x040fe20003f1d000 */
[----:B------:R-:W-:Y:S01]  /*144c0*/  FMUL.FTZ R109, R105, c[0x0][0x2d0] ;  /* 0x0000b400696d7a20 */ /* 0x000fe20000410000 */
[----:B------:R-:W-:Y:S02]  /*144d0*/  FMNMX.FTZ R3, R248, R3, !PT ;  /* 0x00000003f8037209 */ /* 0x000fe40007810000 */
[----:B------:R-:W-:Y:S02]  /*144e0*/  ISETP.GT.AND P1, PT, R0, 0x29, PT ;  /* 0x000000290000780c */ /* 0x000fe40003f24270 */
[----:B------:R-:W-:Y:S02]  /*144f0*/  FSEL R109, R109, RZ, P0 ;  /* 0x000000ff6d6d7208 */ /* 0x000fe40000000000 */
[----:B------:R-:W-:Y:S02]  /*14500*/  FMNMX.FTZ R3, R250, R3, !PT ;  /* 0x00000003fa037209 */ /* 0x000fe40007810000 */
[----:B-1----:R-:W-:Y:S01]  /*14510*/  FMNMX.FTZ R103, R2, R103, !PT ;  /* 0x0000006702677209 */ /* 0x002fe20007810000 */
[--C-:B------:R-:W-:Y:S01]  /*14520*/  FFMA.FTZ R2, R13, c[0x0][0x2d0], -R109.reuse ;  /* 0x0000b4000d027a23 */ /* 0x100fe2000001086d */
[----:B------:R-:W-:Y:S01]  /*14530*/  FSEL R198, R47, -INF , P1 ;  /* 0xff8000002fc67808 */ /* 0x000fe20000800000 */
[--C-:B------:R-:W-:Y:S01]  /*14540*/  FFMA.FTZ R4, R11, c[0x0][0x2d0], -R109.reuse ;  /* 0x0000b4000b047a23 */ /* 0x100fe2000001086d */
[----:B------:R-:W-:Y:S01]  /*14550*/  ISETP.GT.AND P1, PT, R0, 0x31, PT ;  /* 0x000000310000780c */ /* 0x000fe20003f24270 */
[----:B------:R1:W-:Y:S01]  /*14560*/  MUFU.EX2 R63, R2 ;  /* 0x00000002003f7308 */ /* 0x0003e20000000800 */
[----:B------:R-:W-:Y:S01]  /*14570*/  FMNMX.FTZ R3, R245, R3, !PT ;  /* 0x00000003f5037209 */ /* 0x000fe20007810000 */
[----:B------:R-:W5:Y:S01]  /*14580*/  SHFL.BFLY PT, R8, R103, 0x1, 0x1f ;  /* 0x0c201f0067087f89 */ /* 0x000f6200000e0000 */
[----:B------:R-:W-:Y:S02]  /*14590*/  FSEL R238, R7, -INF , P1 ;  /* 0xff80000007ee7808 */ /* 0x000fe40000800000 */
[----:B------:R-:W-:Y:S02]  /*145a0*/  FMNMX.FTZ R3, R198, R3, !PT ;  /* 0x00000003c6037209 */ /* 0x000fe40007810000 */
[----:B------:R-:W-:Y:S02]  /*145b0*/  ISETP.GT.AND P1, PT, R0, 0x38, PT ;  /* 0x000000380000780c */ /* 0x000fe40003f24270 */
[----:B----4-:R-:W-:Y:S01]  /*145c0*/  FMNMX.FTZ R104, R104, R5, !PT ;  /* 0x0000000568687209 */ /* 0x010fe20007810000 */
[----:B------:R-:W-:Y:S01]  /*145d0*/  MUFU.EX2 R237, R4 ;  /* 0x0000000400ed7308 */ /* 0x000fe20000000800 */
[----:B------:R-:W-:Y:S02]  /*145e0*/  FSEL R244, R62, -INF , P1 ;  /* 0xff8000003ef47808 */ /* 0x000fe40000800000 */
[----:B------:R-:W-:Y:S01]  /*145f0*/  ISETP.GT.AND P1, PT, R0, 0x39, PT ;  /* 0x000000390000780c */ /* 0x000fe20003f24270 */
[----:B------:R-:W-:Y:S01]  /*14600*/  FMUL.FTZ R110, R104, c[0x0][0x2d0] ;  /* 0x0000b400686e7a20 */ /* 0x000fe20000410000 */
[----:B------:R-:W-:Y:S01]  /*14610*/  FMNMX.FTZ R0, R246, R3, !PT ;  /* 0x00000003f6007209 */ /* 0x000fe20007810000 */
[----:B------:R-:W-:Y:S01]  /*14620*/  FFMA.FTZ R3, R14, c[0x0][0x2d0], -R109 ;  /* 0x0000b4000e037a23 */ /* 0x000fe2000001086d */
[----:B------:R-:W-:Y:S02]  /*14630*/  FSEL R108, R108, -INF , P1 ;  /* 0xff8000006c6c7808 */ /* 0x000fe40000800000 */
[----:B------:R-:W-:Y:S01]  /*14640*/  FMNMX.FTZ R0, R238, R0, !PT ;  /* 0x00000000ee007209 */ /* 0x000fe20007810000 */
[----:B------:R4:W2:Y:S01]  /*14650*/  MUFU.EX2 R240, R3 ;  /* 0x0000000300f07308 */ /* 0x0008a20000000800 */
[----:B------:R-:W-:Y:S02]  /*14660*/  FSETP.NEU.FTZ.AND P2, PT, R104, -INF , PT ;  /* 0xff8000006800780b */ /* 0x000fe40003f5d000 */
[----:B------:R-:W-:Y:S02]  /*14670*/  FMNMX.FTZ R0, R244, R0, !PT ;  /* 0x00000000f4007209 */ /* 0x000fe40007810000 */
[----:B------:R-:W-:Y:S02]  /*14680*/  FSEL R110, R110, RZ, P2 ;  /* 0x000000ff6e6e7208 */ /* 0x000fe40001000000 */
[----:B------:R-:W-:Y:S02]  /*14690*/  FMNMX.FTZ R0, R108, R0, !PT ;  /* 0x000000006c007209 */ /* 0x000fe40007810000 */
[C---:B------:R-:W-:Y:S02]  /*146a0*/  @P3 LEA R6, P1, R10.reuse, c[0x0][0x1c8], 0x1 ;  /* 0x000072000a063a11 */ /* 0x040fe400078208ff */
[----:B-----5:R-:W-:Y:S01]  /*146b0*/  FMNMX.FTZ R103, R103, R8, !PT ;  /* 0x0000000867677209 */ /* 0x020fe20007810000 */
[----:B-1----:R-:W1:Y:S01]  /*146c0*/  SHFL.BFLY PT, R2, R0, 0x2, 0x1f ;  /* 0x0c401f0000027f89 */ /* 0x002e6200000e0000 */
[----:B------:R-:W-:Y:S01]  /*146d0*/  @P3 LEA.HI.X R7, R10, c[0x0][0x1cc], R36, 0x1, P1 ;  /* 0x000073000a073a11 */ /* 0x000fe200008f0c24 */
[----:B------:R-:W-:Y:S02]  /*146e0*/  FFMA.FTZ R8, R17, c[0x0][0x2d0], -R110 ;  /* 0x0000b40011087a23 */ /* 0x000fe4000001086e */
[----:B------:R-:W-:Y:S02]  /*146f0*/  FMUL.FTZ R111, R103, c[0x0][0x2d0] ;  /* 0x0000b400676f7a20 */ /* 0x000fe40000410000 */
[----:B------:R5:W-:Y:S02]  /*14700*/  MUFU.EX2 R60, R8 ;  /* 0x00000008003c7308 */ /* 0x000be40000000800 */
[----:B------:R3:W-:Y:S01]  /*14710*/  @P3 LDGSTS.E.BYPASS.LTC128B.128 [R226+0x4900], [R6.64], !P6 ;  /* 0x0490000006e23fae */ /* 0x0007e2000f101d46 */
[----:B----4-:R-:W-:Y:S02]  /*14720*/  @P3 IADD3 R3, P1, R9, R252, RZ ;  /* 0x000000fc09033210 */ /* 0x010fe40007f3e0ff */
[----:B--2---:R-:W-:Y:S03]  /*14730*/  F2FP.PACK_AB R176, R240, R237 ;  /* 0x000000edf0b0723e */ /* 0x004fe600000000ff */
[----:B------:R-:W-:Y:S01]  /*14740*/  @P3 IMAD.X R12, R12, 0x1, R251, P1 ;  /* 0x000000010c0c3824 */ /* 0x000fe200008e06fb */
[C---:B------:R-:W-:Y:S04]  /*14750*/  @P3 LEA R4, P1, R3.reuse, c[0x0][0x1c8], 0x1 ;  /* 0x0000720003043a11 */ /* 0x040fe800078208ff */
[----:B------:R-:W-:Y:S01]  /*14760*/  @P3 LEA.HI.X R5, R3, c[0x0][0x1cc], R12, 0x1, P1 ;  /* 0x0000730003053a11 */ /* 0x000fe200008f0c0c */
[----:B------:R-:W-:Y:S01]  /*14770*/  FFMA.FTZ R3, R15, c[0x0][0x2d0], -R109 ;  /* 0x0000b4000f037a23 */ /* 0x000fe2000001086d */
[----:B-1----:R-:W-:Y:S01]  /*14780*/  FMNMX.FTZ R0, R0, R2, !PT ;  /* 0x0000000200007209 */ /* 0x002fe20007810000 */
[--C-:B------:R-:W-:Y:S01]  /*14790*/  FFMA.FTZ R2, R16, c[0x0][0x2d0], -R110.reuse ;  /* 0x0000b40010027a23 */ /* 0x100fe2000001086e */
[----:B------:R-:W-:Y:S01]  /*147a0*/  FSETP.NEU.FTZ.AND P1, PT, R103, -INF , PT ;  /* 0xff8000006700780b */ /* 0x000fe20003f3d000 */
[----:B------:R1:W2:Y:S01]  /*147b0*/  MUFU.EX2 R56, R3 ;  /* 0x0000000300387308 */ /* 0x0002a20000000800 */
[----:B------:R4:W-:Y:S02]  /*147c0*/  @P3 LDGSTS.E.BYPASS.LTC128B.128 [R226+0x5900], [R4.64], !P4 ;  /* 0x0590000004e23fae */ /* 0x0009e4000e101d46 */
[----:B------:R-:W-:Y:S05]  /*147d0*/  FSEL R111, R111, RZ, P1 ;  /* 0x000000ff6f6f7208 */ /* 0x000fea0000800000 */
[--C-:B-----5:R-:W-:Y:S01]  /*147e0*/  FFMA.FTZ R8, R21, c[0x0][0x2d0], -R111.reuse ;  /* 0x0000b40015087a23 */ /* 0x120fe2000001086f */
[----:B------:R-:W-:Y:S01]  /*147f0*/  LDSM.16.MT88.4 R36, [R210+0x100] ;  /* 0x00010000d224783b */ /* 0x000fe20000004200 */
[----:B------:R5:W3:Y:S07]  /*14800*/  MUFU.EX2 R64, R2 ;  /* 0x0000000200407308 */ /* 0x000aee0000000800 */
[----:B------:R-:W-:Y:S03]  /*14810*/  LDSM.16.MT88.4 R52, [R209+0x1100] ;  /* 0x00110000d134783b */ /* 0x000fe60000004200 */
[----:B------:R4:W-:Y:S01]  /*14820*/  MUFU.EX2 R66, R8 ;  /* 0x0000000800427308 */ /* 0x0009e20000000800 */
[--C-:B-1----:R-:W-:Y:S01]  /*14830*/  FFMA.FTZ R3, R19, c[0x0][0x2d0], -R110.reuse ;  /* 0x0000b40013037a23 */ /* 0x102fe2000001086e */
[----:B--2---:R-:W-:Y:S03]  /*14840*/  F2FP.PACK_AB R178, R56, R63 ;  /* 0x0000003f38b2723e */ /* 0x004fe600000000ff */
[----:B------:R-:W0:Y:S05]  /*14850*/  LDGDEPBAR ;  /* 0x00000000000079af */ /* 0x000e2a0000000000 */
[----:B------:R1:W-:Y:S03]  /*14860*/  MUFU.EX2 R207, R3 ;  /* 0x0000000300cf7308 */ /* 0x0003e60000000800 */
[----:B-----5:R-:W2:Y:S01]  /*14870*/  SHFL.BFLY PT, R2, R0, 0x1, 0x1f ;  /* 0x0c201f0000027f89 */ /* 0x020ea200000e0000 */
[----:B---3--:R-:W-:Y:S01]  /*14880*/  F2FP.PACK_AB R179, R60, R64 ;  /* 0x000000403cb3723e */ /* 0x008fe200000000ff */
[--C-:B----4-:R-:W-:Y:S05]  /*14890*/  FFMA.FTZ R8, R20, c[0x0][0x2d0], -R111.reuse ;  /* 0x0000b40014087a23 */ /* 0x110fea000001086f */
[----:B------:R-:W3:Y:S01]  /*148a0*/  MUFU.EX2 R57, R8 ;  /* 0x0000000800397308 */ /* 0x000ee20000000800 */
[----:B-1----:R-:W-:Y:S01]  /*148b0*/  FFMA.FTZ R3, R18, c[0x0][0x2d0], -R110 ;  /* 0x0000b40012037a23 */ /* 0x002fe2000001086e */
[----:B--2---:R-:W-:Y:S01]  /*148c0*/  FMNMX.FTZ R102, R0, R2, !PT ;  /* 0x0000000200667209 */ /* 0x004fe20007810000 */
[--C-:B------:R-:W-:Y:S07]  /*148d0*/  FFMA.FTZ R0, R22, c[0x0][0x2d0], -R111.reuse ;  /* 0x0000b40016007a23 */ /* 0x100fee000001086f */
[----:B------:R1:W2:Y:S01]  /*148e0*/  MUFU.EX2 R59, R3 ;  /* 0x00000003003b7308 */ /* 0x0002a20000000800 */
[----:B------:R-:W-:Y:S01]  /*148f0*/  FSEL R2, R104, RZ, P2 ;  /* 0x000000ff68027208 */ /* 0x000fe20001000000 */
[C---:B------:R-:W-:Y:S08]  /*14900*/  FMUL.FTZ R184, R102.reuse, c[0x0][0x2d0] ;  /* 0x0000b40066b87a20 */ /* 0x040ff00000410000 */
[----:B------:R4:W-:Y:S01]  /*14910*/  MUFU.EX2 R65, R0 ;  /* 0x0000000000417308 */ /* 0x0009e20000000800 */
[----:B---3--:R-:W-:Y:S02]  /*14920*/  F2FP.PACK_AB R180, R57, R66 ;  /* 0x0000004239b4723e */ /* 0x008fe400000000ff */
[----:B-1----:R-:W-:Y:S02]  /*14930*/  FSEL R3, R105, RZ, P0 ;  /* 0x000000ff69037208 */ /* 0x002fe40000000000 */
[----:B------:R-:W-:Y:S02]  /*14940*/  FSETP.NEU.FTZ.AND P0, PT, R102, -INF , PT ;  /* 0xff8000006600780b */ /* 0x000fe40003f1d000 */
[----:B--2---:R-:W-:Y:S02]  /*14950*/  F2FP.PACK_AB R177, R59, R207 ;  /* 0x000000cf3bb1723e */ /* 0x004fe400000000ff */
[----:B------:R-:W-:Y:S01]  /*14960*/  FSEL R184, R184, RZ, P0 ;  /* 0x000000ffb8b87208 */ /* 0x000fe20000000000 */
[----:B----4-:R-:W-:Y:S02]  /*14970*/  FFMA.FTZ R0, R23, c[0x0][0x2d0], -R111 ;  /* 0x0000b40017007a23 */ /* 0x010fe4000001086f */
[----:B------:R-:W1:Y:S02]  /*14980*/  LDSM.16.MT88.4 R20, [R209+0x100] ;  /* 0x00010000d114783b */ /* 0x000e640000004200 */
[--C-:B------:R-:W-:Y:S01]  /*14990*/  FFMA.FTZ R8, R24, c[0x0][0x2d0], -R184.reuse ;  /* 0x0000b40018087a23 */ /* 0x100fe200000108b8 */
[----:B------:R2:W3:Y:S10]  /*149a0*/  MUFU.EX2 R61, R0 ;  /* 0x00000000003d7308 */ /* 0x0004f40000000800 */
[----:B------:R-:W-:Y:S01]  /*149b0*/  MUFU.EX2 R62, R8 ;  /* 0x00000008003e7308 */ /* 0x000fe20000000800 */
[--C-:B--2---:R-:W-:Y:S01]  /*149c0*/  FFMA.FTZ R0, R25, c[0x0][0x2d0], -R184.reuse ;  /* 0x0000b40019007a23 */ /* 0x104fe200000108b8 */
[----:B---3--:R-:W-:Y:S08]  /*149d0*/  F2FP.PACK_AB R182, R61, R65 ;  /* 0x000000413db6723e */ /* 0x008ff000000000ff */
[----:B------:R2:W-:Y:S02]  /*149e0*/  MUFU.EX2 R67, R0 ;  /* 0x0000000000437308 */ /* 0x0005e40000000800 */
[--C-:B--2---:R-:W-:Y:S08]  /*149f0*/  FFMA.FTZ R0, R27, c[0x0][0x2d0], -R184.reuse ;  /* 0x0000b4001b007a23 */ /* 0x104ff000000108b8 */
[----:B------:R2:W-:Y:S02]  /*14a00*/  MUFU.EX2 R9, R0 ;  /* 0x0000000000097308 */ /* 0x0005e40000000800 */
[----:B--2---:R-:W-:Y:S08]  /*14a10*/  FFMA.FTZ R0, R26, c[0x0][0x2d0], -R184 ;  /* 0x0000b4001a007a23 */ /* 0x004ff000000108b8 */
[----:B------:R2:W3:Y:S02]  /*14a20*/  MUFU.EX2 R58, R0 ;  /* 0x00000000003a7308 */ /* 0x0004e40000000800 */
[----:B--2---:R-:W-:Y:S01]  /*14a30*/  FADD.FTZ R0, -R3, R100 ;  /* 0x0000006403007221 */ /* 0x004fe20000010100 */
[----:B---3--:R-:W-:Y:S03]  /*14a40*/  F2FP.PACK_AB R183, R62, R58 ;  /* 0x0000003a3eb7723e */ /* 0x008fe600000000ff */
[----:B------:R-:W-:Y:S04]  /*14a50*/  FMUL.FTZ R0, R0, c[0x0][0x2d0] ;  /* 0x0000b40000007a20 */ /* 0x000fe80000410000 */
[----:B------:R2:W3:Y:S02]  /*14a60*/  MUFU.EX2 R100, R0 ;  /* 0x0000000000647308 */ /* 0x0004e40000000800 */
[----:B--2---:R-:W-:Y:S01]  /*14a70*/  FADD.FTZ R0, -R2, R101 ;  /* 0x0000006502007221 */ /* 0x004fe20000010100 */
[----:B------:R-:W-:Y:S01]  /*14a80*/  FSEL R2, R103, RZ, P1 ;  /* 0x000000ff67027208 */ /* 0x000fe20000800000 */
[----:B---3--:R-:W-:Y:S02]  /*14a90*/  FMUL.FTZ R4, R100, R112 ;  /* 0x0000007064047220 */ /* 0x008fe40000410000 */
[----:B------:R-:W-:Y:S02]  /*14aa0*/  FMUL.FTZ R0, R0, c[0x0][0x2d0] ;  /* 0x0000b40000007a20 */ /* 0x000fe40000410000 */
[C---:B------:R-:W-:Y:S02]  /*14ab0*/  FMUL.FTZ R5, R100.reuse, R113 ;  /* 0x0000007164057220 */ /* 0x040fe40000410000 */
[----:B------:R2:W3:Y:S01]  /*14ac0*/  MUFU.EX2 R101, R0 ;  /* 0x0000000000657308 */ /* 0x0004e20000000800 */
[C---:B------:R-:W-:Y:S02]  /*14ad0*/  FMUL.FTZ R16, R100.reuse, R124 ;  /* 0x0000007c64107220 */ /* 0x040fe40000410000 */
[C---:B------:R-:W-:Y:S02]  /*14ae0*/  FMUL.FTZ R17, R100.reuse, R125 ;  /* 0x0000007d64117220 */ /* 0x040fe40000410000 */
[C---:B------:R-:W-:Y:S01]  /*14af0*/  FMUL.FTZ R49, R100.reuse, R157 ;  /* 0x0000009d64317220 */ /* 0x040fe20000410000 */
[----:B------:R-:W-:Y:S01]  /*14b00*/  MOV R157, R239 ;  /* 0x000000ef009d7202 */ /* 0x000fe20000000f00 */
[C---:B------:R-:W-:Y:S02]  /*14b10*/  FMUL.FTZ R32, R100.reuse, R140 ;  /* 0x0000008c64207220 */ /* 0x040fe40000410000 */
[C---:B------:R-:W-:Y:S01]  /*14b20*/  FMUL.FTZ R33, R100.reuse, R141 ;  /* 0x0000008d64217220 */ /* 0x040fe20000410000 */
[----:B------:R-:W-:Y:S01]  /*14b30*/  MOV R141, R61 ;  /* 0x0000003d008d7202 */ /* 0x000fe20000000f00 */
[----:B------:R-:W-:Y:S02]  /*14b40*/  IMAD.MOV.U32 R140, RZ, RZ, R60 ;  /* 0x000000ffff8c7224 */ /* 0x000fe400078e003c */
[C---:B------:R-:W-:Y:S02]  /*14b50*/  FMUL.FTZ R68, R100.reuse, R68 ;  /* 0x0000004464447220 */ /* 0x040fe40000410000 */
[C---:B------:R-:W-:Y:S02]  /*14b60*/  FMUL.FTZ R69, R100.reuse, R69 ;  /* 0x0000004564457220 */ /* 0x040fe40000410000 */
[C---:B------:R-:W-:Y:S02]  /*14b70*/  FMUL.FTZ R80, R100.reuse, R80 ;  /* 0x0000005064507220 */ /* 0x040fe40000410000 */
[C---:B------:R-:W-:Y:S02]  /*14b80*/  FMUL.FTZ R81, R100.reuse, R81 ;  /* 0x0000005164517220 */ /* 0x040fe40000410000 */
[C---:B------:R-:W-:Y:S02]  /*14b90*/  FMUL.FTZ R84, R100.reuse, R84 ;  /* 0x0000005464547220 */ /* 0x040fe40000410000 */
[----:B------:R-:W-:Y:S02]  /*14ba0*/  FMUL.FTZ R85, R100, R85 ;  /* 0x0000005564557220 */ /* 0x000fe40000410000 */
[----:B--2---:R-:W-:Y:S01]  /*14bb0*/  FADD.FTZ R0, -R2, R106 ;  /* 0x0000006a02007221 */ /* 0x004fe20000010100 */
[----:B------:R-:W-:Y:S01]  /*14bc0*/  FSEL R2, R102, RZ, P0 ;  /* 0x000000ff66027208 */ /* 0x000fe20000000000 */
[C---:B---3--:R-:W-:Y:S01]  /*14bd0*/  FMUL.FTZ R50, R101.reuse, R158 ;  /* 0x0000009e65327220 */ /* 0x048fe20000410000 */
[----:B------:R-:W-:Y:S01]  /*14be0*/  MOV R158, R249 ;  /* 0x000000f9009e7202 */ /* 0x000fe20000000f00 */
[----:B------:R-:W-:Y:S02]  /*14bf0*/  FMUL.FTZ R0, R0, c[0x0][0x2d0] ;  /* 0x0000b40000007a20 */ /* 0x000fe40000410000 */
[C---:B------:R-:W-:Y:S02]  /*14c00*/  FMUL.FTZ R6, R101.reuse, R114 ;  /* 0x0000007265067220 */ /* 0x040fe40000410000 */
[----:B------:R2:W3:Y:S01]  /*14c10*/  MUFU.EX2 R3, R0 ;  /* 0x0000000000037308 */ /* 0x0004e20000000800 */
[C---:B------:R-:W-:Y:S02]  /*14c20*/  FMUL.FTZ R7, R101.reuse, R115 ;  /* 0x0000007365077220 */ /* 0x040fe40000410000 */
[----:B------:R-:W4:Y:S01]  /*14c30*/  LDSM.16.MT88.4 R112, [R210+0x1100] ;  /* 0x00110000d270783b */ /* 0x000f220000004200 */
[C---:B------:R-:W-:Y:S02]  /*14c40*/  FMUL.FTZ R18, R101.reuse, R126 ;  /* 0x0000007e65127220 */ /* 0x040fe40000410000 */
[C---:B------:R-:W-:Y:S02]  /*14c50*/  FMUL.FTZ R19, R101.reuse, R127 ;  /* 0x0000007f65137220 */ /* 0x040fe40000410000 */
[-C--:B-1----:R-:W-:Y:S03]  /*14c60*/  HMMA.16816.F32 R4, R176, R20.reuse, R4 ;  /* 0x00000014b004723c */ /* 0x082fe60000001804 */
[C---:B------:R-:W-:Y:S01]  /*14c70*/  FMUL.FTZ R34, R101.reuse, R142 ;  /* 0x0000008e65227220 */ /* 0x040fe20000410000 */
[----:B------:R-:W-:Y:S01]  /*14c80*/  LDSM.16.MT88.4 R124, [R210+0x500] ;  /* 0x00050000d27c783b */ /* 0x000fe20000004200 */
[C---:B------:R-:W-:Y:S01]  /*14c90*/  FMUL.FTZ R35, R101.reuse, R143 ;  /* 0x0000008f65237220 */ /* 0x040fe20000410000 */
[----:B------:R-:W-:Y:S01]  /*14ca0*/  MOV R143, R63 ;  /* 0x0000003f008f7202 */ /* 0x000fe20000000f00 */
[C---:B------:R-:W-:Y:S02]  /*14cb0*/  FMUL.FTZ R51, R101.reuse, R159 ;  /* 0x0000009f65337220 */ /* 0x040fe40000410000 */
[----:B------:R-:W-:Y:S03]  /*14cc0*/  IMAD.MOV.U32 R159, RZ, RZ, R236 ;  /* 0x000000ffff9f7224 */ /* 0x000fe600078e00ec */
[----:B------:R-:W-:Y:S02]  /*14cd0*/  IMAD.MOV.U32 R142, RZ, RZ, R62 ;  /* 0x000000ffff8e7224 */ /* 0x000fe400078e003e */
[----:B------:R-:W-:Y:S02]  /*14ce0*/  FMUL.FTZ R70, R101, R70 ;  /* 0x0000004665467220 */ /* 0x000fe40000410000 */
[----:B--2---:R-:W-:Y:S01]  /*14cf0*/  FADD.FTZ R0, -R2, R107 ;  /* 0x0000006b02007221 */ /* 0x004fe20000010100 */
[----:B------:R-:W-:Y:S01]  /*14d00*/  MOV R107, R9 ;  /* 0x00000009006b7202 */ /* 0x000fe20000000f00 */
[----:B------:R-:W-:Y:S02]  /*14d10*/  FFMA.FTZ R2, R40, c[0x0][0x2d0], -R109 ;  /* 0x0000b40028027a23 */ /* 0x000fe4000001086d */
[----:B------:R-:W-:Y:S01]  /*14d20*/  FMUL.FTZ R0, R0, c[0x0][0x2d0] ;  /* 0x0000b40000007a20 */ /* 0x000fe20000410000 */
[----:B------:R-:W-:Y:S01]  /*14d30*/  F2FP.PACK_AB R181, R107, R67 ;  /* 0x000000436bb5723e */ /* 0x000fe200000000ff */
[----:B------:R1:W-:Y:S01]  /*14d40*/  MUFU.EX2 R48, R2 ;  /* 0x0000000200307308 */ /* 0x0003e20000000800 */
[C---:B---3--:R-:W-:Y:S01]  /*14d50*/  FMUL.FTZ R29, R3.reuse, R137 ;  /* 0x00000089031d7220 */ /* 0x048fe20000410000 */
[----:B------:R-:W-:Y:S01]  /*14d60*/  MOV R137, R241 ;  /* 0x000000f100897202 */ /* 0x000fe20000000f00 */
[C---:B------:R-:W-:Y:S02]  /*14d70*/  FMUL.FTZ R8, R3.reuse, R116 ;  /* 0x0000007403087220 */ /* 0x040fe40000410000 */
[C---:B------:R-:W-:Y:S02]  /*14d80*/  FMUL.FTZ R9, R3.reuse, R117 ;  /* 0x0000007503097220 */ /* 0x040fe40000410000 */
[C---:B------:R-:W-:Y:S02]  /*14d90*/  FMUL.FTZ R12, R3.reuse, R120 ;  /* 0x00000078030c7220 */ /* 0x040fe40000410000 */
[C---:B------:R-:W-:Y:S01]  /*14da0*/  FMUL.FTZ R13, R3.reuse, R121 ;  /* 0x00000079030d7220 */ /* 0x040fe20000410000 */
[----:B------:R-:W2:Y:S01]  /*14db0*/  MUFU.EX2 R0, R0 ;  /* 0x0000000000007308 */ /* 0x000ea20000000800 */
[C---:B------:R-:W-:Y:S01]  /*14dc0*/  FMUL.FTZ R24, R3.reuse, R132 ;  /* 0x0000008403187220 */ /* 0x040fe20000410000 */
[----:B------:R-:W-:Y:S01]  /*14dd0*/  MOV R132, R57 ;  /* 0x0000003900847202 */ /* 0x000fe20000000f00 */
[C---:B------:R-:W-:Y:S02]  /*14de0*/  FMUL.FTZ R25, R3.reuse, R133 ;  /* 0x0000008503197220 */ /* 0x040fe40000410000 */
[C---:B------:R-:W-:Y:S02]  /*14df0*/  FMUL.FTZ R28, R3.reuse, R136 ;  /* 0x00000088031c7220 */ /* 0x040fe40000410000 */
[----:B------:R-:W-:Y:S02]  /*14e00*/  IMAD.MOV.U32 R133, RZ, RZ, R237 ;  /* 0x000000ffff857224 */ /* 0x000fe400078e00ed */
[C---:B------:R-:W-:Y:S02]  /*14e10*/  FMUL.FTZ R40, R3.reuse, R148 ;  /* 0x0000009403287220 */ /* 0x040fe40000410000 */
[----:B------:R-:W-:Y:S02]  /*14e20*/  IMAD.MOV.U32 R136, RZ, RZ, R233 ;  /* 0x000000ffff887224 */ /* 0x000fe400078e00e9 */
[----:B------:R-:W-:Y:S02]  /*14e30*/  FMUL.FTZ R57, R3, R165 ;  /* 0x000000a503397220 */ /* 0x000fe40000410000 */
[--C-:B-1----:R-:W-:Y:S02]  /*14e40*/  FFMA.FTZ R2, R41, c[0x0][0x2d0], -R109.reuse ;  /* 0x0000b40029027a23 */ /* 0x102fe4000001086d */
[C---:B------:R-:W-:Y:S01]  /*14e50*/  FMUL.FTZ R41, R3.reuse, R149 ;  /* 0x0000009503297220 */ /* 0x040fe20000410000 */
[----:B------:R-:W-:Y:S01]  /*14e60*/  MOV R149, R67 ;  /* 0x0000004300957202 */ /* 0x000fe20000000f00 */
[----:B------:R1:W-:Y:S01]  /*14e70*/  MUFU.EX2 R47, R2 ;  /* 0x00000002002f7308 */ /* 0x0003e20000000800 */
[C---:B------:R-:W-:Y:S02]  /*14e80*/  FMUL.FTZ R60, R3.reuse, R168 ;  /* 0x000000a8033c7220 */ /* 0x040fe40000410000 */
[----:B------:R-:W-:Y:S02]  /*14e90*/  FMUL.FTZ R61, R3, R169 ;  /* 0x000000a9033d7220 */ /* 0x000fe40000410000 */
[C---:B--2---:R-:W-:Y:S01]  /*14ea0*/  FMUL.FTZ R43, R0.reuse, R151 ;  /* 0x00000097002b7220 */ /* 0x044fe20000410000 */
[----:B------:R-:W-:Y:S01]  /*14eb0*/  MOV R151, R246 ;  /* 0x000000f600977202 */ /* 0x000fe20000000f00 */
[C---:B------:R-:W-:Y:S02]  /*14ec0*/  FMUL.FTZ R42, R0.reuse, R150 ;  /* 0x00000096002a7220 */ /* 0x040fe40000410000 */
[----:B------:R-:W-:Y:S02]  /*14ed0*/  IMAD.MOV.U32 R150, RZ, RZ, R244 ;  /* 0x000000ffff967224 */ /* 0x000fe400078e00f4 */
[C---:B------:R-:W-:Y:S02]  /*14ee0*/  FMUL.FTZ R10, R0.reuse, R118 ;  /* 0x00000076000a7220 */ /* 0x040fe40000410000 */
[C---:B------:R-:W-:Y:S02]  /*14ef0*/  FMUL.FTZ R11, R0.reuse, R119 ;  /* 0x00000077000b7220 */ /* 0x040fe40000410000 */
[----:B------:R-:W2:Y:S01]  /*14f00*/  LDSM.16.MT88.4 R116, [R209+0x2100] ;  /* 0x00210000d174783b */ /* 0x000ea20000004200 */
[C---:B------:R-:W-:Y:S02]  /*14f10*/  FMUL.FTZ R67, R101.reuse, R175 ;  /* 0x000000af65437220 */ /* 0x040fe40000410000 */
[----:B------:R-:W-:Y:S02]  /*14f20*/  FMUL.FTZ R14, R0, R122 ;  /* 0x0000007a000e7220 */ /* 0x000fe40000410000 */
[C---:B------:R-:W-:Y:S04]  /*14f30*/  HMMA.16816.F32 R8, R180.reuse, R20, R8 ;  /* 0x00000014b408723c */ /* 0x040fe80000001808 */
[----:B-1----:R-:W-:Y:S02]  /*14f40*/  FFMA.FTZ R2, R44, c[0x0][0x2d0], -R110 ;  /* 0x0000b4002c027a23 */ /* 0x002fe4000001086e */
[C---:B------:R-:W-:Y:S02]  /*14f50*/  FMUL.FTZ R15, R0.reuse, R123 ;  /* 0x0000007b000f7220 */ /* 0x040fe40000410000 */
[----:B------:R1:W3:Y:S01]  /*14f60*/  MUFU.EX2 R46, R2 ;  /* 0x00000002002e7308 */ /* 0x0002e20000000800 */
[----:B------:R-:W-:Y:S03]  /*14f70*/  FMUL.FTZ R30, R0, R138 ;  /* 0x0000008a001e7220 */ /* 0x000fe60000410000 */
[----:B------:R-:W-:Y:S01]  /*14f80*/  IMAD.MOV.U32 R138, RZ, RZ, R240 ;  /* 0x000000ffff8a7224 */ /* 0x000fe200078e00f0 */
[-C--:B------:R-:W-:Y:S03]  /*14f90*/  HMMA.16816.F32 R12, R180, R22.reuse, R12 ;  /* 0x00000016b40c723c */ /* 0x080fe6000000180c */
[C---:B------:R-:W-:Y:S02]  /*14fa0*/  FMUL.FTZ R20, R100.reuse, R128 ;  /* 0x0000008064147220 */ /* 0x040fe40000410000 */
[----:B------:R-:W-:Y:S02]  /*14fb0*/  FMUL.FTZ R21, R100, R129 ;  /* 0x0000008164157220 */ /* 0x000fe40000410000 */
[C---:B------:R-:W-:Y:S01]  /*14fc0*/  FMUL.FTZ R26, R0.reuse, R134 ;  /* 0x00000086001a7220 */ /* 0x040fe20000410000 */
[C---:B------:R-:W-:Y:S04]  /*14fd0*/  HMMA.16816.F32 R16, R176.reuse, R22, R16 ;  /* 0x00000016b010723c */ /* 0x040fe80000001810 */
[C---:B------:R-:W-:Y:S01]  /*14fe0*/  FMUL.FTZ R27, R0.reuse, R135 ;  /* 0x00000087001b7220 */ /* 0x040fe20000410000 */
[----:B------:R-:W-:Y:S01]  /*14ff0*/  MOV R134, R58 ;  /* 0x0000003a00867202 */ /* 0x000fe20000000f00 */
[C---:B------:R-:W-:Y:S01]  /*15000*/  FMUL.FTZ R31, R0.reuse, R139 ;  /* 0x0000008b001f7220 */ /* 0x040fe20000410000 */
[----:B------:R-:W-:Y:S01]  /*15010*/  MOV R135, R56 ;  /* 0x0000003800877202 */ /* 0x000fe20000000f00 */
[----:B------:R-:W-:Y:S01]  /*15020*/  FMUL.FTZ R22, R101, R130 ;  /* 0x0000008265167220 */ /* 0x000fe20000410000 */
[----:B------:R-:W-:Y:S03]  /*15030*/  MOV R139, R59 ;  /* 0x0000003b008b7202 */ /* 0x000fe60000000f00 */
[----:B-1----:R-:W-:Y:S02]  /*15040*/  FFMA.FTZ R2, R45, c[0x0][0x2d0], -R110 ;  /* 0x0000b4002d027a23 */ /* 0x002fe4000001086e */
[----:B------:R-:W-:Y:S02]  /*15050*/  FMUL.FTZ R23, R101, R131 ;  /* 0x0000008365177220 */ /* 0x000fe40000410000 */
[----:B------:R1:W5:Y:S01]  /*15060*/  MUFU.EX2 R252, R2 ;  /* 0x0000000200fc7308 */ /* 0x0003620000000800 */
[----:B------:R-:W-:Y:S01]  /*15070*/  LDSM.16.MT88.4 R128, [R209+0x1500] ;  /* 0x00150000d180783b */ /* 0x000fe20000004200 */
[C---:B------:R-:W-:Y:S01]  /*15080*/  FMUL.FTZ R45, R3.reuse, R153 ;  /* 0x00000099032d7220 */ /* 0x040fe20000410000 */
[----:B---3--:R-:W-:Y:S01]  /*15090*/  MOV R153, R46 ;  /* 0x0000002e00997202 */ /* 0x008fe20000000f00 */
[C---:B------:R-:W-:Y:S01]  /*150a0*/  FMUL.FTZ R46, R0.reuse, R154 ;  /* 0x0000009a002e7220 */ /* 0x040fe20000410000 */
[-C--:B------:R-:W-:Y:S03]  /*150b0*/  HMMA.16816.F32 R20, R176, R36.reuse, R20 ;  /* 0x00000024b014723c */ /* 0x080fe60000001814 */
[C---:B------:R-:W-:Y:S02]  /*150c0*/  FMUL.FTZ R44, R3.reuse, R152 ;  /* 0x00000098032c7220 */ /* 0x040fe40000410000 */
[----:B------:R-:W-:Y:S02]  /*150d0*/  FMUL.FTZ R56, R3, R164 ;  /* 0x000000a403387220 */ /* 0x000fe40000410000 */
[C---:B------:R-:W-:Y:S01]  /*150e0*/  FMUL.FTZ R58, R0.reuse, R166 ;  /* 0x000000a6003a7220 */ /* 0x040fe20000410000 */
[C---:B------:R-:W-:Y:S04]  /*150f0*/  HMMA.16816.F32 R24, R180.reuse, R36, R24 ;  /* 0x00000024b418723c */ /* 0x040fe80000001818 */
[C---:B------:R-:W-:Y:S02]  /*15100*/  FMUL.FTZ R59, R0.reuse, R167 ;  /* 0x000000a7003b7220 */ /* 0x040fe40000410000 */
[C---:B------:R-:W-:Y:S02]  /*15110*/  FMUL.FTZ R62, R0.reuse, R170 ;  /* 0x000000aa003e7220 */ /* 0x040fe40000410000 */
[-C--:B------:R-:W-:Y:S04]  /*15120*/  HMMA.16816.F32 R28, R180, R38.reuse, R28 ;  /* 0x00000026b41c723c */ /* 0x080fe8000000181c */
[----:B-1----:R-:W-:Y:S02]  /*15130*/  FFMA.FTZ R2, R185, c[0x0][0x2d0], -R109 ;  /* 0x0000b400b9027a23 */ /* 0x002fe4000001086d */
[C---:B------:R-:W-:Y:S02]  /*15140*/  FMUL.FTZ R63, R0.reuse, R171 ;  /* 0x000000ab003f7220 */ /* 0x040fe40000410000 */
[C---:B------:R-:W-:Y:S01]  /*15150*/  HMMA.16816.F32 R32, R176.reuse, R38, R32 ;  /* 0x00000026b020723c */ /* 0x040fe20000001820 */
[----:B------:R1:W-:Y:S03]  /*15160*/  MUFU.EX2 R251, R2 ;  /* 0x0000000200fb7308 */ /* 0x0003e60000000800 */
[----:B------:R-:W-:Y:S02]  /*15170*/  IMAD.MOV.U32 R154, RZ, RZ, R47 ;  /* 0x000000ffff9a7224 */ /* 0x000fe400078e002f */
[----:B------:R-:W-:Y:S01]  /*15180*/  FMUL.FTZ R47, R0, R155 ;  /* 0x0000009b002f7220 */ /* 0x000fe20000410000 */
[----:B------:R-:W-:Y:S01]  /*15190*/  MOV R155, R235 ;  /* 0x000000eb009b7202 */ /* 0x000fe20000000f00 */
[C---:B------:R-:W-:Y:S04]  /*151a0*/  FMUL.FTZ R38, R101.reuse, R146 ;  /* 0x0000009265267220 */ /* 0x040fe80000410000 */
[----:B------:R-:W-:Y:S02]  /*151b0*/  IMAD.MOV.U32 R146, RZ, RZ, R238 ;  /* 0x000000ffff927224 */ /* 0x000fe400078e00ee */
[----:B------:R-:W-:Y:S02]  /*151c0*/  IMAD.MOV.U32 R152, RZ, RZ, R48 ;  /* 0x000000ffff987224 */ /* 0x000fe400078e0030 */
[C---:B------:R-:W-:Y:S02]  /*151d0*/  FMUL.FTZ R48, R100.reuse, R156 ;  /* 0x0000009c64307220 */ /* 0x040fe40000410000 */
[----:B------:R-:W-:Y:S02]  /*151e0*/  IMAD.MOV.U32 R156, RZ, RZ, R234 ;  /* 0x000000ffff9c7224 */ /* 0x000fe400078e00ea */
[C---:B------:R-:W-:Y:S01]  /*151f0*/  FMUL.FTZ R36, R100.reuse, R144 ;  /* 0x0000009064247220 */ /* 0x040fe20000410000 */
[----:B------:R-:W-:Y:S01]  /*15200*/  MOV R144, R65 ;  /* 0x0000004100907202 */ /* 0x000fe20000000f00 */
[----:B------:R-:W-:Y:S02]  /*15210*/  FMUL.FTZ R37, R100, R145 ;  /* 0x0000009164257220 */ /* 0x000fe40000410000 */
[C---:B------:R-:W-:Y:S02]  /*15220*/  FMUL.FTZ R39, R101.reuse, R147 ;  /* 0x0000009365277220 */ /* 0x040fe40000410000 */
[----:B-1----:R-:W-:Y:S02]  /*15230*/  FFMA.FTZ R2, R186, c[0x0][0x2d0], -R109 ;  /* 0x0000b400ba027a23 */ /* 0x002fe4000001086d */
[----:B------:R-:W-:Y:S02]  /*15240*/  IMAD.MOV.U32 R186, RZ, RZ, R232 ;  /* 0x000000ffffba7224 */ /* 0x000fe400078e00e8 */
[----:B------:R1:W-:Y:S01]  /*15250*/  MUFU.EX2 R249, R2 ;  /* 0x0000000200f97308 */ /* 0x0003e20000000800 */
[-C--:B------:R-:W-:Y:S03]  /*15260*/  HMMA.16816.F32 R36, R176, R52.reuse, R36 ;  /* 0x00000034b024723c */ /* 0x080fe60000001824 */
[C---:B------:R-:W-:Y:S02]  /*15270*/  FMUL.FTZ R65, R100.reuse, R173 ;  /* 0x000000ad64417220 */ /* 0x040fe40000410000 */
[----:B------:R-:W-:Y:S02]  /*15280*/  IMAD.MOV.U32 R148, RZ, RZ, R66 ;  /* 0x000000ffff947224 */ /* 0x000fe400078e0042 */
[----:B------:R-:W-:Y:S01]  /*15290*/  FMUL.FTZ R66, R101, R174 ;  /* 0x000000ae65427220 */ /* 0x000fe20000410000 */
[C---:B------:R-:W-:Y:S04]  /*152a0*/  HMMA.16816.F32 R40, R180.reuse, R52, R40 ;  /* 0x00000034b428723c */ /* 0x040fe80000001828 */
[----:B------:R-:W-:Y:S02]  /*152b0*/  IMAD.MOV.U32 R145, RZ, RZ, R64 ;  /* 0x000000ffff917224 */ /* 0x000fe400078e0040 */
[C---:B------:R-:W-:Y:S02]  /*152c0*/  FMUL.FTZ R64, R100.reuse, R172 ;  /* 0x000000ac64407220 */ /* 0x040fe40000410000 */
[-C--:B------:R-:W-:Y:S01]  /*152d0*/  HMMA.16816.F32 R44, R180, R54.reuse, R44 ;  /* 0x00000036b42c723c */ /* 0x080fe2000000182c */
[----:B------:R-:W-:Y:S03]  /*152e0*/  LDSM.16.MT88.4 R172, [R210+0x1d00] ;  /* 0x001d0000d2ac783b */ /* 0x000fe60000004200 */
[C---:B------:R-:W-:Y:S01]  /*152f0*/  FMUL.FTZ R52, R100.reuse, R160 ;  /* 0x000000a064347220 */ /* 0x040fe20000410000 */
[----:B------:R-:W-:Y:S01]  /*15300*/  MOV R160, R229 ;  /* 0x000000e500a07202 */ /* 0x000fe20000000f00 */
[----:B------:R-:W-:Y:S02]  /*15310*/  FMUL.FTZ R53, R100, R161 ;  /* 0x000000a164357220 */ /* 0x000fe40000410000 */
[C---:B------:R-:W-:Y:S04]  /*15320*/  HMMA.16816.F32 R48, R176.reuse, R54, R48 ;  /* 0x00000036b030723c */ /* 0x040fe80000001830 */
[----:B-1----:R-:W-:Y:S02]  /*15330*/  FFMA.FTZ R2, R187, c[0x0][0x2d0], -R110 ;  /* 0x0000b400bb027a23 */ /* 0x002fe4000001086e */
[----:B------:R-:W-:Y:S02]  /*15340*/  IMAD.MOV.U32 R185, RZ, RZ, R230 ;  /* 0x000000ffffb97224 */ /* 0x000fe400078e00e6 */
[----:B------:R1:W-:Y:S01]  /*15350*/  MUFU.EX2 R246, R2 ;  /* 0x0000000200f67308 */ /* 0x0003e20000000800 */
[C---:B------:R-:W-:Y:S03]  /*15360*/  FMUL.FTZ R55, R101.reuse, R163 ;  /* 0x000000a365377220 */ /* 0x040fe60000410000 */
[----:B------:R-:W-:Y:S01]  /*15370*/  MOV R163, R231 ;  /* 0x000000e700a37202 */ /* 0x000fe20000000f00 */
[C---:B------:R-:W-:Y:S01]  /*15380*/  FMUL.FTZ R54, R101.reuse, R162 ;  /* 0x000000a265367220 */ /* 0x040fe20000410000 */
[----:B------:R-:W-:Y:S01]  /*15390*/  MOV R162, R228 ;  /* 0x000000e400a27202 */ /* 0x000fe20000000f00 */
[----:B------:R-:W-:Y:S02]  /*153a0*/  FMUL.FTZ R71, R101, R71 ;  /* 0x0000004765477220 */ /* 0x000fe40000410000 */
[C---:B------:R-:W-:Y:S02]  /*153b0*/  FMUL.FTZ R72, R3.reuse, R72 ;  /* 0x0000004803487220 */ /* 0x040fe40000410000 */
[C---:B------:R-:W-:Y:S01]  /*153c0*/  FMUL.FTZ R73, R3.reuse, R73 ;  /* 0x0000004903497220 */ /* 0x040fe20000410000 */
[-C--:B----4-:R-:W-:Y:S03]  /*153d0*/  HMMA.16816.F32 R52, R176, R112.reuse, R52 ;  /* 0x00000070b034723c */ /* 0x090fe60000001834 */
[C---:B------:R-:W-:Y:S02]  /*153e0*/  FMUL.FTZ R74, R0.reuse, R74 ;  /* 0x0000004a004a7220 */ /* 0x040fe40000410000 */
[----:B------:R-:W-:Y:S02]  /*153f0*/  FMUL.FTZ R75, R0, R75 ;  /* 0x0000004b004b7220 */ /* 0x000fe40000410000 */
[C---:B------:R-:W-:Y:S01]  /*15400*/  FMUL.FTZ R76, R3.reuse, R76 ;  /* 0x0000004c034c7220 */ /* 0x040fe20000410000 */
[C---:B------:R-:W-:Y:S04]  /*15410*/  HMMA.16816.F32 R56, R180.reuse, R112, R56 ;  /* 0x00000070b438723c */ /* 0x040fe80000001838 */
[----:B-1----:R-:W-:Y:S02]  /*15420*/  FFMA.FTZ R2, R188, c[0x0][0x2d0], -R110 ;  /* 0x0000b400bc027a23 */ /* 0x002fe4000001086e */
[----:B------:R-:W-:Y:S02]  /*15430*/  FMUL.FTZ R77, R3, R77 ;  /* 0x0000004d034d7220 */ /* 0x000fe40000410000 */
[-C--:B------:R-:W-:Y:S01]  /*15440*/  HMMA.16816.F32 R60, R180, R114.reuse, R60 ;  /* 0x00000072b43c723c */ /* 0x080fe2000000183c */
[----:B------:R1:W-:Y:S03]  /*15450*/  MUFU.EX2 R244, R2 ;  /* 0x0000000200f47308 */ /* 0x0003e60000000800 */
[C---:B------:R-:W-:Y:S02]  /*15460*/  FMUL.FTZ R78, R0.reuse, R78 ;  /* 0x0000004e004e7220 */ /* 0x040fe40000410000 */
[----:B------:R-:W-:Y:S02]  /*15470*/  FMUL.FTZ R79, R0, R79 ;  /* 0x0000004f004f7220 */ /* 0x000fe40000410000 */
[C---:B------:R-:W-:Y:S01]  /*15480*/  HMMA.16816.F32 R64, R176.reuse, R114, R64 ;  /* 0x00000072b040723c */ /* 0x040fe20000001840 */
[----:B------:R-:W3:Y:S03]  /*15490*/  LDSM.16.MT88.4 R112, [R210+0x2100] ;  /* 0x00210000d270783b */ /* 0x000ee60000004200 */
[----:B------:R-:W-:Y:S02]  /*154a0*/  IMAD.MOV.U32 R161, RZ, RZ, R227 ;  /* 0x000000ffffa17224 */ /* 0x000fe400078e00e3 */
[C---:B------:R-:W-:Y:S02]  /*154b0*/  FMUL.FTZ R82, R101.reuse, R82 ;  /* 0x0000005265527220 */ /* 0x040fe40000410000 */
[-C--:B--2---:R-:W-:Y:S04]  /*154c0*/  HMMA.16816.F32 R68, R176, R116.reuse, R68 ;  /* 0x00000074b044723c */ /* 0x084fe80000001844 */
[----:B------:R-:W-:Y:S02]  /*154d0*/  FMUL.FTZ R83, R101, R83 ;  /* 0x0000005365537220 */ /* 0x000fe40000410000 */
[C---:B------:R-:W-:Y:S02]  /*154e0*/  FMUL.FTZ R88, R3.reuse, R88 ;  /* 0x0000005803587220 */ /* 0x040fe40000410000 */
[C---:B------:R-:W-:Y:S04]  /*154f0*/  HMMA.16816.F32 R72, R180.reuse, R116, R72 ;  /* 0x00000074b448723c */ /* 0x040fe80000001848 */
[----:B-1----:R-:W-:Y:S02]  /*15500*/  FFMA.FTZ R2, R190, c[0x0][0x2d0], -R111 ;  /* 0x0000b400be027a23 */ /* 0x002fe4000001086f */
[----:B------:R-:W-:Y:S02]  /*15510*/  FMUL.FTZ R89, R3, R89 ;  /* 0x0000005903597220 */ /* 0x000fe40000410000 */
[-C--:B------:R-:W-:Y:S01]  /*15520*/  HMMA.16816.F32 R76, R180, R118.reuse, R76 ;  /* 0x00000076b44c723c */ /* 0x080fe2000000184c */
[----:B------:R1:W-:Y:S03]  /*15530*/  MUFU.EX2 R241, R2 ;  /* 0x0000000200f17308 */ /* 0x0003e60000000800 */
[----:B------:R-:W-:Y:S02]  /*15540*/  IMAD.MOV.U32 R147, RZ, RZ, R207 ;  /* 0x000000ffff937224 */ /* 0x000fe400078e00cf */
[C---:B------:R-:W-:Y:S02]  /*15550*/  FMUL.FTZ R90, R0.reuse, R90 ;  /* 0x0000005a005a7220 */ /* 0x040fe40000410000 */
[C---:B------:R-:W-:Y:S01]  /*15560*/  HMMA.16816.F32 R80, R176.reuse, R118, R80 ;  /* 0x00000076b050723c */ /* 0x040fe20000001850 */
[----:B------:R-:W2:Y:S03]  /*15570*/  LDSM.16.MT88.4 R116, [R209+0x500] ;  /* 0x00050000d174783b */ /* 0x000ea60000004200 */
[C---:B------:R-:W-:Y:S02]  /*15580*/  FMUL.FTZ R86, R101.reuse, R86 ;  /* 0x0000005665567220 */ /* 0x040fe40000410000 */
[----:B------:R-:W-:Y:S02]  /*15590*/  FMUL.FTZ R87, R101, R87 ;  /* 0x0000005765577220 */ /* 0x000fe40000410000 */
[C---:B------:R-:W-:Y:S04]  /*155a0*/  FMUL.FTZ R91, R0.reuse, R91 ;  /* 0x0000005b005b7220 */ /* 0x040fe80000410000 */
[C---:B------:R-:W-:Y:S01]  /*155b0*/  FMUL.FTZ R92, R3.reuse, R92 ;  /* 0x0000005c035c7220 */ /* 0x040fe20000410000 */
[-C--:B---3--:R-:W-:Y:S03]  /*155c0*/  HMMA.16816.F32 R84, R176, R112.reuse, R84 ;  /* 0x00000070b054723c */ /* 0x088fe60000001854 */
[----:B------:R-:W-:Y:S02]  /*155d0*/  FMUL.FTZ R93, R3, R93 ;  /* 0x0000005d035d7220 */ /* 0x000fe40000410000 */
[----:B-1----:R-:W-:Y:S02]  /*155e0*/  FFMA.FTZ R2, R189, c[0x0][0x2d0], -R111 ;  /* 0x0000b400bd027a23 */ /* 0x002fe4000001086f */
[C---:B------:R-:W-:Y:S01]  /*155f0*/  FMUL.FTZ R94, R0.reuse, R94 ;  /* 0x0000005e005e7220 */ /* 0x040fe20000410000 */
[C---:B------:R-:W-:Y:S01]  /*15600*/  HMMA.16816.F32 R88, R180.reuse, R112, R88 ;  /* 0x00000070b458723c */ /* 0x040fe20000001858 */
[----:B------:R1:W3:Y:S03]  /*15610*/  MUFU.EX2 R240, R2 ;  /* 0x0000000200f07308 */ /* 0x0002e60000000800 */
[----:B------:R-:W-:Y:S02]  /*15620*/  FMUL.FTZ R95, R0, R95 ;  /* 0x0000005f005f7220 */ /* 0x000fe40000410000 */
[----:B------:R-:W-:Y:S01]  /*15630*/  FFMA.FTZ R106, R206, c[0x0][0x2d0], -R109 ;  /* 0x0000b400ce6a7a23 */ /* 0x000fe2000001086d */
[----:B------:R-:W-:Y:S01]  /*15640*/  F2FP.PACK_AB R112, R154, R152 ;  /* 0x000000989a70723e */ /* 0x000fe200000000ff */
[----:B------:R-:W-:Y:S01]  /*15650*/  FMUL.FTZ R96, R100, R96 ;  /* 0x0000006064607220 */ /* 0x000fe20000410000 */
[----:B-----5:R-:W-:Y:S02]  /*15660*/  F2FP.PACK_AB R113, R252, R153 ;  /* 0x00000099fc71723e */ /* 0x020fe400000000ff */
[-C--:B------:R-:W-:Y:S01]  /*15670*/  HMMA.16816.F32 R92, R180, R114.reuse, R92 ;  /* 0x00000072b45c723c */ /* 0x080fe2000000185c */
[----:B------:R4:W-:Y:S01]  /*15680*/  MUFU.EX2 R228, R106 ;  /* 0x0000006a00e47308 */ /* 0x0009e20000000800 */
[----:B------:R-:W-:Y:S01]  /*15690*/  LDSM.16.MT88.4 R180, [R209+0x2d00] ;  /* 0x002d0000d1b4783b */ /* 0x000fe20000004200 */
[----:B------:R-:W-:Y:S02]  /*156a0*/  FMUL.FTZ R97, R100, R97 ;  /* 0x0000006164617220 */ /* 0x000fe40000410000 */
[C---:B------:R-:W-:Y:S02]  /*156b0*/  FMUL.FTZ R98, R101.reuse, R98 ;  /* 0x0000006265627220 */ /* 0x040fe40000410000 */
[----:B------:R-:W-:Y:S07]  /*156c0*/  FMUL.FTZ R99, R101, R99 ;  /* 0x0000006365637220 */ /* 0x000fee0000410000 */
[----:B------:R-:W-:Y:S04]  /*156d0*/  HMMA.16816.F32 R96, R176, R114, R96 ;  /* 0x00000072b060723c */ /* 0x000fe80000001860 */
[--C-:B-1----:R-:W-:Y:S01]  /*156e0*/  FFMA.FTZ R2, R192, c[0x0][0x2d0], -R184.reuse ;  /* 0x0000b400c0027a23 */ /* 0x102fe200000108b8 */
[----:B---3--:R-:W-:Y:S02]  /*156f0*/  F2FP.PACK_AB R120, R240, R241 ;  /* 0x000000f1f078723e */ /* 0x008fe400000000ff */
[----:B------:R-:W-:Y:S01]  /*15700*/  F2FP.PACK_AB R114, R249, R251 ;  /* 0x000000fbf972723e */ /* 0x000fe200000000ff */
[----:B------:R1:W-:Y:S01]  /*15710*/  MUFU.EX2 R239, R2 ;  /* 0x0000000200ef7308 */ /* 0x0003e20000000800 */
[----:B------:R-:W-:Y:S03]  /*15720*/  F2FP.PACK_AB R115, R244, R246 ;  /* 0x000000f6f473723e */ /* 0x000fe600000000ff */
[--C-:B----4-:R-:W-:Y:S01]  /*15730*/  FFMA.FTZ R106, R247, c[0x0][0x2d0], -R111.reuse ;  /* 0x0000b400f76a7a23 */ /* 0x110fe2000001086f */
[----:B------:R-:W-:Y:S03]  /*15740*/  MOV R247, R154 ;  /* 0x0000009a00f77202 */ /* 0x000fe60000000f00 */
        /* <DEDUP_REMOVED lines=137> */
[----:B---3--:R-:W-:Y:S01]  /*15fe0*/  F2FP.PACK_AB R176, R189, R188 ;  /* 0x000000bcbdb0723e */ /* 0x008fe200000000ff */
[----:B------:R-:W-:Y:S01]  /*15ff0*/  IMAD.MOV.U32 R151, RZ, RZ, R150 ;  /* 0x000000ffff977224 */ /* 0x000fe200078e0096 */
[----:B------:R-:W-:Y:S05]  /*16000*/  MOV R150, R149 ;  /* 0x0000009500967202 */ /* 0x000fea0000000f00 */
[----:B------:R1:W-:Y:S01]  /*16010*/  MUFU.EX2 R186, R2 ;  /* 0x0000000200ba7308 */ /* 0x0003e20000000800 */
[----:B------:R-:W-:Y:S01]  /*16020*/  IMAD.MOV.U32 R149, RZ, RZ, R148 ;  /* 0x000000ffff957224 */ /* 0x000fe200078e0094 */
[----:B------:R-:W-:Y:S02]  /*16030*/  MOV R148, R147 ;  /* 0x0000009300947202 */ /* 0x000fe40000000f00 */
[----:B------:R-:W-:Y:S01]  /*16040*/  MOV R147, R142 ;  /* 0x0000008e00937202 */ /* 0x000fe20000000f00 */
[----:B------:R-:W-:Y:S01]  /*16050*/  IMAD.MOV.U32 R160, RZ, RZ, R149 ;  /* 0x000000ffffa07224 */ /* 0x000fe200078e0095 */
[----:B------:R-:W-:Y:S02]  /*16060*/  MOV R142, R140 ;  /* 0x0000008c008e7202 */ /* 0x000fe40000000f00 */
[----:B------:R-:W-:Y:S02]  /*16070*/  MOV R140, R138 ;  /* 0x0000008a008c7202 */ /* 0x000fe40000000f00 */
[----:B------:R-:W-:Y:S02]  /*16080*/  MOV R138, R107 ;  /* 0x0000006b008a7202 */ /* 0x000fe40000000f00 */
[----:B------:R-:W-:Y:S02]  /*16090*/  MOV R155, R150 ;  /* 0x00000096009b7202 */ /* 0x000fe40000000f00 */
[----:B------:R-:W-:Y:S02]  /*160a0*/  MOV R161, R148 ;  /* 0x0000009400a17202 */ /* 0x000fe40000000f00 */
[----:B------:R-:W-:Y:S05]  /*160b0*/  MOV R149, R142 ;  /* 0x0000008e00957202 */ /* 0x000fea0000000f00 */
[----:B------:R-:W-:Y:S02]  /*160c0*/  IMAD.MOV.U32 R245, RZ, RZ, R149 ;  /* 0x000000fffff57224 */ /* 0x000fe400078e0095 */
[----:B-1----:R-:W-:Y:S02]  /*160d0*/  FFMA.FTZ R2, R146, c[0x0][0x2d0], -R184 ;  /* 0x0000b40092027a23 */ /* 0x002fe400000108b8 */
[----:B------:R-:W-:Y:S02]  /*160e0*/  IMAD.MOV.U32 R146, RZ, RZ, R143 ;  /* 0x000000ffff927224 */ /* 0x000fe400078e008f */
[----:B------:R1:W3:Y:S01]  /*160f0*/  MUFU.EX2 R187, R2 ;  /* 0x0000000200bb7308 */ /* 0x0002e20000000800 */
[----:B------:R-:W-:Y:S02]  /*16100*/  IMAD.MOV.U32 R143, RZ, RZ, R141 ;  /* 0x000000ffff8f7224 */ /* 0x000fe400078e008d */
[----:B------:R-:W-:Y:S02]  /*16110*/  IMAD.MOV.U32 R141, RZ, RZ, R139 ;  /* 0x000000ffff8d7224 */ /* 0x000fe400078e008b */
        /* <DEDUP_REMOVED lines=135> */
.L_x_732:
[----:B------:R-:W-:-:S13]  /*16990*/  ISETP.GE.AND P0, PT, R204, RZ, PT ;  /* 0x000000ffcc00720c */ /* 0x000fda0003f06270 */
[----:B------:R-:W-:Y:S05]  /*169a0*/  @!P0 BRA `(.L_x_734) ;  /* 0x0000400000008947 */ /* 0x000fea0003800000 */
[----:B------:R-:W2:Y:S01]  /*169b0*/  LDL.64 R8, [R1+0x50] ;  /* 0x0000500001087983 */ /* 0x000ea20000100a00 */
[----:B------:R-:W-:-:S03]  /*169c0*/  ULDC.64 UR4, c[0x0][0x208] ;  /* 0x0000820000047ab9 */ /* 0x000fc60000000a00 */
[----:B------:R-:W3:Y:S04]  /*169d0*/  LDL.64 R14, [R1+0x58] ;  /* 0x00005800010e7983 */ /* 0x000ee80000100a00 */
[----:B-1----:R-:W4:Y:S04]  /*169e0*/  LDL.64 R6, [R1+0x70] ;  /* 0x0000700001067983 */ /* 0x002f280000100a00 */
[----:B------:R-:W5:Y:S01]  /*169f0*/  LDL.LU.64 R4, [R1+0x60] ;  /* 0x0000600001047983 */ /* 0x000f620000300a00 */
[----:B------:R-:W-:Y:S01]  /*16a00*/  USHF.L.U64.HI UR5, UR4, 0x5, UR5 ;  /* 0x0000000504057899 */ /* 0x000fe20008010205 */
[----:B------:R-:W-:Y:S01]  /*16a10*/  IMAD.MOV.U32 R3, RZ, RZ, R104 ;  /* 0x000000ffff037224 */ /* 0x000fe200078e0068 */
[----:B------:R-:W-:Y:S01]  /*16a20*/  USHF.L.U32 UR8, UR4, 0x5, URZ ;  /* 0x0000000504087899 */ /* 0x000fe2000800063f */
[----:B------:R-:W-:-:S02]  /*16a30*/  IMAD.MOV.U32 R2, RZ, RZ, R105 ;  /* 0x000000ffff027224 */ /* 0x000fc400078e0069 */
[----:B------:R-:W-:Y:S01]  /*16a40*/  IMAD.MOV.U32 R107, RZ, RZ, R102 ;  /* 0x000000ffff6b7224 */ /* 0x000fe200078e0066 */
[----:B------:R-:W-:Y:S01]  /*16a50*/  ULDC UR4, c[0x0][0x208] ;  /* 0x0000820000047ab9 */ /* 0x000fe20000000800 */
[----:B------:R-:W-:Y:S01]  /*16a60*/  IMAD.MOV.U32 R106, RZ, RZ, R103 ;  /* 0x000000ffff6a7224 */ /* 0x000fe200078e0067 */
[----:B------:R-:W-:Y:S01]  /*16a70*/  USHF.L.U32 UR4, UR4, 0x6, URZ ;  /* 0x0000000604047899 */ /* 0x000fe2000800063f */
[C---:B--2---:R-:W-:Y:S02]  /*16a80*/  IADD3 RZ, P1, R8.reuse, 0x20, RZ ;  /* 0x0000002008ff7810 */ /* 0x044fe40007f3e0ff */
[----:B------:R-:W-:-:S03]  /*16a90*/  IADD3 RZ, P0, R8, 0x40, RZ ;  /* 0x0000004008ff7810 */ /* 0x000fc60007f1e0ff */
[----:B---3--:R-:W-:Y:S01]  /*16aa0*/  IMAD.X R10, RZ, RZ, R15, P1 ;  /* 0x000000ffff0a7224 */ /* 0x008fe200008e060f */
[C---:B----4-:R-:W-:Y:S02]  /*16ab0*/  IADD3 RZ, P2, R6.reuse, 0x40, RZ ;  /* 0x0000004006ff7810 */ /* 0x050fe40007f5e0ff */
[----:B------:R-:W-:Y:S02]  /*16ac0*/  IADD3.X R0, RZ, R15, RZ, P0, !PT ;  /* 0x0000000fff007210 */ /* 0x000fe400007fe4ff */
[----:B------:R1:W-:Y:S01]  /*16ad0*/  STL [R1+0x34], R10 ;  /* 0x0000340a01007387 */ /* 0x0003e20000100800 */
[C---:B------:R-:W-:Y:S01]  /*16ae0*/  IADD3 RZ, P3, R6.reuse, 0x20, RZ ;  /* 0x0000002006ff7810 */ /* 0x040fe20007f7e0ff */
[----:B-----5:R-:W-:Y:S01]  /*16af0*/  IMAD.X R11, RZ, RZ, R5, P2 ;  /* 0x000000ffff0b7224 */ /* 0x020fe200010e0605 */
[C---:B------:R-:W-:Y:S01]  /*16b00*/  IADD3 R12, R6.reuse, 0x20, RZ ;  /* 0x00000020060c7810 */ /* 0x040fe20007ffe0ff */
[----:B------:R2:W-:Y:S01]  /*16b10*/  STL [R1+0x30], R0 ;  /* 0x0000300001007387 */ /* 0x0005e20000100800 */
[----:B------:R-:W-:Y:S01]  /*16b20*/  IADD3.X R13, RZ, R5, RZ, P3, !PT ;  /* 0x00000005ff0d7210 */ /* 0x000fe20001ffe4ff */
[----:B------:R-:W-:Y:S01]  /*16b30*/  IMAD.MOV.U32 R4, RZ, RZ, R6 ;  /* 0x000000ffff047224 */ /* 0x000fe200078e0006 */
[----:B-1----:R-:W-:-:S05]  /*16b40*/  IADD3 R10, R6, 0x40, RZ ;  /* 0x00000040060a7810 */ /* 0x002fca0007ffe0ff */
[----:B------:R1:W-:Y:S01]  /*16b50*/  STL.64 [R1+0x8], R10 ;  /* 0x0000080a01007387 */ /* 0x0003e20000100a00 */
[----:B--2---:R-:W-:-:S03]  /*16b60*/  IADD3 R0, R8, 0x40, RZ ;  /* 0x0000004008007810 */ /* 0x004fc60007ffe0ff */
[----:B------:R2:W-:Y:S01]  /*16b70*/  STL.64 [R1+0x10], R12 ;  /* 0x0000100c01007387 */ /* 0x0005e20000100a00 */
[----:B-1----:R-:W-:-:S05]  /*16b80*/  IADD3 R10, R8, 0x20, RZ ;  /* 0x00000020080a7810 */ /* 0x002fca0007ffe0ff */
[----:B------:R2:W-:Y:S04]  /*16b90*/  STL [R1+0x2c], R10 ;  /* 0x00002c0a01007387 */ /* 0x0005e80000100800 */
[----:B------:R2:W-:Y:S04]  /*16ba0*/  STL.64 [R1+0x60], R4 ;  /* 0x0000600401007387 */ /* 0x0005e80000100a00 */
[----:B------:R2:W-:Y:S02]  /*16bb0*/  STL [R1+0x28], R0 ;  /* 0x0000280001007387 */ /* 0x0005e40000100800 */
.L_x_735:
[----:B---3--:R-:W3:Y:S01]  /*16bc0*/  LDL.64 R230, [R1+0x60] ;  /* 0x0000600001e67983 */ /* 0x008ee20000100a00 */
[----:B------:R-:W-:Y:S04]  /*16bd0*/  DEPBAR.LE SB0, 0x0 ;  /* 0x000080000000791a */ /* 0x000fe80000000000 */
[----:B------:R-:W-:Y:S01]  /*16be0*/  MOV R53, 0x6 ;  /* 0x0000000600357802 */ /* 0x000fe20000000f00 */
[----:B------:R-:W4:Y:S01]  /*16bf0*/  LDL.64 R206, [R1+0x10] ;  /* 0x0000100001ce7983 */ /* 0x000f220000100a00 */
[----:B--2---:R-:W-:Y:S02]  /*16c00*/  MOV R0, c[0x0][0x208] ;  /* 0x0000820000007a02 */ /* 0x004fe40000000f00 */
[----:B------:R-:W-:Y:S02]  /*16c10*/  SHF.R.S32.HI R52, RZ, 0x1f, R204 ;  /* 0x0000001fff347819 */ /* 0x000fe400000114cc */
[----:B------:R-:W-:Y:S01]  /*16c20*/  SHF.L.U64.HI R0, R0, R53, c[0x0][0x20c] ;  /* 0x0000830000007619 */ /* 0x000fe20000010235 */
[----:B------:R-:W2:Y:S01]  /*16c30*/  LDL.64 R202, [R1+0x8] ;  /* 0x0000080001ca7983 */ /* 0x000ea20000100a00 */
[----:B------:R-:W-:Y:S02]  /*16c40*/  MOV R188, UR8 ;  /* 0x0000000800bc7c02 */ /* 0x000fe40008000f00 */
[----:B------:R-:W-:Y:S01]  /*16c50*/  MOV R189, UR5 ;  /* 0x0000000500bd7c02 */ /* 0x000fe20008000f00 */
[----:B------:R-:W-:Y:S02]  /*16c60*/  IMAD R0, R0, R204, RZ ;  /* 0x000000cc00007224 */ /* 0x000fe400078e02ff */
[----:B------:R-:W5:Y:S02]  /*16c70*/  LDL R228, [R1+0x78] ;  /* 0x0000780001e47983 */ /* 0x000f640000100800 */
[----:B------:R-:W-:Y:S02]  /*16c80*/  IMAD R0, R52, UR4, R0 ;  /* 0x0000000434007c24 */ /* 0x000fe4000f8e0200 */
[----:B------:R-:W5:Y:S06]  /*16c90*/  LDL.64 R232, [R1+0x70] ;  /* 0x0000700001e87983 */ /* 0x000f6c0000100a00 */
        /* <DEDUP_REMOVED lines=13> */
[C---:B------:R-:W-:Y:S06]  /*16d70*/  HMMA.16816.F32 R16, R64.reuse, R18, RZ ;  /* 0x000000124010723c */ /* 0x040fec00000018ff */
[----:B------:R-:W-:Y:S02]  /*16d80*/  LDSM.16.M88.4 R192, [R222] ;  /* 0x00000000dec0783b */ /* 0x000fe40000000200 */
        /* <DEDUP_REMOVED lines=16> */
[----:B---3--:R-:W-:Y:S05]  /*16e90*/  IMAD.WIDE.U32 R186, R204, UR4, R230 ;  /* 0x00000004ccba7c25 */ /* 0x008fea000f8e00e6 */
[----:B------:R-:W-:Y:S03]  /*16ea0*/  LEA R196, P2, R186, c[0x0][0x1f8], 0x1 ;  /* 0x00007e00bac47a11 */ /* 0x000fe600078408ff */
[----:B----4-:R-:W-:Y:S01]  /*16eb0*/  IMAD.WIDE.U32 R184, R204, UR4, R206 ;  /* 0x00000004ccb87c25 */ /* 0x010fe2000f8e00ce */
[----:B------:R-:W-:Y:S04]  /*16ec0*/  IADD3 R187, R187, R0, RZ ;  /* 0x00000000bbbb7210 */ /* 0x000fe80007ffe0ff */
[----:B------:R-:W-:Y:S01]  /*16ed0*/  LEA R200, P1, R184, c[0x0][0x1f8], 0x1 ;  /* 0x00007e00b8c87a11 */ /* 0x000fe200078208ff */
[----:B--2---:R-:W-:Y:S01]  /*16ee0*/  IMAD.WIDE.U32 R104, R204, UR4, R202 ;  /* 0x00000004cc687c25 */ /* 0x004fe2000f8e00ca */
[----:B------:R-:W-:Y:S02]  /*16ef0*/  IADD3 R185, R0, R185, RZ ;  /* 0x000000b900b97210 */ /* 0x000fe40007ffe0ff */
[----:B------:R-:W-:Y:S02]  /*16f00*/  LEA.HI.X R197, R186, c[0x0][0x1fc], R187, 0x1, P2 ;  /* 0x00007f00bac57a11 */ /* 0x000fe400010f0cbb */
[----:B------:R-:W-:Y:S02]  /*16f10*/  LEA.HI.X R201, R184, c[0x0][0x1fc], R185, 0x1, P1 ;  /* 0x00007f00b8c97a11 */ /* 0x000fe400008f0cb9 */
[----:B------:R-:W1:Y:S01]  /*16f20*/  LDSM.16.M88.4 R184, [R224] ;  /* 0x00000000e0b8783b */ /* 0x000e620000000200 */
[----:B------:R-:W-:Y:S02]  /*16f30*/  LEA R198, P0, R104, c[0x0][0x1f8], 0x1 ;  /* 0x00007e0068c67a11 */ /* 0x000fe400078008ff */
[----:B------:R-:W-:Y:S02]  /*16f40*/  IADD3 R100, R0, R105, RZ ;  /* 0x0000006900647210 */ /* 0x000fe40007ffe0ff */
[----:B-----5:R-:W-:Y:S02]  /*16f50*/  ISETP.NE.AND P3, PT, R228, RZ, PT ;  /* 0x000000ffe400720c */ /* 0x020fe40003f65270 */
[----:B------:R-:W-:Y:S01]  /*16f60*/  LEA.HI.X R199, R104, c[0x0][0x1fc], R100, 0x1, P0 ;  /* 0x00007f0068c77a11 */ /* 0x000fe200000f0c64 */
[----:B------:R-:W-:Y:S02]  /*16f70*/  IMAD.WIDE.U32 R100, R204, UR4, R188 ;  /* 0x00000004cc647c25 */ /* 0x000fe4000f8e00bc */
[----:B------:R-:W2:Y:S03]  /*16f80*/  LDSM.16.M88.4 R188, [R223] ;  /* 0x00000000dfbc783b */ /* 0x000ea60000000200 */
[----:B------:R-:W-:Y:S02]  /*16f90*/  IADD3 R0, R0, R101, RZ ;  /* 0x0000006500007210 */ /* 0x000fe40007ffe0ff */
[-C--:B------:R-:W-:Y:S03]  /*16fa0*/  IADD3 R104, P0, R232, R100.reuse, RZ ;  /* 0x00000064e8687210 */ /* 0x080fe60007f1e0ff */
[----:B------:R-:W-:Y:S01]  /*16fb0*/  @!PT LDS RZ, [RZ] ;  /* 0x00000000fffff984 */ /* 0x000fe20000000800 */
[----:B------:R-:W-:Y:S01]  /*16fc0*/  @!PT LDS RZ, [RZ] ;  /* 0x00000000fffff984 */ /* 0x000fe20000000800 */
[----:B------:R-:W-:Y:S01]  /*16fd0*/  @!PT LDS RZ, [RZ] ;  /* 0x00000000fffff984 */ /* 0x000fe20000000800 */
[----:B------:R3:W-:Y:S01]  /*16fe0*/  LDGSTS.E.BYPASS.LTC128B.128 [R226+0x100], [R196.64], !P5 ;  /* 0x00100000c4e27fae */ /* 0x0007e2000e901d46 */
[----:B------:R-:W-:Y:S02]  /*16ff0*/  IADD3.X R102, R0, R231, RZ, P0, !PT ;  /* 0x000000e700667210 */ /* 0x000fe400007fe4ff */
[-C--:B------:R-:W-:Y:S02]  /*17000*/  IADD3 R101, P0, R206, R100.reuse, RZ ;  /* 0x00000064ce657210 */ /* 0x080fe40007f1e0ff */
[----:B------:R-:W-:Y:S03]  /*17010*/  IADD3 R100, P2, R202, R100, RZ ;  /* 0x00000064ca647210 */ /* 0x000fe60007f5e0ff */
[----:B------:R4:W-:Y:S08]  /*17020*/  LDGSTS.E.BYPASS.LTC128B.128 [R226+0x1100], [R200.64], !P6 ;  /* 0x01100000c8e27fae */ /* 0x0009f0000f101d46 */
[----:B------:R5:W-:Y:S01]  /*17030*/  LDGSTS.E.BYPASS.LTC128B.128 [R226+0x2100], [R198.64], !P3 ;  /* 0x02100000c6e27fae */ /* 0x000be2000d901d46 */
[-C--:B-1----:R-:W-:Y:S03]  /*17040*/  HMMA.16816.F32 R20, R108, R184.reuse, R20 ;  /* 0x000000b86c14723c */ /* 0x082fe60000001814 */
[C---:B---3--:R-:W-:Y:S05]  /*17050*/  LEA R196, P1, R104.reuse, c[0x0][0x1f8], 0x1 ;  /* 0x00007e0068c47a11 */ /* 0x048fea00078208ff */
[C---:B------:R-:W-:Y:S04]  /*17060*/  HMMA.16816.F32 R24, R180.reuse, R184, R24 ;  /* 0x000000b8b418723c */ /* 0x040fe80000001818 */
[----:B------:R-:W-:Y:S02]  /*17070*/  LEA.HI.X R197, R104, c[0x0][0x1fc], R102, 0x1, P1 ;  /* 0x00007f0068c57a11 */ /* 0x000fe400008f0c66 */
[C---:B------:R-:W-:Y:S02]  /*17080*/  IADD3.X R102, R0.reuse, R207, RZ, P0, !PT ;  /* 0x000000cf00667210 */ /* 0x040fe400007fe4ff */
[-C--:B------:R-:W-:Y:S01]  /*17090*/  HMMA.16816.F32 R28, R180, R186.reuse, R28 ;  /* 0x000000bab41c723c */ /* 0x080fe2000000181c */
[----:B------:R5:W-:Y:S03]  /*170a0*/  LDGSTS.E.BYPASS.LTC128B.128 [R226+0x900], [R196.64], !P5 ;  /* 0x00900000c4e27fae */ /* 0x000be6000e901d46 */
[C---:B------:R-:W-:Y:S02]  /*170b0*/  LEA R104, P0, R101.reuse, c[0x0][0x1f8], 0x1 ;  /* 0x00007e0065687a11 */ /* 0x040fe400078008ff */
[----:B------:R-:W-:Y:S02]  /*170c0*/  IADD3.X R0, R0, R203, RZ, P2, !PT ;  /* 0x000000cb00007210 */ /* 0x000fe400017fe4ff */
[C---:B------:R-:W-:Y:S04]  /*170d0*/  HMMA.16816.F32 R32, R108.reuse, R186, R32 ;  /* 0x000000ba6c20723c */ /* 0x040fe80000001820 */
[----:B------:R-:W-:Y:S02]  /*170e0*/  LEA.HI.X R105, R101, c[0x0][0x1fc], R102, 0x1, P0 ;  /* 0x00007f0065697a11 */ /* 0x000fe400000f0c66 */
[C---:B------:R-:W-:Y:S02]  /*170f0*/  LEA R102, P0, R100.reuse, c[0x0][0x1f8], 0x1 ;  /* 0x00007e0064667a11 */ /* 0x040fe400078008ff */
[-C--:B--2---:R-:W-:Y:S01]  /*17100*/  HMMA.16816.F32 R36, R108, R188.reuse, R36 ;  /* 0x000000bc6c24723c */ /* 0x084fe20000001824 */
[----:B------:R1:W-:Y:S03]  /*17110*/  LDGSTS.E.BYPASS.LTC128B.128 [R226+0x1900], [R104.64], !P6 ;  /* 0x0190000068e27fae */ /* 0x0003e6000f101d46 */
[----:B------:R-:W-:Y:S02]  /*17120*/  LEA.HI.X R103, R100, c[0x0][0x1fc], R0, 0x1, P0 ;  /* 0x00007f0064677a11 */ /* 0x000fe400000f0c00 */
[C---:B------:R-:W-:Y:S02]  /*17130*/  ISETP.GT.AND P0, PT, R204.reuse, RZ, PT ;  /* 0x000000ffcc00720c */ /* 0x040fe40003f04270 */
[C---:B------:R-:W-:Y:S01]  /*17140*/  HMMA.16816.F32 R40, R180.reuse, R188, R40 ;  /* 0x000000bcb428723c */ /* 0x040fe20000001828 */
[----:B------:R2:W-:Y:S03]  /*17150*/  LDGSTS.E.BYPASS.LTC128B.128 [R226+0x2900], [R102.64], !P3 ;  /* 0x0290000066e27fae */ /* 0x0005e6000d901d46 */
[----:B------:R-:W-:Y:S04]  /*17160*/  IADD3 R204, R204, -0x1, RZ ;  /* 0xffffffffcccc7810 */ /* 0x000fe80007ffe0ff */
[-C--:B------:R-:W-:Y:S01]  /*17170*/  HMMA.16816.F32 R44, R180, R190.reuse, R44 ;  /* 0x000000beb42c723c */ /* 0x080fe2000000182c */
[----:B-----5:R-:W-:Y:S07]  /*17180*/  LDSM.16.M88.4 R196, [R208+0x4100] ;  /* 0x00410000d0c4783b */ /* 0x020fee0000000200 */
[C---:B------:R-:W-:Y:S01]  /*17190*/  HMMA.16816.F32 R48, R108.reuse, R190, R48 ;  /* 0x000000be6c30723c */ /* 0x040fe20000001830 */
[----:B----4-:R-:W-:Y:S07]  /*171a0*/  LDSM.16.M88.4 R200, [R211+0x9100] ;  /* 0x00910000d3c8783b */ /* 0x010fee0000000200 */
[-C--:B------:R-:W-:Y:S01]  /*171b0*/  HMMA.16816.F32 R52, R108, R192.reuse, R52 ;  /* 0x000000c06c34723c */ /* 0x080fe20000001834 */
[----:B------:R-:W-:Y:S07]  /*171c0*/  LDSM.16.M88.4 R176, [R208+0x4500] ;  /* 0x00450000d0b0783b */ /* 0x000fee0000000200 */
[C---:B------:R-:W-:Y:S01]  /*171d0*/  HMMA.16816.F32 R56, R180.reuse, R192, R56 ;  /* 0x000000c0b438723c */ /* 0x040fe20000001838 */
[----:B--2---:R-:W2:Y:S07]  /*171e0*/  LDSM.16.M88.4 R100, [R211+0x8100] ;  /* 0x00810000d364783b */ /* 0x004eae0000000200 */
[-C--:B------:R-:W-:Y:S01]  /*171f0*/  HMMA.16816.F32 R60, R180, R194.reuse, R60 ;  /* 0x000000c2b43c723c */ /* 0x080fe2000000183c */
[----:B------:R-:W3:Y:S07]  /*17200*/  LDSM.16.M88.4 R184, [R208+0x4900] ;  /* 0x00490000d0b8783b */ /* 0x000eee0000000200 */
[----:B------:R-:W-:Y:S01]  /*17210*/  HMMA.16816.F32 R64, R108, R194, R64 ;  /* 0x000000c26c40723c */ /* 0x000fe20000001840 */
[----:B------:R-:W4:Y:S08]  /*17220*/  LDSM.16.M88.4 R108, [R208+0x4d00] ;  /* 0x004d0000d06c783b */ /* 0x000f300000000200 */
[----:B------:R-:W-:Y:S08]  /*17230*/  LDSM.16.M88.4 R180, [R212+0x8100] ;  /* 0x00810000d4b4783b */ /* 0x000ff00000000200 */
[----:B------:R-:W5:Y:S01]  /*17240*/  LDSM.16.M88.4 R188, [R221] ;  /* 0x00000000ddbc783b */ /* 0x000f620000000200 */
[-C--:B--2---:R-:W-:Y:S07]  /*17250*/  HMMA.16816.F32 R4, R100, R196.reuse, R4 ;  /* 0x000000c46404723c */ /* 0x084fee0000001804 */
[----:B------:R-:W2:Y:S01]  /*17260*/  LDSM.16.M88.4 R192, [R212+0x9100] ;  /* 0x00910000d4c0783b */ /* 0x000ea20000000200 */
[C---:B------:R-:W-:Y:S07]  /*17270*/  HMMA.16816.F32 R8, R200.reuse, R196, R8 ;  /* 0x000000c4c808723c */ /* 0x040fee0000001808 */
[----:B------:R-:W0:Y:S01]  /*17280*/  LDGDEPBAR ;  /* 0x00000000000079af */ /* 0x000e220000000000 */
[-C--:B------:R-:W-:Y:S08]  /*17290*/  HMMA.16816.F32 R12, R200, R198.reuse, R12 ;  /* 0x000000c6c80c723c */ /* 0x080ff0000000180c */
[C---:B------:R-:W-:Y:S01]  /*172a0*/  HMMA.16816.F32 R16, R100.reuse, R198, R16 ;  /* 0x000000c66410723c */ /* 0x040fe20000001810 */
[----:B------:R-:W1:Y:S07]  /*172b0*/  LDSM.16.M88.4 R196, [R220] ;  /* 0x00000000dcc4783b */ /* 0x000e6e0000000200 */
[-C--:B------:R-:W-:Y:S08]  /*172c0*/  HMMA.16816.F32 R20, R100, R176.reuse, R20 ;  /* 0x000000b06414723c */ /* 0x080ff00000001814 */
[C---:B------:R-:W-:Y:S08]  /*172d0*/  HMMA.16816.F32 R24, R200.reuse, R176, R24 ;  /* 0x000000b0c818723c */ /* 0x040ff00000001818 */
[-C--:B------:R-:W-:Y:S08]  /*172e0*/  HMMA.16816.F32 R28, R200, R178.reuse, R28 ;  /* 0x000000b2c81c723c */ /* 0x080ff0000000181c */
[C---:B------:R-:W-:Y:S01]  /*172f0*/  HMMA.16816.F32 R32, R100.reuse, R178, R32 ;  /* 0x000000b26420723c */ /* 0x040fe20000001820 */
[----:B------:R-:W1:Y:S07]  /*17300*/  LDSM.16.M88.4 R176, [R219] ;  /* 0x00000000dbb0783b */ /* 0x000e6e0000000200 */
[-C--:B---3--:R-:W-:Y:S08]  /*17310*/  HMMA.16816.F32 R36, R100, R184.reuse, R36 ;  /* 0x000000b86424723c */ /* 0x088ff00000001824 */
[C---:B------:R-:W-:Y:S08]  /*17320*/  HMMA.16816.F32 R40, R200.reuse, R184, R40 ;  /* 0x000000b8c828723c */ /* 0x040ff00000001828 */
[-C--:B------:R-:W-:Y:S08]  /*17330*/  HMMA.16816.F32 R44, R200, R186.reuse, R44 ;  /* 0x000000bac82c723c */ /* 0x080ff0000000182c */
[C---:B------:R-:W-:Y:S01]  /*17340*/  HMMA.16816.F32 R48, R100.reuse, R186, R48 ;  /* 0x000000ba6430723c */ /* 0x040fe20000001830 */
[----:B------:R-:W3:Y:S07]  /*17350*/  LDSM.16.M88.4 R184, [R218] ;  /* 0x00000000dab8783b */ /* 0x000eee0000000200 */
[-C--:B----4-:R-:W-:Y:S08]  /*17360*/  HMMA.16816.F32 R52, R100, R108.reuse, R52 ;  /* 0x0000006c6434723c */ /* 0x090ff00000001834 */
[C---:B------:R-:W-:Y:S08]  /*17370*/  HMMA.16816.F32 R56, R200.reuse, R108, R56 ;  /* 0x0000006cc838723c */ /* 0x040ff00000001838 */
[-C--:B------:R-:W-:Y:S08]  /*17380*/  HMMA.16816.F32 R60, R200, R110.reuse, R60 ;  /* 0x0000006ec83c723c */ /* 0x080ff0000000183c */
[----:B------:R-:W-:Y:S01]  /*17390*/  HMMA.16816.F32 R64, R100, R110, R64 ;  /* 0x0000006e6440723c */ /* 0x000fe20000001840 */
[----:B------:R-:W-:Y:S07]  /*173a0*/  LDSM.16.M88.4 R100, [R211+0xa100] ;  /* 0x00a10000d364783b */ /* 0x000fee0000000200 */
[-C--:B-----5:R-:W-:Y:S01]  /*173b0*/  HMMA.16816.F32 R4, R180, R188.reuse, R4 ;  /* 0x000000bcb404723c */ /* 0x0a0fe20000001804 */
[----:B------:R-:W4:Y:S07]  /*173c0*/  LDSM.16.M88.4 R108, [R208+0x5100] ;  /* 0x00510000d06c783b */ /* 0x000f2e0000000200 */
[C---:B--2---:R-:W-:Y:S08]  /*173d0*/  HMMA.16816.F32 R8, R192.reuse, R188, R8 ;  /* 0x000000bcc008723c */ /* 0x044ff00000001808 */
[-C--:B------:R-:W-:Y:S08]  /*173e0*/  HMMA.16816.F32 R12, R192, R190.reuse, R12 ;  /* 0x000000bec00c723c */ /* 0x080ff0000000180c */
[C---:B------:R-:W-:Y:S01]  /*173f0*/  HMMA.16816.F32 R16, R180.reuse, R190, R16 ;  /* 0x000000beb410723c */ /* 0x040fe20000001810 */
[----:B------:R-:W2:Y:S07]  /*17400*/  LDSM.16.M88.4 R188, [R211+0xb100] ;  /* 0x00b10000d3bc783b */ /* 0x000eae0000000200 */
[-C--:B-1----:R-:W-:Y:S08]  /*17410*/  HMMA.16816.F32 R20, R180, R196.reuse, R20 ;  /* 0x000000c4b414723c */ /* 0x082ff00000001814 */
[C---:B------:R-:W-:Y:S08]  /*17420*/  HMMA.16816.F32 R24, R192.reuse, R196, R24 ;  /* 0x000000c4c018723c */ /* 0x040ff00000001818 */
[-C--:B------:R-:W-:Y:S08]  /*17430*/  HMMA.16816.F32 R28, R192, R198.reuse, R28 ;  /* 0x000000c6c01c723c */ /* 0x080ff0000000181c */
[C---:B------:R-:W-:Y:S01]  /*17440*/  HMMA.16816.F32 R32, R180.reuse, R198, R32 ;  /* 0x000000c6b420723c */ /* 0x040fe20000001820 */
[----:B------:R-:W-:Y:S07]  /*17450*/  LDSM.16.M88.4 R196, [R208+0x5d00] ;  /* 0x005d0000d0c4783b */ /* 0x000fee0000000200 */
[-C--:B------:R-:W-:Y:S08]  /*17460*/  HMMA.16816.F32 R36, R180, R176.reuse, R36 ;  /* 0x000000b0b424723c */ /* 0x080ff00000001824 */
[C---:B------:R-:W-:Y:S08]  /*17470*/  HMMA.16816.F32 R40, R192.reuse, R176, R40 ;  /* 0x000000b0c028723c */ /* 0x040ff00000001828 */
[-C--:B------:R-:W-:Y:S08]  /*17480*/  HMMA.16816.F32 R44, R192, R178.reuse, R44 ;  /* 0x000000b2c02c723c */ /* 0x080ff0000000182c */
[C---:B------:R-:W-:Y:S01]  /*17490*/  HMMA.16816.F32 R48, R180.reuse, R178, R48 ;  /* 0x000000b2b430723c */ /* 0x040fe20000001830 */
[----:B------:R-:W1:Y:S07]  /*174a0*/  LDSM.16.M88.4 R176, [R208+0x5500] ;  /* 0x00550000d0b0783b */ /* 0x000e6e0000000200 */
[-C--:B---3--:R-:W-:Y:S08]  /*174b0*/  HMMA.16816.F32 R52, R180, R184.reuse, R52 ;  /* 0x000000b8b434723c */ /* 0x088ff00000001834 */
[C---:B------:R-:W-:Y:S08]  /*174c0*/  HMMA.16816.F32 R56, R192.reuse, R184, R56 ;  /* 0x000000b8c038723c */ /* 0x040ff00000001838 */
[-C--:B------:R-:W-:Y:S01]  /*174d0*/  HMMA.16816.F32 R60, R192, R186.reuse, R60 ;  /* 0x000000bac03c723c */ /* 0x080fe2000000183c */
[----:B------:R-:W3:Y:S07]  /*174e0*/  LDSM.16.M88.4 R192, [R208+0x5900] ;  /* 0x00590000d0c0783b */ /* 0x000eee0000000200 */
[----:B------:R-:W-:Y:S01]  /*174f0*/  HMMA.16816.F32 R64, R180, R186, R64 ;  /* 0x000000bab440723c */ /* 0x000fe20000001840 */
[----:B------:R-:W-:Y:S07]  /*17500*/  LDSM.16.M88.4 R180, [R212+0xa100] ;  /* 0x00a10000d4b4783b */ /* 0x000fee0000000200 */
[-C--:B----4-:R-:W-:Y:S01]  /*17510*/  HMMA.16816.F32 R4, R100, R108.reuse, R4 ;  /* 0x0000006c6404723c */ /* 0x090fe20000001804 */
[----:B------:R-:W4:Y:S07]  /*17520*/  LDSM.16.M88.4 R184, [R217] ;  /* 0x00000000d9b8783b */ /* 0x000f2e0000000200 */
[C---:B--2---:R-:W-:Y:S08]  /*17530*/  HMMA.16816.F32 R8, R188.reuse, R108, R8 ;  /* 0x0000006cbc08723c */ /* 0x044ff00000001808 */
[-C--:B------:R-:W-:Y:S08]  /*17540*/  HMMA.16816.F32 R12, R188, R110.reuse, R12 ;  /* 0x0000006ebc0c723c */ /* 0x080ff0000000180c */
[C---:B------:R-:W-:Y:S01]  /*17550*/  HMMA.16816.F32 R16, R100.reuse, R110, R16 ;  /* 0x0000006e6410723c */ /* 0x040fe20000001810 */
[----:B------:R-:W2:Y:S07]  /*17560*/  LDSM.16.M88.4 R108, [R212+0xb100] ;  /* 0x00b10000d46c783b */ /* 0x000eae0000000200 */
[-C--:B-1----:R-:W-:Y:S08]  /*17570*/  HMMA.16816.F32 R20, R100, R176.reuse, R20 ;  /* 0x000000b06414723c */ /* 0x082ff00000001814 */
        /* <DEDUP_REMOVED lines=12> */
[C---:B--2---:R-:W-:Y:S08]  /*17640*/  HMMA.16816.F32 R8, R108.reuse, R184, R8 ;  /* 0x000000b86c08723c */ /* 0x044ff00000001808 */
        /* <DEDUP_REMOVED lines=29> */
[----:B------:R-:W-:Y:S10]  /*17820*/  MUFU.TANH R189, R10 ;  /* 0x0000000a00bd7308 */ /* 0x000ff40000002400 */
[----:B------:R2:W-:Y:S01]  /*17830*/  MUFU.TANH R190, R11 ;  /* 0x0000000b00be7308 */ /* 0x0005e20000002400 */
[-C--:B-1----:R-:W-:Y:S03]  /*17840*/  HMMA.16816.F32 R20, R180, R4.reuse, R20 ;  /* 0x00000004b414723c */ /* 0x082fe60000001814 */
[----:B---3--:R-:W-:Y:S06]  /*17850*/  FMNMX.FTZ R0, R188, R0, !PT ;  /* 0x00000000bc007209 */ /* 0x008fec0007810000 */
[----:B------:R-:W1:Y:S01]  /*17860*/  MUFU.TANH R16, R16 ;  /* 0x0000001000107308 */ /* 0x000e620000002400 */
[C---:B------:R-:W-:Y:S09]  /*17870*/  HMMA.16816.F32 R24, R108.reuse, R4, R24 ;  /* 0x000000046c18723c */ /* 0x040ff20000001818 */
[----:B------:R-:W3:Y:S01]  /*17880*/  MUFU.TANH R17, R17 ;  /* 0x0000001100117308 */ /* 0x000ee20000002400 */
[-C--:B------:R-:W-:Y:S01]  /*17890*/  HMMA.16816.F32 R28, R108, R6.reuse, R28 ;  /* 0x000000066c1c723c */ /* 0x080fe2000000181c */
[----:B--2---:R-:W2:Y:S03]  /*178a0*/  LDSM.16.M88.4 R8, [R215] ;  /* 0x00000000d708783b */ /* 0x004ea60000000200 */
[----:B------:R-:W-:Y:S04]  /*178b0*/  FMUL.FTZ R22, R22, c[0x0][0x320] ;  /* 0x0000c80016167a20 */ /* 0x000fe80000410000 */
[C---:B------:R-:W-:Y:S01]  /*178c0*/  HMMA.16816.F32 R32, R180.reuse, R6, R32 ;  /* 0x00000006b420723c */ /* 0x040fe20000001820 */
[----:B------:R-:W2:Y:S01]  /*178d0*/  MUFU.TANH R18, R18 ;  /* 0x0000001200127308 */ /* 0x000ea20000002400 */
[----:B------:R-:W5:Y:S02]  /*178e0*/  LDSM.16.M88.4 R4, [R214] ;  /* 0x00000000d604783b */ /* 0x000f640000000200 */
[----:B------:R-:W-:Y:S02]  /*178f0*/  FMUL.FTZ R23, R23, c[0x0][0x320] ;  /* 0x0000c80017177a20 */ /* 0x000fe40000410000 */
[----:B------:R-:W-:Y:S02]  /*17900*/  FMUL.FTZ R20, R20, c[0x0][0x320] ;  /* 0x0000c80014147a20 */ /* 0x000fe40000410000 */
[----:B------:R-:W-:Y:S04]  /*17910*/  DEPBAR.LE SB0, 0x0 ;  /* 0x000080000000791a */ /* 0x000fe80000000000 */
[----:B------:R-:W-:Y:S01]  /*17920*/  MUFU.TANH R197, R22 ;  /* 0x0000001600c57308 */ /* 0x000fe20000002400 */
[----:B------:R-:W-:Y:S01]  /*17930*/  BAR.SYNC.DEFER_BLOCKING 0x0 ;  /* 0x0000000000007b1d */ /* 0x000fe20000010000 */
[----:B------:R-:W-:Y:S02]  /*17940*/  FMUL.FTZ R24, R24, c[0x0][0x320] ;  /* 0x0000c80018187a20 */ /* 0x000fe40000410000 */
        /* <DEDUP_REMOVED lines=13> */
[----:B------:R2:W-:Y:S01]  /*17a20*/  MUFU.TANH R199, R25 ;  /* 0x0000001900c77308 */ /* 0x0005e20000002400 */
[C---:B------:R-:W-:Y:S01]  /*17a30*/  HMMA.16816.F32 R40, R108.reuse, R8, R40 ;  /* 0x000000086c28723c */ /* 0x040fe20000001828 */
[----:B-1----:R-:W4:Y:S03]  /*17a40*/  LDL R24, [R1+0x28] ;  /* 0x0000280001187983 */ /* 0x002f260000100800 */
[----:B------:R-:W-:Y:S02]  /*17a50*/  FMUL.FTZ R29, R29, c[0x0][0x320] ;  /* 0x0000c8001d1d7a20 */ /* 0x000fe40000410000 */
[----:B------:R-:W-:Y:S02]  /*17a60*/  FMUL.FTZ R30, R30, c[0x0][0x320] ;  /* 0x0000c8001e1e7a20 */ /* 0x000fe40000410000 */
[-C--:B------:R-:W-:Y:S01]  /*17a70*/  HMMA.16816.F32 R44, R108, R10.reuse, R44 ;  /* 0x0000000a6c2c723c */ /* 0x080fe2000000182c */
[----:B------:R1:W1:Y:S01]  /*17a80*/  MUFU.TANH R193, R20 ;  /* 0x0000001400c17308 */ /* 0x0002620000002400 */
[----:B---3--:R-:W3:Y:S05]  /*17a90*/  LDL.64 R22, [R1+0x58] ;  /* 0x0000580001167983 */ /* 0x008eea0000100a00 */
[----:B------:R-:W-:Y:S01]  /*17aa0*/  FMUL.FTZ R36, R36, c[0x0][0x320] ;  /* 0x0000c80024247a20 */ /* 0x000fe20000410000 */
[C---:B------:R-:W-:Y:S03]  /*17ab0*/  HMMA.16816.F32 R48, R180.reuse, R10, R48 ;  /* 0x0000000ab430723c */ /* 0x040fe60000001830 */
[----:B------:R-:W-:Y:S01]  /*17ac0*/  MUFU.TANH R233, R31 ;  /* 0x0000001f00e97308 */ /* 0x000fe20000002400 */
[----:B------:R-:W-:Y:S01]  /*17ad0*/  FMUL.FTZ R37, R37, c[0x0][0x320] ;  /* 0x0000c80025257a20 */ /* 0x000fe20000410000 */
[----:B--2---:R-:W2:Y:S01]  /*17ae0*/  LDL R25, [R1+0x2c] ;  /* 0x00002c0001197983 */ /* 0x004ea20000100800 */
[----:B------:R-:W-:Y:S02]  /*17af0*/  FMUL.FTZ R38, R38, c[0x0][0x320] ;  /* 0x0000c80026267a20 */ /* 0x000fe40000410000 */
[-C--:B-----5:R-:W-:Y:S05]  /*17b00*/  HMMA.16816.F32 R52, R180, R4.reuse, R52 ;  /* 0x00000004b434723c */ /* 0x0a0fea0000001834 */
[----:B------:R-:W-:Y:S01]  /*17b10*/  MUFU.TANH R231, R36 ;  /* 0x0000002400e77308 */ /* 0x000fe20000002400 */
[----:B------:R-:W-:Y:S02]  /*17b20*/  FMUL.FTZ R39, R39, c[0x0][0x320] ;  /* 0x0000c80027277a20 */ /* 0x000fe40000410000 */
[----:B------:R-:W-:Y:S01]  /*17b30*/  FMUL.FTZ R43, R43, c[0x0][0x320] ;  /* 0x0000c8002b2b7a20 */ /* 0x000fe20000410000 */
[----:B-1----:R-:W5:Y:S03]  /*17b40*/  LDL R20, [R1+0x30] ;  /* 0x0000300001147983 */ /* 0x002f660000100800 */
[----:B------:R-:W-:Y:S01]  /*17b50*/  FMUL.FTZ R46, R46, c[0x0][0x320] ;  /* 0x0000c8002e2e7a20 */ /* 0x000fe20000410000 */
[C---:B------:R-:W-:Y:S02]  /*17b60*/  HMMA.16816.F32 R56, R108.reuse, R4, R56 ;  /* 0x000000046c38723c */ /* 0x040fe40000001838 */
[----:B------:R1:W-:Y:S02]  /*17b70*/  MUFU.TANH R232, R37 ;  /* 0x0000002500e87308 */ /* 0x0003e40000002400 */
[----:B------:R-:W-:Y:S03]  /*17b80*/  FMUL.FTZ R47, R47, c[0x0][0x320] ;  /* 0x0000c8002f2f7a20 */ /* 0x000fe60000410000 */
[----:B------:R-:W-:Y:S01]  /*17b90*/  FMNMX.FTZ R5, R176, R2, !PT ;  /* 0x00000002b0057209 */ /* 0x000fe20007810000 */
[----:B------:R-:W-:Y:S01]  /*17ba0*/  FMUL.FTZ R49, R49, c[0x0][0x320] ;  /* 0x0000c80031317a20 */ /* 0x000fe20000410000 */
[-C--:B------:R-:W-:Y:S03]  /*17bb0*/  HMMA.16816.F32 R60, R108, R6.reuse, R60 ;  /* 0x000000066c3c723c */ /* 0x080fe6000000183c */
[----:B------:R-:W-:Y:S01]  /*17bc0*/  FMUL.FTZ R50, R50, c[0x0][0x320] ;  /* 0x0000c80032327a20 */ /* 0x000fe20000410000 */
[----:B------:R-:W-:Y:S01]  /*17bd0*/  FMNMX.FTZ R5, R102, R5, !PT ;  /* 0x0000000566057209 */ /* 0x000fe20007810000 */
[----:B------:R1:W1:Y:S01]  /*17be0*/  MUFU.TANH R194, R21 ;  /* 0x0000001500c27308 */ /* 0x0002620000002400 */
[----:B------:R-:W-:Y:S01]  /*17bf0*/  FMUL.FTZ R52, R52, c[0x0][0x320] ;  /* 0x0000c80034347a20 */ /* 0x000fe20000410000 */
[----:B------:R-:W-:Y:S01]  /*17c00*/  FMNMX.FTZ R4, R178, R3, !PT ;  /* 0x00000003b2047209 */ /* 0x000fe20007810000 */
[----:B------:R-:W-:Y:S01]  /*17c10*/  FMUL.FTZ R53, R53, c[0x0][0x320] ;  /* 0x0000c80035357a20 */ /* 0x000fe20000410000 */
[----:B------:R-:W-:Y:S04]  /*17c20*/  HMMA.16816.F32 R64, R180, R6, R64 ;  /* 0x00000006b440723c */ /* 0x000fe80000001840 */
[----:B------:R-:W-:Y:S01]  /*17c30*/  FMUL.FTZ R54, R54, c[0x0][0x320] ;  /* 0x0000c80036367a20 */ /* 0x000fe20000410000 */
[----:B------:R-:W-:Y:S01]  /*17c40*/  FMNMX.FTZ R5, R16, R5, !PT ;  /* 0x0000000510057209 */ /* 0x000fe20007810000 */
[----:B------:R1:W-:Y:S01]  /*17c50*/  MUFU.TANH R205, R26 ;  /* 0x0000001a00cd7308 */ /* 0x0003e20000002400 */
[----:B------:R-:W-:Y:S01]  /*17c60*/  FMUL.FTZ R55, R55, c[0x0][0x320] ;  /* 0x0000c80037377a20 */ /* 0x000fe20000410000 */
[----:B------:R-:W-:Y:S01]  /*17c70*/  FMNMX.FTZ R4, R177, R4, !PT ;  /* 0x00000004b1047209 */ /* 0x000fe20007810000 */
[----:B------:R-:W-:Y:S01]  /*17c80*/  FMUL.FTZ R51, R51, c[0x0][0x320] ;  /* 0x0000c80033337a20 */ /* 0x000fe20000410000 */
[----:B-1----:R-:W2:Y:S02]  /*17c90*/  LDL.64 R36, [R1+0x50] ;  /* 0x0000500001247983 */ /* 0x002ea40000100a00 */
        /* <DEDUP_REMOVED lines=8> */
[----:B------:R-:W2:Y:S01]  /*17d20*/  LDL R21, [R1+0x34] ;  /* 0x0000340001157983 */ /* 0x000ea20000100800 */
        /* <DEDUP_REMOVED lines=21> */
[----:B------:R-:W-:Y:S01]  /*17e80*/  FMUL.FTZ R60, R60, c[0x0][0x320] ;  /* 0x0000c8003c3c7a20 */ /* 0x000fe20000410000 */
[----:B------:R-:W-:Y:S01]  /*17e90*/  FMNMX.FTZ R4, R197, R4, !PT ;  /* 0x00000004c5047209 */ /* 0x000fe20007810000 */
[----:B------:R-:W-:Y:S01]  /*17ea0*/  FMUL.FTZ R40, R40, c[0x0][0x320] ;  /* 0x0000c80028287a20 */ /* 0x000fe20000410000 */
[----:B------:R-:W1:Y:S02]  /*17eb0*/  MUFU.TANH R195, R34 ;  /* 0x0000002200c37308 */ /* 0x000e640000002400 */
[----:B------:R-:W-:Y:S02]  /*17ec0*/  FMNMX.FTZ R4, R198, R4, !PT ;  /* 0x00000004c6047209 */ /* 0x000fe40007810000 */
[----:B------:R-:W-:Y:S06]  /*17ed0*/  FMNMX.FTZ R5, R191, R5, !PT ;  /* 0x00000005bf057209 */ /* 0x000fec0007810000 */
        /* <DEDUP_REMOVED lines=14> */
[----:B------:R1:W1:Y:S01]  /*17fc0*/  MUFU.TANH R185, R12 ;  /* 0x0000000c00b97308 */ /* 0x0002620000002400 */
[----:B------:R-:W-:Y:S09]  /*17fd0*/  FMNMX.FTZ R4, R236, R4, !PT ;  /* 0x00000004ec047209 */ /* 0x000ff20007810000 */
[----:B------:R-:W1:Y:S02]  /*17fe0*/  MUFU.TANH R234, R50 ;  /* 0x0000003200ea7308 */ /* 0x000e640000002400 */
[----:B-1----:R-:W-:Y:S08]  /*17ff0*/  FMNMX.FTZ R5, R248, R5, !PT ;  /* 0x00000005f8057209 */ /* 0x002ff00007810000 */
[----:B------:R-:W1:Y:S01]  /*18000*/  MUFU.TANH R239, R53 ;  /* 0x0000003500ef7308 */ /* 0x000e620000002400 */
[----:B------:R-:W-:Y:S02]  /*18010*/  MOV R12, c[0x0][0x1e0] ;  /* 0x00007800000c7a02 */ /* 0x000fe40000000f00 */
[----:B------:R-:W-:Y:S02]  /*18020*/  FMNMX.FTZ R0, R185, R0, !PT ;  /* 0x00000000b9007209 */ /* 0x000fe40007810000 */
[----:B------:R-:W-:Y:S05]  /*18030*/  SHF.L.U32 R12, R12, 0x5, RZ ;  /* 0x000000050c0c7819 */ /* 0x000fea00000006ff */
[----:B------:R-:W1:Y:S01]  /*18040*/  MUFU.TANH R240, R51 ;  /* 0x0000003300f07308 */ /* 0x000e620000002400 */
[----:B------:R-:W-:Y:S02]  /*18050*/  FMNMX.FTZ R0, R184, R0, !PT ;  /* 0x00000000b8007209 */ /* 0x000fe40007810000 */
[----:B------:R-:W-:Y:S02]  /*18060*/  FMNMX.FTZ R4, R234, R4, !PT ;  /* 0x00000004ea047209 */ /* 0x000fe40007810000 */
        /* <DEDUP_REMOVED lines=11> */
[----:B------:R-:W-:Y:S05]  /*18120*/  FMNMX.FTZ R5, R183, R5, !PT ;  /* 0x00000005b7057209 */ /* 0x000fea0007810000 */
[----:B------:R-:W1:Y:S04]  /*18130*/  SHFL.BFLY PT, R8, R5, 0x2, 0x1f ;  /* 0x0c401f0005087f89 */ /* 0x000e6800000e0000 */
[----:B------:R-:W1:Y:S01]  /*18140*/  MUFU.TANH R242, R66 ;  /* 0x0000004200f27308 */ /* 0x000e620000002400 */
[----:B------:R-:W-:Y:S09]  /*18150*/  FMNMX.FTZ R4, R237, R4, !PT ;  /* 0x00000004ed047209 */ /* 0x000ff20007810000 */
[----:B------:R-:W1:Y:S02]  /*18160*/  MUFU.TANH R201, R29 ;  /* 0x0000001d00c97308 */ /* 0x000e640000002400 */
[----:B-1----:R-:W-:Y:S08]  /*18170*/  FMNMX.FTZ R0, R202, R0, !PT ;  /* 0x00000000ca007209 */ /* 0x002ff00007810000 */
[----:B------:R-:W1:Y:S01]  /*18180*/  MUFU.TANH R241, R67 ;  /* 0x0000004300f17308 */ /* 0x000e620000002400 */
[----:B------:R-:W-:Y:S02]  /*18190*/  FMNMX.FTZ R5, R5, R8, !PT ;  /* 0x0000000805057209 */ /* 0x000fe40007810000 */
[----:B------:R-:W-:Y:S03]  /*181a0*/  FMNMX.FTZ R4, R242, R4, !PT ;  /* 0x00000004f2047209 */ /* 0x000fe60007810000 */
[----:B------:R-:W4:Y:S04]  /*181b0*/  SHFL.BFLY PT, R105, R5, 0x1, 0x1f ;  /* 0x0c201f0005697f89 */ /* 0x000f2800000e0000 */
[----:B------:R-:W3:Y:S01]  /*181c0*/  MUFU.TANH R243, R40 ;  /* 0x0000002800f37308 */ /* 0x000ee20000002400 */
[----:B------:R-:W-:Y:S09]  /*181d0*/  FMNMX.FTZ R0, R201, R0, !PT ;  /* 0x00000000c9007209 */ /* 0x000ff20007810000 */
[----:B------:R-:W3:Y:S01]  /*181e0*/  MUFU.TANH R247, R41 ;  /* 0x0000002900f77308 */ /* 0x000ee20000002400 */
[----:B-1----:R-:W-:Y:S05]  /*181f0*/  FMNMX.FTZ R4, R241, R4, !PT ;  /* 0x00000004f1047209 */ /* 0x002fea0007810000 */
[----:B------:R-:W1:Y:S04]  /*18200*/  SHFL.BFLY PT, R7, R4, 0x2, 0x1f ;  /* 0x0c401f0004077f89 */ /* 0x000e6800000e0000 */
[----:B------:R5:W5:Y:S01]  /*18210*/  MUFU.TANH R244, R44 ;  /* 0x0000002c00f47308 */ /* 0x000b620000002400 */
[----:B----4-:R-:W-:Y:S02]  /*18220*/  FMNMX.FTZ R105, R5, R105, !PT ;  /* 0x0000006905697209 */ /* 0x010fe40007810000 */
[----:B---3--:R-:W-:Y:S03]  /*18230*/  FMNMX.FTZ R0, R243, R0, !PT ;  /* 0x00000000f3007209 */ /* 0x008fe60007810000 */
[----:B------:R-:W-:Y:S04]  /*18240*/  FMUL.FTZ R110, R105, c[0x0][0x2d0] ;  /* 0x0000b400696e7a20 */ /* 0x000fe80000410000 */
[----:B------:R-:W3:Y:S01]  /*18250*/  MUFU.TANH R245, R45 ;  /* 0x0000002d00f57308 */ /* 0x000ee20000002400 */
[--C-:B------:R-:W-:Y:S01]  /*18260*/  FFMA.FTZ R48, R192, c[0x0][0x2d0], -R110.reuse ;  /* 0x0000b400c0307a23 */ /* 0x100fe2000001086e */
[----:B------:R-:W-:Y:S08]  /*18270*/  FMNMX.FTZ R0, R247, R0, !PT ;  /* 0x00000000f7007209 */ /* 0x000ff00007810000 */
[----:B------:R-:W4:Y:S01]  /*18280*/  MUFU.TANH R40, R56 ;  /* 0x0000003800287308 */ /* 0x000f220000002400 */
[----:B-1----:R-:W-:Y:S01]  /*18290*/  FMNMX.FTZ R4, R4, R7, !PT ;  /* 0x0000000704047209 */ /* 0x002fe20007810000 */
[--C-:B-----5:R-:W-:Y:S01]  /*182a0*/  FFMA.FTZ R44, R191, c[0x0][0x2d0], -R110.reuse ;  /* 0x0000b400bf2c7a23 */ /* 0x120fe2000001086e */
[----:B------:R-:W-:Y:S03]  /*182b0*/  FMNMX.FTZ R0, R244, R0, !PT ;  /* 0x00000000f4007209 */ /* 0x000fe60007810000 */
[----:B------:R-:W1:Y:S04]  /*182c0*/  SHFL.BFLY PT, R104, R4, 0x1, 0x1f ;  /* 0x0c201f0004687f89 */ /* 0x000e6800000e0000 */
[----:B------:R-:W5:Y:S01]  /*182d0*/  MUFU.TANH R35, R57 ;  /* 0x0000003900237308 */ /* 0x000f620000002400 */
[----:B---3--:R-:W-:Y:S09]  /*182e0*/  FMNMX.FTZ R0, R245, R0, !PT ;  /* 0x00000000f5007209 */ /* 0x008ff20007810000 */
[----:B------:R-:W-:Y:S01]  /*182f0*/  MUFU.TANH R250, R42 ;  /* 0x0000002a00fa7308 */ /* 0x000fe20000002400 */
[----:B----4-:R-:W-:Y:S09]  /*18300*/  FMNMX.FTZ R0, R40, R0, !PT ;  /* 0x0000000028007209 */ /* 0x010ff20007810000 */
[----:B------:R-:W3:Y:S01]  /*18310*/  MUFU.TANH R42, R60 ;  /* 0x0000003c002a7308 */ /* 0x000ee20000002400 */
[----:B-1----:R-:W-:Y:S01]  /*18320*/  FMNMX.FTZ R104, R4, R104, !PT ;  /* 0x0000006804687209 */ /* 0x002fe20007810000 */
[--C-:B------:R-:W-:Y:S01]  /*18330*/  FFMA.FTZ R4, R176, c[0x0][0x2d0], -R110.reuse ;  /* 0x0000b400b0047a23 */ /* 0x100fe2000001086e */
[----:B-----5:R-:W-:Y:S03]  /*18340*/  FMNMX.FTZ R0, R35, R0, !PT ;  /* 0x0000000023007209 */ /* 0x020fe60007810000 */
[----:B------:R-:W-:Y:S04]  /*18350*/  FMUL.FTZ R111, R104, c[0x0][0x2d0] ;  /* 0x0000b400686f7a20 */ /* 0x000fe80000410000 */
[----:B------:R-:W1:Y:S01]  /*18360*/  MUFU.TANH R251, R61 ;  /* 0x0000003d00fb7308 */ /* 0x000e620000002400 */
[--C-:B------:R-:W-:Y:S02]  /*18370*/  FFMA.FTZ R64, R196, c[0x0][0x2d0], -R111.reuse ;  /* 0x0000b400c4407a23 */ /* 0x100fe4000001086f */
[--C-:B------:R-:W-:Y:S07]  /*18380*/  FFMA.FTZ R56, R198, c[0x0][0x2d0], -R111.reuse ;  /* 0x0000b400c6387a23 */ /* 0x100fee000001086f */
[----:B------:R-:W4:Y:S01]  /*18390*/  MUFU.TANH R206, R27 ;  /* 0x0000001b00ce7308 */ /* 0x000f220000002400 */
[----:B---3--:R-:W-:Y:S01]  /*183a0*/  FMNMX.FTZ R0, R42, R0, !PT ;  /* 0x000000002a007209 */ /* 0x008fe20007810000 */
[--C-:B------:R-:W-:Y:S08]  /*183b0*/  FFMA.FTZ R60, R195, c[0x0][0x2d0], -R111.reuse ;  /* 0x0000b400c33c7a23 */ /* 0x100ff0000001086f */
[----:B------:R-:W3:Y:S01]  /*183c0*/  MUFU.TANH R230, R30 ;  /* 0x0000001e00e67308 */ /* 0x000ee20000002400 */
[----:B-1----:R-:W-:Y:S05]  /*183d0*/  FMNMX.FTZ R0, R251, R0, !PT ;  /* 0x00000000fb007209 */ /* 0x002fea0007810000 */
[----:B------:R-:W1:Y:S04]  /*183e0*/  SHFL.BFLY PT, R103, R0, 0x2, 0x1f ;  /* 0x0c401f0000677f89 */ /* 0x000e6800000e0000 */
[----:B------:R5:W-:Y:S01]  /*183f0*/  MUFU.EX2 R227, R4 ;  /* 0x0000000400e37308 */ /* 0x000be20000000800 */
[----:B----4-:R-:W-:Y:S09]  /*18400*/  FMNMX.FTZ R6, R206, R6, !PT ;  /* 0x00000006ce067209 */ /* 0x010ff20007810000 */
[----:B------:R-:W4:Y:S01]  /*18410*/  MUFU.TANH R180, R43 ;  /* 0x0000002b00b47308 */ /* 0x000f220000002400 */
[----:B---3--:R-:W-:Y:S09]  /*18420*/  FMNMX.FTZ R6, R230, R6, !PT ;  /* 0x00000006e6067209 */ /* 0x008ff20007810000 */
[----:B------:R-:W3:Y:S01]  /*18430*/  MUFU.TANH R181, R46 ;  /* 0x0000002e00b57308 */ /* 0x000ee20000002400 */
[----:B-1----:R-:W-:Y:S01]  /*18440*/  FMNMX.FTZ R103, R0, R103, !PT ;  /* 0x0000006700677209 */ /* 0x002fe20007810000 */
[--C-:B-----5:R-:W-:Y:S01]  /*18450*/  FFMA.FTZ R4, R102, c[0x0][0x2d0], -R110.reuse ;  /* 0x0000b40066047a23 */ /* 0x120fe2000001086e */
[----:B------:R-:W-:Y:S03]  /*18460*/  FMNMX.FTZ R0, R233, R6, !PT ;  /* 0x00000006e9007209 */ /* 0x000fe60007810000 */
[----:B------:R-:W1:Y:S01]  /*18470*/  SHFL.BFLY PT, R7, R103, 0x1, 0x1f ;  /* 0x0c201f0067077f89 */ /* 0x000e6200000e0000 */
[----:B------:R-:W-:Y:S01]  /*18480*/  FMNMX.FTZ R6, R250, R0, !PT ;  /* 0x00000000fa067209 */ /* 0x000fe20007810000 */
[----:B------:R-:W-:Y:S02]  /*18490*/  FMUL.FTZ R0, R63, c[0x0][0x320] ;  /* 0x0000c8003f007a20 */ /* 0x000fe40000410000 */
[----:B------:R5:W-:Y:S01]  /*184a0*/  MUFU.EX2 R246, R4 ;  /* 0x0000000400f67308 */ /* 0x000be20000000800 */
[----:B----4-:R-:W-:Y:S09]  /*184b0*/  FMNMX.FTZ R5, R180, R6, !PT ;  /* 0x00000006b4057209 */ /* 0x010ff20007810000 */
[----:B------:R4:W-:Y:S01]  /*184c0*/  MUFU.TANH R109, R0 ;  /* 0x00000000006d7308 */ /* 0x0009e20000002400 */
[----:B---3--:R-:W-:Y:S09]  /*184d0*/  FMNMX.FTZ R5, R181, R5, !PT ;  /* 0x00000005b5057209 */ /* 0x008ff20007810000 */
[----:B------:R-:W3:Y:S01]  /*184e0*/  MUFU.TANH R182, R47 ;  /* 0x0000002f00b67308 */ /* 0x000ee20000002400 */
[----:B-1----:R-:W-:Y:S01]  /*184f0*/  FMNMX.FTZ R103, R103, R7, !PT ;  /* 0x0000000767677209 */ /* 0x002fe20007810000 */
[----:B------:R-:W-:Y:S04]  /*18500*/  @P0 IMAD.WIDE.U32 R6, R204, c[0x0][0x1e0], RZ ;  /* 0x00007800cc060a25 */ /* 0x000fe800078e00ff */
[----:B-----5:R-:W-:Y:S02]  /*18510*/  FFMA.FTZ R4, R16, c[0x0][0x2d0], -R110 ;  /* 0x0000b40010047a23 */ /* 0x020fe4000001086e */
[----:B------:R-:W-:Y:S02]  /*18520*/  FMUL.FTZ R176, R103, c[0x0][0x2d0] ;  /* 0x0000b40067b07a20 */ /* 0x000fe40000410000 */
[----:B------:R-:W1:Y:S02]  /*18530*/  MUFU.TANH R249, R58 ;  /* 0x0000003a00f97308 */ /* 0x000e640000002400 */
[----:B------:R-:W-:Y:S01]  /*18540*/  FFMA.FTZ R9, R179, c[0x0][0x2d0], -R176 ;  /* 0x0000b400b3097a23 */ /* 0x000fe200000108b0 */
[----:B------:R-:W-:Y:S01]  /*18550*/  MOV R179, R227 ;  /* 0x000000e300b37202 */ /* 0x000fe20000000f00 */
[----:B----4-:R-:W-:Y:S04]  /*18560*/  FADD.FTZ R0, -R105, R2 ;  /* 0x0000000269007221 */ /* 0x010fe80000010100 */
[----:B------:R-:W-:Y:S02]  /*18570*/  FMUL.FTZ R0, R0, c[0x0][0x2d0] ;  /* 0x0000b40000007a20 */ /* 0x000fe40000410000 */
[----:B------:R4:W-:Y:S01]  /*18580*/  MUFU.EX2 R30, R4 ;  /* 0x00000004001e7308 */ /* 0x0009e20000000800 */
[----:B---3--:R-:W-:Y:S01]  /*18590*/  FMNMX.FTZ R2, R182, R5, !PT ;  /* 0x00000005b6027209 */ /* 0x008fe20007810000 */
[----:B------:R-:W-:Y:S08]  /*185a0*/  FFMA.FTZ R5, R17, c[0x0][0x2d0], -R110 ;  /* 0x0000b40011057a23 */ /* 0x000ff0000001086e */
[----:B------:R3:W5:Y:S01]  /*185b0*/  MUFU.EX2 R101, R0 ;  /* 0x0000000000657308 */ /* 0x0007620000000800 */
[----:B-1----:R-:W-:Y:S09]  /*185c0*/  FMNMX.FTZ R2, R249, R2, !PT ;  /* 0x00000002f9027209 */ /* 0x002ff20007810000 */
[----:B------:R-:W1:Y:S01]  /*185d0*/  MUFU.TANH R238, R59 ;  /* 0x0000003b00ee7308 */ /* 0x000e620000002400 */
[----:B----4-:R-:W-:Y:S09]  /*185e0*/  FFMA.FTZ R4, R178, c[0x0][0x2d0], -R111 ;  /* 0x0000b400b2047a23 */ /* 0x010ff2000001086f */
[----:B------:R-:W4:Y:S01]  /*185f0*/  MUFU.TANH R108, R62 ;  /* 0x0000003e006c7308 */ /* 0x000f220000002400 */
[----:B---3--:R-:W-:Y:S02]  /*18600*/  FADD.FTZ R0, -R104, R3 ;  /* 0x0000000368007221 */ /* 0x008fe40000010100 */
[C---:B-----5:R-:W-:Y:S02]  /*18610*/  FMUL.FTZ R49, R101.reuse, R157 ;  /* 0x0000009d65317220 */ /* 0x060fe40000410000 */
[----:B------:R-:W-:Y:S05]  /*18620*/  FMUL.FTZ R3, R0, c[0x0][0x2d0] ;  /* 0x0000b40000037a20 */ /* 0x000fea0000410000 */
[----:B------:R3:W-:Y:S01]  /*18630*/  MUFU.EX2 R178, R4 ;  /* 0x0000000400b27308 */ /* 0x0007e20000000800 */
[C---:B------:R-:W-:Y:S02]  /*18640*/  FMUL.FTZ R65, R101.reuse, R173 ;  /* 0x000000ad65417220 */ /* 0x040fe40000410000 */
[C---:B------:R-:W-:Y:S01]  /*18650*/  FMUL.FTZ R68, R101.reuse, R68 ;  /* 0x0000004465447220 */ /* 0x040fe20000410000 */
[----:B-1----:R-:W-:Y:S01]  /*18660*/  FMNMX.FTZ R2, R238, R2, !PT ;  /* 0x00000002ee027209 */ /* 0x002fe20007810000 */
[C---:B------:R-:W-:Y:S02]  /*18670*/  FMUL.FTZ R69, R101.reuse, R69 ;  /* 0x0000004565457220 */ /* 0x040fe40000410000 */
[C---:B------:R-:W-:Y:S02]  /*18680*/  FMUL.FTZ R80, R101.reuse, R80 ;  /* 0x0000005065507220 */ /* 0x040fe40000410000 */
[C---:B------:R-:W-:Y:S01]  /*18690*/  FMUL.FTZ R81, R101.reuse, R81 ;  /* 0x0000005165517220 */ /* 0x040fe20000410000 */
[----:B------:R1:W5:Y:S01]  /*186a0*/  MUFU.EX2 R100, R3 ;  /* 0x0000000300647308 */ /* 0x0003620000000800 */
[C---:B------:R-:W-:Y:S02]  /*186b0*/  FMUL.FTZ R84, R101.reuse, R84 ;  /* 0x0000005465547220 */ /* 0x040fe40000410000 */
[----:B------:R-:W-:Y:S01]  /*186c0*/  FMUL.FTZ R85, R101, R85 ;  /* 0x0000005565557220 */ /* 0x000fe20000410000 */
[----:B----4-:R-:W-:Y:S01]  /*186d0*/  FMNMX.FTZ R0, R108, R2, !PT ;  /* 0x000000026c007209 */ /* 0x010fe20007810000 */
[----:B------:R-:W-:Y:S02]  /*186e0*/  FADD.FTZ R2, -R103, R106 ;  /* 0x0000006a67027221 */ /* 0x000fe40000010100 */
[--C-:B------:R-:W-:Y:S01]  /*186f0*/  FFMA.FTZ R106, R200, c[0x0][0x2d0], -R176.reuse ;  /* 0x0000b400c86a7a23 */ /* 0x100fe200000108b0 */
[----:B------:R-:W-:Y:S01]  /*18700*/  FMNMX.FTZ R0, R109, R0, !PT ;  /* 0x000000006d007209 */ /* 0x000fe20007810000 */
[C---:B------:R-:W-:Y:S01]  /*18710*/  FMUL.FTZ R96, R101.reuse, R96 ;  /* 0x0000006065607220 */ /* 0x040fe20000410000 */
[----:B------:R4:W-:Y:S01]  /*18720*/  MUFU.EX2 R225, R5 ;  /* 0x0000000500e17308 */ /* 0x0009e20000000800 */
[----:B------:R-:W-:Y:S02]  /*18730*/  FMUL.FTZ R97, R101, R97 ;  /* 0x0000006165617220 */ /* 0x000fe40000410000 */
[--C-:B---3--:R-:W-:Y:S07]  /*18740*/  FFMA.FTZ R4, R177, c[0x0][0x2d0], -R111.reuse ;  /* 0x0000b400b1047a23 */ /* 0x108fee000001086f */
[----:B------:R3:W-:Y:S01]  /*18750*/  MUFU.EX2 R207, R4 ;  /* 0x0000000400cf7308 */ /* 0x0007e20000000800 */
[----:B-1----:R-:W-:Y:S02]  /*18760*/  FMUL.FTZ R3, R2, c[0x0][0x2d0] ;  /* 0x0000b40002037a20 */ /* 0x002fe40000410000 */
[----:B------:R-:W1:Y:S01]  /*18770*/  SHFL.BFLY PT, R2, R0, 0x2, 0x1f ;  /* 0x0c401f0000027f89 */ /* 0x000e6200000e0000 */
[C---:B-----5:R-:W-:Y:S02]  /*18780*/  FMUL.FTZ R50, R100.reuse, R158 ;  /* 0x0000009e64327220 */ /* 0x060fe40000410000 */
[C---:B------:R-:W-:Y:S04]  /*18790*/  FMUL.FTZ R51, R100.reuse, R159 ;  /* 0x0000009f64337220 */ /* 0x040fe80000410000 */
[----:B------:R-:W-:Y:S01]  /*187a0*/  MUFU.EX2 R41, R9 ;  /* 0x0000000900297308 */ /* 0x000fe20000000800 */
[C---:B------:R-:W-:Y:S02]  /*187b0*/  FMUL.FTZ R66, R100.reuse, R174 ;  /* 0x000000ae64427220 */ /* 0x040fe40000410000 */
[----:B------:R-:W-:Y:S02]  /*187c0*/  FMUL.FTZ R67, R100, R175 ;  /* 0x000000af64437220 */ /* 0x000fe40000410000 */
[--C-:B----4-:R-:W-:Y:S02]  /*187d0*/  FFMA.FTZ R5, R18, c[0x0][0x2d0], -R111.reuse ;  /* 0x0000b40012057a23 */ /* 0x110fe4000001086f */
[----:B------:R-:W-:Y:S01]  /*187e0*/  FFMA.FTZ R18, R185, c[0x0][0x2d0], -R176 ;  /* 0x0000b400b9127a23 */ /* 0x000fe200000108b0 */
[----:B------:R-:W-:Y:S01]  /*187f0*/  MOV R185, R249 ;  /* 0x000000f900b97202 */ /* 0x000fe20000000f00 */
[C---:B------:R-:W-:Y:S01]  /*18800*/  FMUL.FTZ R70, R100.reuse, R70 ;  /* 0x0000004664467220 */ /* 0x040fe20000410000 */
[----:B------:R4:W-:Y:S01]  /*18810*/  MUFU.EX2 R29, R5 ;  /* 0x00000005001d7308 */ /* 0x0009e20000000800 */
[C---:B------:R-:W-:Y:S02]  /*18820*/  FMUL.FTZ R71, R100.reuse, R71 ;  /* 0x0000004764477220 */ /* 0x040fe40000410000 */
[C---:B------:R-:W-:Y:S01]  /*18830*/  FMUL.FTZ R82, R100.reuse, R82 ;  /* 0x0000005264527220 */ /* 0x040fe20000410000 */
[----:B---3--:R-:W-:Y:S01]  /*18840*/  @P0 SHF.R.S32.HI R4, RZ, 0x1f, R204 ;  /* 0x0000001fff040819 */ /* 0x008fe200000114cc */
[C---:B------:R-:W-:Y:S02]  /*18850*/  FMUL.FTZ R83, R100.reuse, R83 ;  /* 0x0000005364537220 */ /* 0x040fe40000410000 */
[----:B------:R-:W-:Y:S02]  /*18860*/  FMUL.FTZ R86, R100, R86 ;  /* 0x0000005664567220 */ /* 0x000fe40000410000 */
[----:B------:R-:W-:Y:S01]  /*18870*/  @P0 IMAD R4, R4, c[0x0][0x1e0], RZ ;  /* 0x0000780004040a24 */ /* 0x000fe200078e02ff */
[----:B-1----:R-:W-:Y:S01]  /*18880*/  FMNMX.FTZ R0, R0, R2, !PT ;  /* 0x0000000200007209 */ /* 0x002fe20007810000 */
[----:B------:R-:W1:Y:S01]  /*18890*/  MUFU.EX2 R3, R3 ;  /* 0x0000000300037308 */ /* 0x000e620000000800 */
[C---:B------:R-:W-:Y:S02]  /*188a0*/  FMUL.FTZ R87, R100.reuse, R87 ;  /* 0x0000005764577220 */ /* 0x040fe40000410000 */
[C---:B------:R-:W-:Y:S01]  /*188b0*/  FMUL.FTZ R98, R100.reuse, R98 ;  /* 0x0000006264627220 */ /* 0x040fe20000410000 */
[----:B------:R-:W3:Y:S01]  /*188c0*/  SHFL.BFLY PT, R2, R0, 0x1, 0x1f ;  /* 0x0c201f0000027f89 */ /* 0x000ee200000e0000 */
[----:B------:R-:W-:Y:S05]  /*188d0*/  FMUL.FTZ R99, R100, R99 ;  /* 0x0000006364637220 */ /* 0x000fea0000410000 */
[----:B------:R5:W-:Y:S01]  /*188e0*/  MUFU.EX2 R177, R18 ;  /* 0x0000001200b17308 */ /* 0x000be20000000800 */
[----:B----4-:R-:W-:Y:S01]  /*188f0*/  @P0 IMAD R5, R204, c[0x0][0x1e4], R4 ;  /* 0x00007900cc050a24 */ /* 0x010fe200078e0204 */
[----:B------:R-:W-:Y:S08]  /*18900*/  @P0 SHF.L.U32 R4, R6, 0x6, RZ ;  /* 0x0000000606040819 */ /* 0x000ff000000006ff */
[----:B------:R4:W-:Y:S01]  /*18910*/  MUFU.EX2 R249, R48 ;  /* 0x0000003000f97308 */ /* 0x0009e20000000800 */
[C---:B-1----:R-:W-:Y:S01]  /*18920*/  FMUL.FTZ R28, R3.reuse, R136 ;  /* 0x00000088031c7220 */ /* 0x042fe20000410000 */
[----:B------:R-:W-:Y:S01]  /*18930*/  MOV R136, R29 ;  /* 0x0000001d00887202 */ /* 0x000fe20000000f00 */
[----:B------:R-:W-:Y:S01]  /*18940*/  FMUL.FTZ R45, R3, R153 ;  /* 0x00000099032d7220 */ /* 0x000fe20000410000 */
[----:B---3--:R-:W-:Y:S01]  /*18950*/  FMNMX.FTZ R102, R0, R2, !PT ;  /* 0x0000000200667209 */ /* 0x008fe20007810000 */
[----:B------:R-:W-:Y:S01]  /*18960*/  FFMA.FTZ R0, R19, c[0x0][0x2d0], -R111 ;  /* 0x0000b40013007a23 */ /* 0x000fe2000001086f */
[----:B------:R-:W-:Y:S01]  /*18970*/  @P0 IADD3 R2, R7, R5, RZ ;  /* 0x0000000507020210 */ /* 0x000fe20007ffe0ff */
[----:B------:R-:W-:Y:S01]  /*18980*/  FMUL.FTZ R19, R100, R127 ;  /* 0x0000007f64137220 */ /* 0x000fe20000410000 */
[----:B--2---:R-:W-:Y:S02]  /*18990*/  @P0 IADD3 R5, P2, R4, R36, RZ ;  /* 0x0000002404050210 */ /* 0x004fe40007f5e0ff */
[----:B------:R1:W-:Y:S01]  /*189a0*/  MUFU.EX2 R33, R0 ;  /* 0x0000000000217308 */ /* 0x0003e20000000800 */
[----:B------:R-:W-:Y:S01]  /*189b0*/  @P0 SHF.L.U64.HI R2, R6, 0x6, R2 ;  /* 0x0000000606020819 */ /* 0x000fe20000010202 */
[----:B-----5:R-:W-:Y:S01]  /*189c0*/  FMUL.FTZ R18, R100, R126 ;  /* 0x0000007e64127220 */ /* 0x020fe20000410000 */
[----:B------:R-:W-:Y:S01]  /*189d0*/  @P0 LEA R14, P1, R5, c[0x0][0x1c8], 0x1 ;  /* 0x00007200050e0a11 */ /* 0x000fe200078208ff */
[C---:B------:R-:W-:Y:S01]  /*189e0*/  FMUL.FTZ R57, R3.reuse, R165 ;  /* 0x000000a503397220 */ /* 0x040fe20000410000 */
[----:B------:R-:W-:Y:S01]  /*189f0*/  @P0 IADD3.X R6, R2, R23, RZ, P2, !PT ;  /* 0x0000001702060210 */ /* 0x000fe200017fe4ff */
[C---:B------:R-:W-:Y:S02]  /*18a00*/  FMUL.FTZ R61, R3.reuse, R169 ;  /* 0x000000a9033d7220 */ /* 0x040fe40000410000 */
[----:B------:R-:W-:Y:S01]  /*18a10*/  FMUL.FTZ R72, R3, R72 ;  /* 0x0000004803487220 */ /* 0x000fe20000410000 */
[----:B------:R-:W-:Y:S01]  /*18a20*/  @P0 LEA.HI.X R15, R5, c[0x0][0x1cc], R6, 0x1, P1 ;  /* 0x00007300050f0a11 */ /* 0x000fe200008f0c06 */
[----:B------:R-:W-:Y:S01]  /*18a30*/  FMUL.FTZ R73, R3, R73 ;  /* 0x0000004903497220 */ /* 0x000fe20000410000 */
[C---:B------:R-:W-:Y:S01]  /*18a40*/  @P0 IADD3 R6, P1, R4.reuse, R24, RZ ;  /* 0x0000001804060210 */ /* 0x040fe20007f3e0ff */
[----:B----4-:R-:W-:Y:S01]  /*18a50*/  FMUL.FTZ R48, R101, R156 ;  /* 0x0000009c65307220 */ /* 0x010fe20000410000 */
[----:B------:R-:W-:Y:S01]  /*18a60*/  @P0 IADD3 R5, P2, R4, R25, RZ ;  /* 0x0000001904050210 */ /* 0x000fe20007f5e0ff */
[----:B------:R2:W-:Y:S01]  /*18a70*/  @P0 LDGSTS.E.BYPASS.LTC128B.128 [R226+0x3100], [R14.64], !P5 ;  /* 0x031000000ee20fae */ /* 0x0005e2000e901d46 */
[----:B------:R-:W-:Y:S01]  /*18a80*/  @P0 IADD3.X R8, R2, R20, RZ, P1, !PT ;  /* 0x0000001402080210 */ /* 0x000fe20000ffe4ff */
[C---:B------:R-:W-:Y:S01]  /*18a90*/  FMUL.FTZ R76, R3.reuse, R76 ;  /* 0x0000004c034c7220 */ /* 0x040fe20000410000 */
[----:B------:R-:W-:Y:S01]  /*18aa0*/  @P0 IADD3 R4, P3, R12, R4, RZ ;  /* 0x000000040c040210 */ /* 0x000fe20007f7e0ff */
[C---:B------:R-:W-:Y:S01]  /*18ab0*/  FMUL.FTZ R77, R3.reuse, R77 ;  /* 0x0000004d034d7220 */ /* 0x040fe20000410000 */
[----:B------:R-:W-:Y:S01]  /*18ac0*/  @P0 LEA R12, P1, R6, c[0x0][0x1c8], 0x1 ;  /* 0x00007200060c0a11 */ /* 0x000fe200078208ff */
[C---:B------:R-:W-:Y:S01]  /*18ad0*/  FMUL.FTZ R88, R3.reuse, R88 ;  /* 0x0000005803587220 */ /* 0x040fe20000410000 */
[----:B------:R-:W-:Y:S01]  /*18ae0*/  @P0 IADD3.X R7, R2, R21, RZ, P2, !PT ;  /* 0x0000001502070210 */ /* 0x000fe200017fe4ff */
[----:B------:R-:W-:Y:S01]  /*18af0*/  FMUL.FTZ R89, R3, R89 ;  /* 0x0000005903597220 */ /* 0x000fe20000410000 */
[C---:B------:R-:W-:Y:S01]  /*18b00*/  @P0 LEA R10, P2, R5.reuse, c[0x0][0x1c8], 0x1 ;  /* 0x00007200050a0a11 */ /* 0x040fe200078408ff */
[----:B-1----:R-:W-:Y:S01]  /*18b10*/  FADD.FTZ R0, -R102, R107 ;  /* 0x0000006b66007221 */ /* 0x002fe20000010100 */
[----:B------:R-:W-:Y:S01]  /*18b20*/  @P0 LEA.HI.X R13, R6, c[0x0][0x1cc], R8, 0x1, P1 ;  /* 0x00007300060d0a11 */ /* 0x000fe200008f0c08 */
[----:B------:R-:W-:Y:S01]  /*18b30*/  FFMA.FTZ R6, R188, c[0x0][0x2d0], -R176 ;  /* 0x0000b400bc067a23 */ /* 0x000fe200000108b0 */
[----:B------:R-:W-:Y:S01]  /*18b40*/  @P0 LEA.HI.X R11, R5, c[0x0][0x1cc], R7, 0x1, P2 ;  /* 0x00007300050b0a11 */ /* 0x000fe200010f0c07 */
[----:B------:R-:W-:Y:S01]  /*18b50*/  FMUL.FTZ R0, R0, c[0x0][0x2d0] ;  /* 0x0000b40000007a20 */ /* 0x000fe20000410000 */
[C---:B------:R-:W-:Y:S01]  /*18b60*/  @P0 IADD3 R9, P2, R4.reuse, R36, RZ ;  /* 0x0000002404090210 */ /* 0x040fe20007f5e0ff */
[----:B------:R1:W-:Y:S01]  /*18b70*/  MUFU.EX2 R31, R6 ;  /* 0x00000006001f7308 */ /* 0x0003e20000000800 */
[----:B------:R-:W-:Y:S01]  /*18b80*/  @P0 IADD3 R7, P1, R4, R25, RZ ;  /* 0x0000001904070210 */ /* 0x000fe20007f3e0ff */
[----:B------:R3:W-:Y:S01]  /*18b90*/  @P0 LDGSTS.E.BYPASS.LTC128B.128 [R226+0x4100], [R10.64], !P6 ;  /* 0x041000000ae20fae */ /* 0x0007e2000f101d46 */
[----:B------:R-:W-:Y:S01]  /*18ba0*/  @P0 IADD3.X R2, R26, R2, RZ, P3, !PT ;  /* 0x000000021a020210 */ /* 0x000fe20001ffe4ff */
[C---:B------:R-:W-:Y:S01]  /*18bb0*/  FMUL.FTZ R25, R3.reuse, R133 ;  /* 0x0000008503197220 */ /* 0x040fe20000410000 */
[----:B------:R-:W-:Y:S01]  /*18bc0*/  @P0 IADD3 R5, P3, R4, R24, RZ ;  /* 0x0000001804050210 */ /* 0x000fe20007f7e0ff */
[C---:B------:R-:W-:Y:S01]  /*18bd0*/  FMUL.FTZ R24, R3.reuse, R132 ;  /* 0x0000008403187220 */ /* 0x040fe20000410000 */
[C---:B------:R-:W-:Y:S01]  /*18be0*/  @P0 IADD3.X R16, R2.reuse, R23, RZ, P2, !PT ;  /* 0x0000001702100210 */ /* 0x040fe200017fe4ff */
[C---:B------:R-:W-:Y:S01]  /*18bf0*/  FMUL.FTZ R92, R3.reuse, R92 ;  /* 0x0000005c035c7220 */ /* 0x040fe20000410000 */
[C---:B------:R-:W-:Y:S01]  /*18c00*/  @P0 IADD3.X R17, R2.reuse, R21, RZ, P1, !PT ;  /* 0x0000001502110210 */ /* 0x040fe20000ffe4ff */
[----:B------:R-:W3:Y:S01]  /*18c10*/  MUFU.EX2 R0, R0 ;  /* 0x0000000000007308 */ /* 0x000ee20000000800 */
[----:B------:R-:W-:Y:S01]  /*18c20*/  @P0 IADD3.X R2, R2, R20, RZ, P3, !PT ;  /* 0x0000001402020210 */ /* 0x000fe20001ffe4ff */
[----:B------:R-:W-:Y:S01]  /*18c30*/  FMUL.FTZ R93, R3, R93 ;  /* 0x0000005d035d7220 */ /* 0x000fe20000410000 */
[----:B------:R-:W-:Y:S02]  /*18c40*/  ISETP.NE.AND P3, PT, R228, RZ, PT ;  /* 0x000000ffe400720c */ /* 0x000fe40003f65270 */
[----:B------:R-:W-:Y:S02]  /*18c50*/  @P0 LEA R8, P4, R9, c[0x0][0x1c8], 0x1 ;  /* 0x0000720009080a11 */ /* 0x000fe400078808ff */
[----:B------:R-:W-:Y:S02]  /*18c60*/  @P0 LEA R4, P1, R5, c[0x0][0x1c8], 0x1 ;  /* 0x0000720005040a11 */ /* 0x000fe400078208ff */
[----:B------:R-:W-:Y:S01]  /*18c70*/  @P0 LEA.HI.X R9, R9, c[0x0][0x1cc], R16, 0x1, P4 ;  /* 0x0000730009090a11 */ /* 0x000fe200020f0c10 */
[----:B------:R-:W-:Y:S01]  /*18c80*/  FMUL.FTZ R16, R101, R124 ;  /* 0x0000007c65107220 */ /* 0x000fe20000410000 */
[----:B------:R-:W-:Y:S01]  /*18c90*/  @P0 LEA.HI.X R5, R5, c[0x0][0x1cc], R2, 0x1, P1 ;  /* 0x0000730005050a11 */ /* 0x000fe200008f0c02 */
[----:B------:R-:W-:Y:S01]  /*18ca0*/  FFMA.FTZ R2, R184, c[0x0][0x2d0], -R176 ;  /* 0x0000b400b8027a23 */ /* 0x000fe200000108b0 */
[----:B------:R-:W-:Y:S02]  /*18cb0*/  MOV R107, R225 ;  /* 0x000000e1006b7202 */ /* 0x000fe40000000f00 */
[C---:B-1----:R-:W-:Y:S01]  /*18cc0*/  @P0 LEA R6, P2, R7.reuse, c[0x0][0x1c8], 0x1 ;  /* 0x0000720007060a11 */ /* 0x042fe200078408ff */
[----:B------:R1:W-:Y:S01]  /*18cd0*/  @P0 LDGSTS.E.BYPASS.LTC128B.128 [R226+0x5100], [R12.64], !P3 ;  /* 0x051000000ce20fae */ /* 0x0003e2000d901d46 */
[----:B------:R4:W5:Y:S01]  /*18ce0*/  MUFU.EX2 R32, R2 ;  /* 0x0000000200207308 */ /* 0x0009620000000800 */
[----:B------:R-:W-:Y:S02]  /*18cf0*/  MOV R184, R207 ;  /* 0x000000cf00b87202 */ /* 0x000fe40000000f00 */
[----:B------:R-:W-:Y:S01]  /*18d00*/  @P0 LEA.HI.X R7, R7, c[0x0][0x1cc], R17, 0x1, P2 ;  /* 0x0000730007070a11 */ /* 0x000fe200010f0c11 */
[----:B------:R-:W-:Y:S01]  /*18d10*/  FMUL.FTZ R17, R101, R125 ;  /* 0x0000007d65117220 */ /* 0x000fe20000410000 */
[----:B------:R-:W-:Y:S02]  /*18d20*/  MOV R133, R242 ;  /* 0x000000f200857202 */ /* 0x000fe40000000f00 */
[----:B------:R5:W-:Y:S01]  /*18d30*/  @P0 LDGSTS.E.BYPASS.LTC128B.128 [R226+0x3900], [R8.64], !P5 ;  /* 0x0390000008e20fae */ /* 0x000be2000e901d46 */
[C---:B---3--:R-:W-:Y:S01]  /*18d40*/  FMUL.FTZ R11, R0.reuse, R119 ;  /* 0x00000077000b7220 */ /* 0x048fe20000410000 */
[----:B------:R-:W-:Y:S01]  /*18d50*/  MOV R132, R241 ;  /* 0x000000f100847202 */ /* 0x000fe20000000f00 */
[C---:B--2---:R-:W-:Y:S01]  /*18d60*/  FMUL.FTZ R14, R0.reuse, R122 ;  /* 0x0000007a000e7220 */ /* 0x044fe20000410000 */
[----:B------:R-:W-:Y:S01]  /*18d70*/  MOV R188, R248 ;  /* 0x000000f800bc7202 */ /* 0x000fe20000000f00 */
[C---:B------:R-:W-:Y:S02]  /*18d80*/  FMUL.FTZ R15, R0.reuse, R123 ;  /* 0x0000007b000f7220 */ /* 0x040fe40000410000 */
[C---:B------:R-:W-:Y:S01]  /*18d90*/  FMUL.FTZ R27, R0.reuse, R135 ;  /* 0x00000087001b7220 */ /* 0x040fe20000410000 */
[----:B------:R2:W-:Y:S01]  /*18da0*/  @P0 LDGSTS.E.BYPASS.LTC128B.128 [R226+0x4900], [R6.64], !P6 ;  /* 0x0490000006e20fae */ /* 0x0005e2000f101d46 */
[----:B------:R-:W-:Y:S01]  /*18db0*/  MOV R135, R41 ;  /* 0x0000002900877202 */ /* 0x000fe20000000f00 */
[C---:B------:R-:W-:Y:S01]  /*18dc0*/  FMUL.FTZ R26, R0.reuse, R134 ;  /* 0x00000086001a7220 */ /* 0x040fe20000410000 */
[----:B------:R-:W-:Y:S01]  /*18dd0*/  MOV R134, R246 ;  /* 0x000000f600867202 */ /* 0x000fe20000000f00 */
[C---:B------:R-:W-:Y:S01]  /*18de0*/  FMUL.FTZ R43, R0.reuse, R151 ;  /* 0x00000097002b7220 */ /* 0x040fe20000410000 */
[----:B------:R-:W-:Y:S01]  /*18df0*/  MOV R151, R236 ;  /* 0x000000ec00977202 */ /* 0x000fe20000000f00 */
[----:B------:R-:W-:Y:S02]  /*18e00*/  FMUL.FTZ R46, R0, R154 ;  /* 0x0000009a002e7220 */ /* 0x000fe40000410000 */
[----:B------:R3:W-:Y:S01]  /*18e10*/  @P0 LDGSTS.E.BYPASS.LTC128B.128 [R226+0x5900], [R4.64], !P3 ;  /* 0x0590000004e20fae */ /* 0x0007e2000d901d46 */
[----:B----4-:R-:W-:Y:S02]  /*18e20*/  FMUL.FTZ R2, R102, c[0x0][0x2d0] ;  /* 0x0000b40066027a20 */ /* 0x010fe40000410000 */
[----:B-1----:R-:W-:Y:S02]  /*18e30*/  FMUL.FTZ R12, R3, R120 ;  /* 0x00000078030c7220 */ /* 0x002fe40000410000 */
[--C-:B------:R-:W-:Y:S01]  /*18e40*/  FFMA.FTZ R10, R189, c[0x0][0x2d0], -R2.reuse ;  /* 0x0000b400bd0a7a23 */ /* 0x100fe20000010802 */
[----:B------:R-:W-:Y:S01]  /*18e50*/  MOV R189, R237 ;  /* 0x000000ed00bd7202 */ /* 0x000fe20000000f00 */
[C---:B------:R-:W-:Y:S01]  /*18e60*/  FMUL.FTZ R13, R3.reuse, R121 ;  /* 0x00000079030d7220 */ /* 0x040fe20000410000 */
[----:B------:R-:W1:Y:S01]  /*18e70*/  LDSM.16.MT88.4 R20, [R209+0x100] ;  /* 0x00010000d114783b */ /* 0x000e620000004200 */
[----:B------:R4:W-:Y:S01]  /*18e80*/  MUFU.EX2 R207, R10 ;  /* 0x0000000a00cf7308 */ /* 0x0009e20000000800 */
[----:B------:R-:W-:Y:S02]  /*18e90*/  FMUL.FTZ R47, R0, R155 ;  /* 0x0000009b002f7220 */ /* 0x000fe40000410000 */
[----:B-----5:R-:W-:Y:S01]  /*18ea0*/  FMUL.FTZ R8, R3, R116 ;  /* 0x0000007403087220 */ /* 0x020fe20000410000 */
[----:B------:R-:W-:Y:S01]  /*18eb0*/  F2FP.PACK_AB R116, R31, R41 ;  /* 0x000000291f74723e */ /* 0x000fe200000000ff */
[C---:B------:R-:W-:Y:S02]  /*18ec0*/  FMUL.FTZ R9, R3.reuse, R117 ;  /* 0x0000007503097220 */ /* 0x040fe40000410000 */
[----:B------:R-:W5:Y:S01]  /*18ed0*/  LDSM.16.MT88.4 R36, [R210+0x100] ;  /* 0x00010000d224783b */ /* 0x000f620000004200 */
[----:B------:R-:W-:Y:S01]  /*18ee0*/  FMUL.FTZ R41, R3, R149 ;  /* 0x0000009503297220 */ /* 0x000fe20000410000 */
[----:B------:R-:W-:Y:S01]  /*18ef0*/  MOV R149, R243 ;  /* 0x000000f300957202 */ /* 0x000fe20000000f00 */
[C---:B--2---:R-:W-:Y:S01]  /*18f00*/  FMUL.FTZ R6, R100.reuse, R114 ;  /* 0x0000007264067220 */ /* 0x044fe20000410000 */
[-C--:B------:R-:W-:Y:S01]  /*18f10*/  F2FP.PACK_AB R114, R107, R30.reuse ;  /* 0x0000001e6b72723e */ /* 0x080fe200000000ff */
[----:B------:R-:W-:Y:S01]  /*18f20*/  FMUL.FTZ R7, R100, R115 ;  /* 0x0000007364077220 */ /* 0x000fe20000410000 */
[----:B------:R-:W-:Y:S01]  /*18f30*/  F2FP.PACK_AB R115, R33, R29 ;  /* 0x0000001d2173723e */ /* 0x000fe200000000ff */
[----:B------:R-:W-:Y:S01]  /*18f40*/  FMUL.FTZ R29, R3, R137 ;  /* 0x00000089031d7220 */ /* 0x000fe20000410000 */
[----:B------:R-:W-:Y:S01]  /*18f50*/  MOV R137, R30 ;  /* 0x0000001e00897202 */ /* 0x000fe20000000f00 */
[----:B------:R-:W-:Y:S01]  /*18f60*/  FMUL.FTZ R30, R0, R138 ;  /* 0x0000008a001e7220 */ /* 0x000fe20000410000 */
[----:B------:R-:W-:Y:S01]  /*18f70*/  MOV R138, R31 ;  /* 0x0000001f008a7202 */ /* 0x000fe20000000f00 */
[----:B---3--:R-:W-:Y:S01]  /*18f80*/  FFMA.FTZ R4, R190, c[0x0][0x2d0], -R2 ;  /* 0x0000b400be047a23 */ /* 0x008fe20000010802 */
[----:B------:R-:W-:Y:S01]  /*18f90*/  MOV R190, R251 ;  /* 0x000000fb00be7202 */ /* 0x000fe20000000f00 */
[----:B------:R-:W-:Y:S01]  /*18fa0*/  FMUL.FTZ R31, R0, R139 ;  /* 0x0000008b001f7220 */ /* 0x000fe20000410000 */
[----:B------:R-:W-:Y:S01]  /*18fb0*/  MOV R139, R32 ;  /* 0x00000020008b7202 */ /* 0x000fe20000000f00 */
[----:B------:R-:W2:Y:S01]  /*18fc0*/  MUFU.EX2 R225, R4 ;  /* 0x0000000400e17308 */ /* 0x000ea20000000800 */
[C---:B------:R-:W-:Y:S01]  /*18fd0*/  FMUL.FTZ R5, R101.reuse, R113 ;  /* 0x0000007165057220 */ /* 0x040fe20000410000 */
[----:B------:R-:W-:Y:S01]  /*18fe0*/  F2FP.PACK_AB R113, R184, R178 ;  /* 0x000000b2b871723e */ /* 0x000fe200000000ff */
[----:B----4-:R-:W-:Y:S01]  /*18ff0*/  FMUL.FTZ R10, R0, R118 ;  /* 0x00000076000a7220 */ /* 0x010fe20000410000 */
[----:B------:R-:W-:Y:S01]  /*19000*/  F2FP.PACK_AB R118, R32, R177 ;  /* 0x000000b12076723e */ /* 0x000fe200000000ff */
[C---:B------:R-:W-:Y:S01]  /*19010*/  FMUL.FTZ R32, R101.reuse, R140 ;  /* 0x0000008c65207220 */ /* 0x040fe20000410000 */
[----:B------:R-:W-:Y:S01]  /*19020*/  MOV R140, R33 ;  /* 0x00000021008c7202 */ /* 0x000fe20000000f00 */
[----:B------:R-:W-:Y:S01]  /*19030*/  FMUL.FTZ R33, R101, R141 ;  /* 0x0000008d65217220 */ /* 0x000fe20000410000 */
[----:B------:R-:W-:Y:S01]  /*19040*/  MOV R141, R34 ;  /* 0x00000022008d7202 */ /* 0x000fe20000000f00 */
[C---:B------:R-:W-:Y:S01]  /*19050*/  FMUL.FTZ R34, R100.reuse, R142 ;  /* 0x0000008e64227220 */ /* 0x040fe20000410000 */
[----:B------:R-:W-:Y:S01]  /*19060*/  MOV R142, R35 ;  /* 0x00000023008e7202 */ /* 0x000fe20000000f00 */
[----:B------:R-:W-:Y:S01]  /*19070*/  FMUL.FTZ R35, R100, R143 ;  /* 0x0000008f64237220 */ /* 0x000fe20000410000 */
[----:B------:R-:W-:Y:S01]  /*19080*/  MOV R143, R40 ;  /* 0x00000028008f7202 */ /* 0x000fe20000000f00 */
[----:B------:R-:W-:Y:S01]  /*19090*/  FFMA.FTZ R40, R194, c[0x0][0x2d0], -R110 ;  /* 0x0000b400c2287a23 */ /* 0x000fe2000001086e */
[----:B------:R-:W3:Y:S01]  /*190a0*/  LDSM.16.MT88.4 R52, [R209+0x1100] ;  /* 0x00110000d134783b */ /* 0x000ee20000004200 */
[C---:B------:R-:W-:Y:S02]  /*190b0*/  FMUL.FTZ R58, R0.reuse, R166 ;  /* 0x000000a6003a7220 */ /* 0x040fe40000410000 */
[----:B------:R4:W-:Y:S01]  /*190c0*/  MUFU.EX2 R251, R40 ;  /* 0x0000002800fb7308 */ /* 0x0009e20000000800 */
[C---:B------:R-:W-:Y:S02]  /*190d0*/  FMUL.FTZ R59, R0.reuse, R167 ;  /* 0x000000a7003b7220 */ /* 0x040fe40000410000 */
[C---:B------:R-:W-:Y:S02]  /*190e0*/  FMUL.FTZ R62, R0.reuse, R170 ;  /* 0x000000aa003e7220 */ /* 0x040fe40000410000 */
[----:B------:R-:W1:Y:S01]  /*190f0*/  LDSM.16.MT88.4 R120, [R210+0x1100] ;  /* 0x00110000d278783b */ /* 0x000e620000004200 */
[C---:B------:R-:W-:Y:S01]  /*19100*/  FMUL.FTZ R63, R0.reuse, R171 ;  /* 0x000000ab003f7220 */ /* 0x040fe20000410000 */
[----:B--2---:R-:W-:Y:S01]  /*19110*/  F2FP.PACK_AB R117, R225, R207 ;  /* 0x000000cfe175723e */ /* 0x004fe200000000ff */
[--C-:B------:R-:W-:Y:S01]  /*19120*/  FFMA.FTZ R4, R187, c[0x0][0x2d0], -R2.reuse ;  /* 0x0000b400bb047a23 */ /* 0x100fe20000010802 */
[----:B------:R-:W-:Y:S01]  /*19130*/  MOV R187, R238 ;  /* 0x000000ee00bb7202 */ /* 0x000fe20000000f00 */
[C---:B------:R-:W-:Y:S02]  /*19140*/  FMUL.FTZ R74, R0.reuse, R74 ;  /* 0x0000004a004a7220 */ /* 0x040fe40000410000 */
[----:B------:R2:W-:Y:S01]  /*19150*/  MUFU.EX2 R227, R4 ;  /* 0x0000000400e37308 */ /* 0x0005e20000000800 */
[----:B------:R-:W1:Y:S01]  /*19160*/  LDSM.16.MT88.4 R124, [R209+0x2100] ;  /* 0x00210000d17c783b */ /* 0x000e620000004200 */
[C---:B------:R-:W-:Y:S02]  /*19170*/  FMUL.FTZ R75, R0.reuse, R75 ;  /* 0x0000004b004b7220 */ /* 0x040fe40000410000 */
[C---:B------:R-:W-:Y:S02]  /*19180*/  FMUL.FTZ R78, R0.reuse, R78 ;  /* 0x0000004e004e7220 */ /* 0x040fe40000410000 */
[C---:B------:R-:W-:Y:S02]  /*19190*/  FMUL.FTZ R79, R0.reuse, R79 ;  /* 0x0000004f004f7220 */ /* 0x040fe40000410000 */
[C---:B------:R-:W-:Y:S01]  /*191a0*/  FMUL.FTZ R90, R0.reuse, R90 ;  /* 0x0000005a005a7220 */ /* 0x040fe20000410000 */
[----:B------:R-:W-:Y:S01]  /*191b0*/  LDSM.16.MT88.4 R156, [R209+0x1d00] ;  /* 0x001d0000d19c783b */ /* 0x000fe20000004200 */
[C---:B------:R-:W-:Y:S02]  /*191c0*/  FMUL.FTZ R91, R0.reuse, R91 ;  /* 0x0000005b005b7220 */ /* 0x040fe40000410000 */
[----:B----4-:R-:W-:Y:S01]  /*191d0*/  FMUL.FTZ R40, R3, R148 ;  /* 0x0000009403287220 */ /* 0x010fe20000410000 */
[----:B------:R-:W-:Y:S01]  /*191e0*/  MOV R148, R244 ;  /* 0x000000f400947202 */ /* 0x000fe20000000f00 */
[C---:B------:R-:W-:Y:S01]  /*191f0*/  FMUL.FTZ R94, R0.reuse, R94 ;  /* 0x0000005e005e7220 */ /* 0x040fe20000410000 */
[----:B------:R4:W-:Y:S01]  /*19200*/  MUFU.EX2 R244, R106 ;  /* 0x0000006a00f47308 */ /* 0x0009e20000000800 */
[----:B------:R-:W-:Y:S01]  /*19210*/  FMUL.FTZ R95, R0, R95 ;  /* 0x0000005f005f7220 */ /* 0x000fe20000410000 */
[----:B------:R-:W0:Y:S01]  /*19220*/  LDGDEPBAR ;  /* 0x00000000000079af */ /* 0x000e220000000000 */
[--C-:B------:R-:W-:Y:S02]  /*19230*/  FFMA.FTZ R108, R108, c[0x0][0x2d0], -R2.reuse ;  /* 0x0000b4006c6c7a23 */ /* 0x100fe40000010802 */
[----:B--2---:R-:W-:Y:S01]  /*19240*/  FFMA.FTZ R4, R186, c[0x0][0x2d0], -R2 ;  /* 0x0000b400ba047a23 */ /* 0x004fe20000010802 */
[----:B------:R-:W-:Y:S04]  /*19250*/  MOV R186, R239 ;  /* 0x000000ef00ba7202 */ /* 0x000fe80000000f00 */
[----:B------:R2:W1:Y:S01]  /*19260*/  MUFU.EX2 R228, R4 ;  /* 0x0000000400e47308 */ /* 0x0004620000000800 */
[----:B------:R-:W-:Y:S01]  /*19270*/  MOV R192, R186 ;  /* 0x000000ba00c07202 */ /* 0x000fe20000000f00 */
[--C-:B----4-:R-:W-:Y:S08]  /*19280*/  FFMA.FTZ R106, R199, c[0x0][0x2d0], -R176.reuse ;  /* 0x0000b400c76a7a23 */ /* 0x110ff000000108b0 */
[----:B------:R4:W3:Y:S01]  /*19290*/  MUFU.EX2 R243, R106 ;  /* 0x0000006a00f37308 */ /* 0x0008e20000000800 */
[C---:B--2---:R-:W-:Y:S01]  /*192a0*/  FMUL.FTZ R4, R101.reuse, R112 ;  /* 0x0000007065047220 */ /* 0x044fe20000410000 */
[----:B------:R-:W-:Y:S02]  /*192b0*/  F2FP.PACK_AB R112, R246, R179 ;  /* 0x000000b3f670723e */ /* 0x000fe400000000ff */
[----:B-1----:R-:W-:Y:S06]  /*192c0*/  F2FP.PACK_AB R119, R228, R227 ;  /* 0x000000e3e477723e */ /* 0x002fec00000000ff */
[----:B------:R1:W-:Y:S01]  /*192d0*/  MUFU.EX2 R246, R60 ;  /* 0x0000003c00f67308 */ /* 0x0003e20000000800 */
[-C--:B------:R-:W-:Y:S05]  /*192e0*/  HMMA.16816.F32 R4, R112, R20.reuse, R4 ;  /* 0x000000147004723c */ /* 0x080fea0000001804 */
[--C-:B----4-:R-:W-:Y:S03]  /*192f0*/  FFMA.FTZ R106, R202, c[0x0][0x2d0], -R176.reuse ;  /* 0x0000b400ca6a7a23 */ /* 0x110fe600000108b0 */
[C---:B------:R-:W-:Y:S01]  /*19300*/  HMMA.16816.F32 R8, R116.reuse, R20, R8 ;  /* 0x000000147408723c */ /* 0x040fe20000001808 */
[----:B------:R2:W-:Y:S06]  /*19310*/  MUFU.EX2 R242, R106 ;  /* 0x0000006a00f27308 */ /* 0x0005ec0000000800 */
[C---:B------:R-:W-:Y:S01]  /*19320*/  FMUL.FTZ R20, R101.reuse, R128 ;  /* 0x0000008065147220 */ /* 0x040fe20000410000 */
[-C--:B------:R-:W-:Y:S04]  /*19330*/  HMMA.16816.F32 R12, R116, R22.reuse, R12 ;  /* 0x00000016740c723c */ /* 0x080fe8000000180c */
[----:B------:R-:W-:Y:S02]  /*19340*/  FMUL.FTZ R21, R101, R129 ;  /* 0x0000008165157220 */ /* 0x000fe40000410000 */
[----:B-1----:R-:W-:Y:S02]  /*19350*/  FMUL.FTZ R60, R3, R168 ;  /* 0x000000a8033c7220 */ /* 0x002fe40000410000 */
[C---:B------:R-:W-:Y:S07]  /*19360*/  HMMA.16816.F32 R16, R112.reuse, R22, R16 ;  /* 0x000000167010723c */ /* 0x040fee0000001810 */
[C---:B------:R-:W-:Y:S02]  /*19370*/  FMUL.FTZ R22, R100.reuse, R130 ;  /* 0x0000008264167220 */ /* 0x040fe40000410000 */
[C---:B------:R-:W-:Y:S02]  /*19380*/  FMUL.FTZ R23, R100.reuse, R131 ;  /* 0x0000008364177220 */ /* 0x040fe40000410000 */
[----:B------:R-:W-:Y:S01]  /*19390*/  LDSM.16.MT88.4 R128, [R210+0x500] ;  /* 0x00050000d280783b */ /* 0x000fe20000004200 */
[----:B--2---:R-:W-:Y:S04]  /*193a0*/  FFMA.FTZ R106, R201, c[0x0][0x2d0], -R176 ;  /* 0x0000b400c96a7a23 */ /* 0x004fe800000108b0 */
[-C--:B-----5:R-:W-:Y:S01]  /*193b0*/  HMMA.16816.F32 R20, R112, R36.reuse, R20 ;  /* 0x000000247014723c */ /* 0x0a0fe20000001814 */
[----:B------:R1:W2:Y:S07]  /*193c0*/  MUFU.EX2 R241, R106 ;  /* 0x0000006a00f17308 */ /* 0x0002ae0000000800 */
[C---:B------:R-:W-:Y:S07]  /*193d0*/  HMMA.16816.F32 R24, R116.reuse, R36, R24 ;  /* 0x000000247418723c */ /* 0x040fee0000001818 */
[----:B------:R-:W-:Y:S01]  /*193e0*/  FFMA.FTZ R36, R193, c[0x0][0x2d0], -R110 ;  /* 0x0000b400c1247a23 */ /* 0x000fe2000001086e */
[-C--:B------:R-:W-:Y:S04]  /*193f0*/  HMMA.16816.F32 R28, R116, R38.reuse, R28 ;  /* 0x00000026741c723c */ /* 0x080fe8000000181c */
[----:B------:R-:W-:Y:S01]  /*19400*/  MOV R193, R252 ;  /* 0x000000fc00c17202 */ /* 0x000fe20000000f00 */
[----:B------:R-:W-:Y:S01]  /*19410*/  FMUL.FTZ R37, R101, R145 ;  /* 0x0000009165257220 */ /* 0x000fe20000410000 */
[----:B------:R4:W-:Y:S01]  /*19420*/  MUFU.EX2 R252, R36 ;  /* 0x0000002400fc7308 */ /* 0x0009e20000000800 */
[----:B------:R-:W-:Y:S01]  /*19430*/  MOV R145, R250 ;  /* 0x000000fa00917202 */ /* 0x000fe20000000f00 */
[C---:B------:R-:W-:Y:S04]  /*19440*/  HMMA.16816.F32 R32, R112.reuse, R38, R32 ;  /* 0x000000267020723c */ /* 0x040fe80000001820 */
[--C-:B-1----:R-:W-:Y:S03]  /*19450*/  FFMA.FTZ R106, R205, c[0x0][0x2d0], -R2.reuse ;  /* 0x0000b400cd6a7a23 */ /* 0x102fe60000010802 */
[C---:B------:R-:W-:Y:S01]  /*19460*/  FMUL.FTZ R38, R100.reuse, R146 ;  /* 0x0000009264267220 */ /* 0x040fe20000410000 */
[----:B------:R1:W-:Y:S01]  /*19470*/  MUFU.EX2 R250, R44 ;  /* 0x0000002c00fa7308 */ /* 0x0003e20000000800 */
[----:B------:R-:W-:Y:S03]  /*19480*/  FMUL.FTZ R39, R100, R147 ;  /* 0x0000009364277220 */ /* 0x000fe60000410000 */
[----:B------:R-:W-:Y:S02]  /*19490*/  MOV R146, R247 ;  /* 0x000000f700927202 */ /* 0x000fe40000000f00 */
[----:B------:R-:W-:Y:S04]  /*194a0*/  MOV R147, R245 ;  /* 0x000000f500937202 */ /* 0x000fe80000000f00 */
[----:B------:R5:W-:Y:S01]  /*194b0*/  MUFU.EX2 R247, R56 ;  /* 0x0000003800f77308 */ /* 0x000be20000000800 */
[----:B----4-:R-:W-:Y:S01]  /*194c0*/  FMUL.FTZ R36, R101, R144 ;  /* 0x0000009065247220 */ /* 0x010fe20000410000 */
[----:B------:R-:W-:Y:S01]  /*194d0*/  MOV R144, R42 ;  /* 0x0000002a00907202 */ /* 0x000fe20000000f00 */
[----:B------:R-:W-:Y:S01]  /*194e0*/  FMUL.FTZ R42, R0, R150 ;  /* 0x00000096002a7220 */ /* 0x000fe20000410000 */
[----:B------:R-:W-:Y:S06]  /*194f0*/  MOV R150, R240 ;  /* 0x000000f000967202 */ /* 0x000fec0000000f00 */
[----:B------:R4:W-:Y:S01]  /*19500*/  MUFU.EX2 R245, R64 ;  /* 0x0000004000f57308 */ /* 0x0009e20000000800 */
[-C--:B---3--:R-:W-:Y:S03]  /*19510*/  HMMA.16816.F32 R36, R112, R52.reuse, R36 ;  /* 0x000000347024723c */ /* 0x088fe60000001824 */
[C---:B-1----:R-:W-:Y:S01]  /*19520*/  FMUL.FTZ R44, R3.reuse, R152 ;  /* 0x00000098032c7220 */ /* 0x042fe20000410000 */
[----:B------:R-:W-:Y:S04]  /*19530*/  MOV R152, R188 ;  /* 0x000000bc00987202 */ /* 0x000fe80000000f00 */
[C---:B------:R-:W-:Y:S04]  /*19540*/  HMMA.16816.F32 R40, R116.reuse, R52, R40 ;  /* 0x000000347428723c */ /* 0x040fe80000001828 */
[----:B-----5:R-:W-:Y:S03]  /*19550*/  FMUL.FTZ R56, R3, R164 ;  /* 0x000000a403387220 */ /* 0x020fe60000410000 */
[--C-:B------:R-:W-:Y:S01]  /*19560*/  FFMA.FTZ R52, R197, c[0x0][0x2d0], -R111.reuse ;  /* 0x0000b400c5347a23 */ /* 0x100fe2000001086f */
[-C--:B------:R-:W-:Y:S01]  /*19570*/  HMMA.16816.F32 R44, R116, R54.reuse, R44 ;  /* 0x00000036742c723c */ /* 0x080fe2000000182c */
[----:B------:R1:W-:Y:S03]  /*19580*/  MUFU.EX2 R197, R106 ;  /* 0x0000006a00c57308 */ /* 0x0003e60000000800 */
[C---:B------:R-:W-:Y:S02]  /*19590*/  FMUL.FTZ R53, R101.reuse, R161 ;  /* 0x000000a165357220 */ /* 0x040fe40000410000 */
[C---:B----4-:R-:W-:Y:S02]  /*195a0*/  FMUL.FTZ R64, R101.reuse, R172 ;  /* 0x000000ac65407220 */ /* 0x050fe40000410000 */
[C---:B------:R-:W-:Y:S01]  /*195b0*/  HMMA.16816.F32 R48, R112.reuse, R54, R48 ;  /* 0x000000367030723c */ /* 0x040fe20000001830 */
[----:B------:R-:W-:Y:S02]  /*195c0*/  LDSM.16.MT88.4 R172, [R210+0x1d00] ;  /* 0x001d0000d2ac783b */ /* 0x000fe40000004200 */
[----:B------:R3:W-:Y:S04]  /*195d0*/  MUFU.EX2 R248, R52 ;  /* 0x0000003400f87308 */ /* 0x0007e80000000800 */
[C---:B------:R-:W-:Y:S02]  /*195e0*/  FMUL.FTZ R54, R100.reuse, R162 ;  /* 0x000000a264367220 */ /* 0x040fe40000410000 */
[----:B------:R-:W-:Y:S03]  /*195f0*/  FMUL.FTZ R55, R100, R163 ;  /* 0x000000a364377220 */ /* 0x000fe60000410000 */
[--C-:B-1----:R-:W-:Y:S04]  /*19600*/  FFMA.FTZ R106, R206, c[0x0][0x2d0], -R2.reuse ;  /* 0x0000b400ce6a7a23 */ /* 0x102fe80000010802 */
[----:B------:R1:W4:Y:S01]  /*19610*/  MUFU.EX2 R196, R106 ;  /* 0x0000006a00c47308 */ /* 0x0003220000000800 */
[----:B---3--:R-:W-:Y:S07]  /*19620*/  FMUL.FTZ R52, R101, R160 ;  /* 0x000000a065347220 */ /* 0x008fee0000410000 */
[-C--:B------:R-:W-:Y:S08]  /*19630*/  HMMA.16816.F32 R52, R112, R120.reuse, R52 ;  /* 0x000000787034723c */ /* 0x080ff00000001834 */
[C---:B------:R-:W-:Y:S04]  /*19640*/  HMMA.16816.F32 R56, R116.reuse, R120, R56 ;  /* 0x000000787438723c */ /* 0x040fe80000001838 */
[--C-:B-1----:R-:W-:Y:S04]  /*19650*/  FFMA.FTZ R106, R230, c[0x0][0x2d0], -R2.reuse ;  /* 0x0000b400e66a7a23 */ /* 0x102fe80000010802 */
[-C--:B------:R-:W-:Y:S01]  /*19660*/  HMMA.16816.F32 R60, R116, R122.reuse, R60 ;  /* 0x0000007a743c723c */ /* 0x080fe2000000183c */
[----:B------:R1:W-:Y:S07]  /*19670*/  MUFU.EX2 R191, R106 ;  /* 0x0000006a00bf7308 */ /* 0x0003ee0000000800 */
[C---:B------:R-:W-:Y:S01]  /*19680*/  HMMA.16816.F32 R64, R112.reuse, R122, R64 ;  /* 0x0000007a7040723c */ /* 0x040fe20000001840 */
[----:B------:R-:W3:Y:S07]  /*19690*/  LDSM.16.MT88.4 R120, [R210+0x2100] ;  /* 0x00210000d278783b */ /* 0x000eee0000004200 */
[-C--:B------:R-:W-:Y:S08]  /*196a0*/  HMMA.16816.F32 R68, R112, R124.reuse, R68 ;  /* 0x0000007c7044723c */ /* 0x080ff00000001844 */
[C---:B------:R-:W-:Y:S04]  /*196b0*/  HMMA.16816.F32 R72, R116.reuse, R124, R72 ;  /* 0x0000007c7448723c */ /* 0x040fe80000001848 */
[----:B-1----:R-:W-:Y:S04]  /*196c0*/  FFMA.FTZ R106, R233, c[0x0][0x2d0], -R2 ;  /* 0x0000b400e96a7a23 */ /* 0x002fe80000010802 */
[-C--:B------:R-:W-:Y:S01]  /*196d0*/  HMMA.16816.F32 R76, R116, R126.reuse, R76 ;  /* 0x0000007e744c723c */ /* 0x080fe2000000184c */
[----:B------:R1:W5:Y:S07]  /*196e0*/  MUFU.EX2 R194, R106 ;  /* 0x0000006a00c27308 */ /* 0x00036e0000000800 */
[C---:B------:R-:W-:Y:S01]  /*196f0*/  HMMA.16816.F32 R80, R112.reuse, R126, R80 ;  /* 0x0000007e7050723c */ /* 0x040fe20000001850 */
[----:B------:R-:W5:Y:S07]  /*19700*/  LDSM.16.MT88.4 R124, [R209+0x500] ;  /* 0x00050000d17c783b */ /* 0x000f6e0000004200 */
[-C--:B---3--:R-:W-:Y:S08]  /*19710*/  HMMA.16816.F32 R84, R112, R120.reuse, R84 ;  /* 0x000000787054723c */ /* 0x088ff00000001854 */
[C---:B------:R-:W-:Y:S04]  /*19720*/  HMMA.16816.F32 R88, R116.reuse, R120, R88 ;  /* 0x000000787458723c */ /* 0x040fe80000001858 */
[--C-:B-1----:R-:W-:Y:S04]  /*19730*/  FFMA.FTZ R106, R231, c[0x0][0x2d0], -R110.reuse ;  /* 0x0000b400e76a7a23 */ /* 0x102fe8000001086e */
[-C--:B------:R-:W-:Y:S01]  /*19740*/  HMMA.16816.F32 R92, R116, R122.reuse, R92 ;  /* 0x0000007a745c723c */ /* 0x080fe2000000185c */
[----:B------:R1:W-:Y:S06]  /*19750*/  MUFU.EX2 R240, R106 ;  /* 0x0000006a00f07308 */ /* 0x0003ec0000000800 */
[----:B------:R-:W-:Y:S01]  /*19760*/  F2FP.PACK_AB R116, R243, R244 ;  /* 0x000000f4f374723e */ /* 0x000fe200000000ff */
[----:B------:R-:W-:Y:S01]  /*19770*/  HMMA.16816.F32 R96, R112, R122, R96 ;  /* 0x0000007a7060723c */ /* 0x000fe20000001860 */
[----:B------:R-:W3:Y:S03]  /*19780*/  LDSM.16.MT88.4 R120, [R209+0x1500] ;  /* 0x00150000d178783b */ /* 0x000ee60000004200 */
[----:B--2---:R-:W-:Y:S02]  /*19790*/  F2FP.PACK_AB R118, R241, R242 ;  /* 0x000000f2f176723e */ /* 0x004fe400000000ff */
[----:B----4-:R-:W-:Y:S02]  /*197a0*/  F2FP.PACK_AB R117, R196, R197 ;  /* 0x000000c5c475723e */ /* 0x010fe400000000ff */
[----:B------:R-:W-:Y:S04]  /*197b0*/  F2FP.PACK_AB R112, R251, R252 ;  /* 0x000000fcfb70723e */ /* 0x000fe800000000ff */
[----:B------:R-:W-:Y:S02]  /*197c0*/  F2FP.PACK_AB R114, R249, R250 ;  /* 0x000000faf972723e */ /* 0x000fe400000000ff */
[----:B------:R-:W-:Y:S02]  /*197d0*/  F2FP.PACK_AB R113, R247, R248 ;  /* 0x000000f8f771723e */ /* 0x000fe400000000ff */
[----:B------:R-:W-:Y:S01]  /*197e0*/  F2FP.PACK_AB R115, R245, R246 ;  /* 0x000000f6f573723e */ /* 0x000fe200000000ff */
[--C-:B-1----:R-:W-:Y:S01]  /*197f0*/  FFMA.FTZ R106, R232, c[0x0][0x2d0], -R110.reuse ;  /* 0x0000b400e86a7a23 */ /* 0x102fe2000001086e */
[----:B-----5:R-:W-:Y:S03]  /*19800*/  F2FP.PACK_AB R119, R194, R191 ;  /* 0x000000bfc277723e */ /* 0x020fe600000000ff */
[----:B------:R1:W2:Y:S02]  /*19810*/  MUFU.EX2 R238, R106 ;  /* 0x0000006a00ee7308 */ /* 0x0002a40000000800 */
[-C--:B------:R-:W-:Y:S08]  /*19820*/  HMMA.16816.F32 R4, R112, R124.reuse, R4 ;  /* 0x0000007c7004723c */ /* 0x080ff00000001804 */
[C---:B------:R-:W-:Y:S08]  /*19830*/  HMMA.16816.F32 R8, R116.reuse, R124, R8 ;  /* 0x0000007c7408723c */ /* 0x040ff00000001808 */
[-C--:B------:R-:W-:Y:S04]  /*19840*/  HMMA.16816.F32 R12, R116, R126.reuse, R12 ;  /* 0x0000007e740c723c */ /* 0x080fe8000000180c */
[--C-:B-1----:R-:W-:Y:S04]  /*19850*/  FFMA.FTZ R106, R203, c[0x0][0x2d0], -R110.reuse ;  /* 0x0000b400cb6a7a23 */ /* 0x102fe8000001086e */
[C---:B------:R-:W-:Y:S01]  /*19860*/  HMMA.16816.F32 R16, R112.reuse, R126, R16 ;  /* 0x0000007e7010723c */ /* 0x040fe20000001810 */
[----:B------:R-:W1:Y:S01]  /*19870*/  LDSM.16.MT88.4 R124, [R210+0x1500] ;  /* 0x00150000d27c783b */ /* 0x000e620000004200 */
[----:B------:R4:W-:Y:S06]  /*19880*/  MUFU.EX2 R239, R106 ;  /* 0x0000006a00ef7308 */ /* 0x0009ec0000000800 */
[-C--:B------:R-:W-:Y:S08]  /*19890*/  HMMA.16816.F32 R20, R112, R128.reuse, R20 ;  /* 0x000000807014723c */ /* 0x080ff00000001814 */
[C---:B------:R-:W-:Y:S08]  /*198a0*/  HMMA.16816.F32 R24, R116.reuse, R128, R24 ;  /* 0x000000807418723c */ /* 0x040ff00000001818 */
[-C--:B------:R-:W-:Y:S04]  /*198b0*/  HMMA.16816.F32 R28, R116, R130.reuse, R28 ;  /* 0x00000082741c723c */ /* 0x080fe8000000181c */
[----:B----4-:R-:W-:Y:S04]  /*198c0*/  FFMA.FTZ R106, R229, c[0x0][0x2d0], -R110 ;  /* 0x0000b400e56a7a23 */ /* 0x010fe8000001086e */
[C---:B------:R-:W-:Y:S01]  /*198d0*/  HMMA.16816.F32 R32, R112.reuse, R130, R32 ;  /* 0x000000827020723c */ /* 0x040fe20000001820 */
[----:B------:R4:W5:Y:S01]  /*198e0*/  MUFU.EX2 R237, R106 ;  /* 0x0000006a00ed7308 */ /* 0x0009620000000800 */
[----:B------:R-:W2:Y:S06]  /*198f0*/  LDSM.16.MT88.4 R128, [R209+0x2500] ;  /* 0x00250000d180783b */ /* 0x000eac0000004200 */
[-C--:B---3--:R-:W-:Y:S08]  /*19900*/  HMMA.16816.F32 R36, R112, R120.reuse, R36 ;  /* 0x000000787024723c */ /* 0x088ff00000001824 */
[C---:B------:R-:W-:Y:S08]  /*19910*/  HMMA.16816.F32 R40, R116.reuse, R120, R40 ;  /* 0x000000787428723c */ /* 0x040ff00000001828 */
[-C--:B------:R-:W-:Y:S04]  /*19920*/  HMMA.16816.F32 R44, R116, R122.reuse, R44 ;  /* 0x0000007a742c723c */ /* 0x080fe8000000182c */
[--C-:B----4-:R-:W-:Y:S04]  /*19930*/  FFMA.FTZ R106, R235, c[0x0][0x2d0], -R111.reuse ;  /* 0x0000b400eb6a7a23 */ /* 0x110fe8000001086f */
[C---:B------:R-:W-:Y:S01]  /*19940*/  HMMA.16816.F32 R48, R112.reuse, R122, R48 ;  /* 0x0000007a7030723c */ /* 0x040fe20000001830 */
[----:B------:R3:W-:Y:S01]  /*19950*/  MUFU.EX2 R236, R106 ;  /* 0x0000006a00ec7308 */ /* 0x0007e20000000800 */
[----:B------:R-:W4:Y:S06]  /*19960*/  LDSM.16.MT88.4 R120, [R210+0x2500] ;  /* 0x00250000d278783b */ /* 0x000f2c0000004200 */
[-C--:B-1----:R-:W-:Y:S08]  /*19970*/  HMMA.16816.F32 R52, R112, R124.reuse, R52 ;  /* 0x0000007c7034723c */ /* 0x082ff00000001834 */
[C---:B------:R-:W-:Y:S08]  /*19980*/  HMMA.16816.F32 R56, R116.reuse, R124, R56 ;  /* 0x0000007c7438723c */ /* 0x040ff00000001838 */
[-C--:B------:R-:W-:Y:S04]  /*19990*/  HMMA.16816.F32 R60, R116, R126.reuse, R60 ;  /* 0x0000007e743c723c */ /* 0x080fe8000000183c */
[--C-:B---3--:R-:W-:Y:S01]  /*199a0*/  FFMA.FTZ R106, R151, c[0x0][0x2d0], -R111.reuse ;  /* 0x0000b400976a7a23 */ /* 0x108fe2000001086f */
[----:B------:R-:W-:Y:S02]  /*199b0*/  MOV R151, R150 ;  /* 0x0000009600977202 */ /* 0x000fe40000000f00 */
[----:B------:R-:W-:Y:S01]  /*199c0*/  MOV R150, R149 ;  /* 0x0000009500967202 */ /* 0x000fe20000000f00 */
[C---:B------:R-:W-:Y:S01]  /*199d0*/  HMMA.16816.F32 R64, R112.reuse, R126, R64 ;  /* 0x0000007e7040723c */ /* 0x040fe20000001840 */
[----:B------:R1:W3:Y:S01]  /*199e0*/  MUFU.EX2 R235, R106 ;  /* 0x0000006a00eb7308 */ /* 0x0002e20000000800 */
[----:B------:R-:W-:Y:S02]  /*199f0*/  LDSM.16.MT88.4 R124, [R210+0x900] ;  /* 0x00090000d27c783b */ /* 0x000fe40000004200 */
[----:B------:R-:W-:Y:S02]  /*19a00*/  MOV R149, R146 ;  /* 0x0000009200957202 */ /* 0x000fe40000000f00 */
[----:B------:R-:W-:Y:S02]  /*19a10*/  MOV R146, R145 ;  /* 0x0000009100927202 */ /* 0x000fe40000000f00 */
[-C--:B--2---:R-:W-:Y:S04]  /*19a20*/  HMMA.16816.F32 R68, R112, R128.reuse, R68 ;  /* 0x000000807044723c */ /* 0x084fe80000001844 */
[----:B------:R-:W-:Y:S02]  /*19a30*/  MOV R145, R144 ;  /* 0x0000009000917202 */ /* 0x000fe40000000f00 */
[----:B------:R-:W-:Y:S02]  /*19a40*/  MOV R144, R193 ;  /* 0x000000c100907202 */ /* 0x000fe40000000f00 */
[C---:B------:R-:W-:Y:S04]  /*19a50*/  HMMA.16816.F32 R72, R116.reuse, R128, R72 ;  /* 0x000000807448723c */ /* 0x040fe80000001848 */
[----:B------:R-:W-:Y:S02]  /*19a60*/  MOV R193, R143 ;  /* 0x0000008f00c17202 */ /* 0x000fe40000000f00 */
[----:B------:R-:W-:Y:S02]  /*19a70*/  MOV R143, R142 ;  /* 0x0000008e008f7202 */ /* 0x000fe40000000f00 */
[-C--:B------:R-:W-:Y:S04]  /*19a80*/  HMMA.16816.F32 R76, R116, R130.reuse, R76 ;  /* 0x00000082744c723c */ /* 0x080fe8000000184c */
[--C-:B-1----:R-:W-:Y:S01]  /*19a90*/  FFMA.FTZ R106, R151, c[0x0][0x2d0], -R111.reuse ;  /* 0x0000b400976a7a23 */ /* 0x102fe2000001086f */
[----:B------:R-:W-:Y:S02]  /*19aa0*/  MOV R142, R141 ;  /* 0x0000008d008e7202 */ /* 0x000fe40000000f00 */
[----:B------:R-:W-:Y:S01]  /*19ab0*/  MOV R141, R140 ;  /* 0x0000008c008d7202 */ /* 0x000fe20000000f00 */
[C---:B------:R-:W-:Y:S01]  /*19ac0*/  HMMA.16816.F32 R80, R112.reuse, R130, R80 ;  /* 0x000000827050723c */ /* 0x040fe20000001850 */
[----:B------:R-:W-:Y:S03]  /*19ad0*/  LDSM.16.MT88.4 R128, [R210+0x1900] ;  /* 0x00190000d280783b */ /* 0x000fe60000004200 */
[----:B------:R-:W-:Y:S02]  /*19ae0*/  MOV R140, R139 ;  /* 0x0000008b008c7202 */ /* 0x000fe40000000f00 */
[----:B------:R-:W-:Y:S02]  /*19af0*/  MOV R139, R138 ;  /* 0x0000008a008b7202 */ /* 0x000fe40000000f00 */
[-C--:B----4-:R-:W-:Y:S04]  /*19b00*/  HMMA.16816.F32 R84, R112, R120.reuse, R84 ;  /* 0x000000787054723c */ /* 0x090fe80000001854 */
[----:B------:R-:W-:Y:S02]  /*19b10*/  MOV R138, R137 ;  /* 0x00000089008a7202 */ /* 0x000fe40000000f00 */
[----:B------:R-:W-:Y:S02]  /*19b20*/  MOV R137, R136 ;  /* 0x0000008800897202 */ /* 0x000fe40000000f00 */
[C---:B------:R-:W-:Y:S04]  /*19b30*/  HMMA.16816.F32 R88, R116.reuse, R120, R88 ;  /* 0x000000787458723c */ /* 0x040fe80000001858 */
[----:B------:R-:W-:Y:S01]  /*19b40*/  MOV R136, R107 ;  /* 0x0000006b00887202 */ /* 0x000fe20000000f00 */
[--C-:B------:R-:W-:Y:S01]  /*19b50*/  FFMA.FTZ R107, R234, c[0x0][0x2d0], -R111.reuse ;  /* 0x0000b400ea6b7a23 */ /* 0x100fe2000001086f */
[----:B------:R-:W-:Y:S01]  /*19b60*/  MOV R151, R142 ;  /* 0x0000008e00977202 */ /* 0x000fe20000000f00 */
[----:B------:R1:W-:Y:S01]  /*19b70*/  MUFU.EX2 R234, R106 ;  /* 0x0000006a00ea7308 */ /* 0x0003e20000000800 */
[-C--:B------:R-:W-:Y:S04]  /*19b80*/  HMMA.16816.F32 R92, R116, R122.reuse, R92 ;  /* 0x0000007a745c723c */ /* 0x080fe8000000185c */
[----:B------:R-:W-:Y:S02]  /*19b90*/  MOV R142, R140 ;  /* 0x0000008c008e7202 */ /* 0x000fe40000000f00 */
[----:B------:R-:W-:Y:S02]  /*19ba0*/  MOV R140, R134 ;  /* 0x00000086008c7202 */ /* 0x000fe40000000f00 */
[----:B------:R-:W-:Y:S01]  /*19bb0*/  HMMA.16816.F32 R96, R112, R122, R96 ;  /* 0x0000007a7060723c */ /* 0x000fe20000001860 */
[----:B------:R-:W2:Y:S01]  /*19bc0*/  MUFU.EX2 R233, R107 ;  /* 0x0000006b00e97308 */ /* 0x000ea20000000800 */
[----:B------:R-:W-:Y:S05]  /*19bd0*/  LDSM.16.MT88.4 R120, [R209+0x1900] ;  /* 0x00190000d178783b */ /* 0x000fea0000004200 */
[----:B------:R-:W-:Y:S02]  /*19be0*/  F2FP.PACK_AB R112, R238, R240 ;  /* 0x000000f0ee70723e */ /* 0x000fe400000000ff */
[----:B-----5:R-:W-:Y:S03]  /*19bf0*/  F2FP.PACK_AB R114, R237, R239 ;  /* 0x000000efed72723e */ /* 0x020fe600000000ff */
[----:B---3--:R-:W-:Y:S01]  /*19c00*/  F2FP.PACK_AB R113, R235, R236 ;  /* 0x000000eceb71723e */ /* 0x008fe200000000ff */
[----:B-1----:R-:W-:Y:S01]  /*19c10*/  FFMA.FTZ R106, R150, c[0x0][0x2d0], -R176 ;  /* 0x0000b400966a7a23 */ /* 0x002fe200000108b0 */
[----:B------:R-:W-:Y:S02]  /*19c20*/  MOV R150, R144 ;  /* 0x0000009000967202 */ /* 0x000fe40000000f00 */
[----:B------:R-:W-:Y:S01]  /*19c30*/  MOV R144, R187 ;  /* 0x000000bb00907202 */ /* 0x000fe20000000f00 */
[----:B------:R1:W-:Y:S01]  /*19c40*/  MUFU.EX2 R232, R106 ;  /* 0x0000006a00e87308 */ /* 0x0003e20000000800 */
[----:B--2---:R-:W-:Y:S01]  /*19c50*/  F2FP.PACK_AB R115, R234, R233 ;  /* 0x000000e9ea73723e */ /* 0x004fe200000000ff */
[----:B------:R-:W-:Y:S08]  /*19c60*/  FFMA.FTZ R107, R151, c[0x0][0x2d0], -R110 ;  /* 0x0000b400976b7a23 */ /* 0x000ff0000001086e */
[----:B------:R-:W-:Y:S01]  /*19c70*/  MUFU.EX2 R203, R107 ;  /* 0x0000006b00cb7308 */ /* 0x000fe20000000800 */
[--C-:B-1----:R-:W-:Y:S01]  /*19c80*/  FFMA.FTZ R106, R149, c[0x0][0x2d0], -R176.reuse ;  /* 0x0000b400956a7a23 */ /* 0x102fe200000108b0 */
[----:B------:R-:W-:Y:S08]  /*19c90*/  MOV R149, R189 ;  /* 0x000000bd00957202 */ /* 0x000ff00000000f00 */
[----:B------:R1:W2:Y:S02]  /*19ca0*/  MUFU.EX2 R231, R106 ;  /* 0x0000006a00e77308 */ /* 0x0002a40000000800 */
[--C-:B-1----:R-:W-:Y:S01]  /*19cb0*/  FFMA.FTZ R106, R148, c[0x0][0x2d0], -R176.reuse ;  /* 0x0000b400946a7a23 */ /* 0x102fe200000108b0 */
[----:B------:R-:W-:Y:S02]  /*19cc0*/  MOV R148, R133 ;  /* 0x0000008500947202 */ /* 0x000fe40000000f00 */
[----:B--2---:R-:W-:Y:S05]  /*19cd0*/  F2FP.PACK_AB R116, R231, R232 ;  /* 0x000000e8e774723e */ /* 0x004fea00000000ff */
[----:B------:R1:W-:Y:S02]  /*19ce0*/  MUFU.EX2 R229, R106 ;  /* 0x0000006a00e57308 */ /* 0x0003e40000000800 */
[----:B-1----:R-:W-:Y:S01]  /*19cf0*/  FFMA.FTZ R106, R147, c[0x0][0x2d0], -R176 ;  /* 0x0000b400936a7a23 */ /* 0x002fe200000108b0 */
[----:B------:R-:W-:Y:S07]  /*19d00*/  MOV R147, R132 ;  /* 0x0000008400937202 */ /* 0x000fee0000000f00 */
[----:B------:R1:W2:Y:S02]  /*19d10*/  MUFU.EX2 R230, R106 ;  /* 0x0000006a00e67308 */ /* 0x0002a40000000800 */
[----:B-1----:R-:W-:Y:S01]  /*19d20*/  FFMA.FTZ R106, R146, c[0x0][0x2d0], -R2 ;  /* 0x0000b400926a7a23 */ /* 0x002fe20000010802 */
[----:B------:R-:W-:Y:S02]  /*19d30*/  MOV R146, R143 ;  /* 0x0000008f00927202 */ /* 0x000fe40000000f00 */
[----:B------:R-:W-:Y:S05]  /*19d40*/  MOV R143, R139 ;  /* 0x0000008b008f7202 */ /* 0x000fea0000000f00 */
[----:B------:R1:W-:Y:S01]  /*19d50*/  MUFU.EX2 R189, R106 ;  /* 0x0000006a00bd7308 */ /* 0x0003e20000000800 */
[----:B------:R-:W-:Y:S01]  /*19d60*/  MOV R139, R138 ;  /* 0x0000008a008b7202 */ /* 0x000fe20000000f00 */
[----:B------:R-:W-:Y:S01]  /*19d70*/  FFMA.FTZ R107, R146, c[0x0][0x2d0], -R176 ;  /* 0x0000b400926b7a23 */ /* 0x000fe200000108b0 */
[----:B------:R-:W-:Y:S02]  /*19d80*/  MOV R138, R137 ;  /* 0x00000089008a7202 */ /* 0x000fe40000000f00 */
[----:B------:R-:W-:Y:S02]  /*19d90*/  MOV R137, R136 ;  /* 0x0000008800897202 */ /* 0x000fe40000000f00 */
[----:B------:R-:W-:Y:S02]  /*19da0*/  MOV R136, R135 ;  /* 0x0000008700887202 */ /* 0x000fe40000000f00 */
[----:B------:R-:W3:Y:S01]  /*19db0*/  LDSM.16.MT88.4 R132, [R209+0x900] ;  /* 0x00090000d184783b */ /* 0x000ee20000004200 */
[----:B------:R-:W-:Y:S01]  /*19dc0*/  MOV R146, R141 ;  /* 0x0000008d00927202 */ /* 0x000fe20000000f00 */
[----:B------:R-:W-:Y:S01]  /*19dd0*/  MUFU.EX2 R195, R107 ;  /* 0x0000006b00c37308 */ /* 0x000fe20000000800 */
[----:B--2---:R-:W-:Y:S09]  /*19de0*/  F2FP.PACK_AB R118, R230, R229 ;  /* 0x000000e5e676723e */ /* 0x004ff200000000ff */
[----:B------:R-:W-:Y:S01]  /*19df0*/  MUFU.EX2 R107, R108 ;  /* 0x0000006c006b7308 */ /* 0x000fe20000000800 */
[--C-:B-1----:R-:W-:Y:S09]  /*19e00*/  FFMA.FTZ R106, R180, c[0x0][0x2d0], -R2.reuse ;  /* 0x0000b400b46a7a23 */ /* 0x102ff20000010802 */
[----:B------:R1:W2:Y:S01]  /*19e10*/  MUFU.EX2 R188, R106 ;  /* 0x0000006a00bc7308 */ /* 0x0002a20000000800 */
[-C--:B---3--:R-:W-:Y:S03]  /*19e20*/  HMMA.16816.F32 R4, R112, R132.reuse, R4 ;  /* 0x000000847004723c */ /* 0x088fe60000001804 */
[--C-:B-1----:R-:W-:Y:S01]  /*19e30*/  FFMA.FTZ R106, R181, c[0x0][0x2d0], -R2.reuse ;  /* 0x0000b400b56a7a23 */ /* 0x102fe20000010802 */
[----:B--2---:R-:W-:Y:S05]  /*19e40*/  F2FP.PACK_AB R117, R188, R189 ;  /* 0x000000bdbc75723e */ /* 0x004fea00000000ff */
[----:B------:R1:W-:Y:S03]  /*19e50*/  MUFU.EX2 R187, R106 ;  /* 0x0000006a00bb7308 */ /* 0x0003e60000000800 */
[----:B-1----:R-:W-:Y:S07]  /*19e60*/  FFMA.FTZ R106, R182, c[0x0][0x2d0], -R2 ;  /* 0x0000b400b66a7a23 */ /* 0x002fee0000010802 */
        /* <DEDUP_REMOVED lines=9> */
[----:B------:R1:W2:Y:S07]  /*19f00*/  MUFU.EX2 R206, R106 ;  /* 0x0000006a00ce7308 */ /* 0x0002ae0000000800 */
[C---:B------:R-:W-:Y:S08]  /*19f10*/  HMMA.16816.F32 R24, R116.reuse, R124, R24 ;  /* 0x0000007c7418723c */ /* 0x040ff00000001818 */
[-C--:B------:R-:W-:Y:S08]  /*19f20*/  HMMA.16816.F32 R28, R116, R126.reuse, R28 ;  /* 0x0000007e741c723c */ /* 0x080ff0000000181c */
[C---:B------:R-:W-:Y:S01]  /*19f30*/  HMMA.16816.F32 R32, R112.reuse, R126, R32 ;  /* 0x0000007e7020723c */ /* 0x040fe20000001820 */
[----:B------:R-:W3:Y:S03]  /*19f40*/  LDSM.16.MT88.4 R124, [R209+0x2900] ;  /* 0x00290000d17c783b */ /* 0x000ee60000004200 */
[----:B-1----:R-:W-:Y:S01]  /*19f50*/  FFMA.FTZ R106, R183, c[0x0][0x2d0], -R110 ;  /* 0x0000b400b76a7a23 */ /* 0x002fe2000001086e */
[----:B--2---:R-:W-:Y:S03]  /*19f60*/  F2FP.PACK_AB R108, R206, R205 ;  /* 0x000000cdce6c723e */ /* 0x004fe600000000ff */
[-C--:B------:R-:W-:Y:S01]  /*19f70*/  HMMA.16816.F32 R36, R112, R120.reuse, R36 ;  /* 0x000000787024723c */ /* 0x080fe20000001824 */
[----:B------:R-:W-:Y:S01]  /*19f80*/  LDSM.16.MT88.4 R180, [R209+0x2d00] ;  /* 0x002d0000d1b4783b */ /* 0x000fe20000004200 */
[----:B------:R-:W1:Y:S06]  /*19f90*/  MUFU.EX2 R202, R106 ;  /* 0x0000006a00ca7308 */ /* 0x000e6c0000000800 */
[C---:B------:R-:W-:Y:S08]  /*19fa0*/  HMMA.16816.F32 R40, R116.reuse, R120, R40 ;  /* 0x000000787428723c */ /* 0x040ff00000001828 */
[-C--:B------:R-:W-:Y:S08]  /*19fb0*/  HMMA.16816.F32 R44, R116, R122.reuse, R44 ;  /* 0x0000007a742c723c */ /* 0x080ff0000000182c */
[C---:B------:R-:W-:Y:S01]  /*19fc0*/  HMMA.16816.F32 R48, R112.reuse, R122, R48 ;  /* 0x0000007a7030723c */ /* 0x040fe20000001830 */
[----:B------:R-:W2:Y:S03]  /*19fd0*/  LDSM.16.MT88.4 R120, [R210+0x2900] ;  /* 0x00290000d278783b */ /* 0x000ea60000004200 */
[----:B-1----:R-:W-:Y:S01]  /*19fe0*/  F2FP.PACK_AB R110, R202, R203 ;  /* 0x000000cbca6e723e */ /* 0x002fe200000000ff */
[--C-:B------:R-:W-:Y:S03]  /*19ff0*/  FFMA.FTZ R106, R150, c[0x0][0x2d0], -R111.reuse ;  /* 0x0000b400966a7a23 */ /* 0x100fe6000001086f */
[-C--:B------:R-:W-:Y:S01]  /*1a000*/  HMMA.16816.F32 R52, R112, R128.reuse, R52 ;  /* 0x000000807034723c */ /* 0x080fe20000001834 */
[----:B------:R1:W-:Y:S07]  /*1a010*/  MUFU.EX2 R200, R106 ;  /* 0x0000006a00c87308 */ /* 0x0003ee0000000800 */
[C---:B------:R-:W-:Y:S08]  /*1a020*/  HMMA.16816.F32 R56, R116.reuse, R128, R56 ;  /* 0x000000807438723c */ /* 0x040ff00000001838 */
[-C--:B------:R-:W-:Y:S08]  /*1a030*/  HMMA.16816.F32 R60, R116, R130.reuse, R60 ;  /* 0x00000082743c723c */ /* 0x080ff0000000183c */
[C---:B------:R-:W-:Y:S01]  /*1a040*/  HMMA.16816.F32 R64, R112.reuse, R130, R64 ;  /* 0x000000827040723c */ /* 0x040fe20000001840 */
[----:B------:R-:W4:Y:S03]  /*1a050*/  LDSM.16.MT88.4 R128, [R209+0xd00] ;  /* 0x000d0000d180783b */ /* 0x000f260000004200 */
[--C-:B-1----:R-:W-:Y:S04]  /*1a060*/  FFMA.FTZ R106, R149, c[0x0][0x2d0], -R111.reuse ;  /* 0x0000b400956a7a23 */ /* 0x102fe8000001086f */
[-C--:B---3--:R-:W-:Y:S01]  /*1a070*/  HMMA.16816.F32 R68, R112, R124.reuse, R68 ;  /* 0x0000007c7044723c */ /* 0x088fe20000001844 */
[----:B------:R1:W-:Y:S07]  /*1a080*/  MUFU.EX2 R201, R106 ;  /* 0x0000006a00c97308 */ /* 0x0003ee0000000800 */
[C---:B------:R-:W-:Y:S01]  /*1a090*/  HMMA.16816.F32 R72, R116.reuse, R124, R72 ;  /* 0x0000007c7448723c */ /* 0x040fe20000001848 */
[----:B------:R-:W3:Y:S04]  /*1a0a0*/  LDL.LU R125, [R1+0x18] ;  /* 0x00001800017d7983 */ /* 0x000ee80000300800 */
[----:B------:R-:W5:Y:S03]  /*1a0b0*/  LDL.LU R124, [R1+0x1c] ;  /* 0x00001c00017c7983 */ /* 0x000f660000300800 */
[-C--:B------:R-:W-:Y:S08]  /*1a0c0*/  HMMA.16816.F32 R76, R116, R126.reuse, R76 ;  /* 0x0000007e744c723c */ /* 0x080ff0000000184c */
[C---:B------:R-:W-:Y:S04]  /*1a0d0*/  HMMA.16816.F32 R80, R112.reuse, R126, R80 ;  /* 0x0000007e7050723c */ /* 0x040fe80000001850 */
[--C-:B-1----:R-:W-:Y:S01]  /*1a0e0*/  FFMA.FTZ R106, R148, c[0x0][0x2d0], -R111.reuse ;  /* 0x0000b400946a7a23 */ /* 0x102fe2000001086f */
[----:B------:R-:W-:Y:S03]  /*1a0f0*/  MOV R148, R140 ;  /* 0x0000008c00947202 */ /* 0x000fe60000000f00 */
[-C--:B--2---:R-:W-:Y:S01]  /*1a100*/  HMMA.16816.F32 R84, R112, R120.reuse, R84 ;  /* 0x000000787054723c */ /* 0x084fe20000001854 */
[----:B------:R1:W-:Y:S07]  /*1a110*/  MUFU.EX2 R199, R106 ;  /* 0x0000006a00c77308 */ /* 0x0003ee0000000800 */
[C---:B------:R-:W-:Y:S08]  /*1a120*/  HMMA.16816.F32 R88, R116.reuse, R120, R88 ;  /* 0x000000787458723c */ /* 0x040ff00000001858 */
[-C--:B------:R-:W-:Y:S08]  /*1a130*/  HMMA.16816.F32 R92, R116, R122.reuse, R92 ;  /* 0x0000007a745c723c */ /* 0x080ff0000000185c */
[----:B------:R-:W-:Y:S04]  /*1a140*/  HMMA.16816.F32 R96, R112, R122, R96 ;  /* 0x0000007a7060723c */ /* 0x000fe80000001860 */
[----:B-1----:R-:W-:Y:S01]  /*1a150*/  FFMA.FTZ R106, R147, c[0x0][0x2d0], -R111 ;  /* 0x0000b400936a7a23 */ /* 0x002fe2000001086f */
[----:B------:R-:W-:Y:S03]  /*1a160*/  MOV R147, R184 ;  /* 0x000000b800937202 */ /* 0x000fe60000000f00 */
[----:B------:R1:W2:Y:S04]  /*1a170*/  MUFU.EX2 R198, R106 ;  /* 0x0000006a00c67308 */ /* 0x0002a80000000800 */
[--C-:B-1----:R-:W-:Y:S01]  /*1a180*/  FFMA.FTZ R106, R193, c[0x0][0x2d0], -R176.reuse ;  /* 0x0000b400c16a7a23 */ /* 0x102fe200000108b0 */
[----:B--2---:R-:W-:Y:S05]  /*1a190*/  F2FP.PACK_AB R111, R198, R199 ;  /* 0x000000c7c66f723e */ /* 0x004fea00000000ff */
[----:B------:R1:W2:Y:S02]  /*1a1a0*/  MUFU.EX2 R193, R106 ;  /* 0x0000006a00c17308 */ /* 0x0002a40000000800 */
[--C-:B-1----:R-:W-:Y:S01]  /*1a1b0*/  FFMA.FTZ R106, R145, c[0x0][0x2d0], -R176.reuse ;  /* 0x0000b400916a7a23 */ /* 0x102fe200000108b0 */
[----:B------:R-:W-:Y:S07]  /*1a1c0*/  MOV R145, R142 ;  /* 0x0000008e00917202 */ /* 0x000fee0000000f00 */
[----:B------:R1:W-:Y:S02]  /*1a1d0*/  MUFU.EX2 R192, R106 ;  /* 0x0000006a00c07308 */ /* 0x0003e40000000800 */
[----:B-1----:R-:W-:Y:S01]  /*1a1e0*/  FFMA.FTZ R106, R190, c[0x0][0x2d0], -R176 ;  /* 0x0000b400be6a7a23 */ /* 0x002fe200000108b0 */
[----:B--2---:R-:W-:Y:S07]  /*1a1f0*/  F2FP.PACK_AB R176, R195, R193 ;  /* 0x000000c1c3b0723e */ /* 0x004fee00000000ff */
[----:B------:R1:W-:Y:S02]  /*1a200*/  MUFU.EX2 R190, R106 ;  /* 0x0000006a00be7308 */ /* 0x0003e40000000800 */
[--C-:B-1----:R-:W-:Y:S08]  /*1a210*/  FFMA.FTZ R106, R185, c[0x0][0x2d0], -R2.reuse ;  /* 0x0000b400b96a7a23 */ /* 0x102ff00000010802 */
[----:B------:R1:W-:Y:S02]  /*1a220*/  MUFU.EX2 R185, R106 ;  /* 0x0000006a00b97308 */ /* 0x0003e40000000800 */
[--C-:B-1----:R-:W-:Y:S01]  /*1a230*/  FFMA.FTZ R106, R144, c[0x0][0x2d0], -R2.reuse ;  /* 0x0000b400906a7a23 */ /* 0x102fe20000010802 */
[----:B------:R-:W-:Y:S01]  /*1a240*/  MOV R144, R143 ;  /* 0x0000008f00907202 */ /* 0x000fe20000000f00 */
[----:B------:R-:W-:Y:S01]  /*1a250*/  FFMA.FTZ R2, R109, c[0x0][0x2d0], -R2 ;  /* 0x0000b4006d027a23 */ /* 0x000fe20000010802 */
[----:B------:R-:W-:Y:S05]  /*1a260*/  F2FP.PACK_AB R109, R201, R200 ;  /* 0x000000c8c96d723e */ /* 0x000fea00000000ff */
[----:B------:R-:W1:Y:S01]  /*1a270*/  MUFU.EX2 R184, R106 ;  /* 0x0000006a00b87308 */ /* 0x000e620000000800 */
[----:B------:R-:W2:Y:S01]  /*1a280*/  LDSM.16.MT88.4 R140, [R210+0xd00] ;  /* 0x000d0000d28c783b */ /* 0x000ea20000004200 */
[-C--:B----4-:R-:W-:Y:S07]  /*1a290*/  HMMA.16816.F32 R112, R108, R128.reuse, R4 ;  /* 0x000000806c70723c */ /* 0x090fee0000001804 */
[----:B------:R-:W4:Y:S01]  /*1a2a0*/  LDSM.16.MT88.4 R4, [R210+0x2d00] ;  /* 0x002d0000d204783b */ /* 0x000f220000004200 */
[----:B------:R1:W1:Y:S04]  /*1a2b0*/  MUFU.EX2 R106, R2 ;  /* 0x00000002006a7308 */ /* 0x0002680000000800 */
[----:B-1----:R-:W-:Y:S02]  /*1a2c0*/  MOV R2, R177 ;  /* 0x000000b100027202 */ /* 0x002fe40000000f00 */
[----:B------:R-:W-:Y:S01]  /*1a2d0*/  F2FP.PACK_AB R177, R184, R185 ;  /* 0x000000b9b8b1723e */ /* 0x000fe200000000ff */
[----:B---3--:R-:W-:Y:S01]  /*1a2e0*/  FFMA.FTZ R101, R101, R125, R179 ;  /* 0x0000007d65657223 */ /* 0x008fe200000100b3 */
        /* <DEDUP_REMOVED lines=9> */
[----:B------:R-:W3:Y:S03]  /*1a380*/  LDL.LU R18, [R1+0x20] ;  /* 0x0000200001127983 */ /* 0x000ee60000300800 */
[----:B------:R-:W-:Y:S01]  /*1a390*/  MOV R15, R137 ;  /* 0x00000089000f7202 */ /* 0x000fe20000000f00 */
[----:B------:R-:W5:Y:S01]  /*1a3a0*/  LDL.LU R19, [R1+0x24] ;  /* 0x0000240001137983 */ /* 0x000f620000300800 */
[----:B------:R-:W-:Y:S01]  /*1a3b0*/  MOV R13, R139 ;  /* 0x0000008b000d7202 */ /* 0x000fe20000000f00 */
[----:B------:R-:W-:Y:S01]  /*1a3c0*/  FADD.FTZ R11, R11, R100 ;  /* 0x000000640b0b7221 */ /* 0x000fe20000010000 */
[-C--:B--2---:R-:W-:Y:S04]  /*1a3d0*/  HMMA.16816.F32 R128, R108, R140.reuse, R20 ;  /* 0x0000008c6c80723c */ /* 0x084fe80000001814 */
        /* <DEDUP_REMOVED lines=26> */
[----:B------:R-:W-:Y:S04]  /*1a580*/  HMMA.16816.F32 R96, R108, R6, R96 ;  /* 0x000000066c60723c */ /* 0x000fe80000001860 */
[----:B---3--:R-:W-:Y:S02]  /*1a590*/  FFMA.FTZ R3, R3, R18, R17 ;  /* 0x0000001203037223 */ /* 0x008fe40000010011 */
        /* <DEDUP_REMOVED lines=65> */
.L_x_734:
        /* <DEDUP_REMOVED lines=153> */
.L_x_681:
        /* <DEDUP_REMOVED lines=153> */
.L_x_737:
        /* <DEDUP_REMOVED lines=11> */
[----:B------:R-:W-:Y:S01]  /*1bd80*/  IMAD R12, R29, 0x20, R52 ;  /* 0x000000201d0c7824 */ /* 0x000fe200078e0234 */
        /* <DEDUP_REMOVED lines=12> */
[----:B------:R-:W-:Y:S01]  /*1be50*/  LEA.HI R10, R52, R52, RZ, 0x1 ;  /* 0x00000034340a7211 */ /* 0x000fe200078f08ff */
[----:B------:R-:W-:Y:S01]  /*1be60*/  IMAD.WIDE.U32 R4, R69, c[0x0][0x490], R2 ;  /* 0x0001240045047a25 */ /* 0x000fe200078e0002 */
[----:B------:R-:W-:-:S02]  /*1be70*/  LOP3.LUT P0, RZ, R8, 0x3, RZ, 0xc0, !PT ;  /* 0x0000000308ff7812 */ /* 0x000fc4000780c0ff */
[----:B------:R-:W-:Y:S01]  /*1be80*/  LOP3.LUT R10, R10, 0x3fffffe, RZ, 0xc0, !PT ;  /* 0x03fffffe0a0a7812 */ /* 0x000fe200078ec0ff */
[----:B------:R-:W-:Y:S01]  /*1be90*/  IMAD.IADD R6, R16, 0x1, R6 ;  /* 0x0000000110067824 */ /* 0x000fe200078e0206 */
[----:B------:R-:W-:Y:S01]  /*1bea0*/  LEA.HI R13, R56, R55, RZ, 0x3 ;  /* 0x00000037380d7211 */ /* 0x000fe200078f18ff */
[C---:B------:R-:W-:Y:S02]  /*1beb0*/  IMAD R7, R2.reuse, c[0x0][0x3a4], R0 ;  /* 0x0000e90002077a24 */ /* 0x040fe400078e0200 */
[----:B------:R-:W-:-:S04]  /*1bec0*/  IMAD.WIDE.U32 R2, R2, c[0x0][0x3a0], RZ ;  /* 0x0000e80002027a25 */ /* 0x000fc800078e00ff */
[----:B-1----:R-:W-:Y:S02]  /*1bed0*/  IMAD R0, R21, 0x80, R6 ;  /* 0x0000008015007824 */ /* 0x002fe400078e0206 */
[----:B------:R-:W-:Y:S02]  /*1bee0*/  IMAD R9, R57, c[0x0][0x490], RZ ;  /* 0x0001240039097a24 */ /* 0x000fe400078e02ff */
[----:B------:R-:W-:Y:S01]  /*1bef0*/  IMAD.IADD R3, R3, 0x1, R7 ;  /* 0x0000000103037824 */ /* 0x000fe200078e0207 */
        /* <DEDUP_REMOVED lines=113> */
.L_x_739:
[----:B---3--:R-:W-:Y:S05]  /*1c610*/  BSYNC B0 ;  /* 0x0000000000007941 */ /* 0x008fea0003800000 */
.L_x_738:
        /* <DEDUP_REMOVED lines=23> */
.L_x_741:
[----:B------:R-:W-:Y:S05]  /*1c790*/  BSYNC B0 ;  /* 0x0000000000007941 */ /* 0x000fea0003800000 */
.L_x_740:
        /* <DEDUP_REMOVED lines=23> */
.L_x_743:
[----:B------:R-:W-:Y:S05]  /*1c910*/  BSYNC B0 ;  /* 0x0000000000007941 */ /* 0x000fea0003800000 */
.L_x_742:
        /* <DEDUP_REMOVED lines=24> */
.L_x_736:
        /* <DEDUP_REMOVED lines=19> */
.L_x_744:
        /* <DEDUP_REMOVED lines=40> */
.L_x_746:
[----:B------:R-:W-:Y:S05]  /*1ce50*/  BSYNC B0 ;  /* 0x0000000000007941 */ /* 0x000fea0003800000 */
.L_x_745:
        /* <DEDUP_REMOVED lines=64> */
.L_x_748:
[----:B------:R-:W-:Y:S05]  /*1d260*/  BSYNC B0 ;  /* 0x0000000000007941 */ /* 0x000fea0003800000 */
.L_x_747:
        /* <DEDUP_REMOVED lines=21> */
.L_x_750:
[----:B------:R-:W-:Y:S05]  /*1d3c0*/  BSYNC B0 ;  /* 0x0000000000007941 */ /* 0x000fea0003800000 */
.L_x_749:
        /* <DEDUP_REMOVED lines=21> */
.L_x_752:
[----:B------:R-:W-:Y:S05]  /*1d520*/  BSYNC B0 ;  /* 0x0000000000007941 */ /* 0x000fea0003800000 */
.L_x_751:
        /* <DEDUP_REMOVED lines=22> */
.L_x_753:
        /* <DEDUP_REMOVED lines=15> */
.L_x_1518:


//--------------------- .text._ZN7cutlass13device_kernelIN5flash19enable_sm80_to_sm89INS1_16FlashAttnFwdSm80INS1_25CollectiveMainloopFwdSm80ILi4ELi1ELb0EN4cute5tupleIJNS5_1CILi128EEENS7_ILi64EEENS7_ILi96EEEEEELi96ENS_6half_tEfNS_4arch4Sm80ELb0ELb0ELb0ELb0ELb0ELb0ELb1ELb0EEENS1_21CollectiveEpilogueFwdINS6_IJS8_SA_S9_EEENS6_IJNS7_ILi1EEESI_SI_EEESC_SE_Li128ELb0ELb1ELb0ELb0EEENS1_19SingleTileSchedulerILb0ELb0ELb1ELi128EEEEEEEEEvNT_6ParamsE --------------------------
	.section	.text._ZN7cutlass13device_kernelIN5flash19enable_sm80_to_sm89INS1_16FlashAttnFwdSm80INS1_25CollectiveMainloopFwdSm80ILi4ELi1ELb0EN4cute5tupleIJNS5_1CILi128EEENS7_ILi64EEENS7_ILi96EEEEEELi96ENS_6half_tEfNS_4arch4Sm80ELb0ELb0ELb0ELb0ELb0ELb0ELb1ELb0EEENS1_21CollectiveEpilogueFwdINS6_IJS8_SA_S9_EEENS6_IJNS7_ILi1EEESI_SI_EEESC_SE_Li128ELb0ELb1ELb0ELb0EEENS1_19SingleTileSchedulerILb0ELb0ELb1ELi128EEEEEEEEEvNT_6ParamsE,"ax",@progbits
	.sectioninfo	@"SHI_REGISTERS=255"
	.align	128
.text._ZN7cutlass13device_kernelIN5flash19enable_sm80_to_sm89INS1_16FlashAttnFwdSm80INS1_25CollectiveMainloopFwdSm80ILi4ELi1ELb0EN4cute5tupleIJNS5_1CILi128EEENS7_ILi64EEENS7_ILi96EEEEEELi96ENS_6half_tEfNS_4arch4Sm80ELb0ELb0ELb0ELb0ELb0ELb0ELb1ELb0EEENS1_21CollectiveEpilogueFwdINS6_IJS8_SA_S9_EEENS6_IJNS7_ILi1EEESI_SI_EEESC_SE_Li128ELb0ELb1ELb0ELb0EEENS1_19SingleTileSchedulerILb0ELb0ELb1ELi128EEEEEEEEEvNT_6ParamsE:
        .type           _ZN7cutlass13device_kernelIN5flash19enable_sm80_to_sm89INS1_16FlashAttnFwdSm80INS1_25CollectiveMainloopFwdSm80ILi4ELi1ELb0EN4cute5tupleIJNS5_1CILi128EEENS7_ILi64EEENS7_ILi96EEEEEELi96ENS_6half_tEfNS_4arch4Sm80ELb0ELb0ELb0ELb0ELb0ELb0ELb1ELb0EEENS1_21CollectiveEpilogueFwdINS6_IJS8_SA_S9_EEENS6_IJNS7_ILi1EEESI_SI_EEESC_SE_Li128ELb0ELb1ELb0ELb0EEENS1_19SingleTileSchedulerILb0ELb0ELb1ELi128EEEEEEEEEvNT_6ParamsE,@function
        .size           _ZN7cutlass13device_kernelIN5flash19enable_sm80_to_sm89INS1_16FlashAttnFwdSm80INS1_25CollectiveMainloopFwdSm80ILi4ELi1ELb0EN4cute5tupleIJNS5_1CILi128EEENS7_ILi64EEENS7_ILi96EEEEEELi96ENS_6half_tEfNS_4arch4Sm80ELb0ELb0ELb0ELb0ELb0ELb0ELb1ELb0EEENS1_21CollectiveEpilogueFwdINS6_IJS8_SA_S9_EEENS6_IJNS7_ILi1EEESI_SI_EEESC_SE_Li128ELb0ELb1ELb0ELb0EEENS1_19SingleTileSchedulerILb0ELb0ELb1ELi128EEEEEEEEEvNT_6ParamsE,(.L_x_1519 - _ZN7cutlass13device_kernelIN5flash19enable_sm80_to_sm89INS1_16FlashAttnFwdSm80INS1_25CollectiveMainloopFwdSm80ILi4ELi1ELb0EN4cute5tupleIJNS5_1CILi128EEENS7_ILi64EEENS7_ILi96EEEEEELi96ENS_6half_tEfNS_4arch4Sm80ELb0ELb0ELb0ELb0ELb0ELb0ELb1ELb0EEENS1_21CollectiveEpilogueFwdINS6_IJS8_SA_S9_EEENS6_IJNS7_ILi1EEESI_SI_EEESC_SE_Li128ELb0ELb1ELb0ELb0EEENS1_19SingleTileSchedulerILb0ELb0ELb1ELi128EEEEEEEEEvNT_6ParamsE)
        .other          _ZN7cutlass13device_kernelIN5flash19enable_sm80_to_sm89INS1_16FlashAttnFwdSm80INS1_25CollectiveMainloopFwdSm80ILi4ELi1ELb0EN4cute5tupleIJNS5_1CILi128EEENS7_ILi64EEENS7_ILi96EEEEEELi96ENS_6half_tEfNS_4arch4Sm80ELb0ELb0ELb0ELb0ELb0ELb0ELb1ELb0EEENS1_21CollectiveEpilogueFwdINS6_IJS8_SA_S9_EEENS6_IJNS7_ILi1EEESI_SI_EEESC_SE_Li128ELb0ELb1ELb0ELb0EEENS1_19SingleTileSchedulerILb0ELb0ELb1ELi128EEEEEEEEEvNT_6ParamsE,@"STO_CUDA_ENTRY STV_DEFAULT"
_ZN7cutlass13device_kernelIN5flash19enable_sm80_to_sm89INS1_16FlashAttnFwdSm80INS1_25CollectiveMainloopFwdSm80ILi4ELi1ELb0EN4cute5tupleIJNS5_1CILi128EEENS7_ILi64EEENS7_ILi96EEEEEELi96ENS_6half_tEfNS_4arch4Sm80ELb0ELb0ELb0ELb0ELb0ELb0ELb1ELb0EEENS1_21CollectiveEpilogueFwdINS6_IJS8_SA_S9_EEENS6_IJNS7_ILi1EEESI_SI_EEESC_SE_Li128ELb0ELb1ELb0ELb0EEENS1_19SingleTileSchedulerILb0ELb0ELb1ELi128EEEEEEEEEvNT_6ParamsE:
        /* <DEDUP_REMOVED lines=58> */
[C---:B------:R-:W-:Y:S01]  /*03a0*/  IADD3 R28, R229.reuse, 0x20, RZ ;  /* 0x00000020e51c7810 */ /* 0x040fe20007ffe0ff */
[----:B------:R-:W-:Y:S01]  /*03b0*/  IMAD.WIDE.U32 R2, R4, c[0x0][0x1b0], R2 ;  /* 0x00006c0004027a25 */ /* 0x000fe200078e0002 */
[C---:B------:R-:W-:Y:S01]  /*03c0*/  IADD3 R23, R229.reuse, 0x40, RZ ;  /* 0x00000040e5177810 */ /* 0x040fe20007ffe0ff */
        /* <DEDUP_REMOVED lines=16> */
[----:B------:R-:W-:Y:S01]  /*04d0*/  IMAD.WIDE.U32 R2, R5, c[0x0][0x1a8], R2 ;  /* 0x00006a0005027a25 */ /* 0x000fe200078e0002 */
        /* <DEDUP_REMOVED lines=18> */
[----:B------:R-:W-:Y:S01]  /*0600*/  LOP3.LUT R3, R4, R5, RZ, 0x3c, !PT ;  /* 0x0000000504037212 */ /* 0x000fe200078e3cff */
[----:B------:R-:W-:Y:S01]  /*0610*/  IMAD.WIDE.U32 R44, R18, c[0x0][0x208], RZ ;  /* 0x00008200122c7a25 */ /* 0x000fe200078e00ff */
[----:B------:R-:W-:Y:S01]  /*0620*/  LEA.HI.X R13, R2, c[0x0][0x164], R0, 0x1, P1 ;  /* 0x00005900020d7a11 */ /* 0x000fe200008f0c00 */
[----:B------:R-:W1:Y:S01]  /*0630*/  SHFL.IDX PT, R4, R14, RZ, 0x1c1f ;  /* 0x001c1fff0e047589 */ /* 0x000e6200000e0000 */
[----:B------:R-:W-:-:S02]  /*0640*/  LEA.HI R0, R8, R18, RZ, 0x1 ;  /* 0x0000001208007211 */ /* 0x000fc400078f08ff */
[-C--:B------:R-:W-:Y:S01]  /*0650*/  ISETP.GE.AND P1, PT, R20, R12.reuse, PT ;  /* 0x0000000c1400720c */ /* 0x080fe20003f26270 */
[----:B------:R-:W2:Y:S01]  /*0660*/  SHFL.IDX PT, R5, R13, RZ, 0x1c1f ;  /* 0x001c1fff0d057589 */ /* 0x000ea200000e0000 */
[----:B------:R-:W-:Y:S02]  /*0670*/  LOP3.LUT R0, R0, 0x7fffffe, RZ, 0xc0, !PT ;  /* 0x07fffffe00007812 */ /* 0x000fe400078ec0ff */
[----:B------:R-:W-:Y:S02]  /*0680*/  IADD3 R2, R20, 0x40, RZ ;  /* 0x0000004014027810 */ /* 0x000fe40007ffe0ff */
[-C--:B------:R-:W-:Y:S01]  /*0690*/  ISETP.GE.AND P3, PT, R6, R12.reuse, PT ;  /* 0x0000000c0600720c */ /* 0x080fe20003f66270 */
[----:B------:R-:W-:Y:S01]  /*06a0*/  IMAD.IADD R0, R18, 0x1, -R0 ;  /* 0x0000000112007824 */ /* 0x000fe200078e0a00 */
[----:B------:R-:W-:Y:S02]  /*06b0*/  ISETP.GE.AND P2, PT, R2, R12, PT ;  /* 0x0000000c0200720c */ /* 0x000fe40003f46270 */
[----:B------:R-:W3:Y:S01]  /*06c0*/  SHFL.IDX PT, R2, R14, 0x1, 0x1c1f ;  /* 0x003c1f000e027f89 */ /* 0x000ee200000e0000 */
[----:B------:R-:W-:-:S02]  /*06d0*/  IMAD R0, R22, 0x8, R0 ;  /* 0x0000000816007824 */ /* 0x000fc400078e0200 */
[----:B------:R-:W-:Y:S02]  /*06e0*/  @!P1 SHF.R.S32.HI R7, RZ, 0x1f, R28 ;  /* 0x0000001fff079819 */ /* 0x000fe4000001141c */
[----:B------:R-:W-:Y:S01]  /*06f0*/  IMAD.U32 R149, R0, 0x20, R3 ;  /* 0x0000002000957824 */ /* 0x000fe200078e0003 */
[----:B------:R-:W-:Y:S01]  /*0700*/  @!P1 SHF.R.S32.HI R0, RZ, 0x1f, R23 ;  /* 0x0000001fff009819 */ /* 0x000fe20000011417 */
[----:B------:R-:W4:Y:S01]  /*0710*/  SHFL.IDX PT, R3, R13, 0x1, 0x1c1f ;  /* 0x003c1f000d037f89 */ /* 0x000f2200000e0000 */
[----:B------:R-:W-:Y:S02]  /*0720*/  @!P1 LEA.HI R8, R7, R28, RZ, 0x3 ;  /* 0x0000001c07089211 */ /* 0x000fe400078f18ff */
[----:B------:R-:W-:Y:S01]  /*0730*/  @!P1 LEA.HI R0, R0, R23, RZ, 0x3 ;  /* 0x0000001700009211 */ /* 0x000fe200078f18ff */
[----:B------:R-:W-:Y:S01]  /*0740*/  STL [R1+0x24], R149 ;  /* 0x0000249501007387 */ /* 0x000fe20000100800 */
[C---:B-1----:R-:W-:Y:S02]  /*0750*/  @!P1 LEA R6, P4, R229.reuse, R4, 0x1 ;  /* 0x00000004e5069211 */ /* 0x042fe400078808ff */
[----:B------:R-:W-:Y:S01]  /*0760*/  @!P1 LOP3.LUT R8, R8, 0xfffffff8, RZ, 0xc0, !PT ;  /* 0xfffffff808089812 */ /* 0x000fe200078ec0ff */
[----:B------:R-:W-:Y:S01]  /*0770*/  STL.64 [R1+0x18], R30 ;  /* 0x0000181e01007387 */ /* 0x000fe20000100a00 */
[----:B--2---:R-:W-:-:S02]  /*0780*/  @!P1 LEA.HI.X R7, R229, R5, R27, 0x1, P4 ;  /* 0x00000005e5079211 */ /* 0x004fc400020f0c1b */
[----:B------:R-:W-:Y:S01]  /*0790*/  ISETP.GE.AND P4, PT, R23, c[0x0][0x198], PT ;  /* 0x0000660017007a0c */ /* 0x000fe20003f86270 */
[----:B------:R-:W-:Y:S01]  /*07a0*/  @!P1 IMAD.WIDE R8, R8, 0x2, R4 ;  /* 0x0000000208089825 */ /* 0x000fe200078e0204 */
[----:B------:R-:W-:Y:S02]  /*07b0*/  @!P1 LOP3.LUT R10, R0, 0xfffffff8, RZ, 0xc0, !PT ;  /* 0xfffffff8000a9812 */ /* 0x000fe400078ec0ff */
[----:B------:R-:W-:Y:S01]  /*07c0*/  @!P3 SHF.R.S32.HI R11, RZ, 0x1f, R23 ;  /* 0x0000001fff0bb819 */ /* 0x000fe20000011417 */
[----:B------:R-:W-:Y:S02]  /*07d0*/  @!P1 IMAD.SHL.U32 R0, R149, 0x2, RZ ;  /* 0x0000000295009824 */ /* 0x000fe400078e00ff */
[----:B------:R-:W-:Y:S01]  /*07e0*/  @!P1 IMAD.WIDE R4, R10, 0x2, R4 ;  /* 0x000000020a049825 */ /* 0x000fe200078e0204 */
[----:B------:R-:W-:Y:S02]  /*07f0*/  @!P3 SHF.R.S32.HI R10, RZ, 0x1f, R28 ;  /* 0x0000001fff0ab819 */ /* 0x000fe4000001141c */
[----:B------:R1:W-:Y:S04]  /*0800*/  @!P1 LDGSTS.E.BYPASS.LTC128B.128 [R0+0x6100], [R6.64], !P6 ;  /* 0x0610000006009fae */ /* 0x0003e8000f101d50 */
[----:B------:R2:W-:Y:S04]  /*0810*/  @!P1 LDGSTS.E.BYPASS.LTC128B.128 [R0+0x8100], [R8.64], !P5 ;  /* 0x0810000008009fae */ /* 0x0005e8000e901d50 */
[----:B------:R3:W-:Y:S01]  /*0820*/  @!P1 LDGSTS.E.BYPASS.LTC128B.128 [R0+0xa100], [R4.64], !P4 ;  /* 0x0a10000004009fae */ /* 0x0007e2000e101d50 */
[----:B-1----:R-:W-:-:S02]  /*0830*/  @!P3 LEA.HI R6, R10, R28, RZ, 0x3 ;  /* 0x0000001c0a06b211 */ /* 0x002fc400078f18ff */
[----:B--2---:R-:W-:Y:S02]  /*0840*/  @!P3 LEA.HI R8, R11, R23, RZ, 0x3 ;  /* 0x000000170b08b211 */ /* 0x004fe400078f18ff */
        /* <DEDUP_REMOVED lines=28> */
[----:B------:R-:W-:Y:S01]  /*0a10*/  @!P2 SHF.R.S32.HI R0, RZ, 0x1f, R23 ;  /* 0x0000001fff00a819 */ /* 0x000fe20000011417 */
[----:B------:R-:W-:Y:S03]  /*0a20*/  STL.64 [R1+0x8], R44 ;  /* 0x0000082c01007387 */ /* 0x000fe60000100a00 */
[----:B------:R-:W-:-:S04]  /*0a30*/  @!P2 LEA.HI R0, R0, R23, RZ, 0x3 ;  /* 0x000000170000a211 */ /* 0x000fc800078f18ff */
[----:B------:R-:W-:Y:S01]  /*0a40*/  @!P2 LOP3.LUT R10, R0, 0xfffffff8, RZ, 0xc0, !PT ;  /* 0xfffffff8000aa812 */ /* 0x000fe200078ec0ff */
[----:B------:R-:W-:Y:S01]  /*0a50*/  @!P2 IMAD.SHL.U32 R0, R149, 0x2, RZ ;  /* 0x000000029500a824 */ /* 0x000fe200078e00ff */
[----:B-----5:R4:W5:Y:S02]  /*0a60*/  @P0 R2UR UR24, R16 ;  /* 0x00000000101803c2 */ /* 0x02096400000e0000 */
[----:B----4-:R-:W-:Y:S01]  /*0a70*/  IADD3 R16, P1, P0, R30, UR14, R229 ;  /* 0x0000000e1e107c10 */ /* 0x010fe2000f83e0e5 */
[----:B-----5:R-:W-:-:S03]  /*0a80*/  @UP0 USHF.R.S32.HI UR25, URZ, 0x1f, UR24 ;  /* 0x0000001f3f190899 */ /* 0x020fc60008011418 */
[--C-:B------:R-:W-:Y:S01]  /*0a90*/  IADD3.X R11, R2, UR9, R27.reuse, P1, P0 ;  /* 0x00000009020b7c10 */ /* 0x100fe20008fe041b */
[----:B------:R-:W-:Y:S01]  /*0aa0*/  @!UP0 UMOV UR24, UR8 ;  /* 0x0000000800188c82 */ /* 0x000fe20008000000 */
[----:B---3--:R-:W-:Y:S01]  /*0ab0*/  @!P2 SHF.R.S32.HI R2, RZ, 0x1f, R28 ;  /* 0x0000001fff02a819 */ /* 0x008fe2000001141c */
[----:B------:R-:W-:Y:S01]  /*0ac0*/  UIMAD.WIDE.U32 UR12, UR24, UR4, URZ ;  /* 0x00000004180c72a5 */ /* 0x000fe2000f8e003f */
[C---:B-1----:R-:W-:Y:S01]  /*0ad0*/  @!P2 LEA R6, P0, R229.reuse, R4, 0x1 ;  /* 0x00000004e506a211 */ /* 0x042fe200078008ff */
        /* <DEDUP_REMOVED lines=105> */
[----:B------:R-:W-:Y:S02]  /*1170*/  LOP3.LUT R4, R2, 0x8, R5, 0xf8, !PT ;  /* 0x0000000802047812 */ /* 0x000fe400078ef805 */
[----:B------:R-:W-:Y:S01]  /*1180*/  SHF.R.U32.HI R3, RZ, 0x3, R2 ;  /* 0x00000003ff037819 */ /* 0x000fe20000011602 */
[----:B------:R-:W-:-:S02]  /*1190*/  IMAD R2, R22, 0x200, R17 ;  /* 0x0000020016027824 */ /* 0x000fc400078e0211 */
[----:B------:R-:W-:Y:S01]  /*11a0*/  IMAD.U32 R0, R6, 0x20, R0 ;  /* 0x0000002006007824 */ /* 0x000fe200078e0000 */
[----:B------:R-:W-:Y:S01]  /*11b0*/  LOP3.LUT R16, R4, R3, RZ, 0x3c, !PT ;  /* 0x0000000304107212 */ /* 0x000fe200078e3cff */
[----:B------:R-:W-:Y:S02]  /*11c0*/  IMAD R2, R19, 0x20, R2 ;  /* 0x0000002013027824 */ /* 0x000fe400078e0202 */
[----:B------:R-:W-:Y:S01]  /*11d0*/  IMAD.SHL.U32 R139, R0, 0x2, RZ ;  /* 0x00000002008b7824 */ /* 0x000fe200078e00ff */
[----:B------:R-:W-:Y:S01]  /*11e0*/  BAR.SYNC.DEFER_BLOCKING 0x0 ;  /* 0x0000000000007b1d */ /* 0x000fe20000010000 */
[----:B------:R-:W-:Y:S02]  /*11f0*/  IMAD.IADD R2, R16, 0x1, R2 ;  /* 0x0000000110027824 */ /* 0x000fe400078e0202 */
[----:B------:R-:W-:Y:S01]  /*1200*/  IMAD.MOV.U32 R0, RZ, RZ, 0x10 ;  /* 0x00000010ff007424 */ /* 0x000fe200078e00ff */
[----:B------:R-:W-:Y:S01]  /*1210*/  IADD3 R3, R139, 0x3100, RZ ;  /* 0x000031008b037810 */ /* 0x000fe20007ffe0ff */
[----:B------:R-:W-:Y:S01]  /*1220*/  IMAD.SHL.U32 R214, R2, 0x2, RZ ;  /* 0x0000000202d67824 */ /* 0x000fe200078e00ff */
[----:B------:R-:W-:-:S02]  /*1230*/  LOP3.LUT R2, R26, 0xffffffe0, RZ, 0xc0, !PT ;  /* 0xffffffe01a027812 */ /* 0x000fc400078ec0ff */
[----:B------:R-:W-:Y:S02]  /*1240*/  IADD3 R216, R139, 0x3120, RZ ;  /* 0x000031208bd87810 */ /* 0x000fe40007ffe0ff */
[----:B------:R-:W-:Y:S01]  /*1250*/  @P1 IADD3 R216, R3, -0x20, RZ ;  /* 0xffffffe003d81810 */ /* 0x000fe20007ffe0ff */
[----:B------:R-:W-:Y:S01]  /*1260*/  IMAD.IADD R136, R25, 0x1, -R2 ;  /* 0x0000000119887824 */ /* 0x000fe200078e0a02 */
[----:B------:R-:W-:Y:S01]  /*1270*/  SEL R0, R0, 0xfffffff0, !P0 ;  /* 0xfffffff000007807 */ /* 0x000fe20004000000 */
[----:B------:R-:W-:Y:S01]  /*1280*/  IMAD R2, R24, c[0x0][0x208], RZ ;  /* 0x0000820018027a24 */ /* 0x000fe200078e02ff */
[----:B------:R-:W-:Y:S01]  /*1290*/  IADD3 R24, P1, P0, R44, UR26, R229 ;  /* 0x0000001a2c187c10 */ /* 0x000fe2000f83e0e5 */
[----:B------:R-:W-:Y:S01]  /*12a0*/  IMAD R25, R19, 0x20, R17 ;  /* 0x0000002013197824 */ /* 0x000fe200078e0211 */
[----:B------:R-:W-:Y:S01]  /*12b0*/  SEL R17, RZ, 0xffffffff, P5 ;  /* 0xffffffffff117807 */ /* 0x000fe20002800000 */
[----:B------:R-:W-:Y:S01]  /*12c0*/  IMAD R3, R18, c[0x0][0x20c], R2 ;  /* 0x0000830012037a24 */ /* 0x000fe200078e0202 */
[----:B------:R-:W-:Y:S01]  /*12d0*/  SEL R19, RZ, 0x1, P6 ;  /* 0x00000001ff137807 */ /* 0x000fe20003000000 */
[----:B------:R-:W-:Y:S01]  /*12e0*/  IMAD R215, R0, 0x2, R214 ;  /* 0x0000000200d77824 */ /* 0x000fe200078e02d6 */
[C---:B------:R-:W-:Y:S01]  /*12f0*/  IADD3 R227, R216.reuse, 0x400, RZ ;  /* 0x00000400d8e37810 */ /* 0x040fe20007ffe0ff */
[----:B------:R-:W-:Y:S01]  /*1300*/  IMAD.SHL.U32 R2, R17, 0x2, RZ ;  /* 0x0000000211027824 */ /* 0x000fe200078e00ff */
[C---:B------:R-:W-:Y:S01]  /*1310*/  IADD3 R226, R216.reuse, 0x800, RZ ;  /* 0x00000800d8e27810 */ /* 0x040fe20007ffe0ff */
[----:B------:R-:W-:Y:S01]  /*1320*/  IMAD.IADD R17, R45, 0x1, R3 ;  /* 0x000000012d117824 */ /* 0x000fe200078e0203 */
[----:B------:R-:W1:Y:S01]  /*1330*/  LDSM.16.M88.4 R12, [R214+0x6100] ;  /* 0x00610000d60c783b */ /* 0x000e620000000200 */
[----:B------:R-:W-:-:S02]  /*1340*/  IADD3 R225, R216, 0xc00, RZ ;  /* 0x00000c00d8e17810 */ /* 0x000fc40007ffe0ff */
[----:B------:R-:W-:Y:S01]  /*1350*/  LOP3.LUT R3, R2, 0x2, R19, 0xe2, !PT ;  /* 0x0000000202037812 */ /* 0x000fe200078ee213 */
[----:B------:R2:W-:Y:S01]  /*1360*/  STL [R1+0x4], R17 ;  /* 0x0000041101007387 */ /* 0x0005e20000100800 */
[----:B------:R-:W-:-:S03]  /*1370*/  SEL R2, RZ, 0x4, P4 ;  /* 0x00000004ff027807 */ /* 0x000fc60002000000 */
[----:B------:R3:W4:Y:S01]  /*1380*/  LDSM.16.M88.4 R8, [R214+0x7100] ;  /* 0x00710000d608783b */ /* 0x0007220000000200 */
[----:B------:R-:W-:Y:S01]  /*1390*/  LOP3.LUT R19, R3, R2, RZ, 0xfc, !PT ;  /* 0x0000000203137212 */ /* 0x000fe200078efcff */
[----:B------:R-:W-:Y:S02]  /*13a0*/  IMAD.IADD R3, R16, 0x1, R25 ;  /* 0x0000000110037824 */ /* 0x000fe400078e0219 */
[----:B------:R3:W1:Y:S04]  /*13b0*/  LDSM.16.M88.4 R40, [R139+0x3100] ;  /* 0x003100008b28783b */ /* 0x0006680000000200 */
[----:B------:R3:W1:Y:S04]  /*13c0*/  LDSM.16.M88.4 R36, [R139+0x3500] ;  /* 0x003500008b24783b */ /* 0x0006680000000200 */
[----:B------:R3:W1:Y:S04]  /*13d0*/  LDSM.16.M88.4 R32, [R139+0x3900] ;  /* 0x003900008b20783b */ /* 0x0006680000000200 */
[----:B------:R3:W1:Y:S04]  /*13e0*/  LDSM.16.M88.4 R28, [R139+0x3d00] ;  /* 0x003d00008b1c783b */ /* 0x0006680000000200 */
[----:B------:R3:W1:Y:S01]  /*13f0*/  LDSM.16.M88.4 R20, [R215+0x6100] ;  /* 0x00610000d714783b */ /* 0x0006620000000200 */
[----:B--2---:R-:W-:-:S02]  /*1400*/  IADD3.X R17, R17, UR24, R27, P1, P0 ;  /* 0x0000001811117c10 */ /* 0x004fc40008fe041b */
[----:B------:R-:W-:Y:S01]  /*1410*/  PLOP3.LUT P0, PT, PT, PT, UP0, 0x80, 0x0 ;  /* 0x000000000000781c */ /* 0x000fe20003f0f008 */
[----:B------:R3:W2:Y:S01]  /*1420*/  LDSM.16.M88.4 R4, [R215+0x7100] ;  /* 0x00710000d704783b */ /* 0x0006a20000000200 */
[----:B------:R-:W-:-:S03]  /*1430*/  IADD3 R230, P1, R24, UR28, RZ ;  /* 0x0000001c18e67c10 */ /* 0x000fc6000ff3e0ff */
[----:B------:R3:W1:Y:S01]  /*1440*/  LDSM.16.M88.4 R60, [R216] ;  /* 0x00000000d83c783b */ /* 0x0006620000000200 */
[----:B------:R-:W-:-:S03]  /*1450*/  IADD3.X R231, R17, UR23, RZ, P1, !PT ;  /* 0x0000001711e77c10 */ /* 0x000fc60008ffe4ff */
        /* <DEDUP_REMOVED lines=38> */
.L_x_754:
[----:B-1--4-:R-:W-:Y:S01]  /*16c0*/  HMMA.16816.F32 R64, R8, R40, RZ ;  /* 0x000000280840723c */ /* 0x012fe200000018ff */
[----:B------:R-:W-:Y:S01]  /*16d0*/  UISETP.GE.AND UP0, UPT, UR6, 0x41, UPT ;  /* 0x000000410600788c */ /* 0x000fe2000bf06270 */
[----:B------:R-:W-:Y:S01]  /*16e0*/  SHF.R.S32.HI R2, RZ, 0x1f, R136 ;  /* 0x0000001fff027819 */ /* 0x000fe20000011488 */
[----:B------:R-:W-:Y:S01]  /*16f0*/  UIMAD UR6, UR22, -0x40, UR6 ;  /* 0xffffffc0160678a4 */ /* 0x000fe2000f8e0206 */
[----:B------:R-:W0:Y:S01]  /*1700*/  LDGDEPBAR ;  /* 0x00000000000079af */ /* 0x000e220000000000 */
[----:B------:R-:W-:Y:S01]  /*1710*/  IMAD.SHL.U32 R212, R3, 0x2, RZ ;  /* 0x0000000203d47824 */ /* 0x000fe200078e00ff */
[----:B------:R-:W-:-:S02]  /*1720*/  LEA.HI R138, R2, R136, RZ, 0x2 ;  /* 0x00000088028a7211 */ /* 0x000fc400078f10ff */
[C---:B------:R-:W-:Y:S01]  /*1730*/  HMMA.16816.F32 R56, R8.reuse, R42, RZ ;  /* 0x0000002a0838723c */ /* 0x040fe200000018ff */
[----:B------:R-:W-:Y:S01]  /*1740*/  PLOP3.LUT P0, PT, PT, PT, UP0, 0x80, 0x0 ;  /* 0x000000000000781c */ /* 0x000fe20003f0f008 */
[----:B------:R-:W-:Y:S01]  /*1750*/  IMAD R213, R0, 0x2, R212 ;  /* 0x0000000200d57824 */ /* 0x000fe200078e02d4 */
[----:B------:R-:W-:Y:S01]  /*1760*/  LOP3.LUT R2, R138, 0x7ffffffc, RZ, 0xc0, !PT ;  /* 0x7ffffffc8a027812 */ /* 0x000fe200078ec0ff */
[----:B------:R-:W-:Y:S01]  /*1770*/  @UP0 ULEA.HI.SX32 UR4, UR21, 0xfffffffe, 0x1a ;  /* 0xfffffffe15040891 */ /* 0x000fe2000f8fd23f */
[----:B------:R-:W-:Y:S03]  /*1780*/  STL [R1+0x2c], R138 ;  /* 0x00002c8a01007387 */ /* 0x000fe60000100800 */
[----:B------:R-:W-:Y:S01]  /*1790*/  HMMA.16816.F32 R52, R8, R36, RZ ;  /* 0x000000240834723c */ /* 0x000fe200000018ff */
[----:B------:R-:W-:-:S07]  /*17a0*/  @UP0 USHF.R.S32.HI UR5, URZ, 0x1f, UR4 ;  /* 0x0000001f3f050899 */ /* 0x000fce0008011404 */
[C---:B------:R-:W-:Y:S08]  /*17b0*/  HMMA.16816.F32 R48, R8.reuse, R38, RZ ;  /* 0x000000260830723c */ /* 0x040ff000000018ff */
[C---:B------:R-:W-:Y:S08]  /*17c0*/  HMMA.16816.F32 R44, R8.reuse, R32, RZ ;  /* 0x00000020082c723c */ /* 0x040ff000000018ff */
[C---:B------:R-:W-:Y:S08]  /*17d0*/  HMMA.16816.F32 R24, R8.reuse, R34, RZ ;  /* 0x000000220818723c */ /* 0x040ff000000018ff */
[C---:B------:R-:W-:Y:S08]  /*17e0*/  HMMA.16816.F32 R16, R8.reuse, R28, RZ ;  /* 0x0000001c0810723c */ /* 0x040ff000000018ff */
[----:B------:R-:W-:Y:S08]  /*17f0*/  HMMA.16816.F32 R8, R8, R30, RZ ;  /* 0x0000001e0808723c */ /* 0x000ff000000018ff */
[C---:B------:R-:W-:Y:S08]  /*1800*/  HMMA.16816.F32 R92, R12.reuse, R32, RZ ;  /* 0x000000200c5c723c */ /* 0x040ff000000018ff */
[----:B------:R-:W-:Y:S01]  /*1810*/  HMMA.16816.F32 R128, R12, R34, RZ ;  /* 0x000000220c80723c */ /* 0x000fe200000018ff */
[----:B------:R-:W-:Y:S07]  /*1820*/  LDSM.16.M88.4 R32, [R139+0x4100] ;  /* 0x004100008b20783b */ /* 0x000fee0000000200 */
[C---:B--2---:R-:W-:Y:S08]  /*1830*/  HMMA.16816.F32 R120, R4.reuse, R60, R64 ;  /* 0x0000003c0478723c */ /* 0x044ff00000001840 */
[C---:B------:R-:W-:Y:S08]  /*1840*/  HMMA.16816.F32 R116, R4.reuse, R62, R56 ;  /* 0x0000003e0474723c */ /* 0x040ff00000001838 */
[C---:B------:R-:W-:Y:S01]  /*1850*/  HMMA.16816.F32 R112, R4.reuse, R68, R52 ;  /* 0x000000440470723c */ /* 0x040fe20000001834 */
[----:B------:R-:W-:Y:S07]  /*1860*/  LDSM.16.M88.4 R52, [R216+0x1000] ;  /* 0x00100000d834783b */ /* 0x000fee0000000200 */
        /* <DEDUP_REMOVED lines=8> */
[----:B------:R-:W-:Y:S01]  /*18f0*/  HMMA.16816.F32 R104, R4, R90, R8 ;  /* 0x0000005a0468723c */ /* 0x000fe20000001808 */
[----:B------:R-:W1:Y:S04]  /*1900*/  LDSM.16.M88.4 R4, [R214+0x9100] ;  /* 0x00910000d604783b */ /* 0x000e680000000200 */
[----:B------:R-:W2:Y:S03]  /*1910*/  LDSM.16.M88.4 R8, [R214+0x8100] ;  /* 0x00810000d608783b */ /* 0x000ea60000000200 */
[C---:B------:R-:W-:Y:S08]  /*1920*/  HMMA.16816.F32 R72, R12.reuse, R40, RZ ;  /* 0x000000280c48723c */ /* 0x040ff000000018ff */
[C---:B------:R-:W-:Y:S08]  /*1930*/  HMMA.16816.F32 R76, R12.reuse, R36, RZ ;  /* 0x000000240c4c723c */ /* 0x040ff000000018ff */
[C---:B------:R-:W-:Y:S08]  /*1940*/  HMMA.16816.F32 R36, R12.reuse, R38, RZ ;  /* 0x000000260c24723c */ /* 0x040ff000000018ff */
[C---:B------:R-:W-:Y:S08]  /*1950*/  HMMA.16816.F32 R40, R12.reuse, R42, RZ ;  /* 0x0000002a0c28723c */ /* 0x040ff000000018ff */
[C---:B------:R-:W-:Y:S08]  /*1960*/  HMMA.16816.F32 R132, R12.reuse, R28, RZ ;  /* 0x0000001c0c84723c */ /* 0x040ff000000018ff */
[----:B------:R-:W-:Y:S01]  /*1970*/  HMMA.16816.F32 R124, R12, R30, RZ ;  /* 0x0000001e0c7c723c */ /* 0x000fe200000018ff */
[----:B------:R-:W4:Y:S04]  /*1980*/  LDSM.16.M88.4 R28, [R139+0x4500] ;  /* 0x004500008b1c783b */ /* 0x000f280000000200 */
[----:B------:R-:W5:Y:S03]  /*1990*/  LDSM.16.M88.4 R12, [R215+0x9100] ;  /* 0x00910000d70c783b */ /* 0x000f660000000200 */
[C---:B------:R-:W-:Y:S08]  /*19a0*/  HMMA.16816.F32 R96, R20.reuse, R60, R72 ;  /* 0x0000003c1460723c */ /* 0x040ff00000001848 */
[C---:B------:R-:W-:Y:S08]  /*19b0*/  HMMA.16816.F32 R76, R20.reuse, R68, R76 ;  /* 0x00000044144c723c */ /* 0x040ff0000000184c */
[C---:B------:R-:W-:Y:S08]  /*19c0*/  HMMA.16816.F32 R72, R20.reuse, R70, R36 ;  /* 0x000000461448723c */ /* 0x040ff00000001824 */
[C---:B------:R-:W-:Y:S08]  /*19d0*/  HMMA.16816.F32 R84, R20.reuse, R62, R40 ;  /* 0x0000003e1454723c */ /* 0x040ff00000001828 */
[C---:B------:R-:W-:Y:S01]  /*19e0*/  HMMA.16816.F32 R68, R20.reuse, R80, R92 ;  /* 0x000000501444723c */ /* 0x040fe2000000185c */
[----:B------:R-:W-:Y:S07]  /*19f0*/  LDSM.16.M88.4 R92, [R216+0x1c00] ;  /* 0x001c0000d85c783b */ /* 0x000fee0000000200 */
[C---:B------:R-:W-:Y:S08]  /*1a00*/  HMMA.16816.F32 R64, R20.reuse, R82, R128 ;  /* 0x000000521440723c */ /* 0x040ff00000001880 */
[C---:B------:R-:W-:Y:S08]  /*1a10*/  HMMA.16816.F32 R60, R20.reuse, R88, R132 ;  /* 0x00000058143c723c */ /* 0x040ff00000001884 */
[----:B------:R-:W-:Y:S01]  /*1a20*/  HMMA.16816.F32 R56, R20, R90, R124 ;  /* 0x0000005a1438723c */ /* 0x000fe2000000187c */
[----:B------:R-:W3:Y:S07]  /*1a30*/  LDSM.16.M88.4 R20, [R215+0x8100] ;  /* 0x00810000d714783b */ /* 0x000eee0000000200 */
[C---:B-1----:R-:W-:Y:S08]  /*1a40*/  HMMA.16816.F32 R36, R4.reuse, R34, R116 ;  /* 0x000000220424723c */ /* 0x042ff00000001874 */
[-C--:B------:R-:W-:Y:S08]  /*1a50*/  HMMA.16816.F32 R40, R4, R32.reuse, R120 ;  /* 0x000000200428723c */ /* 0x080ff00000001878 */
[----:B--2---:R-:W-:Y:S08]  /*1a60*/  HMMA.16816.F32 R96, R8, R32, R96 ;  /* 0x000000200860723c */ /* 0x004ff00000001860 */
[C---:B----4-:R-:W-:Y:S08]  /*1a70*/  HMMA.16816.F32 R88, R4.reuse, R30, R108 ;  /* 0x0000001e0458723c */ /* 0x050ff0000000186c */
[C---:B------:R-:W-:Y:S01]  /*1a80*/  HMMA.16816.F32 R80, R4.reuse, R28, R112 ;  /* 0x0000001c0450723c */ /* 0x040fe20000001870 */
[----:B------:R-:W-:Y:S07]  /*1a90*/  LDSM.16.M88.4 R112, [R216+0x2c00] ;  /* 0x002c0000d870783b */ /* 0x000fee0000000200 */
[C---:B------:R-:W-:Y:S08]  /*1aa0*/  HMMA.16816.F32 R100, R4.reuse, R24, R100 ;  /* 0x000000180464723c */ /* 0x040ff00000001864 */
[C---:B------:R-:W-:Y:S08]  /*1ab0*/  HMMA.16816.F32 R120, R4.reuse, R26, R140 ;  /* 0x0000001a0478723c */ /* 0x040ff0000000188c */
[C---:B------:R-:W-:Y:S08]  /*1ac0*/  HMMA.16816.F32 R132, R4.reuse, R16, R144 ;  /* 0x000000100484723c */ /* 0x040ff00000001890 */
[----:B------:R-:W-:Y:S01]  /*1ad0*/  HMMA.16816.F32 R108, R4, R18, R104 ;  /* 0x00000012046c723c */ /* 0x000fe20000001868 */
[----:B------:R-:W-:Y:S07]  /*1ae0*/  LDSM.16.M88.4 R104, [R139+0x5d00] ;  /* 0x005d00008b68783b */ /* 0x000fee0000000200 */
[C---:B------:R-:W-:Y:S08]  /*1af0*/  HMMA.16816.F32 R76, R8.reuse, R28, R76 ;  /* 0x0000001c084c723c */ /* 0x040ff0000000184c */
[C---:B------:R-:W-:Y:S08]  /*1b00*/  HMMA.16816.F32 R4, R8.reuse, R24, R68 ;  /* 0x000000180804723c */ /* 0x040ff00000001844 */
[C---:B------:R-:W-:Y:S01]  /*1b10*/  HMMA.16816.F32 R84, R8.reuse, R34, R84 ;  /* 0x000000220854723c */ /* 0x040fe20000001854 */
[----:B------:R-:W-:Y:S07]  /*1b20*/  LDSM.16.M88.4 R32, [R139+0x5500] ;  /* 0x005500008b20783b */ /* 0x000fee0000000200 */
[C---:B------:R-:W-:Y:S08]  /*1b30*/  HMMA.16816.F32 R28, R8.reuse, R30, R72 ;  /* 0x0000001e081c723c */ /* 0x040ff00000001848 */
[C---:B------:R-:W-:Y:S08]  /*1b40*/  HMMA.16816.F32 R24, R8.reuse, R26, R64 ;  /* 0x0000001a0818723c */ /* 0x040ff00000001840 */
[C---:B------:R-:W-:Y:S08]  /*1b50*/  HMMA.16816.F32 R140, R8.reuse, R16, R60 ;  /* 0x00000010088c723c */ /* 0x040ff0000000183c */
[----:B------:R-:W-:Y:S01]  /*1b60*/  HMMA.16816.F32 R144, R8, R18, R56 ;  /* 0x000000120890723c */ /* 0x000fe20000001838 */
[----:B------:R-:W-:Y:S04]  /*1b70*/  LDSM.16.M88.4 R8, [R214+0xb100] ;  /* 0x00b10000d608783b */ /* 0x000fe80000000200 */
[----:B------:R-:W-:Y:S03]  /*1b80*/  LDSM.16.M88.4 R16, [R214+0xa100] ;  /* 0x00a10000d610783b */ /* 0x000fe60000000200 */
[C---:B-----5:R-:W-:Y:S01]  /*1b90*/  HMMA.16816.F32 R68, R12.reuse, R54, R36 ;  /* 0x000000360c44723c */ /* 0x060fe20000001824 */
[----:B------:R-:W1:Y:S07]  /*1ba0*/  LDSM.16.M88.4 R36, [R139+0x5100] ;  /* 0x005100008b24783b */ /* 0x000e6e0000000200 */
[-C--:B------:R-:W-:Y:S01]  /*1bb0*/  HMMA.16816.F32 R72, R12, R52.reuse, R40 ;  /* 0x000000340c48723c */ /* 0x080fe20000001828 */
[----:B------:R-:W2:Y:S07]  /*1bc0*/  LDSM.16.M88.4 R40, [R139+0x5900] ;  /* 0x005900008b28783b */ /* 0x000eae0000000200 */
[----:B---3--:R-:W-:Y:S08]  /*1bd0*/  HMMA.16816.F32 R124, R20, R52, R96 ;  /* 0x00000034147c723c */ /* 0x008ff00000001860 */
[C---:B------:R-:W-:Y:S08]  /*1be0*/  HMMA.16816.F32 R64, R12.reuse, R48, R80 ;  /* 0x000000300c40723c */ /* 0x040ff00000001850 */
[C---:B------:R-:W-:Y:S08]  /*1bf0*/  HMMA.16816.F32 R60, R12.reuse, R50, R88 ;  /* 0x000000320c3c723c */ /* 0x040ff00000001858 */
[C---:B------:R-:W-:Y:S08]  /*1c00*/  HMMA.16816.F32 R56, R12.reuse, R44, R100 ;  /* 0x0000002c0c38723c */ /* 0x040ff00000001864 */
[C---:B------:R-:W-:Y:S08]  /*1c10*/  HMMA.16816.F32 R120, R12.reuse, R46, R120 ;  /* 0x0000002e0c78723c */ /* 0x040ff00000001878 */
[C---:B------:R-:W-:Y:S08]  /*1c20*/  HMMA.16816.F32 R132, R12.reuse, R92, R132 ;  /* 0x0000005c0c84723c */ /* 0x040ff00000001884 */
[----:B------:R-:W-:Y:S01]  /*1c30*/  HMMA.16816.F32 R128, R12, R94, R108 ;  /* 0x0000005e0c80723c */ /* 0x000fe2000000186c */
[----:B------:R-:W-:Y:S07]  /*1c40*/  LDSM.16.M88.4 R12, [R215+0xa100] ;  /* 0x00a10000d70c783b */ /* 0x000fee0000000200 */
[C---:B------:R-:W-:Y:S01]  /*1c50*/  HMMA.16816.F32 R100, R20.reuse, R50, R28 ;  /* 0x000000321464723c */ /* 0x040fe2000000181c */
[----:B------:R-:W-:Y:S07]  /*1c60*/  LDSM.16.M88.4 R28, [R216+0x2000] ;  /* 0x00200000d81c783b */ /* 0x000fee0000000200 */
[C---:B------:R-:W-:Y:S01]  /*1c70*/  HMMA.16816.F32 R96, R20.reuse, R44, R4 ;  /* 0x0000002c1460723c */ /* 0x040fe20000001804 */
[----:B------:R-:W3:Y:S07]  /*1c80*/  LDSM.16.M88.4 R4, [R215+0xb100] ;  /* 0x00b10000d704783b */ /* 0x000eee0000000200 */
[C---:B------:R-:W-:Y:S08]  /*1c90*/  HMMA.16816.F32 R116, R20.reuse, R54, R84 ;  /* 0x000000361474723c */ /* 0x040ff00000001854 */
[----:B------:R-:W-:Y:S01]  /*1ca0*/  HMMA.16816.F32 R80, R20, R46, R24 ;  /* 0x0000002e1450723c */ /* 0x000fe20000001818 */
[----:B------:R-:W4:Y:S04]  /*1cb0*/  LDSM.16.M88.4 R24, [R216+0x2400] ;  /* 0x00240000d818783b */ /* 0x000f280000000200 */
[----:B------:R-:W5:Y:S01]  /*1cc0*/  LDSM.16.M88.4 R44, [R216+0x2800] ;  /* 0x00280000d82c783b */ /* 0x000f620000000200 */
[----:B------:R-:W-:-:S04]  /*1cd0*/  DEPBAR.LE SB0, 0x0 ;  /* 0x000080000000791a */ /* 0x000fc80000000000 */
[----:B------:R-:W-:Y:S08]  /*1ce0*/  HMMA.16816.F32 R108, R20, R48, R76 ;  /* 0x00000030146c723c */ /* 0x000ff0000000184c */
[-C--:B-1----:R-:W-:Y:S08]  /*1cf0*/  HMMA.16816.F32 R84, R8, R36.reuse, R72 ;  /* 0x000000240854723c */ /* 0x082ff00000001848 */
[----:B------:R-:W-:Y:S08]  /*1d00*/  HMMA.16816.F32 R52, R16, R36, R124 ;  /* 0x000000241034723c */ /* 0x000ff0000000187c */
[C---:B------:R-:W-:Y:S08]  /*1d10*/  HMMA.16816.F32 R76, R8.reuse, R38, R68 ;  /* 0x00000026084c723c */ /* 0x040ff00000001844 */
[C---:B------:R-:W-:Y:S08]  /*1d20*/  HMMA.16816.F32 R72, R8.reuse, R32, R64 ;  /* 0x000000200848723c */ /* 0x040ff00000001840 */
[----:B------:R-:W-:Y:S08]  /*1d30*/  HMMA.16816.F32 R68, R8, R34, R60 ;  /* 0x000000220844723c */ /* 0x000ff0000000183c */
[----:B------:R-:W-:Y:S08]  /*1d40*/  HMMA.16816.F32 R88, R20, R92, R140 ;  /* 0x0000005c1458723c */ /* 0x000ff0000000188c */
[C---:B--2---:R-:W-:Y:S08]  /*1d50*/  HMMA.16816.F32 R64, R8.reuse, R40, R56 ;  /* 0x000000280840723c */ /* 0x044ff00000001838 */
[C---:B------:R-:W-:Y:S08]  /*1d60*/  HMMA.16816.F32 R60, R8.reuse, R42, R120 ;  /* 0x0000002a083c723c */ /* 0x040ff00000001878 */
[C---:B------:R-:W-:Y:S08]  /*1d70*/  HMMA.16816.F32 R120, R8.reuse, R104, R132 ;  /* 0x000000680878723c */ /* 0x040ff00000001884 */
[----:B------:R-:W-:Y:S08]  /*1d80*/  HMMA.16816.F32 R56, R8, R106, R128 ;  /* 0x0000006a0838723c */ /* 0x000ff00000001880 */
[C---:B------:R-:W-:Y:S08]  /*1d90*/  HMMA.16816.F32 R48, R16.reuse, R38, R116 ;  /* 0x000000261030723c */ /* 0x040ff00000001874 */
[----:B------:R-:W-:Y:S08]  /*1da0*/  HMMA.16816.F32 R36, R16, R32, R108 ;  /* 0x000000201024723c */ /* 0x000ff0000000186c */
[----:B---3--:R-:W-:Y:S08]  /*1db0*/  HMMA.16816.F32 R84, R4, R28, R84 ;  /* 0x0000001c0454723c */ /* 0x008ff00000001854 */
[C---:B------:R-:W-:Y:S08]  /*1dc0*/  HMMA.16816.F32 R8, R16.reuse, R40, R96 ;  /* 0x000000281008723c */ /* 0x040ff00000001860 */
[C---:B------:R-:W-:Y:S08]  /*1dd0*/  HMMA.16816.F32 R40, R16.reuse, R42, R80 ;  /* 0x0000002a1028723c */ /* 0x040ff00000001850 */
[----:B------:R-:W-:Y:S08]  /*1de0*/  HMMA.16816.F32 R32, R16, R34, R100 ;  /* 0x000000221020723c */ /* 0x000ff00000001864 */
[----:B------:R-:W-:Y:S08]  /*1df0*/  HMMA.16816.F32 R52, R12, R28, R52 ;  /* 0x0000001c0c34723c */ /* 0x000ff00000001834 */
[----:B------:R-:W-:Y:S08]  /*1e00*/  HMMA.16816.F32 R76, R4, R30, R76 ;  /* 0x0000001e044c723c */ /* 0x000ff0000000184c */
[----:B------:R-:W-:Y:S08]  /*1e10*/  HMMA.16816.F32 R80, R16, R104, R88 ;  /* 0x000000681050723c */ /* 0x000ff00000001858 */
[C---:B----4-:R-:W-:Y:S08]  /*1e20*/  HMMA.16816.F32 R72, R4.reuse, R24, R72 ;  /* 0x000000180448723c */ /* 0x050ff00000001848 */
[C---:B------:R-:W-:Y:S08]  /*1e30*/  HMMA.16816.F32 R68, R4.reuse, R26, R68 ;  /* 0x0000001a0444723c */ /* 0x040ff00000001844 */
[C---:B-----5:R-:W-:Y:S08]  /*1e40*/  HMMA.16816.F32 R64, R4.reuse, R44, R64 ;  /* 0x0000002c0440723c */ /* 0x060ff00000001840 */
[C---:B------:R-:W-:Y:S08]  /*1e50*/  HMMA.16816.F32 R60, R4.reuse, R46, R60 ;  /* 0x0000002e043c723c */ /* 0x040ff0000000183c */
[C---:B------:R-:W-:Y:S08]  /*1e60*/  HMMA.16816.F32 R88, R4.reuse, R112, R120 ;  /* 0x000000700458723c */ /* 0x040ff00000001878 */
[----:B------:R-:W-:Y:S07]  /*1e70*/  HMMA.16816.F32 R56, R4, R114, R56 ;  /* 0x000000720438723c */ /* 0x000fee0000001838 */
[----:B------:R-:W-:Y:S01]  /*1e80*/  @P0 IMAD.WIDE.U32 R4, R137, UR4, R232 ;  /* 0x0000000489040c25 */ /* 0x000fe2000f8e00e8 */
[----:B------:R-:W-:Y:S01]  /*1e90*/  @UP0 UIMAD UR4, UR18, UR4, URZ ;  /* 0x00000004120402a4 */ /* 0x000fe2000f8e023f */
[----:B------:R-:W-:Y:S02]  /*1ea0*/  HMMA.16816.F32 R48, R12, R30, R48 ;  /* 0x0000001e0c30723c */ /* 0x000fe40000001830 */
[----:B------:R-:W-:Y:S01]  /*1eb0*/  IMAD.IADD R6, R136, 0x1, -R2 ;  /* 0x0000000188067824 */ /* 0x000fe200078e0a02 */
[----:B------:R-:W-:Y:S01]  /*1ec0*/  @UP0 UIMAD UR4, UR5, UR19, UR4 ;  /* 0x00000013050402a4 */ /* 0x000fe2000f8e0204 */
[----:B------:R-:W-:-:S04]  /*1ed0*/  IMAD.U32 R2, RZ, RZ, UR6 ;  /* 0x00000006ff027e24 */ /* 0x000fc8000f8e00ff */
[----:B------:R-:W-:Y:S01]  /*1ee0*/  IMAD R2, R6, -0x2, R2 ;  /* 0xfffffffe06027824 */ /* 0x000fe200078e0202 */
[----:B------:R-:W-:Y:S01]  /*1ef0*/  HMMA.16816.F32 R144, R20, R94, R144 ;  /* 0x0000005e1490723c */ /* 0x000fe20000001890 */
[----:B------:R-:W-:Y:S01]  /*1f00*/  @P0 IADD3 R5, R5, UR4, RZ ;  /* 0x0000000405050c10 */ /* 0x000fe2000fffe0ff */
[----:B------:R-:W-:Y:S02]  /*1f10*/  BAR.SYNC.DEFER_BLOCKING 0x0 ;  /* 0x0000000000007b1d */ /* 0x000fe40000010000 */
[C---:B------:R-:W-:Y:S02]  /*1f20*/  ISETP.GT.AND P3, PT, R2.reuse, RZ, PT ;  /* 0x000000ff0200720c */ /* 0x040fe40003f64270 */
[----:B------:R-:W-:Y:S02]  /*1f30*/  ISETP.GT.AND P2, PT, R2, 0x1, PT ;  /* 0x000000010200780c */ /* 0x000fe40003f44270 */
[----:B------:R-:W-:Y:S01]  /*1f40*/  HMMA.16816.F32 R36, R12, R24, R36 ;  /* 0x000000180c24723c */ /* 0x000fe20000001824 */
[----:B------:R-:W-:-:S02]  /*1f50*/  @P0 LEA R20, P1, R4, c[0x0][0x1c8], 0x1 ;  /* 0x0000720004140a11 */ /* 0x000fc400078208ff */
[----:B------:R-:W-:Y:S02]  /*1f60*/  FSEL R22, R84, -INF , P3 ;  /* 0xff80000054167808 */ /* 0x000fe40001800000 */
[----:B------:R-:W-:Y:S02]  /*1f70*/  @P0 LEA.HI.X R21, R4, c[0x0][0x1cc], R5, 0x1, P1 ;  /* 0x0000730004150a11 */ /* 0x000fe400008f0c05 */
[----:B------:R-:W-:Y:S01]  /*1f80*/  ISETP.GT.AND P1, PT, R2, 0x8, PT ;  /* 0x000000080200780c */ /* 0x000fe20003f24270 */
[----:B------:R-:W-:Y:S01]  /*1f90*/  HMMA.16816.F32 R8, R12, R44, R8 ;  /* 0x0000002c0c08723c */ /* 0x000fe20000001808 */
[----:B------:R-:W-:Y:S02]  /*1fa0*/  FSEL R23, R85, -INF , P2 ;  /* 0xff80000055177808 */ /* 0x000fe40001000000 */
[----:B------:R-:W-:Y:S02]  /*1fb0*/  FSEL R31, R86, -INF , P3 ;  /* 0xff800000561f7808 */ /* 0x000fe40001800000 */
[----:B------:R-:W-:-:S02]  /*1fc0*/  FSEL R54, R54, -INF , P3 ;  /* 0xff80000036367808 */ /* 0x000fc40001800000 */
[----:B------:R-:W-:Y:S01]  /*1fd0*/  FSEL R28, R76, -INF , P1 ;  /* 0xff8000004c1c7808 */ /* 0x000fe20000800000 */
[C---:B------:R-:W-:Y:S01]  /*1fe0*/  HMMA.16816.F32 R44, R12.reuse, R46, R40 ;  /* 0x0000002e0c2c723c */ /* 0x040fe20000001828 */
[----:B------:R-:W-:Y:S02]  /*1ff0*/  FMNMX.FTZ R4, R22, R23, !PT ;  /* 0x0000001716047209 */ /* 0x000fe40007810000 */
[----:B------:R-:W-:Y:S02]  /*2000*/  FSEL R30, R87, -INF , P2 ;  /* 0xff800000571e7808 */ /* 0x000fe40001000000 */
[----:B------:R-:W-:Y:S02]  /*2010*/  FSEL R55, R55, -INF , P2 ;  /* 0xff80000037377808 */ /* 0x000fe40001000000 */
[----:B------:R-:W-:Y:S01]  /*2020*/  FSEL R42, R52, -INF , P3 ;  /* 0xff800000342a7808 */ /* 0x000fe20001800000 */
[----:B------:R-:W-:Y:S01]  /*2030*/  HMMA.16816.F32 R24, R12, R26, R32 ;  /* 0x0000001a0c18723c */ /* 0x000fe20000001820 */
[----:B------:R-:W-:-:S02]  /*2040*/  ISETP.GT.AND P3, PT, R2, 0x9, PT ;  /* 0x000000090200780c */ /* 0x000fc40003f64270 */
[----:B------:R-:W-:Y:S02]  /*2050*/  FSEL R43, R53, -INF , P2 ;  /* 0xff800000352b7808 */ /* 0x000fe40001000000 */
[----:B------:R-:W-:Y:S02]  /*2060*/  FSEL R29, R77, -INF , P3 ;  /* 0xff8000004d1d7808 */ /* 0x000fe40001800000 */
[----:B------:R-:W-:Y:S01]  /*2070*/  ISETP.GT.AND P2, PT, R2, 0x10, PT ;  /* 0x000000100200780c */ /* 0x000fe20003f44270 */
[----:B------:R-:W-:Y:S01]  /*2080*/  HMMA.16816.F32 R32, R12, R112, R80 ;  /* 0x000000700c20723c */ /* 0x000fe20000001850 */
[----:B------:R-:W-:Y:S02]  /*2090*/  FMNMX.FTZ R4, R28, R4, !PT ;  /* 0x000000041c047209 */ /* 0x000fe40007810000 */
[----:B------:R-:W-:Y:S02]  /*20a0*/  FSEL R40, R78, -INF , P1 ;  /* 0xff8000004e287808 */ /* 0x000fe40000800000 */
[----:B------:R-:W-:-:S02]  /*20b0*/  FSEL R50, R50, -INF , P1 ;  /* 0xff80000032327808 */ /* 0x000fc40000800000 */
[----:B------:R-:W-:Y:S01]  /*20c0*/  FSEL R48, R48, -INF , P1 ;  /* 0xff80000030307808 */ /* 0x000fe20000800000 */
[----:B------:R-:W-:Y:S01]  /*20d0*/  HMMA.16816.F32 R16, R16, R106, R144 ;  /* 0x0000006a1010723c */ /* 0x000fe20000001890 */
[----:B------:R-:W-:Y:S02]  /*20e0*/  ISETP.GT.AND P1, PT, R2, 0x11, PT ;  /* 0x000000110200780c */ /* 0x000fe40003f24270 */
[----:B------:R-:W-:Y:S02]  /*20f0*/  FSEL R52, R72, -INF , P2 ;  /* 0xff80000048347808 */ /* 0x000fe40001000000 */
[----:B------:R-:W-:Y:S02]  /*2100*/  FMNMX.FTZ R4, R29, R4, !PT ;  /* 0x000000041d047209 */ /* 0x000fe40007810000 */
[----:B------:R-:W-:Y:S02]  /*2110*/  FSEL R41, R79, -INF , P3 ;  /* 0xff8000004f297808 */ /* 0x000fe40001800000 */
[----:B------:R-:W-:-:S02]  /*2120*/  FSEL R51, R51, -INF , P3 ;  /* 0xff80000033337808 */ /* 0x000fc40001800000 */
[----:B------:R-:W-:Y:S02]  /*2130*/  FSEL R49, R49, -INF , P3 ;  /* 0xff80000031317808 */ /* 0x000fe40001800000 */
[----:B------:R-:W-:Y:S02]  /*2140*/  FSEL R53, R73, -INF , P1 ;  /* 0xff80000049357808 */ /* 0x000fe40000800000 */
[----:B------:R-:W-:Y:S02]  /*2150*/  ISETP.GT.AND P3, PT, R2, 0x18, PT ;  /* 0x000000180200780c */ /* 0x000fe40003f64270 */
        /* <DEDUP_REMOVED lines=8> */
[----:B------:R-:W-:Y:S01]  /*21e0*/  FSEL R117, R75, -INF , P1 ;  /* 0xff8000004b757808 */ /* 0x000fe20000800000 */
[----:B------:R-:W-:Y:S01]  /*21f0*/  IMAD.U32 R12, RZ, RZ, UR11 ;  /* 0x0000000bff0c7e24 */ /* 0x000fe2000f8e00ff */
[----:B------:R-:W-:-:S02]  /*2200*/  FSEL R128, R39, -INF , P1 ;  /* 0xff80000027807808 */ /* 0x000fc40000800000 */
[----:B------:R-:W-:Y:S02]  /*2210*/  FSEL R125, R37, -INF , P1 ;  /* 0xff800000257d7808 */ /* 0x000fe40000800000 */
[----:B------:R-:W-:Y:S02]  /*2220*/  FSEL R37, R69, -INF , P2 ;  /* 0xff80000045257808 */ /* 0x000fe40001000000 */
[----:B------:R-:W-:Y:S02]  /*2230*/  ISETP.GT.AND P1, PT, R2, 0x20, PT ;  /* 0x000000200200780c */ /* 0x000fe40003f24270 */
[----:B------:R-:W-:Y:S02]  /*2240*/  FMNMX.FTZ R4, R36, R4, !PT ;  /* 0x0000000424047209 */ /* 0x000fe40007810000 */
[----:B------:R-:W-:Y:S02]  /*2250*/  FSEL R39, R71, -INF , P2 ;  /* 0xff80000047277808 */ /* 0x000fe40001000000 */
[----:B------:R-:W-:-:S02]  /*2260*/  FSEL R127, R27, -INF , P2 ;  /* 0xff8000001b7f7808 */ /* 0x000fc40001000000 */
[----:B------:R-:W-:Y:S02]  /*2270*/  FSEL R119, R25, -INF , P2 ;  /* 0xff80000019777808 */ /* 0x000fe40001000000 */
[----:B------:R-:W-:Y:S02]  /*2280*/  ISETP.GT.AND P2, PT, R2, 0x21, PT ;  /* 0x000000210200780c */ /* 0x000fe40003f44270 */
[----:B------:R-:W-:Y:S02]  /*2290*/  FSEL R131, R64, -INF , P1 ;  /* 0xff80000040837808 */ /* 0x000fe40000800000 */
[----:B------:R-:W-:Y:S02]  /*22a0*/  FMNMX.FTZ R4, R37, R4, !PT ;  /* 0x0000000425047209 */ /* 0x000fe40007810000 */
[----:B------:R-:W-:Y:S02]  /*22b0*/  FMNMX.FTZ R5, R31, R30, !PT ;  /* 0x0000001e1f057209 */ /* 0x000fe40007810000 */
[----:B------:R-:W-:-:S02]  /*22c0*/  FSEL R180, R10, -INF , P1 ;  /* 0xff8000000ab47808 */ /* 0x000fc40000800000 */
[----:B------:R-:W-:Y:S02]  /*22d0*/  FSEL R170, R8, -INF , P1 ;  /* 0xff80000008aa7808 */ /* 0x000fe40000800000 */
[----:B------:R-:W-:Y:S02]  /*22e0*/  FSEL R134, R66, -INF , P1 ;  /* 0xff80000042867808 */ /* 0x000fe40000800000 */
[----:B------:R-:W-:Y:S02]  /*22f0*/  ISETP.GT.AND P1, PT, R2, 0x28, PT ;  /* 0x000000280200780c */ /* 0x000fe40003f24270 */
[----:B------:R-:W-:Y:S02]  /*2300*/  FSEL R133, R65, -INF , P2 ;  /* 0xff80000041857808 */ /* 0x000fe40001000000 */
[----:B------:R-:W-:Y:S02]  /*2310*/  FMNMX.FTZ R4, R131, R4, !PT ;  /* 0x0000000483047209 */ /* 0x000fe40007810000 */
[----:B------:R-:W-:-:S02]  /*2320*/  FMNMX.FTZ R5, R40, R5, !PT ;  /* 0x0000000528057209 */ /* 0x000fc40007810000 */
[----:B------:R-:W-:Y:S02]  /*2330*/  FSEL R181, R11, -INF , P2 ;  /* 0xff8000000bb57808 */ /* 0x000fe40001000000 */
[----:B------:R-:W-:Y:S02]  /*2340*/  FSEL R173, R9, -INF , P2 ;  /* 0xff80000009ad7808 */ /* 0x000fe40001000000 */
[----:B------:R-:W-:Y:S02]  /*2350*/  FSEL R138, R67, -INF , P2 ;  /* 0xff800000438a7808 */ /* 0x000fe40001000000 */
[----:B------:R-:W-:Y:S02]  /*2360*/  ISETP.GT.AND P2, PT, R2, 0x29, PT ;  /* 0x000000290200780c */ /* 0x000fe40003f44270 */
[----:B------:R-:W-:Y:S02]  /*2370*/  FSEL R130, R60, -INF , P1 ;  /* 0xff8000003c827808 */ /* 0x000fe40000800000 */
[----:B------:R-:W-:-:S02]  /*2380*/  FMNMX.FTZ R4, R133, R4, !PT ;  /* 0x0000000485047209 */ /* 0x000fc40007810000 */
[----:B------:R-:W-:Y:S02]  /*2390*/  FMNMX.FTZ R5, R41, R5, !PT ;  /* 0x0000000529057209 */ /* 0x000fe40007810000 */
[----:B------:R-:W-:Y:S02]  /*23a0*/  FSEL R169, R63, -INF , P2 ;  /* 0xff8000003fa97808 */ /* 0x000fe40001000000 */
[----:B------:R-:W-:Y:S02]  /*23b0*/  FSEL R132, R61, -INF , P2 ;  /* 0xff8000003d847808 */ /* 0x000fe40001000000 */
[----:B------:R-:W-:Y:S02]  /*23c0*/  FSEL R175, R47, -INF , P2 ;  /* 0xff8000002faf7808 */ /* 0x000fe40001000000 */
[----:B------:R-:W-:Y:S02]  /*23d0*/  FSEL R172, R45, -INF , P2 ;  /* 0xff8000002dac7808 */ /* 0x000fe40001000000 */
[----:B------:R-:W-:-:S02]  /*23e0*/  ISETP.GT.AND P2, PT, R2, 0x30, PT ;  /* 0x000000300200780c */ /* 0x000fc40003f44270 */
[----:B------:R-:W-:Y:S02]  /*23f0*/  FMNMX.FTZ R4, R130, R4, !PT ;  /* 0x0000000482047209 */ /* 0x000fe40007810000 */
[----:B------:R-:W-:Y:S02]  /*2400*/  FMNMX.FTZ R5, R116, R5, !PT ;  /* 0x0000000574057209 */ /* 0x000fe40007810000 */
[----:B------:R-:W-:Y:S02]  /*2410*/  FSEL R168, R62, -INF , P1 ;  /* 0xff8000003ea87808 */ /* 0x000fe40000800000 */
[----:B------:R-:W-:Y:S02]  /*2420*/  FSEL R174, R46, -INF , P1 ;  /* 0xff8000002eae7808 */ /* 0x000fe40000800000 */
[----:B------:R-:W-:Y:S02]  /*2430*/  FSEL R171, R44, -INF , P1 ;  /* 0xff8000002cab7808 */ /* 0x000fe40000800000 */
[----:B------:R-:W-:-:S02]  /*2440*/  ISETP.GT.AND P1, PT, R2, 0x31, PT ;  /* 0x000000310200780c */ /* 0x000fc40003f24270 */
[----:B------:R-:W-:Y:S02]  /*2450*/  FSEL R217, R88, -INF , P2 ;  /* 0xff80000058d97808 */ /* 0x000fe40001000000 */
[----:B------:R-:W-:Y:S02]  /*2460*/  FMNMX.FTZ R4, R132, R4, !PT ;  /* 0x0000000484047209 */ /* 0x000fe40007810000 */
[----:B------:R-:W-:Y:S02]  /*2470*/  FSEL R38, R70, -INF , P3 ;  /* 0xff80000046267808 */ /* 0x000fe40001800000 */
[----:B------:R-:W-:Y:S02]  /*2480*/  FMNMX.FTZ R5, R117, R5, !PT ;  /* 0x0000000575057209 */ /* 0x000fe40007810000 */
[----:B------:R-:W-:Y:S02]  /*2490*/  FSEL R126, R26, -INF , P3 ;  /* 0xff8000001a7e7808 */ /* 0x000fe40001800000 */
[----:B------:R-:W-:-:S02]  /*24a0*/  FSEL R124, R24, -INF , P3 ;  /* 0xff800000187c7808 */ /* 0x000fc40001800000 */
[----:B------:R-:W-:Y:S02]  /*24b0*/  ISETP.GT.AND P3, PT, R2, 0x38, PT ;  /* 0x000000380200780c */ /* 0x000fe40003f64270 */
[----:B------:R-:W-:Y:S02]  /*24c0*/  FSEL R219, R89, -INF , P1 ;  /* 0xff80000059db7808 */ /* 0x000fe40000800000 */
[----:B------:R-:W-:Y:S02]  /*24d0*/  FMNMX.FTZ R4, R217, R4, !PT ;  /* 0x00000004d9047209 */ /* 0x000fe40007810000 */
        /* <DEDUP_REMOVED lines=8> */
[----:B------:R-:W-:-:S02]  /*2560*/  FMNMX.FTZ R4, R42, R43, !PT ;  /* 0x0000002b2a047209 */ /* 0x000fc40007810000 */
[----:B------:R-:W-:Y:S02]  /*2570*/  FMNMX.FTZ R5, R221, R2, !PT ;  /* 0x00000002dd057209 */ /* 0x000fe40007810000 */
[----:B------:R-:W-:Y:S02]  /*2580*/  FSEL R222, R57, -INF , P2 ;  /* 0xff80000039de7808 */ /* 0x000fe40001000000 */
[----:B------:R-:W-:Y:S02]  /*2590*/  FMNMX.FTZ R2, R134, R6, !PT ;  /* 0x0000000686027209 */ /* 0x000fe40007810000 */
[----:B------:R-:W-:Y:S02]  /*25a0*/  FMNMX.FTZ R4, R48, R4, !PT ;  /* 0x0000000430047209 */ /* 0x000fe40007810000 */
[----:B------:R-:W-:Y:S02]  /*25b0*/  FMNMX.FTZ R7, R222, R5, !PT ;  /* 0x00000005de077209 */ /* 0x000fe40007810000 */
[----:B------:R-:W-:-:S02]  /*25c0*/  FMNMX.FTZ R2, R138, R2, !PT ;  /* 0x000000028a027209 */ /* 0x000fc40007810000 */
[----:B------:R-:W-:Y:S01]  /*25d0*/  FMNMX.FTZ R5, R49, R4, !PT ;  /* 0x0000000431057209 */ /* 0x000fe20007810000 */
[----:B------:R-:W1:Y:S01]  /*25e0*/  SHFL.BFLY PT, R8, R7, 0x2, 0x1f ;  /* 0x0c401f0007087f89 */ /* 0x000e6200000e0000 */
[----:B------:R-:W-:Y:S02]  /*25f0*/  FMNMX.FTZ R2, R168, R2, !PT ;  /* 0x00000002a8027209 */ /* 0x000fe40007810000 */
[----:B------:R-:W-:Y:S02]  /*2600*/  FMNMX.FTZ R5, R118, R5, !PT ;  /* 0x0000000576057209 */ /* 0x000fe40007810000 */
[----:B------:R-:W-:Y:S02]  /*2610*/  FMNMX.FTZ R2, R169, R2, !PT ;  /* 0x00000002a9027209 */ /* 0x000fe40007810000 */
[----:B------:R-:W-:Y:S02]  /*2620*/  FMNMX.FTZ R5, R125, R5, !PT ;  /* 0x000000057d057209 */ /* 0x000fe40007810000 */
[----:B------:R-:W-:-:S02]  /*2630*/  FSEL R220, R91, -INF , P1 ;  /* 0xff8000005bdc7808 */ /* 0x000fc40000800000 */
[----:B------:R-:W-:Y:S02]  /*2640*/  FMNMX.FTZ R2, R238, R2, !PT ;  /* 0x00000002ee027209 */ /* 0x000fe40007810000 */
[----:B------:R-:W-:Y:S02]  /*2650*/  FMNMX.FTZ R5, R124, R5, !PT ;  /* 0x000000057c057209 */ /* 0x000fe40007810000 */
[----:B------:R-:W-:Y:S02]  /*2660*/  FMNMX.FTZ R4, R220, R2, !PT ;  /* 0x00000002dc047209 */ /* 0x000fe40007810000 */
[----:B------:R-:W-:Y:S02]  /*2670*/  FMNMX.FTZ R2, R119, R5, !PT ;  /* 0x0000000577027209 */ /* 0x000fe40007810000 */
[----:B------:R-:W-:Y:S02]  /*2680*/  FSEL R218, R58, -INF , P3 ;  /* 0xff8000003ada7808 */ /* 0x000fe40001800000 */
[----:B------:R-:W-:-:S02]  /*2690*/  FMNMX.FTZ R2, R170, R2, !PT ;  /* 0x00000002aa027209 */ /* 0x000fc40007810000 */
[----:B------:R-:W-:Y:S02]  /*26a0*/  FSEL R211, R59, -INF , P2 ;  /* 0xff8000003bd37808 */ /* 0x000fe40001000000 */
[----:B------:R-:W-:Y:S02]  /*26b0*/  FMNMX.FTZ R2, R173, R2, !PT ;  /* 0x00000002ad027209 */ /* 0x000fe40007810000 */
[----:B------:R-:W-:Y:S02]  /*26c0*/  FMNMX.FTZ R4, R218, R4, !PT ;  /* 0x00000004da047209 */ /* 0x000fe40007810000 */
[----:B------:R-:W-:Y:S02]  /*26d0*/  FMNMX.FTZ R2, R171, R2, !PT ;  /* 0x00000002ab027209 */ /* 0x000fe40007810000 */
[----:B------:R-:W-:Y:S02]  /*26e0*/  FMNMX.FTZ R5, R54, R55, !PT ;  /* 0x0000003736057209 */ /* 0x000fe40007810000 */
[----:B------:R-:W-:-:S02]  /*26f0*/  FMNMX.FTZ R6, R211, R4, !PT ;  /* 0x00000004d3067209 */ /* 0x000fc40007810000 */
[----:B------:R-:W-:Y:S02]  /*2700*/  FMNMX.FTZ R2, R172, R2, !PT ;  /* 0x00000002ac027209 */ /* 0x000fe40007810000 */
[----:B------:R-:W-:Y:S02]  /*2710*/  FMNMX.FTZ R4, R50, R5, !PT ;  /* 0x0000000532047209 */ /* 0x000fe40007810000 */
[----:B-1----:R-:W-:Y:S01]  /*2720*/  FMNMX.FTZ R7, R7, R8, !PT ;  /* 0x0000000807077209 */ /* 0x002fe20007810000 */
[----:B------:R-:W1:Y:S01]  /*2730*/  SHFL.BFLY PT, R5, R6, 0x2, 0x1f ;  /* 0x0c401f0006057f89 */ /* 0x000e6200000e0000 */
[----:B------:R-:W-:Y:S02]  /*2740*/  FSEL R15, R33, -INF , P1 ;  /* 0xff800000210f7808 */ /* 0x000fe40000800000 */
[----:B------:R-:W-:Y:S01]  /*2750*/  FMNMX.FTZ R2, R182, R2, !PT ;  /* 0x00000002b6027209 */ /* 0x000fe20007810000 */
[----:B------:R-:W2:Y:S01]  /*2760*/  SHFL.BFLY PT, R10, R7, 0x1, 0x1f ;  /* 0x0c201f00070a7f89 */ /* 0x000ea200000e0000 */
[----:B------:R-:W-:-:S02]  /*2770*/  FMNMX.FTZ R4, R51, R4, !PT ;  /* 0x0000000433047209 */ /* 0x000fc40007810000 */
[----:B------:R-:W-:Y:S02]  /*2780*/  FSEL R234, R16, -INF , P3 ;  /* 0xff80000010ea7808 */ /* 0x000fe40001800000 */
[----:B------:R-:W-:Y:S02]  /*2790*/  FMNMX.FTZ R2, R15, R2, !PT ;  /* 0x000000020f027209 */ /* 0x000fe40007810000 */
[----:B------:R-:W-:Y:S02]  /*27a0*/  FMNMX.FTZ R4, R129, R4, !PT ;  /* 0x0000000481047209 */ /* 0x000fe40007810000 */
[----:B------:R-:W-:Y:S02]  /*27b0*/  FSEL R235, R17, -INF , P2 ;  /* 0xff80000011eb7808 */ /* 0x000fe40001000000 */
[----:B------:R-:W-:Y:S02]  /*27c0*/  FMNMX.FTZ R2, R234, R2, !PT ;  /* 0x00000002ea027209 */ /* 0x000fe40007810000 */
[----:B------:R-:W-:-:S02]  /*27d0*/  FMNMX.FTZ R4, R128, R4, !PT ;  /* 0x0000000480047209 */ /* 0x000fc40007810000 */
[----:B------:R-:W-:Y:S02]  /*27e0*/  FMNMX.FTZ R8, R235, R2, !PT ;  /* 0x00000002eb087209 */ /* 0x000fe40007810000 */
[----:B------:R-:W-:Y:S02]  /*27f0*/  FMNMX.FTZ R4, R126, R4, !PT ;  /* 0x000000047e047209 */ /* 0x000fe40007810000 */
[----:B------:R-:W-:Y:S01]  /*2800*/  FSEL R236, R35, -INF , P1 ;  /* 0xff80000023ec7808 */ /* 0x000fe20000800000 */
[----:B------:R-:W3:Y:S01]  /*2810*/  SHFL.BFLY PT, R11, R8, 0x2, 0x1f ;  /* 0x0c401f00080b7f89 */ /* 0x000ee200000e0000 */
[----:B------:R-:W-:Y:S02]  /*2820*/  FMNMX.FTZ R4, R127, R4, !PT ;  /* 0x000000047f047209 */ /* 0x000fe40007810000 */
[----:B-1----:R-:W-:Y:S01]  /*2830*/  FMNMX.FTZ R9, R6, R5, !PT ;  /* 0x0000000506097209 */ /* 0x002fe20007810000 */
[----:B------:R-:W-:Y:S01]  /*2840*/  IMAD.U32 R6, RZ, RZ, UR11 ;  /* 0x0000000bff067e24 */ /* 0x000fe2000f8e00ff */
[----:B------:R-:W-:-:S02]  /*2850*/  FMNMX.FTZ R4, R180, R4, !PT ;  /* 0x00000004b4047209 */ /* 0x000fc40007810000 */
[----:B--2---:R-:W-:Y:S01]  /*2860*/  FMNMX.FTZ R135, R7, R10, !PT ;  /* 0x0000000a07877209 */ /* 0x004fe20007810000 */
[----:B------:R-:W-:Y:S01]  /*2870*/  IMAD.U32 R7, RZ, RZ, UR10 ;  /* 0x0000000aff077e24 */ /* 0x000fe2000f8e00ff */
[----:B------:R-:W-:Y:S01]  /*2880*/  FMNMX.FTZ R2, R181, R4, !PT ;  /* 0x00000004b5027209 */ /* 0x000fe20007810000 */
[----:B------:R-:W1:Y:S01]  /*2890*/  SHFL.BFLY PT, R10, R9, 0x1, 0x1f ;  /* 0x0c201f00090a7f89 */ /* 0x000e6200000e0000 */
[C---:B------:R-:W-:Y:S01]  /*28a0*/  FSETP.NEU.FTZ.AND P1, PT, R135.reuse, -INF , PT ;  /* 0xff8000008700780b */ /* 0x040fe20003f3d000 */
[----:B------:R-:W-:Y:S01]  /*28b0*/  FMUL.FTZ R13, R135, c[0x0][0x2d0] ;  /* 0x0000b400870d7a20 */ /* 0x000fe20000410000 */
[----:B------:R-:W-:Y:S02]  /*28c0*/  FMNMX.FTZ R2, R174, R2, !PT ;  /* 0x00000002ae027209 */ /* 0x000fe40007810000 */
[----:B------:R-:W-:Y:S02]  /*28d0*/  FSEL R237, R18, -INF , P3 ;  /* 0xff80000012ed7808 */ /* 0x000fe40001800000 */
[----:B------:R-:W-:-:S02]  /*28e0*/  FMNMX.FTZ R2, R175, R2, !PT ;  /* 0x00000002af027209 */ /* 0x000fc40007810000 */
[----:B------:R-:W-:Y:S02]  /*28f0*/  FSEL R13, R13, RZ, P1 ;  /* 0x000000ff0d0d7208 */ /* 0x000fe40000800000 */
[----:B------:R-:W-:Y:S02]  /*2900*/  FMNMX.FTZ R2, R183, R2, !PT ;  /* 0x00000002b7027209 */ /* 0x000fe40007810000 */
[----:B------:R-:W-:Y:S01]  /*2910*/  FSEL R239, R19, -INF , P2 ;  /* 0xff80000013ef7808 */ /* 0x000fe20001000000 */
[----:B------:R-:W-:Y:S01]  /*2920*/  FFMA.FTZ R4, R22, c[0x0][0x2d0], -R13 ;  /* 0x0000b40016047a23 */ /* 0x000fe2000001080d */
[----:B------:R-:W-:Y:S02]  /*2930*/  FMNMX.FTZ R2, R236, R2, !PT ;  /* 0x00000002ec027209 */ /* 0x000fe40007810000 */
[----:B---3--:R-:W-:Y:S01]  /*2940*/  FMNMX.FTZ R8, R8, R11, !PT ;  /* 0x0000000b08087209 */ /* 0x008fe20007810000 */
[----:B------:R2:W-:Y:S01]  /*2950*/  MUFU.EX2 R188, R4 ;  /* 0x0000000400bc7308 */ /* 0x0005e20000000800 */
[----:B------:R-:W-:-:S02]  /*2960*/  FMNMX.FTZ R2, R237, R2, !PT ;  /* 0x00000002ed027209 */ /* 0x000fc40007810000 */
[----:B------:R-:W-:Y:S01]  /*2970*/  @P0 LEA R6, P1, R6, R20, 0x1 ;  /* 0x0000001406060211 */ /* 0x000fe200078208ff */
[----:B------:R-:W3:Y:S01]  /*2980*/  SHFL.BFLY PT, R11, R8, 0x1, 0x1f ;  /* 0x0c201f00080b7f89 */ /* 0x000ee200000e0000 */
[----:B------:R-:W-:Y:S02]  /*2990*/  FMNMX.FTZ R5, R239, R2, !PT ;  /* 0x00000002ef057209 */ /* 0x000fe40007810000 */
[----:B-1----:R-:W-:Y:S01]  /*29a0*/  FMNMX.FTZ R2, R9, R10, !PT ;  /* 0x0000000a09027209 */ /* 0x002fe20007810000 */
[----:B------:R-:W-:Y:S01]  /*29b0*/  FFMA.FTZ R9, R29, c[0x0][0x2d0], -R13 ;  /* 0x0000b4001d097a23 */ /* 0x000fe2000001080d */
[----:B------:R-:W-:Y:S01]  /*29c0*/  @P0 LEA.HI.X R7, R12, R21, R7, 0x1, P1 ;  /* 0x000000150c070211 */ /* 0x000fe200008f0c07 */
[----:B------:R-:W1:Y:S01]  /*29d0*/  SHFL.BFLY PT, R10, R5, 0x2, 0x1f ;  /* 0x0c401f00050a7f89 */ /* 0x000e6200000e0000 */
[C---:B------:R-:W-:Y:S01]  /*29e0*/  FSETP.NEU.FTZ.AND P1, PT, R2.reuse, -INF , PT ;  /* 0xff8000000200780b */ /* 0x040fe20003f3d000 */
[----:B------:R-:W-:Y:S01]  /*29f0*/  FMUL.FTZ R12, R2, c[0x0][0x2d0] ;  /* 0x0000b400020c7a20 */ /* 0x000fe20000410000 */
[----:B------:R4:W-:Y:S01]  /*2a00*/  MUFU.EX2 R186, R9 ;  /* 0x0000000900ba7308 */ /* 0x0009e20000000800 */
[----:B--2---:R-:W-:-:S03]  /*2a10*/  FFMA.FTZ R4, R23, c[0x0][0x2d0], -R13 ;  /* 0x0000b40017047a23 */ /* 0x004fc6000001080d */
[----:B------:R-:W-:-:S04]  /*2a20*/  FSEL R12, R12, RZ, P1 ;  /* 0x000000ff0c0c7208 */ /* 0x000fc80000800000 */
[----:B------:R2:W-:Y:S01]  /*2a30*/  MUFU.EX2 R148, R4 ;  /* 0x0000000400947308 */ /* 0x0005e20000000800 */
[----:B------:R-:W-:Y:S01]  /*2a40*/  FFMA.FTZ R0, R40, c[0x0][0x2d0], -R12 ;  /* 0x0000b40028007a23 */ /* 0x000fe2000001080c */
[----:B---3--:R-:W-:-:S06]  /*2a50*/  FMNMX.FTZ R137, R8, R11, !PT ;  /* 0x0000000b08897209 */ /* 0x008fcc0007810000 */
[----:B------:R3:W-:Y:S01]  /*2a60*/  MUFU.EX2 R14, R0 ;  /* 0x00000000000e7308 */ /* 0x0007e20000000800 */
[----:B----4-:R-:W-:Y:S01]  /*2a70*/  FFMA.FTZ R9, R31, c[0x0][0x2d0], -R12 ;  /* 0x0000b4001f097a23 */ /* 0x010fe2000001080c */
[----:B------:R-:W-:Y:S02]  /*2a80*/  FSETP.NEU.FTZ.AND P1, PT, R137, -INF , PT ;  /* 0xff8000008900780b */ /* 0x000fe40003f3d000 */
[----:B-1----:R-:W-:Y:S01]  /*2a90*/  FMNMX.FTZ R3, R5, R10, !PT ;  /* 0x0000000a05037209 */ /* 0x002fe20007810000 */
[----:B--2---:R-:W-:-:S03]  /*2aa0*/  FFMA.FTZ R4, R28, c[0x0][0x2d0], -R13 ;  /* 0x0000b4001c047a23 */ /* 0x004fc6000001080d */
[----:B------:R-:W-:Y:S01]  /*2ab0*/  MUFU.EX2 R178, R9 ;  /* 0x0000000900b27308 */ /* 0x000fe20000000800 */
[----:B------:R-:W1:Y:S01]  /*2ac0*/  SHFL.BFLY PT, R5, R3, 0x1, 0x1f ;  /* 0x0c201f0003057f89 */ /* 0x000e6200000e0000 */
[----:B---3--:R-:W-:-:S06]  /*2ad0*/  FMUL.FTZ R0, R137, c[0x0][0x2d0] ;  /* 0x0000b40089007a20 */ /* 0x008fcc0000410000 */
[----:B------:R2:W-:Y:S01]  /*2ae0*/  MUFU.EX2 R176, R4 ;  /* 0x0000000400b07308 */ /* 0x0005e20000000800 */
[----:B------:R-:W-:-:S05]  /*2af0*/  FSEL R0, R0, RZ, P1 ;  /* 0x000000ff00007208 */ /* 0x000fca0000800000 */
[----:B------:R-:W-:-:S04]  /*2b00*/  FFMA.FTZ R8, R48, c[0x0][0x2d0], -R0 ;  /* 0x0000b40030087a23 */ /* 0x000fc80000010800 */
[----:B------:R3:W-:Y:S01]  /*2b10*/  MUFU.EX2 R177, R8 ;  /* 0x0000000800b17308 */ /* 0x0007e20000000800 */
[----:B--2---:R-:W-:Y:S01]  /*2b20*/  @P0 IMAD.SHL.U32 R4, R149, 0x2, RZ ;  /* 0x0000000295040824 */ /* 0x004fe200078e00ff */
[----:B-1----:R-:W-:-:S04]  /*2b30*/  FMNMX.FTZ R136, R3, R5, !PT ;  /* 0x0000000503887209 */ /* 0x002fc80007810000 */
[----:B------:R1:W-:Y:S01]  /*2b40*/  @P0 LDGSTS.E.BYPASS.LTC128B.128 [R4+0x3100], [R20.64], !P6 ;  /* 0x0310000014040fae */ /* 0x0003e2000f101d50 */
[C---:B------:R-:W-:Y:S01]  /*2b50*/  FMUL.FTZ R3, R136.reuse, c[0x0][0x2d0] ;  /* 0x0000b40088037a20 */ /* 0x040fe20000410000 */
[----:B------:R-:W-:Y:S02]  /*2b60*/  FSETP.NEU.FTZ.AND P1, PT, R136, -INF , PT ;  /* 0xff8000008800780b */ /* 0x000fe40003f3d000 */
[----:B------:R1:W-:Y:S02]  /*2b70*/  @P0 LDGSTS.E.BYPASS.LTC128B.128 [R4+0x4100], [R20.64+0x40], !P5 ;  /* 0x0410004014040fae */ /* 0x0003e4000e901d50 */
[----:B------:R-:W-:Y:S02]  /*2b80*/  FSEL R3, R3, RZ, P1 ;  /* 0x000000ff03037208 */ /* 0x000fe40000800000 */
[----:B------:R1:W-:Y:S01]  /*2b90*/  @P0 LDGSTS.E.BYPASS.LTC128B.128 [R4+0x5100], [R20.64+0x80], !P4 ;  /* 0x0510008014040fae */ /* 0x0003e2000e101d50 */
[----:B---3--:R-:W-:-:S03]  /*2ba0*/  FFMA.FTZ R8, R49, c[0x0][0x2d0], -R0 ;  /* 0x0000b40031087a23 */ /* 0x008fc60000010800 */
[----:B------:R2:W-:Y:S01]  /*2bb0*/  @P0 LDGSTS.E.BYPASS.LTC128B.128 [R4+0x3900], [R6.64], !P6 ;  /* 0x0390000006040fae */ /* 0x0005e2000f101d50 */
[----:B------:R3:W4:Y:S03]  /*2bc0*/  MUFU.EX2 R200, R8 ;  /* 0x0000000800c87308 */ /* 0x0007260000000800 */
[----:B------:R2:W-:Y:S04]  /*2bd0*/  @P0 LDGSTS.E.BYPASS.LTC128B.128 [R4+0x4900], [R6.64+0x40], !P5 ;  /* 0x0490004006040fae */ /* 0x0005e8000e901d50 */
[----:B------:R2:W-:Y:S04]  /*2be0*/  @P0 LDGSTS.E.BYPASS.LTC128B.128 [R4+0x5900], [R6.64+0x80], !P4 ;  /* 0x0590008006040fae */ /* 0x0005e8000e101d50 */
[----:B------:R-:W5:Y:S04]  /*2bf0*/  LDSM.16.MT88.4 R24, [R212+0x100] ;  /* 0x00010000d418783b */ /* 0x000f680000004200 */
[----:B------:R-:W5:Y:S01]  /*2c00*/  LDSM.16.MT88.4 R16, [R213+0x100] ;  /* 0x00010000d510783b */ /* 0x000f620000004200 */
[----:B---3--:R-:W-:Y:S01]  /*2c10*/  FFMA.FTZ R8, R54, c[0x0][0x2d0], -R3 ;  /* 0x0000b40036087a23 */ /* 0x008fe20000010803 */
[----:B----4-:R-:W-:-:S02]  /*2c20*/  F2FP.PACK_AB R10, R200, R177 ;  /* 0x000000b1c80a723e */ /* 0x010fc400000000ff */
[----:B------:R-:W-:Y:S01]  /*2c30*/  LDSM.16.MT88.4 R32, [R212+0x2100] ;  /* 0x00210000d420783b */ /* 0x000fe20000004200 */
[----:B------:R3:W-:Y:S03]  /*2c40*/  MUFU.EX2 R245, R8 ;  /* 0x0000000800f57308 */ /* 0x0007e60000000800 */
[----:B-1----:R-:W1:Y:S04]  /*2c50*/  LDSM.16.MT88.4 R20, [R212+0x1100] ;  /* 0x00110000d414783b */ /* 0x002e680000004200 */
[----:B------:R-:W0:Y:S01]  /*2c60*/  LDGDEPBAR ;  /* 0x00000000000079af */ /* 0x000e220000000000 */
[----:B--2---:R-:W-:Y:S01]  /*2c70*/  FFMA.FTZ R4, R30, c[0x0][0x2d0], -R12 ;  /* 0x0000b4001e047a23 */ /* 0x004fe2000001080c */
[----:B------:R-:W-:-:S02]  /*2c80*/  F2FP.PACK_AB R6, R186, R176 ;  /* 0x000000b0ba06723e */ /* 0x000fc400000000ff */
[----:B------:R-:W2:Y:S01]  /*2c90*/  LDSM.16.MT88.4 R28, [R213+0x1100] ;  /* 0x00110000d51c783b */ /* 0x000ea20000004200 */
[----:B---3--:R-:W-:Y:S01]  /*2ca0*/  FFMA.FTZ R8, R55, c[0x0][0x2d0], -R3 ;  /* 0x0000b40037087a23 */ /* 0x008fe20000010803 */
[----:B------:R3:W4:Y:S08]  /*2cb0*/  MUFU.EX2 R179, R4 ;  /* 0x0000000400b37308 */ /* 0x0007300000000800 */
[----:B------:R5:W1:Y:S01]  /*2cc0*/  MUFU.EX2 R244, R8 ;  /* 0x0000000800f47308 */ /* 0x000a620000000800 */
[----:B---3--:R-:W-:Y:S01]  /*2cd0*/  FFMA.FTZ R4, R41, c[0x0][0x2d0], -R12 ;  /* 0x0000b40029047a23 */ /* 0x008fe2000001080c */
[----:B----4-:R-:W-:-:S06]  /*2ce0*/  F2FP.PACK_AB R5, R179, R178 ;  /* 0x000000b2b305723e */ /* 0x010fcc00000000ff */
[----:B------:R3:W4:Y:S01]  /*2cf0*/  MUFU.EX2 R185, R4 ;  /* 0x0000000400b97308 */ /* 0x0007220000000800 */
[----:B-----5:R-:W-:Y:S01]  /*2d00*/  FFMA.FTZ R8, R50, c[0x0][0x2d0], -R3 ;  /* 0x0000b40032087a23 */ /* 0x020fe20000010803 */
[----:B-1----:R-:W-:-:S06]  /*2d10*/  F2FP.PACK_AB R9, R244, R245 ;  /* 0x000000f5f409723e */ /* 0x002fcc00000000ff */
[----:B------:R1:W-:Y:S01]  /*2d20*/  MUFU.EX2 R247, R8 ;  /* 0x0000000800f77308 */ /* 0x0003e20000000800 */
[----:B---3--:R-:W-:Y:S01]  /*2d30*/  FFMA.FTZ R4, R42, c[0x0][0x2d0], -R0 ;  /* 0x0000b4002a047a23 */ /* 0x008fe20000010800 */
[----:B----4-:R-:W-:-:S06]  /*2d40*/  F2FP.PACK_AB R7, R185, R14 ;  /* 0x0000000eb907723e */ /* 0x010fcc00000000ff */
[----:B------:R3:W-:Y:S01]  /*2d50*/  MUFU.EX2 R149, R4 ;  /* 0x0000000400957308 */ /* 0x0007e20000000800 */
[----:B-1----:R-:W-:-:S07]  /*2d60*/  FFMA.FTZ R8, R51, c[0x0][0x2d0], -R3 ;  /* 0x0000b40033087a23 */ /* 0x002fce0000010803 */
[----:B------:R-:W1:Y:S01]  /*2d70*/  MUFU.EX2 R187, R8 ;  /* 0x0000000800bb7308 */ /* 0x000e620000000800 */
[----:B---3--:R-:W-:Y:S02]  /*2d80*/  FFMA.FTZ R4, R43, c[0x0][0x2d0], -R0 ;  /* 0x0000b4002b047a23 */ /* 0x008fe40000010800 */
[----:B------:R-:W3:Y:S05]  /*2d90*/  LDSM.16.MT88.4 R40, [R213+0x2100] ;  /* 0x00210000d528783b */ /* 0x000eea0000004200 */
[----:B------:R4:W5:Y:S01]  /*2da0*/  MUFU.EX2 R248, R4 ;  /* 0x0000000400f87308 */ /* 0x0009620000000800 */
[----:B-1----:R-:W-:Y:S02]  /*2db0*/  F2FP.PACK_AB R11, R187, R247 ;  /* 0x000000f7bb0b723e */ /* 0x002fe400000000ff */
[----:B----4-:R-:W-:-:S02]  /*2dc0*/  F2FP.PACK_AB R4, R148, R188 ;  /* 0x000000bc9404723e */ /* 0x010fc400000000ff */
[----:B-----5:R-:W-:-:S05]  /*2dd0*/  F2FP.PACK_AB R8, R248, R149 ;  /* 0x00000095f808723e */ /* 0x020fca00000000ff */
[C---:B------:R-:W-:Y:S08]  /*2de0*/  HMMA.16816.F32 R112, R4.reuse, R24, RZ ;  /* 0x000000180470723c */ /* 0x040ff000000018ff */
[C---:B------:R-:W-:Y:S08]  /*2df0*/  HMMA.16816.F32 R108, R4.reuse, R16, RZ ;  /* 0x00000010046c723c */ /* 0x040ff000000018ff */
[C---:B------:R-:W-:Y:S08]  /*2e00*/  HMMA.16816.F32 R104, R4.reuse, R20, RZ ;  /* 0x000000140468723c */ /* 0x040ff000000018ff */
[C---:B--2---:R-:W-:Y:S08]  /*2e10*/  HMMA.16816.F32 R100, R4.reuse, R28, RZ ;  /* 0x0000001c0464723c */ /* 0x044ff000000018ff */
[C---:B------:R-:W-:Y:S08]  /*2e20*/  HMMA.16816.F32 R96, R4.reuse, R32, RZ ;  /* 0x000000200460723c */ /* 0x040ff000000018ff */
[C---:B---3--:R-:W-:Y:S08]  /*2e30*/  HMMA.16816.F32 R92, R4.reuse, R40, RZ ;  /* 0x00000028045c723c */ /* 0x048ff000000018ff */
        /* <DEDUP_REMOVED lines=23> */
[----:B------:R-:W4:Y:S01]  /*2fb0*/  LDSM.16.MT88.4 R28, [R213+0x1500] ;  /* 0x00150000d51c783b */ /* 0x000f220000004200 */
[----:B---3--:R-:W-:-:S04]  /*2fc0*/  FFMA.FTZ R4, R37, c[0x0][0x2d0], -R13 ;  /* 0x0000b40025047a23 */ /* 0x008fc8000001080d */
[----:B------:R3:W5:Y:S02]  /*2fd0*/  MUFU.EX2 R249, R4 ;  /* 0x0000000400f97308 */ /* 0x0007640000000800 */
[C---:B------:R-:W-:Y:S08]  /*2fe0*/  HMMA.16816.F32 R48, R8.reuse, R32, RZ ;  /* 0x000000200830723c */ /* 0x040ff000000018ff */
[----:B------:R-:W-:Y:S01]  /*2ff0*/  HMMA.16816.F32 R156, R8, R34, RZ ;  /* 0x00000022089c723c */ /* 0x000fe200000018ff */
[----:B------:R-:W1:Y:S01]  /*3000*/  LDSM.16.MT88.4 R32, [R212+0x2500] ;  /* 0x00250000d420783b */ /* 0x000e620000004200 */
[----:B---3--:R-:W-:-:S06]  /*3010*/  FFMA.FTZ R4, R116, c[0x0][0x2d0], -R12 ;  /* 0x0000b40074047a23 */ /* 0x008fcc000001080c */
[C---:B------:R-:W-:Y:S01]  /*3020*/  HMMA.16816.F32 R44, R8.reuse, R40, RZ ;  /* 0x00000028082c723c */ /* 0x040fe200000018ff */
[----:B-----5:R-:W-:Y:S01]  /*3030*/  F2FP.PACK_AB R6, R249, R184 ;  /* 0x000000b8f906723e */ /* 0x020fe200000000ff */
[----:B------:R3:W-:Y:S06]  /*3040*/  MUFU.EX2 R240, R4 ;  /* 0x0000000400f07308 */ /* 0x0007ec0000000800 */
[----:B------:R-:W-:Y:S07]  /*3050*/  HMMA.16816.F32 R160, R8, R42, RZ ;  /* 0x0000002a08a0723c */ /* 0x000fee00000018ff */
[----:B------:R-:W-:-:S02]  /*3060*/  FFMA.FTZ R8, R124, c[0x0][0x2d0], -R0 ;  /* 0x0000b4007c087a23 */ /* 0x000fc40000010800 */
[----:B---3--:R-:W-:Y:S02]  /*3070*/  FFMA.FTZ R4, R117, c[0x0][0x2d0], -R12 ;  /* 0x0000b40075047a23 */ /* 0x008fe4000001080c */
[----:B------:R3:W-:Y:S08]  /*3080*/  MUFU.EX2 R224, R8 ;  /* 0x0000000800e07308 */ /* 0x0007f00000000800 */
[----:B------:R5:W1:Y:S01]  /*3090*/  MUFU.EX2 R243, R4 ;  /* 0x0000000400f37308 */ /* 0x000a620000000800 */
[----:B---3--:R-:W-:-:S07]  /*30a0*/  FFMA.FTZ R8, R119, c[0x0][0x2d0], -R0 ;  /* 0x0000b40077087a23 */ /* 0x008fce0000010800 */
[----:B------:R3:W-:Y:S01]  /*30b0*/  MUFU.EX2 R223, R8 ;  /* 0x0000000800df7308 */ /* 0x0007e20000000800 */
[----:B-----5:R-:W-:Y:S01]  /*30c0*/  FFMA.FTZ R4, R38, c[0x0][0x2d0], -R12 ;  /* 0x0000b40026047a23 */ /* 0x020fe2000001080c */
[----:B-1----:R-:W-:-:S06]  /*30d0*/  F2FP.PACK_AB R5, R243, R240 ;  /* 0x000000f0f305723e */ /* 0x002fcc00000000ff */
[----:B------:R1:W-:Y:S01]  /*30e0*/  MUFU.EX2 R242, R4 ;  /* 0x0000000400f27308 */ /* 0x0003e20000000800 */
[----:B---3--:R-:W-:Y:S02]  /*30f0*/  FFMA.FTZ R8, R129, c[0x0][0x2d0], -R3 ;  /* 0x0000b40081087a23 */ /* 0x008fe40000010803 */
[----:B------:R-:W-:-:S05]  /*3100*/  IMAD.MOV.U32 R129, RZ, RZ, R149 ;  /* 0x000000ffff817224 */ /* 0x000fca00078e0095 */
[----:B------:R3:W-:Y:S01]  /*3110*/  MUFU.EX2 R210, R8 ;  /* 0x0000000800d27308 */ /* 0x0007e20000000800 */
[----:B-1----:R-:W-:Y:S02]  /*3120*/  FFMA.FTZ R4, R39, c[0x0][0x2d0], -R12 ;  /* 0x0000b40027047a23 */ /* 0x002fe4000001080c */
[----:B------:R-:W1:Y:S05]  /*3130*/  LDSM.16.MT88.4 R36, [R213+0x2500] ;  /* 0x00250000d524783b */ /* 0x000e6a0000004200 */
[----:B------:R5:W2:Y:S01]  /*3140*/  MUFU.EX2 R241, R4 ;  /* 0x0000000400f17308 */ /* 0x000aa20000000800 */
[----:B---3--:R-:W-:Y:S02]  /*3150*/  FFMA.FTZ R8, R128, c[0x0][0x2d0], -R3 ;  /* 0x0000b40080087a23 */ /* 0x008fe40000010803 */
[----:B------:R-:W-:-:S05]  /*3160*/  IMAD.MOV.U32 R128, RZ, RZ, R148 ;  /* 0x000000ffff807224 */ /* 0x000fca00078e0094 */
[----:B------:R3:W-:Y:S01]  /*3170*/  MUFU.EX2 R251, R8 ;  /* 0x0000000800fb7308 */ /* 0x0007e20000000800 */
[----:B-----5:R-:W-:Y:S01]  /*3180*/  FFMA.FTZ R4, R118, c[0x0][0x2d0], -R0 ;  /* 0x0000b40076047a23 */ /* 0x020fe20000010800 */
[----:B--2---:R-:W-:-:S06]  /*3190*/  F2FP.PACK_AB R7, R241, R242 ;  /* 0x000000f2f107723e */ /* 0x004fcc00000000ff */
[----:B------:R2:W-:Y:S01]  /*31a0*/  MUFU.EX2 R228, R4 ;  /* 0x0000000400e47308 */ /* 0x0005e20000000800 */
[----:B---3--:R-:W-:-:S07]  /*31b0*/  FFMA.FTZ R8, R126, c[0x0][0x2d0], -R3 ;  /* 0x0000b4007e087a23 */ /* 0x008fce0000010803 */
[----:B------:R3:W-:Y:S01]  /*31c0*/  MUFU.EX2 R209, R8 ;  /* 0x0000000800d17308 */ /* 0x0007e20000000800 */
[----:B--2---:R-:W-:-:S07]  /*31d0*/  FFMA.FTZ R4, R125, c[0x0][0x2d0], -R0 ;  /* 0x0000b4007d047a23 */ /* 0x004fce0000010800 */
[----:B------:R2:W5:Y:S01]  /*31e0*/  MUFU.EX2 R250, R4 ;  /* 0x0000000400fa7308 */ /* 0x0005620000000800 */
[----:B---3--:R-:W-:-:S07]  /*31f0*/  FFMA.FTZ R8, R127, c[0x0][0x2d0], -R3 ;  /* 0x0000b4007f087a23 */ /* 0x008fce0000010803 */
[----:B------:R3:W1:Y:S01]  /*3200*/  MUFU.EX2 R208, R8 ;  /* 0x0000000800d07308 */ /* 0x0006620000000800 */
[----:B--2---:R-:W-:-:S07]  /*3210*/  F2FP.PACK_AB R4, R252, R246 ;  /* 0x000000f6fc04723e */ /* 0x004fce00000000ff */
[----:B------:R-:W-:Y:S01]  /*3220*/  HMMA.16816.F32 R164, R4, R24, R112 ;  /* 0x0000001804a4723c */ /* 0x000fe20000001870 */
[----:B---3--:R-:W-:Y:S02]  /*3230*/  FFMA.FTZ R8, R131, c[0x0][0x2d0], -R13 ;  /* 0x0000b40083087a23 */ /* 0x008fe4000001080d */
[----:B------:R-:W-:-:S05]  /*3240*/  IMAD.MOV.U32 R131, RZ, RZ, R188 ;  /* 0x000000ffff837224 */ /* 0x000fca00078e00bc */
[C---:B------:R-:W-:Y:S01]  /*3250*/  HMMA.16816.F32 R116, R4.reuse, R20, R108 ;  /* 0x000000140474723c */ /* 0x040fe2000000186c */
[----:B------:R2:W-:Y:S07]  /*3260*/  MUFU.EX2 R207, R8 ;  /* 0x0000000800cf7308 */ /* 0x0005ee0000000800 */
[C---:B------:R-:W-:Y:S08]  /*3270*/  HMMA.16816.F32 R112, R4.reuse, R16, R104 ;  /* 0x000000100470723c */ /* 0x040ff00000001868 */
[----:B----4-:R-:W-:Y:S01]  /*3280*/  HMMA.16816.F32 R108, R4, R28, R100 ;  /* 0x0000001c046c723c */ /* 0x010fe20000001864 */
[----:B--2---:R-:W-:-:S04]  /*3290*/  FFMA.FTZ R8, R133, c[0x0][0x2d0], -R13 ;  /* 0x0000b40085087a23 */ /* 0x004fc8000001080d */
[----:B------:R2:W3:Y:S03]  /*32a0*/  MUFU.EX2 R206, R8 ;  /* 0x0000000800ce7308 */ /* 0x0004e60000000800 */
[C---:B------:R-:W-:Y:S08]  /*32b0*/  HMMA.16816.F32 R104, R4.reuse, R32, R96 ;  /* 0x000000200468723c */ /* 0x040ff00000001860 */
[----:B-1----:R-:W-:Y:S01]  /*32c0*/  HMMA.16816.F32 R100, R4, R36, R92 ;  /* 0x000000240464723c */ /* 0x002fe2000000185c */
[----:B--2---:R-:W-:-:S02]  /*32d0*/  FFMA.FTZ R8, R130, c[0x0][0x2d0], -R13 ;  /* 0x0000b40082087a23 */ /* 0x004fc4000001080d */
[----:B------:R-:W-:-:S05]  /*32e0*/  IMAD.MOV.U32 R130, RZ, RZ, R179 ;  /* 0x000000ffff827224 */ /* 0x000fca00078e00b3 */
        /* <DEDUP_REMOVED lines=10> */
[----:B------:R1:W-:Y:S06]  /*3390*/  MUFU.EX2 R191, R8 ;  /* 0x0000000800bf7308 */ /* 0x0003ec0000000800 */
[----:B-----5:R-:W-:Y:S02]  /*33a0*/  F2FP.PACK_AB R4, R250, R228 ;  /* 0x000000e4fa04723e */ /* 0x020fe400000000ff */
[----:B------:R-:W-:Y:S02]  /*33b0*/  F2FP.PACK_AB R5, R251, R210 ;  /* 0x000000d2fb05723e */ /* 0x000fe400000000ff */
[----:B------:R-:W-:-:S02]  /*33c0*/  F2FP.PACK_AB R6, R223, R224 ;  /* 0x000000e0df06723e */ /* 0x000fc400000000ff */
[----:B------:R-:W-:Y:S01]  /*33d0*/  F2FP.PACK_AB R7, R208, R209 ;  /* 0x000000d1d007723e */ /* 0x000fe200000000ff */
[----:B-1----:R-:W-:-:S06]  /*33e0*/  FFMA.FTZ R8, R138, c[0x0][0x2d0], -R12 ;  /* 0x0000b4008a087a23 */ /* 0x002fcc000001080c */
[C---:B------:R-:W-:Y:S01]  /*33f0*/  HMMA.16816.F32 R196, R4.reuse, R36, R44 ;  /* 0x0000002404c4723c */ /* 0x040fe2000000182c */
[----:B------:R1:W2:Y:S07]  /*3400*/  MUFU.EX2 R190, R8 ;  /* 0x0000000800be7308 */ /* 0x0002ae0000000800 */
[C---:B------:R-:W-:Y:S07]  /*3410*/  HMMA.16816.F32 R44, R4.reuse, R18, R120 ;  /* 0x00000012042c723c */ /* 0x040fee0000001878 */
[----:B------:R-:W-:Y:S01]  /*3420*/  IMAD.MOV.U32 R120, RZ, RZ, R14 ;  /* 0x000000ffff787224 */ /* 0x000fe200078e000e */
[----:B------:R-:W-:Y:S01]  /*3430*/  HMMA.16816.F32 R64, R4, R28, R52 ;  /* 0x0000001c0440723c */ /* 0x000fe20000001834 */
[----:B------:R-:W-:Y:S01]  /*3440*/  FFMA.FTZ R14, R168, c[0x0][0x2d0], -R12 ;  /* 0x0000b400a80e7a23 */ /* 0x000fe2000001080c */
[----:B-1----:R-:W-:Y:S01]  /*3450*/  LDSM.16.MT88.4 R8, [R213+0x900] ;  /* 0x00090000d508783b */ /* 0x002fe20000004200 */
[----:B------:R-:W-:-:S02]  /*3460*/  IMAD.MOV.U32 R121, RZ, RZ, R176 ;  /* 0x000000ffff797224 */ /* 0x000fc400078e00b0 */
[----:B------:R1:W-:Y:S01]  /*3470*/  MUFU.EX2 R188, R14 ;  /* 0x0000000e00bc7308 */ /* 0x0003e20000000800 */
[----:B------:R-:W-:Y:S02]  /*3480*/  IMAD.MOV.U32 R122, RZ, RZ, R177 ;  /* 0x000000ffff7a7224 */ /* 0x000fe400078e00b1 */
[----:B------:R-:W-:Y:S01]  /*3490*/  HMMA.16816.F32 R40, R4, R30, R152 ;  /* 0x0000001e0428723c */ /* 0x000fe20000001898 */
[----:B------:R-:W4:Y:S01]  /*34a0*/  LDSM.16.MT88.4 R28, [R212+0x2900] ;  /* 0x00290000d41c783b */ /* 0x000f220000004200 */
[----:B------:R-:W-:-:S03]  /*34b0*/  IMAD.MOV.U32 R123, RZ, RZ, R178 ;  /* 0x000000ffff7b7224 */ /* 0x000fc600078e00b2 */
[----:B------:R-:W-:Y:S03]  /*34c0*/  LDSM.16.MT88.4 R152, [R212+0xd00] ;  /* 0x000d0000d498783b */ /* 0x000fe60000004200 */
[----:B------:R-:W-:Y:S01]  /*34d0*/  HMMA.16816.F32 R76, R4, R24, R68 ;  /* 0x00000018044c723c */ /* 0x000fe20000001844 */
[----:B-1----:R-:W-:-:S07]  /*34e0*/  FFMA.FTZ R14, R169, c[0x0][0x2d0], -R12 ;  /* 0x0000b400a90e7a23 */ /* 0x002fce000001080c */
[C---:B------:R-:W-:Y:S01]  /*34f0*/  HMMA.16816.F32 R72, R4.reuse, R20, R60 ;  /* 0x000000140448723c */ /* 0x040fe2000000183c */
[----:B------:R1:W5:Y:S07]  /*3500*/  MUFU.EX2 R189, R14 ;  /* 0x0000000e00bd7308 */ /* 0x00036e0000000800 */
[C---:B------:R-:W-:Y:S01]  /*3510*/  HMMA.16816.F32 R68, R4.reuse, R16, R56 ;  /* 0x000000100444723c */ /* 0x040fe20000001838 */
[----:B------:R-:W-:Y:S07]  /*3520*/  LDSM.16.MT88.4 R16, [R212+0x900] ;  /* 0x00090000d410783b */ /* 0x000fee0000004200 */
[----:B------:R-:W-:Y:S01]  /*3530*/  HMMA.16816.F32 R60, R4, R32, R48 ;  /* 0x00000020043c723c */ /* 0x000fe20000001830 */
[----:B-1----:R-:W-:-:S04]  /*3540*/  FFMA.FTZ R14, R170, c[0x0][0x2d0], -R0 ;  /* 0x0000b400aa0e7a23 */ /* 0x002fc80000010800 */
[----:B------:R1:W-:Y:S03]  /*3550*/  MUFU.EX2 R179, R14 ;  /* 0x0000000e00b37308 */ /* 0x0003e60000000800 */
[C---:B------:R-:W-:Y:S01]  /*3560*/  HMMA.16816.F32 R52, R4.reuse, R34, R156 ;  /* 0x000000220434723c */ /* 0x040fe2000000189c */
[----:B------:R-:W4:Y:S07]  /*3570*/  LDSM.16.MT88.4 R32, [R213+0x2900] ;  /* 0x00290000d520783b */ /* 0x000f2e0000004200 */
[----:B------:R-:W-:Y:S01]  /*3580*/  HMMA.16816.F32 R56, R4, R26, R144 ;  /* 0x0000001a0438723c */ /* 0x000fe20000001890 */
[----:B------:R-:W-:Y:S01]  /*3590*/  LDSM.16.MT88.4 R24, [R213+0x1900] ;  /* 0x00190000d518783b */ /* 0x000fe20000004200 */
[----:B-1----:R-:W-:-:S06]  /*35a0*/  FFMA.FTZ R14, R173, c[0x0][0x2d0], -R0 ;  /* 0x0000b400ad0e7a23 */ /* 0x002fcc0000010800 */
[C---:B------:R-:W-:Y:S01]  /*35b0*/  HMMA.16816.F32 R48, R4.reuse, R22, R140 ;  /* 0x000000160430723c */ /* 0x040fe2000000188c */
[----:B------:R1:W1:Y:S01]  /*35c0*/  MUFU.EX2 R176, R14 ;  /* 0x0000000e00b07308 */ /* 0x0002620000000800 */
[----:B------:R-:W4:Y:S06]  /*35d0*/  LDSM.16.MT88.4 R20, [R212+0x1900] ;  /* 0x00190000d414783b */ /* 0x000f2c0000004200 */
[----:B------:R-:W-:Y:S07]  /*35e0*/  HMMA.16816.F32 R36, R4, R38, R160 ;  /* 0x000000260424723c */ /* 0x000fee00000018a0 */
[----:B---3--:R-:W-:Y:S01]  /*35f0*/  F2FP.PACK_AB R4, R206, R207 ;  /* 0x000000cfce04723e */ /* 0x008fe200000000ff */
[----:B-1----:R-:W-:Y:S01]  /*3600*/  FFMA.FTZ R14, R171, c[0x0][0x2d0], -R0 ;  /* 0x0000b400ab0e7a23 */ /* 0x002fe20000010800 */
[----:B--2---:R-:W-:-:S02]  /*3610*/  F2FP.PACK_AB R5, R190, R191 ;  /* 0x000000bfbe05723e */ /* 0x004fc400000000ff */
[----:B------:R-:W-:Y:S01]  /*3620*/  F2FP.PACK_AB R6, R204, R205 ;  /* 0x000000cdcc06723e */ /* 0x000fe200000000ff */
[----:B------:R1:W-:Y:S01]  /*3630*/  MUFU.EX2 R177, R14 ;  /* 0x0000000e00b17308 */ /* 0x0003e20000000800 */
[----:B-----5:R-:W-:-:S07]  /*3640*/  F2FP.PACK_AB R7, R189, R188 ;  /* 0x000000bcbd07723e */ /* 0x020fce00000000ff */
[C---:B----4-:R-:W-:Y:S07]  /*3650*/  HMMA.16816.F32 R192, R4.reuse, R28, R104 ;  /* 0x0000001c04c0723c */ /* 0x050fee0000001868 */
[----:B------:R-:W-:Y:S01]  /*3660*/  IMAD.MOV.U32 R107, RZ, RZ, R200 ;  /* 0x000000ffff6b7224 */ /* 0x000fe200078e00c8 */
[----:B------:R-:W-:Y:S01]  /*3670*/  HMMA.16816.F32 R124, R4, R8, R116 ;  /* 0x00000008047c723c */ /* 0x000fe20000001874 */
[----:B-1----:R-:W-:Y:S02]  /*3680*/  FFMA.FTZ R14, R172, c[0x0][0x2d0], -R0 ;  /* 0x0000b400ac0e7a23 */ /* 0x002fe40000010800 */
[----:B------:R-:W-:-:S02]  /*3690*/  IMAD.MOV.U32 R106, RZ, RZ, R187 ;  /* 0x000000ffff6a7224 */ /* 0x000fc400078e00bb */
[----:B------:R1:W-:Y:S01]  /*36a0*/  MUFU.EX2 R178, R14 ;  /* 0x0000000e00b27308 */ /* 0x0003e20000000800 */
[----:B------:R-:W-:Y:S02]  /*36b0*/  IMAD.MOV.U32 R105, RZ, RZ, R186 ;  /* 0x000000ffff697224 */ /* 0x000fe400078e00ba */
[----:B------:R-:W-:Y:S01]  /*36c0*/  HMMA.16816.F32 R200, R4, R32, R100 ;  /* 0x0000002004c8723c */ /* 0x000fe20000001864 */
[----:B------:R-:W-:-:S07]  /*36d0*/  IMAD.MOV.U32 R104, RZ, RZ, R185 ;  /* 0x000000ffff687224 */ /* 0x000fce00078e00b9 */
[----:B------:R-:W-:Y:S01]  /*36e0*/  HMMA.16816.F32 R140, R4, R16, R164 ;  /* 0x00000010048c723c */ /* 0x000fe200000018a4 */
[----:B-1----:R-:W-:-:S07]  /*36f0*/  FFMA.FTZ R14, R180, c[0x0][0x2d0], -R3 ;  /* 0x0000b400b40e7a23 */ /* 0x002fce0000010803 */
        /* <DEDUP_REMOVED lines=8> */
[----:B------:R-:W3:Y:S01]  /*3780*/  LDSM.16.MT88.4 R96, [R212+0x1d00] ;  /* 0x001d0000d460783b */ /* 0x000ee20000004200 */
[----:B-1----:R-:W-:-:S06]  /*3790*/  FFMA.FTZ R14, R174, c[0x0][0x2d0], -R3 ;  /* 0x0000b400ae0e7a23 */ /* 0x002fcc0000010803 */
[C---:B------:R-:W-:Y:S01]  /*37a0*/  HMMA.16816.F32 R160, R4.reuse, R26, R92 ;  /* 0x0000001a04a0723c */ /* 0x040fe2000000185c */
[----:B------:R1:W-:Y:S06]  /*37b0*/  MUFU.EX2 R133, R14 ;  /* 0x0000000e00857308 */ /* 0x0003ec0000000800 */
[----:B------:R-:W-:Y:S01]  /*37c0*/  IMAD.MOV.U32 R95, RZ, RZ, R183 ;  /* 0x000000ffff5f7224 */ /* 0x000fe200078e00b7 */
[----:B------:R-:W-:Y:S01]  /*37d0*/  HMMA.16816.F32 R116, R4, R30, R88 ;  /* 0x0000001e0474723c */ /* 0x000fe20000001858 */
[----:B------:R-:W-:Y:S02]  /*37e0*/  IMAD.MOV.U32 R94, RZ, RZ, R182 ;  /* 0x000000ffff5e7224 */ /* 0x000fe400078e00b6 */
[----:B------:R-:W-:-:S02]  /*37f0*/  IMAD.MOV.U32 R92, RZ, RZ, R123 ;  /* 0x000000ffff5c7224 */ /* 0x000fc400078e007b */
[----:B------:R-:W-:Y:S02]  /*3800*/  IMAD.MOV.U32 R93, RZ, RZ, R130 ;  /* 0x000000ffff5d7224 */ /* 0x000fe400078e0082 */
[----:B------:R-:W-:Y:S01]  /*3810*/  IMAD.MOV.U32 R91, RZ, RZ, R122 ;  /* 0x000000ffff5b7224 */ /* 0x000fe200078e007a */
[----:B------:R-:W-:Y:S01]  /*3820*/  HMMA.16816.F32 R144, R4, R34, R80 ;  /* 0x000000220490723c */ /* 0x000fe20000001850 */
[----:B-1----:R-:W-:Y:S01]  /*3830*/  FFMA.FTZ R14, R175, c[0x0][0x2d0], -R3 ;  /* 0x0000b400af0e7a23 */ /* 0x002fe20000010803 */
[----:B------:R-:W-:Y:S01]  /*3840*/  LDSM.16.MT88.4 R80, [R213+0xd00] ;  /* 0x000d0000d550783b */ /* 0x000fe20000004200 */
[----:B------:R-:W-:Y:S02]  /*3850*/  IMAD.MOV.U32 R89, RZ, RZ, R120 ;  /* 0x000000ffff597224 */ /* 0x000fe400078e0078 */
[----:B------:R-:W1:Y:S01]  /*3860*/  MUFU.EX2 R132, R14 ;  /* 0x0000000e00847308 */ /* 0x000e620000000800 */
[----:B------:R-:W-:Y:S01]  /*3870*/  IMAD.MOV.U32 R88, RZ, RZ, R107 ;  /* 0x000000ffff587224 */ /* 0x000fe200078e006b */
[----:B------:R-:W-:Y:S01]  /*3880*/  F2FP.PACK_AB R4, R176, R179 ;  /* 0x000000b3b004723e */ /* 0x000fe200000000ff */
[----:B------:R-:W-:Y:S01]  /*3890*/  IMAD.MOV.U32 R90, RZ, RZ, R121 ;  /* 0x000000ffff5a7224 */ /* 0x000fe200078e0079 */
[----:B--2---:R-:W-:Y:S01]  /*38a0*/  F2FP.PACK_AB R5, R134, R138 ;  /* 0x0000008a8605723e */ /* 0x004fe200000000ff */
[----:B------:R-:W-:Y:S01]  /*38b0*/  LDSM.16.MT88.4 R120, [R212+0x2d00] ;  /* 0x002d0000d478783b */ /* 0x000fe20000004200 */
[----:B------:R-:W-:-:S02]  /*38c0*/  F2FP.PACK_AB R6, R178, R177 ;  /* 0x000000b1b206723e */ /* 0x000fc400000000ff */
[----:B-1----:R-:W-:Y:S01]  /*38d0*/  F2FP.PACK_AB R7, R132, R133 ;  /* 0x000000858407723e */ /* 0x002fe200000000ff */
[----:B------:R-:W-:-:S06]  /*38e0*/  IMAD.MOV.U32 R14, RZ, RZ, R184 ;  /* 0x000000ffff0e7224 */ /* 0x000fcc00078e00b8 */
[C---:B------:R-:W-:Y:S07]  /*38f0*/  HMMA.16816.F32 R172, R4.reuse, R8, R72 ;  /* 0x0000000804ac723c */ /* 0x040fee0000001848 */
[--C-:B------:R-:W-:Y:S01]  /*3900*/  FFMA.FTZ R8, R217, c[0x0][0x2d0], -R13.reuse ;  /* 0x0000b400d9087a23 */ /* 0x100fe2000001080d */
[C---:B------:R-:W-:Y:S03]  /*3910*/  HMMA.16816.F32 R156, R4.reuse, R10, R48 ;  /* 0x0000000a049c723c */ /* 0x040fe60000001830 */
[----:B------:R1:W-:Y:S05]  /*3920*/  MUFU.EX2 R49, R8 ;  /* 0x0000000800317308 */ /* 0x0003ea0000000800 */
[C---:B------:R-:W-:Y:S08]  /*3930*/  HMMA.16816.F32 R180, R4.reuse, R18, R56 ;  /* 0x0000001204b4723c */ /* 0x040ff00000001838 */
[----:B------:R-:W-:Y:S01]  /*3940*/  HMMA.16816.F32 R56, R4, R22, R44 ;  /* 0x000000160438723c */ /* 0x000fe2000000182c */
[----:B-1----:R-:W-:-:S04]  /*3950*/  FFMA.FTZ R8, R219, c[0x0][0x2d0], -R13 ;  /* 0x0000b400db087a23 */ /* 0x002fc8000001080d */
[----:B------:R1:W2:Y:S03]  /*3960*/  MUFU.EX2 R48, R8 ;  /* 0x0000000800307308 */ /* 0x0002a60000000800 */
[----:B------:R-:W-:Y:S01]  /*3970*/  HMMA.16816.F32 R64, R4, R24, R64 ;  /* 0x000000180440723c */ /* 0x000fe20000001840 */
[----:B------:R-:W-:Y:S02]  /*3980*/  IMAD.MOV.U32 R46, RZ, RZ, R89 ;  /* 0x000000ffff2e7224 */ /* 0x000fe400078e0059 */
[----:B------:R-:W-:Y:S02]  /*3990*/  IMAD.MOV.U32 R47, RZ, RZ, R88 ;  /* 0x000000ffff2f7224 */ /* 0x000fe400078e0058 */
[----:B------:R-:W-:-:S03]  /*39a0*/  IMAD.MOV.U32 R45, RZ, RZ, R90 ;  /* 0x000000ffff2d7224 */ /* 0x000fc600078e005a */
[----:B------:R-:W-:Y:S01]  /*39b0*/  HMMA.16816.F32 R108, R4, R20, R68 ;  /* 0x00000014046c723c */ /* 0x000fe20000001844 */
[----:B-1----:R-:W-:-:S07]  /*39c0*/  FFMA.FTZ R8, R221, c[0x0][0x2d0], -R13 ;  /* 0x0000b400dd087a23 */ /* 0x002fce000001080d */
[C---:B------:R-:W-:Y:S01]  /*39d0*/  HMMA.16816.F32 R184, R4.reuse, R16, R76 ;  /* 0x0000001004b8723c */ /* 0x040fe2000000184c */
[----:B------:R-:W-:Y:S01]  /*39e0*/  IMAD.MOV.U32 R221, RZ, RZ, R91 ;  /* 0x000000ffffdd7224 */ /* 0x000fe200078e005b */
[----:B------:R1:W-:Y:S05]  /*39f0*/  MUFU.EX2 R44, R8 ;  /* 0x00000008002c7308 */ /* 0x0003ea0000000800 */
[----:B------:R-:W-:Y:S01]  /*3a00*/  IMAD.MOV.U32 R16, RZ, RZ, R95 ;  /* 0x000000ffff107224 */ /* 0x000fe200078e005f */
[----:B------:R-:W-:Y:S01]  /*3a10*/  HMMA.16816.F32 R40, R4, R26, R40 ;  /* 0x0000001a0428723c */ /* 0x000fe20000001828 */
[----:B------:R-:W-:Y:S02]  /*3a20*/  IMAD.MOV.U32 R76, RZ, RZ, R14 ;  /* 0x000000ffff4c7224 */ /* 0x000fe400078e000e */
[----:B------:R-:W-:-:S02]  /*3a30*/  IMAD.MOV.U32 R14, RZ, RZ, R129 ;  /* 0x000000ffff0e7224 */ /* 0x000fc400078e0081 */
[----:B------:R-:W-:Y:S02]  /*3a40*/  IMAD.MOV.U32 R77, RZ, RZ, R104 ;  /* 0x000000ffff4d7224 */ /* 0x000fe400078e0068 */
[----:B------:R-:W-:Y:S01]  /*3a50*/  IMAD.MOV.U32 R27, RZ, RZ, R93 ;  /* 0x000000ffff1b7224 */ /* 0x000fe200078e005d */
[C---:B------:R-:W-:Y:S01]  /*3a60*/  HMMA.16816.F32 R60, R4.reuse, R28, R60 ;  /* 0x0000001c043c723c */ /* 0x040fe2000000183c */
[----:B------:R-:W-:Y:S02]  /*3a70*/  IMAD.MOV.U32 R50, RZ, RZ, R77 ;  /* 0x000000ffff327224 */ /* 0x000fe400078e004d */
[----:B-1----:R-:W-:Y:S02]  /*3a80*/  FFMA.FTZ R8, R222, c[0x0][0x2d0], -R13 ;  /* 0x0000b400de087a23 */ /* 0x002fe4000001080d */
[----:B------:R-:W-:Y:S02]  /*3a90*/  IMAD.MOV.U32 R222, RZ, RZ, R92 ;  /* 0x000000ffffde7224 */ /* 0x000fe400078e005c */
[----:B------:R-:W1:Y:S01]  /*3aa0*/  MUFU.EX2 R25, R8 ;  /* 0x0000000800197308 */ /* 0x000e620000000800 */
[----:B------:R-:W-:Y:S01]  /*3ab0*/  HMMA.16816.F32 R52, R4, R30, R52 ;  /* 0x0000001e0434723c */ /* 0x000fe20000001834 */
[----:B------:R-:W-:-:S02]  /*3ac0*/  IMAD.MOV.U32 R29, RZ, RZ, R14 ;  /* 0x000000ffff1d7224 */ /* 0x000fc400078e000e */
[----:B------:R-:W-:Y:S01]  /*3ad0*/  IMAD.MOV.U32 R95, RZ, RZ, R128 ;  /* 0x000000ffff5f7224 */ /* 0x000fe200078e0080 */
[----:B--2---:R-:W-:Y:S01]  /*3ae0*/  F2FP.PACK_AB R128, R48, R49 ;  /* 0x000000313080723e */ /* 0x004fe200000000ff */
[----:B------:R-:W-:Y:S02]  /*3af0*/  IMAD.MOV.U32 R78, RZ, RZ, R105 ;  /* 0x000000ffff4e7224 */ /* 0x000fe400078e0069 */
[----:B------:R-:W-:Y:S01]  /*3b00*/  IMAD.MOV.U32 R79, RZ, RZ, R106 ;  /* 0x000000ffff4f7224 */ /* 0x000fe200078e006a */
[C---:B------:R-:W-:Y:S01]  /*3b10*/  HMMA.16816.F32 R164, R4.reuse, R32, R196 ;  /* 0x0000002004a4723c */ /* 0x040fe200000018c4 */
[----:B------:R-:W2:Y:S01]  /*3b20*/  LDSM.16.MT88.4 R104, [R213+0x1d00] ;  /* 0x001d0000d568783b */ /* 0x000ea20000004200 */
[----:B------:R-:W-:Y:S02]  /*3b30*/  IMAD.MOV.U32 R217, RZ, RZ, R78 ;  /* 0x000000ffffd97224 */ /* 0x000fe400078e004e */
[----:B------:R-:W-:Y:S02]  /*3b40*/  IMAD.MOV.U32 R219, RZ, RZ, R79 ;  /* 0x000000ffffdb7224 */ /* 0x000fe400078e004f */
[----:B------:R-:W-:Y:S01]  /*3b50*/  IMAD.MOV.U32 R51, RZ, RZ, R76 ;  /* 0x000000ffff337224 */ /* 0x000fe200078e004c */
[----:B-1----:R-:W-:Y:S01]  /*3b60*/  F2FP.PACK_AB R130, R25, R44 ;  /* 0x0000002c1982723e */ /* 0x002fe200000000ff */
[----:B------:R-:W-:Y:S01]  /*3b70*/  FFMA.FTZ R8, R238, c[0x0][0x2d0], -R12 ;  /* 0x0000b400ee087a23 */ /* 0x000fe2000001080c */
[----:B------:R-:W-:Y:S01]  /*3b80*/  HMMA.16816.F32 R36, R4, R34, R36 ;  /* 0x000000220424723c */ /* 0x000fe20000001824 */
[----:B------:R-:W-:-:S02]  /*3b90*/  IMAD.MOV.U32 R238, RZ, RZ, R95 ;  /* 0x000000ffffee7224 */ /* 0x000fc400078e005f */
[----:B------:R1:W-:Y:S04]  /*3ba0*/  MUFU.EX2 R24, R8 ;  /* 0x0000000800187308 */ /* 0x0003e80000000800 */
[----:B------:R-:W-:Y:S02]  /*3bb0*/  FFMA.FTZ R4, R234, c[0x0][0x2d0], -R0 ;  /* 0x0000b400ea047a23 */ /* 0x000fe40000010800 */
[----:B------:R-:W-:Y:S02]  /*3bc0*/  FADD.FTZ R5, R245, R244 ;  /* 0x000000f4f5057221 */ /* 0x000fe40000010000 */
[----:B------:R-:W-:Y:S01]  /*3bd0*/  MUFU.EX2 R18, R4 ;  /* 0x0000000400127308 */ /* 0x000fe20000000800 */
[----:B-1----:R-:W-:-:S07]  /*3be0*/  FFMA.FTZ R8, R220, c[0x0][0x2d0], -R12 ;  /* 0x0000b400dc087a23 */ /* 0x002fce000001080c */
[----:B------:R1:W4:Y:S02]  /*3bf0*/  MUFU.EX2 R23, R8 ;  /* 0x0000000800177308 */ /* 0x0003240000000800 */
[----:B-1----:R-:W-:Y:S01]  /*3c00*/  FFMA.FTZ R8, R218, c[0x0][0x2d0], -R12 ;  /* 0x0000b400da087a23 */ /* 0x002fe2000001080c */
[----:B----4-:R-:W-:-:S05]  /*3c10*/  F2FP.PACK_AB R129, R23, R24 ;  /* 0x000000181781723e */ /* 0x010fca00000000ff */
[----:B------:R1:W-:Y:S02]  /*3c20*/  MUFU.EX2 R21, R8 ;  /* 0x0000000800157308 */ /* 0x0003e40000000800 */
[----:B-1----:R-:W-:Y:S02]  /*3c30*/  FFMA.FTZ R8, R211, c[0x0][0x2d0], -R12 ;  /* 0x0000b400d3087a23 */ /* 0x002fe4000001080c */
[----:B------:R-:W-:-:S04]  /*3c40*/  FADD.FTZ R12, R247, R5 ;  /* 0x00000005f70c7221 */ /* 0x000fc80000010000 */
[----:B------:R1:W4:Y:S02]  /*3c50*/  MUFU.EX2 R22, R8 ;  /* 0x0000000800167308 */ /* 0x0003240000000800 */
[----:B-1----:R-:W-:Y:S02]  /*3c60*/  FFMA.FTZ R8, R94, c[0x0][0x2d0], -R0 ;  /* 0x0000b4005e087a23 */ /* 0x002fe40000010800 */
[----:B------:R-:W-:Y:S01]  /*3c70*/  IMAD.MOV.U32 R94, RZ, RZ, R131 ;  /* 0x000000ffff5e7224 */ /* 0x000fe200078e0083 */
[----:B----4-:R-:W-:-:S03]  /*3c80*/  F2FP.PACK_AB R131, R22, R21 ;  /* 0x000000151683723e */ /* 0x010fc600000000ff */
[----:B------:R1:W-:Y:S01]  /*3c90*/  MUFU.EX2 R20, R8 ;  /* 0x0000000800147308 */ /* 0x0003e20000000800 */
[----:B------:R-:W-:-:S04]  /*3ca0*/  IMAD.MOV.U32 R26, RZ, RZ, R94 ;  /* 0x000000ffff1a7224 */ /* 0x000fc800078e005e */
[----:B------:R-:W-:Y:S01]  /*3cb0*/  FADD.FTZ R4, R26, R238 ;  /* 0x000000ee1a047221 */ /* 0x000fe20000010000 */
[----:B---3--:R-:W-:Y:S03]  /*3cc0*/  HMMA.16816.F32 R92, R128, R98, R100 ;  /* 0x00000062805c723c */ /* 0x008fe60000001864 */
[----:B------:R-:W-:Y:S02]  /*3cd0*/  FADD.FTZ R7, R45, R4 ;  /* 0x000000042d077221 */ /* 0x000fe40000010000 */
[----:B------:R-:W-:-:S03]  /*3ce0*/  FADD.FTZ R4, R219, R12 ;  /* 0x0000000cdb047221 */ /* 0x000fc60000010000 */
[C---:B--2---:R-:W-:Y:S01]  /*3cf0*/  HMMA.16816.F32 R100, R128.reuse, R104, R168 ;  /* 0x000000688064723c */ /* 0x044fe200000018a8 */
[--C-:B-1----:R-:W-:Y:S02]  /*3d00*/  FFMA.FTZ R8, R15, c[0x0][0x2d0], -R0.reuse ;  /* 0x0000b4000f087a23 */ /* 0x102fe40000010800 */
[----:B------:R-:W-:Y:S02]  /*3d10*/  FFMA.FTZ R0, R235, c[0x0][0x2d0], -R0 ;  /* 0x0000b400eb007a23 */ /* 0x000fe40000010800 */
[----:B------:R1:W2:Y:S01]  /*3d20*/  MUFU.EX2 R19, R8 ;  /* 0x0000000800137308 */ /* 0x0002a20000000800 */
[----:B------:R-:W-:Y:S02]  /*3d30*/  FADD.FTZ R4, R210, R4 ;  /* 0x00000004d2047221 */ /* 0x000fe40000010000 */
[----:B------:R-:W-:Y:S02]  /*3d40*/  HMMA.16816.F32 R72, R128, R80, R124 ;  /* 0x000000508048723c */ /* 0x000fe4000000187c */
[----:B------:R-:W-:-:S03]  /*3d50*/  FADD.FTZ R251, R251, R4 ;  /* 0x00000004fbfb7221 */ /* 0x000fc60000010000 */
[----:B------:R3:W4:Y:S01]  /*3d60*/  MUFU.EX2 R17, R0 ;  /* 0x0000000000117308 */ /* 0x0007220000000800 */
[----:B------:R-:W-:Y:S02]  /*3d70*/  FADD.FTZ R251, R209, R251 ;  /* 0x000000fbd1fb7221 */ /* 0x000fe40000010000 */
[C---:B------:R-:W-:Y:S02]  /*3d80*/  HMMA.16816.F32 R88, R128.reuse, R96, R112 ;  /* 0x000000608058723c */ /* 0x040fe40000001870 */
[----:B------:R-:W-:Y:S01]  /*3d90*/  FADD.FTZ R251, R208, R251 ;  /* 0x000000fbd0fb7221 */ /* 0x000fe20000010000 */
[----:B-1----:R-:W1:Y:S03]  /*3da0*/  LDSM.16.MT88.4 R8, [R213+0x2d00] ;  /* 0x002d0000d508783b */ /* 0x002e660000004200 */
[----:B------:R-:W-:Y:S01]  /*3db0*/  FADD.FTZ R251, R138, R251 ;  /* 0x000000fb8afb7221 */ /* 0x000fe20000010000 */
[----:B--2---:R-:W-:Y:S01]  /*3dc0*/  F2FP.PACK_AB R168, R19, R20 ;  /* 0x0000001413a8723e */ /* 0x004fe200000000ff */
[----:B------:R-:W-:Y:S02]  /*3dd0*/  HMMA.16816.F32 R140, R128, R152, R140 ;  /* 0x00000098808c723c */ /* 0x000fe4000000188c */
[----:B------:R-:W-:-:S02]  /*3de0*/  FADD.FTZ R251, R134, R251 ;  /* 0x000000fb86fb7221 */ /* 0x000fc40000010000 */
[----:B---3--:R-:W-:Y:S01]  /*3df0*/  FFMA.FTZ R0, R16, c[0x0][0x2d0], -R3 ;  /* 0x0000b40010007a23 */ /* 0x008fe20000010803 */
[----:B----4-:R-:W-:Y:S01]  /*3e00*/  F2FP.PACK_AB R170, R17, R18 ;  /* 0x0000001211aa723e */ /* 0x010fe200000000ff */
[----:B------:R-:W-:Y:S02]  /*3e10*/  FADD.FTZ R251, R133, R251 ;  /* 0x000000fb85fb7221 */ /* 0x000fe40000010000 */
[----:B------:R-:W-:Y:S01]  /*3e20*/  HMMA.16816.F32 R148, R128, R154, R148 ;  /* 0x0000009a8094723c */ /* 0x000fe20000001894 */
[----:B------:R2:W3:Y:S01]  /*3e30*/  MUFU.EX2 R13, R0 ;  /* 0x00000000000d7308 */ /* 0x0004e20000000800 */
[----:B------:R-:W-:-:S06]  /*3e40*/  FADD.FTZ R251, R132, R251 ;  /* 0x000000fb84fb7221 */ /* 0x000fcc0000010000 */
[C---:B------:R-:W-:Y:S08]  /*3e50*/  HMMA.16816.F32 R76, R128.reuse, R82, R84 ;  /* 0x00000052804c723c */ /* 0x040ff00000001854 */
[----:B------:R-:W-:Y:S01]  /*3e60*/  HMMA.16816.F32 R160, R128, R106, R160 ;  /* 0x0000006a80a0723c */ /* 0x000fe200000018a0 */
[----:B--2---:R-:W-:Y:S02]  /*3e70*/  FFMA.FTZ R0, R236, c[0x0][0x2d0], -R3 ;  /* 0x0000b400ec007a23 */ /* 0x004fe40000010803 */
[----:B---3--:R-:W-:-:S02]  /*3e80*/  FADD.FTZ R251, R13, R251 ;  /* 0x000000fb0dfb7221 */ /* 0x008fc40000010000 */
[----:B------:R2:W3:Y:S03]  /*3e90*/  MUFU.EX2 R14, R0 ;  /* 0x00000000000e7308 */ /* 0x0004e60000000800 */
[C---:B------:R-:W-:Y:S08]  /*3ea0*/  HMMA.16816.F32 R112, R128.reuse, R120, R192 ;  /* 0x000000788070723c */ /* 0x040ff000000018c0 */
[----:B------:R-:W-:Y:S01]  /*3eb0*/  HMMA.16816.F32 R116, R128, R122, R116 ;  /* 0x0000007a8074723c */ /* 0x000fe20000001874 */
[--C-:B--2---:R-:W-:Y:S01]  /*3ec0*/  FFMA.FTZ R0, R237, c[0x0][0x2d0], -R3.reuse ;  /* 0x0000b400ed007a23 */ /* 0x104fe20000010803 */
[----:B---3--:R-:W-:Y:S01]  /*3ed0*/  F2FP.PACK_AB R169, R14, R13 ;  /* 0x0000000d0ea9723e */ /* 0x008fe200000000ff */
[----:B------:R-:W-:-:S05]  /*3ee0*/  FFMA.FTZ R3, R239, c[0x0][0x2d0], -R3 ;  /* 0x0000b400ef037a23 */ /* 0x000fca0000010803 */
[----:B-1----:R-:W-:Y:S01]  /*3ef0*/  HMMA.16816.F32 R124, R128, R8, R200 ;  /* 0x00000008807c723c */ /* 0x002fe200000018c8 */
[----:B------:R1:W2:Y:S01]  /*3f00*/  MUFU.EX2 R15, R0 ;  /* 0x00000000000f7308 */ /* 0x0002a20000000800 */
[----:B------:R-:W-:-:S06]  /*3f10*/  FADD.FTZ R251, R14, R251 ;  /* 0x000000fb0efb7221 */ /* 0x000fcc0000010000 */
[----:B------:R-:W-:Y:S01]  /*3f20*/  HMMA.16816.F32 R128, R128, R10, R144 ;  /* 0x0000000a8080723c */ /* 0x000fe20000001890 */
[----:B------:R3:W4:Y:S01]  /*3f30*/  MUFU.EX2 R16, R3 ;  /* 0x0000000300107308 */ /* 0x0007220000000800 */
[----:B-1----:R-:W-:Y:S02]  /*3f40*/  FADD.FTZ R0, R29, R248 ;  /* 0x000000f81d007221 */ /* 0x002fe40000010000 */
[----:B--2---:R-:W-:Y:S02]  /*3f50*/  FADD.FTZ R251, R15, R251 ;  /* 0x000000fb0ffb7221 */ /* 0x004fe40000010000 */
[----:B------:R-:W-:Y:S02]  /*3f60*/  FADD.FTZ R0, R221, R0 ;  /* 0x00000000dd007221 */ /* 0x000fe40000010000 */
[----:B---3--:R-:W-:Y:S01]  /*3f70*/  FADD.FTZ R3, R222, R27 ;  /* 0x0000001bde037221 */ /* 0x008fe20000010000 */
[----:B----4-:R-:W-:Y:S01]  /*3f80*/  F2FP.PACK_AB R171, R16, R15 ;  /* 0x0000000f10ab723e */ /* 0x010fe200000000ff */
        /* <DEDUP_REMOVED lines=36> */
[----:B------:R-:W-:Y:S01]  /*41d0*/  FADD.FTZ R252, R205, R252 ;  /* 0x000000fccdfc7221 */ /* 0x000fe20000010000 */
[----:B------:R1:W-:Y:S01]  /*41e0*/  STL [R1], R0 ;  /* 0x0000000001007387 */ /* 0x0003e20000100800 */
        /* <DEDUP_REMOVED lines=13> */
[----:B------:R-:W-:-:S07]  /*42c0*/  FADD.FTZ R252, R25, R252 ;  /* 0x000000fc19fc7221 */ /* 0x000fce0000010000 */
[C---:B------:R-:W-:Y:S08]  /*42d0*/  HMMA.16816.F32 R164, R168.reuse, R8, R164 ;  /* 0x00000008a8a4723c */ /* 0x040ff000000018a4 */
[----:B------:R-:W-:Y:S01]  /*42e0*/  HMMA.16816.F32 R168, R168, R10, R36 ;  /* 0x0000000aa8a8723c */ /* 0x000fe20000001824 */
[----:B------:R-:W-:Y:S07]  /*42f0*/  @!P0 BRA `(.L_x_755) ;  /* 0x000030b000008947 */ /* 0x000fee0003800000 */
[----:B-1----:R-:W2:Y:S01]  /*4300*/  LDL R51, [R1+0x24] ;  /* 0x0000240001337983 */ /* 0x002ea20000100800 */
[----:B------:R-:W-:Y:S01]  /*4310*/  IMAD.MOV.U32 R3, RZ, RZ, R136 ;  /* 0x000000ffff037224 */ /* 0x000fe200078e0088 */
[C---:B------:R-:W-:Y:S01]  /*4320*/  IADD3 R224, R216.reuse, 0x1000, RZ ;  /* 0x00001000d8e07810 */ /* 0x040fe20007ffe0ff */
[----:B------:R-:W-:Y:S01]  /*4330*/  IMAD.MOV.U32 R0, RZ, RZ, R137 ;  /* 0x000000ffff007224 */ /* 0x000fe200078e0089 */
        /* <DEDUP_REMOVED lines=11> */
[----:B------:R-:W-:Y:S01]  /*43f0*/  IADD3 R217, R216, 0x2c00, RZ ;  /* 0x00002c00d8d97810 */ /* 0x000fe20007ffe0ff */
[----:B--2---:R-:W-:Y:S02]  /*4400*/  IMAD.SHL.U32 R228, R51, 0x2, RZ ;  /* 0x0000000233e47824 */ /* 0x004fe400078e00ff */
.L_x_756:
[----:B------:R-:W2:Y:S01]  /*4410*/  LDL.64 R194, [R1+0x8] ;  /* 0x0000080001c27983 */ /* 0x000ea20000100a00 */
[----:B------:R-:W-:Y:S04]  /*4420*/  DEPBAR.LE SB0, 0x0 ;  /* 0x000080000000791a */ /* 0x000fe80000000000 */
[----:B------:R-:W-:Y:S01]  /*4430*/  USHF.R.S32.HI UR18, URZ, 0x1f, UR25 ;  /* 0x0000001f3f127899 */ /* 0x000fe20008011419 */
[----:B------:R-:W3:Y:S01]  /*4440*/  LDL R192, [R1+0x4] ;  /* 0x0000040001c07983 */ /* 0x000ee20000100800 */
[----:B------:R-:W-:Y:S01]  /*4450*/  UIMAD.WIDE.U32 UR30, UR25, UR6, URZ ;  /* 0x00000006191e72a5 */ /* 0x000fe2000f8e003f */
[----:B------:R-:W-:Y:S01]  /*4460*/  SHF.R.S32.HI R235, RZ, 0x1f, R229 ;  /* 0x0000001fffeb7819 */ /* 0x000fe200000114e5 */
[----:B------:R-:W-:Y:S01]  /*4470*/  UIMAD UR18, UR18, UR6, URZ ;  /* 0x00000006121272a4 */ /* 0x000fe2000f8e023f */
[----:B------:R-:W-:Y:S01]  /*4480*/  BAR.SYNC.DEFER_BLOCKING 0x0 ;  /* 0x0000000000007b1d */ /* 0x000fe20000010000 */
[----:B------:R-:W-:Y:S02]  /*4490*/  USHF.L.U32 UR19, UR30, 0x6, URZ ;  /* 0x000000061e137899 */ /* 0x000fe4000800063f */
[----:B------:R-:W-:Y:S02]  /*44a0*/  UIMAD UR18, UR25, UR7, UR18 ;  /* 0x00000007191272a4 */ /* 0x000fe4000f8e0212 */
[----:B------:R-:W-:Y:S02]  /*44b0*/  UIADD3 UR20, UP4, UP3, UR26, UR19, UR28 ;  /* 0x000000131a147290 */ /* 0x000fe4000fb9e01c */
[----:B------:R-:W-:Y:S01]  /*44c0*/  UIADD3 UR18, UR31, UR18, URZ ;  /* 0x000000121f127290 */ /* 0x000fe2000fffe03f */
[----:B------:R-:W-:Y:S01]  /*44d0*/  IADD3 R134, P0, R230, UR19, RZ ;  /* 0x00000013e6867c10 */ /* 0x000fe2000ff1e0ff */
[----:B------:R-:W-:Y:S02]  /*44e0*/  ULEA UR21, UP2, UR6, UR19, 0x5 ;  /* 0x0000001306157291 */ /* 0x000fe4000f84283f */
[----:B------:R-:W-:Y:S01]  /*44f0*/  USHF.L.U64.HI UR18, UR30, 0x6, UR18 ;  /* 0x000000061e127899 */ /* 0x000fe20008010212 */
[----:B------:R-:W-:Y:S01]  /*4500*/  LEA R198, P3, R134, c[0x0][0x1f8], 0x1 ;  /* 0x00007e0086c67a11 */ /* 0x000fe200078608ff */
[----:B------:R-:W-:Y:S02]  /*4510*/  UIADD3 UR22, UP1, UP0, UR26, UR21, UR28 ;  /* 0x000000151a167290 */ /* 0x000fe4000f83e01c */
[----:B------:R-:W-:Y:S02]  /*4520*/  UIADD3.X UR19, UR24, UR18, UR23, UP4, UP3 ;  /* 0x0000001218137290 */ /* 0x000fe4000a7e6417 */
[C---:B------:R-:W-:Y:S01]  /*4530*/  IADD3.X R135, R231.reuse, UR18, RZ, P0, !PT ;  /* 0x00000012e7877c10 */ /* 0x040fe200087fe4ff */
[----:B------:R-:W-:Y:S01]  /*4540*/  ULEA.HI.X UR18, UR6, UR18, UR7, 0x5, UP2 ;  /* 0x0000001206127291 */ /* 0x000fe200090f2c07 */
[----:B------:R-:W-:Y:S02]  /*4550*/  IADD3 R133, P0, R230, UR21, RZ ;  /* 0x00000015e6857c10 */ /* 0x000fe4000ff1e0ff */
[----:B------:R-:W-:Y:S01]  /*4560*/  LEA.HI.X R199, R134, c[0x0][0x1fc], R135, 0x1, P3 ;  /* 0x00007f0086c77a11 */ /* 0x000fe200018f0c87 */
[----:B------:R-:W-:Y:S02]  /*4570*/  LDSM.16.M88.4 R64, [R214+0x6100] ;  /* 0x00610000d640783b */ /* 0x000fe40000000200 */
[----:B------:R-:W-:Y:S01]  /*4580*/  IADD3.X R134, R231, UR18, RZ, P0, !PT ;  /* 0x00000012e7867c10 */ /* 0x000fe200087fe4ff */
[----:B------:R-:W-:Y:S02]  /*4590*/  UIADD3.X UR18, UR24, UR18, UR23, UP1, UP0 ;  /* 0x0000001218127290 */ /* 0x000fe40008fe0417 */
[----:B------:R-:W-:Y:S02]  /*45a0*/  UISETP.GT.AND UP0, UPT, UR25, URZ, UPT ;  /* 0x0000003f1900728c */ /* 0x000fe4000bf04270 */
[----:B------:R-:W-:Y:S01]  /*45b0*/  UIADD3 UR25, UR25, -0x1, URZ ;  /* 0xffffffff19197890 */ /* 0x000fe2000fffe03f */
[----:B------:R-:W1:Y:S08]  /*45c0*/  LDSM.16.M88.4 R16, [R139+0x3100] ;  /* 0x003100008b10783b */ /* 0x000e700000000200 */
[----:B------:R-:W-:Y:S01]  /*45d0*/  @UP0 UIMAD.WIDE.U32 UR30, UR25, UR4, URZ ;  /* 0x00000004191e02a5 */ /* 0x000fe2000f8e003f */
[----:B------:R-:W4:Y:S08]  /*45e0*/  LDSM.16.M88.4 R60, [R214+0x7100] ;  /* 0x00710000d63c783b */ /* 0x000f300000000200 */
[----:B------:R-:W5:Y:S08]  /*45f0*/  LDSM.16.M88.4 R32, [R139+0x3500] ;  /* 0x003500008b20783b */ /* 0x000f700000000200 */
[----:B------:R-:W3:Y:S06]  /*4600*/  LDL.64 R236, [R1+0x18] ;  /* 0x0000180001ec7983 */ /* 0x000eec0000100a00 */
[----:B------:R-:W5:Y:S08]  /*4610*/  LDSM.16.M88.4 R48, [R139+0x3900] ;  /* 0x003900008b30783b */ /* 0x000f700000000200 */
[----:B------:R-:W3:Y:S01]  /*4620*/  LDL R234, [R1+0x10] ;  /* 0x0000100001ea7983 */ /* 0x000ee20000100800 */
[-C--:B-1----:R-:W-:Y:S03]  /*4630*/  HMMA.16816.F32 R4, R64, R16.reuse, RZ ;  /* 0x000000104004723c */ /* 0x082fe600000018ff */
[----:B------:R-:W1:Y:S05]  /*4640*/  LDSM.16.M88.4 R172, [R139+0x3d00] ;  /* 0x003d00008bac783b */ /* 0x000e6a0000000200 */
[C---:B----4-:R-:W-:Y:S03]  /*4650*/  HMMA.16816.F32 R8, R60.reuse, R16, RZ ;  /* 0x000000103c08723c */ /* 0x050fe600000018ff */
[----:B------:R-:W-:Y:S05]  /*4660*/  LDSM.16.M88.4 R176, [R215+0x6100] ;  /* 0x00610000d7b0783b */ /* 0x000fea0000000200 */
[-C--:B------:R-:W-:Y:S03]  /*4670*/  HMMA.16816.F32 R12, R60, R18.reuse, RZ ;  /* 0x000000123c0c723c */ /* 0x080fe600000018ff */
[----:B------:R-:W4:Y:S05]  /*4680*/  LDSM.16.M88.4 R180, [R216] ;  /* 0x00000000d8b4783b */ /* 0x000f2a0000000200 */
[C---:B------:R-:W-:Y:S03]  /*4690*/  HMMA.16816.F32 R16, R64.reuse, R18, RZ ;  /* 0x000000124010723c */ /* 0x040fe600000018ff */
[----:B------:R-:W1:Y:S05]  /*46a0*/  LDSM.16.M88.4 R184, [R215+0x7100] ;  /* 0x00710000d7b8783b */ /* 0x000e6a0000000200 */
[-C--:B-----5:R-:W-:Y:S03]  /*46b0*/  HMMA.16816.F32 R20, R64, R32.reuse, RZ ;  /* 0x000000204014723c */ /* 0x0a0fe600000018ff */
[----:B------:R-:W5:Y:S05]  /*46c0*/  LDSM.16.M88.4 R188, [R227] ;  /* 0x00000000e3bc783b */ /* 0x000f6a0000000200 */
[C---:B------:R-:W-:Y:S08]  /*46d0*/  HMMA.16816.F32 R24, R60.reuse, R32, RZ ;  /* 0x000000203c18723c */ /* 0x040ff000000018ff */
[-C--:B------:R-:W-:Y:S08]  /*46e0*/  HMMA.16816.F32 R28, R60, R34.reuse, RZ ;  /* 0x000000223c1c723c */ /* 0x080ff000000018ff */
[C---:B------:R-:W-:Y:S08]  /*46f0*/  HMMA.16816.F32 R32, R64.reuse, R34, RZ ;  /* 0x000000224020723c */ /* 0x040ff000000018ff */
[-C--:B------:R-:W-:Y:S08]  /*4700*/  HMMA.16816.F32 R36, R64, R48.reuse, RZ ;  /* 0x000000304024723c */ /* 0x080ff000000018ff */
[C---:B------:R-:W-:Y:S08]  /*4710*/  HMMA.16816.F32 R40, R60.reuse, R48, RZ ;  /* 0x000000303c28723c */ /* 0x040ff000000018ff */
[-C--:B------:R-:W-:Y:S08]  /*4720*/  HMMA.16816.F32 R44, R60, R50.reuse, RZ ;  /* 0x000000323c2c723c */ /* 0x080ff000000018ff */
[C---:B------:R-:W-:Y:S08]  /*4730*/  HMMA.16816.F32 R48, R64.reuse, R50, RZ ;  /* 0x000000324030723c */ /* 0x040ff000000018ff */
[-C--:B-1----:R-:W-:Y:S08]  /*4740*/  HMMA.16816.F32 R52, R64, R172.reuse, RZ ;  /* 0x000000ac4034723c */ /* 0x082ff000000018ff */
[C---:B------:R-:W-:Y:S08]  /*4750*/  HMMA.16816.F32 R56, R60.reuse, R172, RZ ;  /* 0x000000ac3c38723c */ /* 0x040ff000000018ff */
[-C--:B------:R-:W-:Y:S08]  /*4760*/  HMMA.16816.F32 R60, R60, R174.reuse, RZ ;  /* 0x000000ae3c3c723c */ /* 0x080ff000000018ff */
[----:B------:R-:W-:Y:S01]  /*4770*/  HMMA.16816.F32 R64, R64, R174, RZ ;  /* 0x000000ae4040723c */ /* 0x000fe200000018ff */
[----:B------:R-:W1:Y:S07]  /*4780*/  LDSM.16.M88.4 R172, [R226] ;  /* 0x00000000e2ac783b */ /* 0x000e6e0000000200 */
[-C--:B----4-:R-:W-:Y:S08]  /*4790*/  HMMA.16816.F32 R4, R176, R180.reuse, R4 ;  /* 0x000000b4b004723c */ /* 0x090ff00000001804 */
[C---:B------:R-:W-:Y:S08]  /*47a0*/  HMMA.16816.F32 R8, R184.reuse, R180, R8 ;  /* 0x000000b4b808723c */ /* 0x040ff00000001808 */
[-C--:B------:R-:W-:Y:S08]  /*47b0*/  HMMA.16816.F32 R12, R184, R182.reuse, R12 ;  /* 0x000000b6b80c723c */ /* 0x080ff0000000180c */
[C---:B------:R-:W-:Y:S08]  /*47c0*/  HMMA.16816.F32 R16, R176.reuse, R182, R16 ;  /* 0x000000b6b010723c */ /* 0x040ff00000001810 */
[-C--:B-----5:R-:W-:Y:S08]  /*47d0*/  HMMA.16816.F32 R20, R176, R188.reuse, R20 ;  /* 0x000000bcb014723c */ /* 0x0a0ff00000001814 */
[C---:B------:R-:W-:Y:S08]  /*47e0*/  HMMA.16816.F32 R24, R184.reuse, R188, R24 ;  /* 0x000000bcb818723c */ /* 0x040ff00000001818 */
[-C--:B------:R-:W-:Y:S08]  /*47f0*/  HMMA.16816.F32 R28, R184, R190.reuse, R28 ;  /* 0x000000beb81c723c */ /* 0x080ff0000000181c */
[C---:B------:R-:W-:Y:S08]  /*4800*/  HMMA.16816.F32 R32, R176.reuse, R190, R32 ;  /* 0x000000beb020723c */ /* 0x040ff00000001820 */
[-C--:B-1----:R-:W-:Y:S08]  /*4810*/  HMMA.16816.F32 R36, R176, R172.reuse, R36 ;  /* 0x000000acb024723c */ /* 0x082ff00000001824 */
[C---:B------:R-:W-:Y:S08]  /*4820*/  HMMA.16816.F32 R40, R184.reuse, R172, R40 ;  /* 0x000000acb828723c */ /* 0x040ff00000001828 */
[-C--:B------:R-:W-:Y:S08]  /*4830*/  HMMA.16816.F32 R44, R184, R174.reuse, R44 ;  /* 0x000000aeb82c723c */ /* 0x080ff0000000182c */
[C---:B------:R-:W-:Y:S04]  /*4840*/  HMMA.16816.F32 R48, R176.reuse, R174, R48 ;  /* 0x000000aeb030723c */ /* 0x040fe80000001830 */
[----:B--2---:R-:W-:Y:S04]  /*4850*/  IADD3 R2, P2, P1, R194, UR20, R229 ;  /* 0x00000014c2027c10 */ /* 0x004fe8000f95e0e5 */
[----:B---3--:R-:W-:Y:S01]  /*4860*/  IADD3.X R137, R192, UR19, R235, P2, P1 ;  /* 0x00000013c0897c10 */ /* 0x008fe200097e24eb */
[----:B------:R-:W-:Y:S03]  /*4870*/  @UP0 USHF.L.U32 UR19, UR30, 0x6, URZ ;  /* 0x000000061e130899 */ /* 0x000fe6000800063f */
[C---:B------:R-:W-:Y:S01]  /*4880*/  LEA R136, P1, R2.reuse, c[0x0][0x1f8], 0x1 ;  /* 0x00007e0002887a11 */ /* 0x040fe200078208ff */
[----:B------:R-:W-:Y:S01]  /*4890*/  @UP0 UIADD3 UR21, UP3, UR11, UR19, URZ ;  /* 0x000000130b150290 */ /* 0x000fe2000ff7e03f */
[C---:B------:R-:W-:Y:S01]  /*48a0*/  LEA R196, P2, R133.reuse, c[0x0][0x1f8], 0x1 ;  /* 0x00007e0085c47a11 */ /* 0x040fe200078408ff */
[----:B------:R-:W-:Y:S01]  /*48b0*/  @UP0 UIADD3 UR20, UP5, UP4, UR14, UR19, UR12 ;  /* 0x000000130e140290 */ /* 0x000fe2000fcbe00c */
[----:B------:R-:W-:Y:S02]  /*48c0*/  LEA.HI.X R137, R2, c[0x0][0x1fc], R137, 0x1, P1 ;  /* 0x00007f0002897a11 */ /* 0x000fe400008f0c89 */
[----:B------:R-:W-:Y:S01]  /*48d0*/  IADD3 R2, P1, P0, R194, UR22, R229 ;  /* 0x00000016c2027c10 */ /* 0x000fe2000f83e0e5 */
[----:B------:R-:W-:Y:S01]  /*48e0*/  @UP0 UIADD3 UR22, UP2, UP1, UR14, UR21, UR12 ;  /* 0x000000150e160290 */ /* 0x000fe2000f95e00c */
[----:B------:R-:W-:Y:S02]  /*48f0*/  LEA.HI.X R197, R133, c[0x0][0x1fc], R134, 0x1, P2 ;  /* 0x00007f0085c57a11 */ /* 0x000fe400010f0c86 */
[----:B------:R-:W-:Y:S01]  /*4900*/  IADD3.X R133, R192, UR18, R235, P1, P0 ;  /* 0x00000012c0857c10 */ /* 0x000fe20008fe04eb */
[----:B------:R-:W-:Y:S01]  /*4910*/  @UP0 USHF.R.S32.HI UR18, URZ, 0x1f, UR25 ;  /* 0x0000001f3f120899 */ /* 0x000fe20008011419 */
[----:B------:R-:W1:Y:S01]  /*4920*/  LDSM.16.M88.4 R192, [R225] ;  /* 0x00000000e1c0783b */ /* 0x000e620000000200 */
[C---:B------:R-:W-:Y:S02]  /*4930*/  LEA R134, P2, R2.reuse, c[0x0][0x1f8], 0x1 ;  /* 0x00007e0002867a11 */ /* 0x040fe400078408ff */
[----:B------:R-:W-:Y:S01]  /*4940*/  PLOP3.LUT P0, PT, PT, PT, UP0, 0x80, 0x0 ;  /* 0x000000000000781c */ /* 0x000fe20003f0f008 */
[----:B------:R-:W-:Y:S01]  /*4950*/  @UP0 UIMAD UR18, UR18, UR4, URZ ;  /* 0x00000004121202a4 */ /* 0x000fe2000f8e023f */
[----:B------:R-:W-:Y:S03]  /*4960*/  LEA.HI.X R135, R2, c[0x0][0x1fc], R133, 0x1, P2 ;  /* 0x00007f0002877a11 */ /* 0x000fe600010f0c85 */
[----:B------:R-:W-:Y:S01]  /*4970*/  @!PT LDS RZ, [RZ] ;  /* 0x00000000fffff984 */ /* 0x000fe20000000800 */
[----:B------:R-:W-:Y:S01]  /*4980*/  @!PT LDS RZ, [RZ] ;  /* 0x00000000fffff984 */ /* 0x000fe20000000800 */
[----:B------:R-:W-:Y:S01]  /*4990*/  @!PT LDS RZ, [RZ] ;  /* 0x00000000fffff984 */ /* 0x000fe20000000800 */
[----:B------:R2:W-:Y:S01]  /*49a0*/  LDGSTS.E.BYPASS.LTC128B.128 [R228+0x100], [R198.64], !P6 ;  /* 0x00100000c6e47fae */ /* 0x0005e2000f101d50 */
[----:B------:R-:W-:Y:S04]  /*49b0*/  @UP0 UIMAD UR18, UR25, UR5, UR18 ;  /* 0x00000005191202a4 */ /* 0x000fe8000f8e0212 */
[----:B------:R-:W-:Y:S03]  /*49c0*/  @UP0 UIADD3 UR18, UR31, UR18, URZ ;  /* 0x000000121f120290 */ /* 0x000fe6000fffe03f */
[----:B------:R3:W-:Y:S01]  /*49d0*/  LDGSTS.E.BYPASS.LTC128B.128 [R228+0x1100], [R136.64+0x40], !P5 ;  /* 0x0110004088e47fae */ /* 0x0007e2000e901d50 */
[----:B------:R-:W-:Y:S07]  /*49e0*/  @UP0 USHF.L.U64.HI UR18, UR30, 0x6, UR18 ;  /* 0x000000061e120899 */ /* 0x000fee0008010212 */
[----:B------:R3:W-:Y:S08]  /*49f0*/  LDGSTS.E.BYPASS.LTC128B.128 [R228+0x2100], [R136.64+0x80], !P4 ;  /* 0x0210008088e47fae */ /* 0x0007f0000e101d50 */
[----:B------:R2:W-:Y:S01]  /*4a00*/  LDGSTS.E.BYPASS.LTC128B.128 [R228+0x900], [R196.64], !P6 ;  /* 0x00900000c4e47fae */ /* 0x0005e2000f101d50 */
[-C--:B-1----:R-:W-:Y:S07]  /*4a10*/  HMMA.16816.F32 R52, R176, R192.reuse, R52 ;  /* 0x000000c0b034723c */ /* 0x082fee0000001834 */
[----:B------:R1:W-:Y:S01]  /*4a20*/  LDGSTS.E.BYPASS.LTC128B.128 [R228+0x1900], [R134.64+0x40], !P5 ;  /* 0x0190004086e47fae */ /* 0x0003e2000e901d50 */
[C---:B------:R-:W-:Y:S07]  /*4a30*/  HMMA.16816.F32 R56, R184.reuse, R192, R56 ;  /* 0x000000c0b838723c */ /* 0x040fee0000001838 */
[----:B------:R1:W-:Y:S01]  /*4a40*/  LDGSTS.E.BYPASS.LTC128B.128 [R228+0x2900], [R134.64+0x80], !P4 ;  /* 0x0290008086e47fae */ /* 0x0003e2000e101d50 */
[-C--:B------:R-:W-:Y:S07]  /*4a50*/  HMMA.16816.F32 R60, R184, R194.reuse, R60 ;  /* 0x000000c2b83c723c */ /* 0x080fee000000183c */
[----:B------:R-:W-:Y:S01]  /*4a60*/  LDSM.16.M88.4 R200, [R139+0x4100] ;  /* 0x004100008bc8783b */ /* 0x000fe20000000200 */
[----:B------:R-:W-:Y:S07]  /*4a70*/  HMMA.16816.F32 R64, R176, R194, R64 ;  /* 0x000000c2b040723c */ /* 0x000fee0000001840 */
[----:B--2---:R-:W2:Y:S08]  /*4a80*/  LDSM.16.M88.4 R196, [R214+0x8100] ;  /* 0x00810000d6c4783b */ /* 0x004eb00000000200 */
[----:B------:R-:W4:Y:S08]  /*4a90*/  LDSM.16.M88.4 R204, [R214+0x9100] ;  /* 0x00910000d6cc783b */ /* 0x000f300000000200 */
[----:B------:R-:W5:Y:S08]  /*4aa0*/  LDSM.16.M88.4 R208, [R139+0x4500] ;  /* 0x004500008bd0783b */ /* 0x000f700000000200 */
[----:B------:R-:W0:Y:S08]  /*4ab0*/  LDGDEPBAR ;  /* 0x00000000000079af */ /* 0x000e300000000000 */
[----:B------:R-:W1:Y:S01]  /*4ac0*/  LDSM.16.M88.4 R180, [R139+0x4900] ;  /* 0x004900008bb4783b */ /* 0x000e620000000200 */
[-C--:B--2---:R-:W-:Y:S07]  /*4ad0*/  HMMA.16816.F32 R4, R196, R200.reuse, R4 ;  /* 0x000000c8c404723c */ /* 0x084fee0000001804 */
[----:B------:R-:W2:Y:S01]  /*4ae0*/  LDSM.16.M88.4 R172, [R139+0x4d00] ;  /* 0x004d00008bac783b */ /* 0x000ea20000000200 */
[C---:B----4-:R-:W-:Y:S07]  /*4af0*/  HMMA.16816.F32 R8, R204.reuse, R200, R8 ;  /* 0x000000c8cc08723c */ /* 0x050fee0000001808 */
[----:B------:R-:W-:Y:S01]  /*4b00*/  LDSM.16.M88.4 R176, [R215+0x8100] ;  /* 0x00810000d7b0783b */ /* 0x000fe20000000200 */
[-C--:B------:R-:W-:Y:S07]  /*4b10*/  HMMA.16816.F32 R12, R204, R202.reuse, R12 ;  /* 0x000000cacc0c723c */ /* 0x080fee000000180c */
[----:B------:R-:W4:Y:S01]  /*4b20*/  LDSM.16.M88.4 R184, [R224] ;  /* 0x00000000e0b8783b */ /* 0x000f220000000200 */
[C---:B------:R-:W-:Y:S07]  /*4b30*/  HMMA.16816.F32 R16, R196.reuse, R202, R16 ;  /* 0x000000cac410723c */ /* 0x040fee0000001810 */
[----:B------:R-:W2:Y:S01]  /*4b40*/  LDSM.16.M88.4 R188, [R215+0x9100] ;  /* 0x00910000d7bc783b */ /* 0x000ea20000000200 */
[-C--:B-----5:R-:W-:Y:S07]  /*4b50*/  HMMA.16816.F32 R20, R196, R208.reuse, R20 ;  /* 0x000000d0c414723c */ /* 0x0a0fee0000001814 */
[----:B------:R-:W5:Y:S01]  /*4b60*/  LDSM.16.M88.4 R192, [R223] ;  /* 0x00000000dfc0783b */ /* 0x000f620000000200 */
[C---:B------:R-:W-:Y:S07]  /*4b70*/  HMMA.16816.F32 R24, R204.reuse, R208, R24 ;  /* 0x000000d0cc18723c */ /* 0x040fee0000001818 */
[----:B------:R-:W-:Y:S01]  /*4b80*/  LDSM.16.M88.4 R200, [R221] ;  /* 0x00000000ddc8783b */ /* 0x000fe20000000200 */
[-C--:B------:R-:W-:Y:S08]  /*4b90*/  HMMA.16816.F32 R28, R204, R210.reuse, R28 ;  /* 0x000000d2cc1c723c */ /* 0x080ff0000000181c */
[C---:B------:R-:W-:Y:S01]  /*4ba0*/  HMMA.16816.F32 R32, R196.reuse, R210, R32 ;  /* 0x000000d2c420723c */ /* 0x040fe20000001820 */
[----:B------:R-:W-:Y:S07]  /*4bb0*/  LDSM.16.M88.4 R208, [R139+0x5500] ;  /* 0x005500008bd0783b */ /* 0x000fee0000000200 */
[-C--:B-1----:R-:W-:Y:S08]  /*4bc0*/  HMMA.16816.F32 R36, R196, R180.reuse, R36 ;  /* 0x000000b4c424723c */ /* 0x082ff00000001824 */
[C---:B------:R-:W-:Y:S08]  /*4bd0*/  HMMA.16816.F32 R40, R204.reuse, R180, R40 ;  /* 0x000000b4cc28723c */ /* 0x040ff00000001828 */
[-C--:B------:R-:W-:Y:S08]  /*4be0*/  HMMA.16816.F32 R44, R204, R182.reuse, R44 ;  /* 0x000000b6cc2c723c */ /* 0x080ff0000000182c */
[C---:B------:R-:W-:Y:S01]  /*4bf0*/  HMMA.16816.F32 R48, R196.reuse, R182, R48 ;  /* 0x000000b6c430723c */ /* 0x040fe20000001830 */
[----:B------:R-:W1:Y:S07]  /*4c00*/  LDSM.16.M88.4 R180, [R222] ;  /* 0x00000000deb4783b */ /* 0x000e6e0000000200 */
[-C--:B--2---:R-:W-:Y:S08]  /*4c10*/  HMMA.16816.F32 R52, R196, R172.reuse, R52 ;  /* 0x000000acc434723c */ /* 0x084ff00000001834 */
[C---:B------:R-:W-:Y:S08]  /*4c20*/  HMMA.16816.F32 R56, R204.reuse, R172, R56 ;  /* 0x000000accc38723c */ /* 0x040ff00000001838 */
[-C--:B------:R-:W-:Y:S01]  /*4c30*/  HMMA.16816.F32 R60, R204, R174.reuse, R60 ;  /* 0x000000aecc3c723c */ /* 0x080fe2000000183c */
[----:B------:R-:W-:Y:S07]  /*4c40*/  LDSM.16.M88.4 R204, [R214+0xb100] ;  /* 0x00b10000d6cc783b */ /* 0x000fee0000000200 */
[----:B------:R-:W-:Y:S01]  /*4c50*/  HMMA.16816.F32 R64, R196, R174, R64 ;  /* 0x000000aec440723c */ /* 0x000fe20000001840 */
[----:B------:R-:W-:Y:S07]  /*4c60*/  LDSM.16.M88.4 R172, [R214+0xa100] ;  /* 0x00a10000d6ac783b */ /* 0x000fee0000000200 */
[-C--:B----4-:R-:W-:Y:S01]  /*4c70*/  HMMA.16816.F32 R4, R176, R184.reuse, R4 ;  /* 0x000000b8b004723c */ /* 0x090fe20000001804 */
[----:B------:R-:W2:Y:S07]  /*4c80*/  LDSM.16.M88.4 R196, [R139+0x5100] ;  /* 0x005100008bc4783b */ /* 0x000eae0000000200 */
        /* <DEDUP_REMOVED lines=14> */
[-C--:B------:R-:W-:Y:S08]  /*4d70*/  HMMA.16816.F32 R52, R176, R200.reuse, R52 ;  /* 0x000000c8b034723c */ /* 0x080ff00000001834 */
[C---:B------:R-:W-:Y:S08]  /*4d80*/  HMMA.16816.F32 R56, R188.reuse, R200, R56 ;  /* 0x000000c8bc38723c */ /* 0x040ff00000001838 */
[-C--:B------:R-:W-:Y:S01]  /*4d90*/  HMMA.16816.F32 R60, R188, R202.reuse, R60 ;  /* 0x000000cabc3c723c */ /* 0x080fe2000000183c */
[----:B------:R-:W-:Y:S07]  /*4da0*/  LDSM.16.M88.4 R188, [R220] ;  /* 0x00000000dcbc783b */ /* 0x000fee0000000200 */
[----:B------:R-:W-:Y:S01]  /*4db0*/  HMMA.16816.F32 R64, R176, R202, R64 ;  /* 0x000000cab040723c */ /* 0x000fe20000001840 */
[----:B------:R-:W4:Y:S07]  /*4dc0*/  LDSM.16.M88.4 R176, [R139+0x5d00] ;  /* 0x005d00008bb0783b */ /* 0x000f2e0000000200 */
[-C--:B--2---:R-:W-:Y:S01]  /*4dd0*/  HMMA.16816.F32 R4, R172, R196.reuse, R4 ;  /* 0x000000c4ac04723c */ /* 0x084fe20000001804 */
[----:B------:R-:W-:Y:S07]  /*4de0*/  LDSM.16.M88.4 R200, [R217] ;  /* 0x00000000d9c8783b */ /* 0x000fee0000000200 */
[C---:B------:R-:W-:Y:S08]  /*4df0*/  HMMA.16816.F32 R8, R204.reuse, R196, R8 ;  /* 0x000000c4cc08723c */ /* 0x040ff00000001808 */
[-C--:B------:R-:W-:Y:S08]  /*4e00*/  HMMA.16816.F32 R12, R204, R198.reuse, R12 ;  /* 0x000000c6cc0c723c */ /* 0x080ff0000000180c */
[C---:B------:R-:W-:Y:S01]  /*4e10*/  HMMA.16816.F32 R16, R172.reuse, R198, R16 ;  /* 0x000000c6ac10723c */ /* 0x040fe20000001810 */
[----:B------:R-:W2:Y:S07]  /*4e20*/  LDSM.16.M88.4 R196, [R219] ;  /* 0x00000000dbc4783b */ /* 0x000eae0000000200 */
[-C--:B------:R-:W-:Y:S08]  /*4e30*/  HMMA.16816.F32 R20, R172, R208.reuse, R20 ;  /* 0x000000d0ac14723c */ /* 0x080ff00000001814 */
[C---:B------:R-:W-:Y:S08]  /*4e40*/  HMMA.16816.F32 R24, R204.reuse, R208, R24 ;  /* 0x000000d0cc18723c */ /* 0x040ff00000001818 */
[-C--:B------:R-:W-:Y:S08]  /*4e50*/  HMMA.16816.F32 R28, R204, R210.reuse, R28 ;  /* 0x000000d2cc1c723c */ /* 0x080ff0000000181c */
[C---:B------:R-:W-:Y:S08]  /*4e60*/  HMMA.16816.F32 R32, R172.reuse, R210, R32 ;  /* 0x000000d2ac20723c */ /* 0x040ff00000001820 */
[-C--:B-1----:R-:W-:Y:S08]  /*4e70*/  HMMA.16816.F32 R36, R172, R180.reuse, R36 ;  /* 0x000000b4ac24723c */ /* 0x082ff00000001824 */
[C---:B------:R-:W-:Y:S08]  /*4e80*/  HMMA.16816.F32 R40, R204.reuse, R180, R40 ;  /* 0x000000b4cc28723c */ /* 0x040ff00000001828 */
[-C--:B------:R-:W-:Y:S08]  /*4e90*/  HMMA.16816.F32 R44, R204, R182.reuse, R44 ;  /* 0x000000b6cc2c723c */ /* 0x080ff0000000182c */
[C---:B------:R-:W-:Y:S01]  /*4ea0*/  HMMA.16816.F32 R48, R172.reuse, R182, R48 ;  /* 0x000000b6ac30723c */ /* 0x040fe20000001830 */
[----:B------:R-:W1:Y:S01]  /*4eb0*/  LDSM.16.M88.4 R180, [R218] ;  /* 0x00000000dab4783b */ /* 0x000e620000000200 */
[----:B------:R-:W-:Y:S06]  /*4ec0*/  DEPBAR.LE SB0, 0x0 ;  /* 0x000080000000791a */ /* 0x000fec0000000000 */
[-C--:B----4-:R-:W-:Y:S01]  /*4ed0*/  HMMA.16816.F32 R52, R172, R176.reuse, R52 ;  /* 0x000000b0ac34723c */ /* 0x090fe20000001834 */
[----:B------:R-:W-:Y:S07]  /*4ee0*/  BAR.SYNC.DEFER_BLOCKING 0x0 ;  /* 0x0000000000007b1d */ /* 0x000fee0000010000 */
[C---:B------:R-:W-:Y:S08]  /*4ef0*/  HMMA.16816.F32 R56, R204.reuse, R176, R56 ;  /* 0x000000b0cc38723c */ /* 0x040ff00000001838 */
[-C--:B------:R-:W-:Y:S08]  /*4f00*/  HMMA.16816.F32 R60, R204, R178.reuse, R60 ;  /* 0x000000b2cc3c723c */ /* 0x080ff0000000183c */
[----:B------:R-:W-:Y:S08]  /*4f10*/  HMMA.16816.F32 R64, R172, R178, R64 ;  /* 0x000000b2ac40723c */ /* 0x000ff00000001840 */
[-C--:B------:R-:W-:Y:S08]  /*4f20*/  HMMA.16816.F32 R4, R184, R188.reuse, R4 ;  /* 0x000000bcb804723c */ /* 0x080ff00000001804 */
[C---:B------:R-:W-:Y:S08]  /*4f30*/  HMMA.16816.F32 R8, R192.reuse, R188, R8 ;  /* 0x000000bcc008723c */ /* 0x040ff00000001808 */
[-C--:B------:R-:W-:Y:S08]  /*4f40*/  HMMA.16816.F32 R12, R192, R190.reuse, R12 ;  /* 0x000000bec00c723c */ /* 0x080ff0000000180c */
[C---:B------:R-:W-:Y:S04]  /*4f50*/  HMMA.16816.F32 R16, R184.reuse, R190, R16 ;  /* 0x000000beb810723c */ /* 0x040fe80000001810 */
[----:B------:R-:W-:Y:S02]  /*4f60*/  FMNMX.FTZ R2, R4, R0, !PT ;  /* 0x0000000004027209 */ /* 0x000fe40007810000 */
[----:B------:R-:W-:Y:S02]  /*4f70*/  FMNMX.FTZ R133, R6, R3, !PT ;  /* 0x0000000306857209 */ /* 0x000fe40007810000 */
[-C--:B--2---:R-:W-:Y:S04]  /*4f80*/  HMMA.16816.F32 R20, R184, R196.reuse, R20 ;  /* 0x000000c4b814723c */ /* 0x084fe80000001814 */
[----:B------:R-:W-:Y:S02]  /*4f90*/  FMNMX.FTZ R2, R5, R2, !PT ;  /* 0x0000000205027209 */ /* 0x000fe40007810000 */
[----:B------:R-:W-:Y:S02]  /*4fa0*/  FMNMX.FTZ R134, R8, R132, !PT ;  /* 0x0000008408867209 */ /* 0x000fe40007810000 */
[C---:B------:R-:W-:Y:S04]  /*4fb0*/  HMMA.16816.F32 R24, R192.reuse, R196, R24 ;  /* 0x000000c4c018723c */ /* 0x040fe80000001818 */
[----:B------:R-:W-:Y:S02]  /*4fc0*/  FMNMX.FTZ R133, R7, R133, !PT ;  /* 0x0000008507857209 */ /* 0x000fe40007810000 */
[----:B------:R-:W-:Y:S02]  /*4fd0*/  FMNMX.FTZ R134, R9, R134, !PT ;  /* 0x0000008609867209 */ /* 0x000fe40007810000 */
[-C--:B------:R-:W-:Y:S04]  /*4fe0*/  HMMA.16816.F32 R28, R192, R198.reuse, R28 ;  /* 0x000000c6c01c723c */ /* 0x080fe8000000181c */
[----:B------:R-:W-:Y:S02]  /*4ff0*/  FMNMX.FTZ R134, R12, R134, !PT ;  /* 0x000000860c867209 */ /* 0x000fe40007810000 */
[----:B------:R-:W-:Y:S02]  /*5000*/  FMNMX.FTZ R2, R16, R2, !PT ;  /* 0x0000000210027209 */ /* 0x000fe40007810000 */
[C---:B------:R-:W-:Y:S04]  /*5010*/  HMMA.16816.F32 R32, R184.reuse, R198, R32 ;  /* 0x000000c6b820723c */ /* 0x040fe80000001820 */
[----:B------:R-:W-:Y:S02]  /*5020*/  FMNMX.FTZ R135, R13, R134, !PT ;  /* 0x000000860d877209 */ /* 0x000fe40007810000 */
[----:B------:R-:W-:Y:S02]  /*5030*/  FMNMX.FTZ R2, R17, R2, !PT ;  /* 0x0000000211027209 */ /* 0x000fe40007810000 */
[-C--:B-1----:R-:W-:Y:S04]  /*5040*/  HMMA.16816.F32 R36, R184, R180.reuse, R36 ;  /* 0x000000b4b824723c */ /* 0x082fe80000001824 */
        /* <DEDUP_REMOVED lines=10> */
[----:B---3--:R-:W-:Y:S02]  /*50f0*/  FMNMX.FTZ R137, R33, R2, !PT ;  /* 0x0000000221897209 */ /* 0x008fe40007810000 */
[-C--:B------:R-:W-:Y:S04]  /*5100*/  HMMA.16816.F32 R52, R184, R200.reuse, R52 ;  /* 0x000000c8b834723c */ /* 0x080fe80000001834 */
        /* <DEDUP_REMOVED lines=8> */
[----:B------:R-:W-:Y:S04]  /*5190*/  HMMA.16816.F32 R64, R184, R202, R64 ;  /* 0x000000cab840723c */ /* 0x000fe80000001840 */
[----:B------:R-:W-:Y:S02]  /*51a0*/  FMNMX.FTZ R137, R49, R137, !PT ;  /* 0x0000008931897209 */ /* 0x000fe40007810000 */
[----:B------:R-:W-:Y:S02]  /*51b0*/  FMNMX.FTZ R2, R39, R2, !PT ;  /* 0x0000000227027209 */ /* 0x000fe40007810000 */
[----:B------:R-:W-:Y:S04]  /*51c0*/  FMNMX.FTZ R137, R52, R137, !PT ;  /* 0x0000008934897209 */ /* 0x000fe80007810000 */
        /* <DEDUP_REMOVED lines=13> */
[----:B------:R-:W-:Y:S02]  /*52a0*/  FMNMX.FTZ R133, R28, R133, !PT ;  /* 0x000000851c857209 */ /* 0x000fe40007810000 */
[----:B------:R-:W-:Y:S02]  /*52b0*/  FMNMX.FTZ R134, R11, R134, !PT ;  /* 0x000000860b867209 */ /* 0x000fe40007810000 */
[----:B------:R-:W-:Y:S01]  /*52c0*/  FMNMX.FTZ R133, R29, R133, !PT ;  /* 0x000000851d857209 */ /* 0x000fe20007810000 */
[----:B------:R-:W2:Y:S01]  /*52d0*/  SHFL.BFLY PT, R135, R2, 0x2, 0x1f ;  /* 0x0c401f0002877f89 */ /* 0x000ea200000e0000 */
        /* <DEDUP_REMOVED lines=13> */
[----:B--2---:R-:W-:Y:S02]  /*53b0*/  FMNMX.FTZ R2, R2, R135, !PT ;  /* 0x0000008702027209 */ /* 0x004fe40007810000 */
[----:B------:R-:W-:Y:S02]  /*53c0*/  FMNMX.FTZ R134, R31, R134, !PT ;  /* 0x000000861f867209 */ /* 0x000fe40007810000 */
[----:B------:R-:W-:Y:S01]  /*53d0*/  FMNMX.FTZ R133, R60, R133, !PT ;  /* 0x000000853c857209 */ /* 0x000fe20007810000 */
[----:B------:R-:W2:Y:S01]  /*53e0*/  SHFL.BFLY PT, R136, R2, 0x1, 0x1f ;  /* 0x0c201f0002887f89 */ /* 0x000ea200000e0000 */
[----:B------:R-:W-:Y:S02]  /*53f0*/  FMNMX.FTZ R134, R42, R134, !PT ;  /* 0x000000862a867209 */ /* 0x000fe40007810000 */
[----:B------:R-:W-:Y:S02]  /*5400*/  FMNMX.FTZ R133, R61, R133, !PT ;  /* 0x000000853d857209 */ /* 0x000fe40007810000 */
[----:B------:R-:W-:Y:S03]  /*5410*/  FMNMX.FTZ R134, R43, R134, !PT ;  /* 0x000000862b867209 */ /* 0x000fe60007810000 */
[----:B------:R-:W3:Y:S01]  /*5420*/  SHFL.BFLY PT, R173, R133, 0x2, 0x1f ;  /* 0x0c401f0085ad7f89 */ /* 0x000ee200000e0000 */
[----:B------:R-:W-:Y:S04]  /*5430*/  FMNMX.FTZ R134, R46, R134, !PT ;  /* 0x000000862e867209 */ /* 0x000fe80007810000 */
[----:B------:R-:W-:Y:S02]  /*5440*/  FMNMX.FTZ R134, R47, R134, !PT ;  /* 0x000000862f867209 */ /* 0x000fe40007810000 */
[----:B-1----:R-:W-:Y:S05]  /*5450*/  FMNMX.FTZ R137, R137, R172, !PT ;  /* 0x000000ac89897209 */ /* 0x002fea0007810000 */
[C---:B------:R-:W-:Y:S02]  /*5460*/  FADD.FTZ R0, -R137.reuse, R0 ;  /* 0x0000000089007221 */ /* 0x040fe40000010100 */
[----:B------:R-:W-:Y:S01]  /*5470*/  FMUL.FTZ R180, R137, c[0x0][0x2d0] ;  /* 0x0000b40089b47a20 */ /* 0x000fe20000410000 */
[----:B--2---:R-:W-:Y:S01]  /*5480*/  FMNMX.FTZ R136, R2, R136, !PT ;  /* 0x0000008802887209 */ /* 0x004fe20007810000 */
[----:B------:R-:W-:Y:S01]  /*5490*/  FMUL.FTZ R0, R0, c[0x0][0x2d0] ;  /* 0x0000b40000007a20 */ /* 0x000fe20000410000 */
[----:B------:R-:W-:Y:S01]  /*54a0*/  FMNMX.FTZ R2, R58, R134, !PT ;  /* 0x000000863a027209 */ /* 0x000fe20007810000 */
[--C-:B------:R-:W-:Y:S02]  /*54b0*/  FFMA.FTZ R4, R4, c[0x0][0x2d0], -R180.reuse ;  /* 0x0000b40004047a23 */ /* 0x100fe400000108b4 */
[----:B------:R1:W2:Y:S01]  /*54c0*/  MUFU.EX2 R134, R0 ;  /* 0x0000000000867308 */ /* 0x0002a20000000800 */
[----:B------:R-:W-:Y:S01]  /*54d0*/  FMUL.FTZ R181, R136, c[0x0][0x2d0] ;  /* 0x0000b40088b57a20 */ /* 0x000fe20000410000 */
[----:B---3--:R-:W-:Y:S01]  /*54e0*/  FMNMX.FTZ R133, R133, R173, !PT ;  /* 0x000000ad85857209 */ /* 0x008fe20007810000 */
[--C-:B------:R-:W-:Y:S02]  /*54f0*/  FFMA.FTZ R16, R16, c[0x0][0x2d0], -R180.reuse ;  /* 0x0000b40010107a23 */ /* 0x100fe400000108b4 */
[--C-:B------:R-:W-:Y:S02]  /*5500*/  FFMA.FTZ R7, R7, c[0x0][0x2d0], -R181.reuse ;  /* 0x0000b40007077a23 */ /* 0x100fe400000108b5 */
[----:B------:R-:W3:Y:S01]  /*5510*/  SHFL.BFLY PT, R135, R133, 0x1, 0x1f ;  /* 0x0c201f0085877f89 */ /* 0x000ee200000e0000 */
[--C-:B------:R-:W-:Y:S02]  /*5520*/  FFMA.FTZ R5, R5, c[0x0][0x2d0], -R180.reuse ;  /* 0x0000b40005057a23 */ /* 0x100fe400000108b4 */
[----:B------:R-:W-:Y:S01]  /*5530*/  MUFU.EX2 R246, R4 ;  /* 0x0000000400f67308 */ /* 0x000fe20000000800 */
[--C-:B------:R-:W-:Y:S02]  /*5540*/  FFMA.FTZ R17, R17, c[0x0][0x2d0], -R180.reuse ;  /* 0x0000b40011117a23 */ /* 0x100fe400000108b4 */
[--C-:B------:R-:W-:Y:S02]  /*5550*/  FFMA.FTZ R18, R18, c[0x0][0x2d0], -R181.reuse ;  /* 0x0000b40012127a23 */ /* 0x100fe400000108b5 */
[--C-:B------:R-:W-:Y:S02]  /*5560*/  FFMA.FTZ R6, R6, c[0x0][0x2d0], -R181.reuse ;  /* 0x0000b40006067a23 */ /* 0x100fe400000108b5 */
[--C-:B------:R-:W-:Y:S02]  /*5570*/  FFMA.FTZ R19, R19, c[0x0][0x2d0], -R181.reuse ;  /* 0x0000b40013137a23 */ /* 0x100fe400000108b5 */
[--C-:B------:R-:W-:Y:S01]  /*5580*/  FFMA.FTZ R36, R36, c[0x0][0x2d0], -R180.reuse ;  /* 0x0000b40024247a23 */ /* 0x100fe200000108b4 */
[----:B------:R-:W-:Y:S01]  /*5590*/  MUFU.EX2 R249, R16 ;  /* 0x0000001000f97308 */ /* 0x000fe20000000800 */
[--C-:B------:R-:W-:Y:S02]  /*55a0*/  FFMA.FTZ R37, R37, c[0x0][0x2d0], -R180.reuse ;  /* 0x0000b40025257a23 */ /* 0x100fe400000108b4 */
[----:B------:R-:W-:Y:S01]  /*55b0*/  FFMA.FTZ R38, R38, c[0x0][0x2d0], -R181 ;  /* 0x0000b40026267a23 */ /* 0x000fe200000108b5 */
[----:B-1----:R-:W-:Y:S01]  /*55c0*/  FMNMX.FTZ R0, R59, R2, !PT ;  /* 0x000000023b007209 */ /* 0x002fe20007810000 */
[----:B------:R-:W-:Y:S02]  /*55d0*/  FADD.FTZ R2, -R136, R3 ;  /* 0x0000000388027221 */ /* 0x000fe40000010100 */
[----:B--2---:R-:W-:Y:S01]  /*55e0*/  FMUL.FTZ R68, R134, R68 ;  /* 0x0000004486447220 */ /* 0x004fe20000410000 */
[----:B------:R-:W-:Y:S01]  /*55f0*/  FMNMX.FTZ R0, R62, R0, !PT ;  /* 0x000000003e007209 */ /* 0x000fe20007810000 */
[----:B------:R-:W-:Y:S01]  /*5600*/  FMUL.FTZ R2, R2, c[0x0][0x2d0] ;  /* 0x0000b40002027a20 */ /* 0x000fe20000410000 */
[----:B------:R-:W-:Y:S01]  /*5610*/  MUFU.EX2 R243, R7 ;  /* 0x0000000700f37308 */ /* 0x000fe20000000800 */
[----:B------:R-:W-:Y:S01]  /*5620*/  FMUL.FTZ R69, R134, R69 ;  /* 0x0000004586457220 */ /* 0x000fe20000410000 */
[----:B------:R-:W-:Y:S01]  /*5630*/  FMNMX.FTZ R0, R63, R0, !PT ;  /* 0x000000003f007209 */ /* 0x000fe20007810000 */
[--C-:B------:R-:W-:Y:S01]  /*5640*/  FFMA.FTZ R39, R39, c[0x0][0x2d0], -R181.reuse ;  /* 0x0000b40027277a23 */ /* 0x100fe200000108b5 */
[----:B---3--:R-:W-:Y:S01]  /*5650*/  FMNMX.FTZ R135, R133, R135, !PT ;  /* 0x0000008785877209 */ /* 0x008fe20007810000 */
[--C-:B------:R-:W-:Y:S02]  /*5660*/  FFMA.FTZ R48, R48, c[0x0][0x2d0], -R180.reuse ;  /* 0x0000b40030307a23 */ /* 0x100fe400000108b4 */
[----:B------:R-:W1:Y:S01]  /*5670*/  SHFL.BFLY PT, R3, R0, 0x2, 0x1f ;  /* 0x0c401f0000037f89 */ /* 0x000e6200000e0000 */
[----:B------:R-:W-:Y:S02]  /*5680*/  FFMA.FTZ R49, R49, c[0x0][0x2d0], -R180 ;  /* 0x0000b40031317a23 */ /* 0x000fe400000108b4 */
[----:B------:R2:W3:Y:S01]  /*5690*/  MUFU.EX2 R133, R2 ;  /* 0x0000000200857308 */ /* 0x0004e20000000800 */
[----:B------:R-:W-:Y:S02]  /*56a0*/  FMUL.FTZ R182, R135, c[0x0][0x2d0] ;  /* 0x0000b40087b67a20 */ /* 0x000fe40000410000 */
[--C-:B------:R-:W-:Y:S02]  /*56b0*/  FFMA.FTZ R50, R50, c[0x0][0x2d0], -R181.reuse ;  /* 0x0000b40032327a23 */ /* 0x100fe400000108b5 */
[--C-:B------:R-:W-:Y:S02]  /*56c0*/  FFMA.FTZ R8, R8, c[0x0][0x2d0], -R182.reuse ;  /* 0x0000b40008087a23 */ /* 0x100fe400000108b6 */
[--C-:B------:R-:W-:Y:S02]  /*56d0*/  FFMA.FTZ R9, R9, c[0x0][0x2d0], -R182.reuse ;  /* 0x0000b40009097a23 */ /* 0x100fe400000108b6 */
[--C-:B------:R-:W-:Y:S01]  /*56e0*/  FFMA.FTZ R12, R12, c[0x0][0x2d0], -R182.reuse ;  /* 0x0000b4000c0c7a23 */ /* 0x100fe200000108b6 */
[----:B------:R4:W-:Y:S01]  /*56f0*/  MUFU.EX2 R248, R17 ;  /* 0x0000001100f87308 */ /* 0x0009e20000000800 */
[--C-:B------:R-:W-:Y:S02]  /*5700*/  FFMA.FTZ R13, R13, c[0x0][0x2d0], -R182.reuse ;  /* 0x0000b4000d0d7a23 */ /* 0x100fe400000108b6 */
[----:B------:R-:W-:Y:S02]  /*5710*/  FFMA.FTZ R51, R51, c[0x0][0x2d0], -R181 ;  /* 0x0000b40033337a23 */ /* 0x000fe400000108b5 */
[--C-:B------:R-:W-:Y:S02]  /*5720*/  FFMA.FTZ R44, R44, c[0x0][0x2d0], -R182.reuse ;  /* 0x0000b4002c2c7a23 */ /* 0x100fe400000108b6 */
[----:B------:R-:W-:Y:S02]  /*5730*/  FFMA.FTZ R45, R45, c[0x0][0x2d0], -R182 ;  /* 0x0000b4002d2d7a23 */ /* 0x000fe400000108b6 */
[--C-:B------:R-:W-:Y:S01]  /*5740*/  FFMA.FTZ R52, R52, c[0x0][0x2d0], -R180.reuse ;  /* 0x0000b40034347a23 */ /* 0x100fe200000108b4 */
[----:B------:R-:W-:Y:S01]  /*5750*/  MUFU.EX2 R247, R5 ;  /* 0x0000000500f77308 */ /* 0x000fe20000000800 */
[----:B-1----:R-:W-:Y:S01]  /*5760*/  FMNMX.FTZ R0, R0, R3, !PT ;  /* 0x0000000300007209 */ /* 0x002fe20007810000 */
[----:B------:R-:W-:Y:S01]  /*5770*/  FFMA.FTZ R53, R53, c[0x0][0x2d0], -R180 ;  /* 0x0000b40035357a23 */ /* 0x000fe200000108b4 */
[----:B------:R-:W-:Y:S01]  /*5780*/  @P0 IADD3 R3, P1, R232, UR19, RZ ;  /* 0x00000013e8030c10 */ /* 0x000fe2000ff3e0ff */
[----:B------:R-:W-:Y:S01]  /*5790*/  @UP0 UIADD3.X UR19, UR9, UR18, UR8, UP5, UP4 ;  /* 0x0000001209130290 */ /* 0x000fe2000afe8408 */
[----:B--2---:R-:W-:Y:S02]  /*57a0*/  FADD.FTZ R2, -R135, R132 ;  /* 0x0000008487027221 */ /* 0x004fe40000010100 */
[----:B------:R-:W-:Y:S01]  /*57b0*/  @P0 IADD3.X R4, R233, UR18, RZ, P1, !PT ;  /* 0x00000012e9040c10 */ /* 0x000fe20008ffe4ff */
[----:B------:R-:W-:Y:S01]  /*57c0*/  @UP0 UIADD3.X UR18, UR10, UR18, URZ, UP3, !UPT ;  /* 0x000000120a120290 */ /* 0x000fe20009ffe43f */
[C---:B------:R-:W-:Y:S01]  /*57d0*/  @P0 LEA R16, P3, R3.reuse, c[0x0][0x1c8], 0x1 ;  /* 0x0000720003100a11 */ /* 0x040fe200078608ff */
[----:B------:R1:W-:Y:S01]  /*57e0*/  MUFU.EX2 R245, R18 ;  /* 0x0000001200f57308 */ /* 0x0003e20000000800 */
[----:B------:R-:W-:Y:S01]  /*57f0*/  @P0 IADD3 R7, P2, P1, R236, UR20, R229 ;  /* 0x00000014ec070c10 */ /* 0x000fe2000f95e0e5 */
[----:B------:R-:W-:Y:S01]  /*5800*/  @UP0 UIADD3.X UR20, UR9, UR18, UR8, UP2, UP1 ;  /* 0x0000001209140290 */ /* 0x000fe200097e2408 */
[----:B------:R-:W-:Y:S01]  /*5810*/  FMUL.FTZ R2, R2, c[0x0][0x2d0] ;  /* 0x0000b40002027a20 */ /* 0x000fe20000410000 */
[----:B----4-:R-:W-:Y:S01]  /*5820*/  @P0 LEA.HI.X R17, R3, c[0x0][0x1cc], R4, 0x1, P3 ;  /* 0x0000730003110a11 */ /* 0x010fe200018f0c04 */
[C---:B---3--:R-:W-:Y:S02]  /*5830*/  FMUL.FTZ R70, R133.reuse, R70 ;  /* 0x0000004685467220 */ /* 0x048fe40000410000 */
[----:B------:R-:W-:Y:S02]  /*5840*/  FMUL.FTZ R71, R133, R71 ;  /* 0x0000004785477220 */ /* 0x000fe40000410000 */
[----:B------:R2:W-:Y:S01]  /*5850*/  @P0 LDGSTS.E.BYPASS.LTC128B.128 [R228+0x3100], [R16.64], !P6 ;  /* 0x0310000010e40fae */ /* 0x0005e2000f101d50 */
[----:B------:R-:W-:Y:S01]  /*5860*/  MUFU.EX2 R242, R6 ;  /* 0x0000000600f27308 */ /* 0x000fe20000000800 */
[--C-:B------:R-:W-:Y:S02]  /*5870*/  FFMA.FTZ R54, R54, c[0x0][0x2d0], -R181.reuse ;  /* 0x0000b40036367a23 */ /* 0x100fe400000108b5 */
[----:B------:R-:W-:Y:S02]  /*5880*/  FFMA.FTZ R55, R55, c[0x0][0x2d0], -R181 ;  /* 0x0000b40037377a23 */ /* 0x000fe400000108b5 */
[--C-:B------:R-:W-:Y:S02]  /*5890*/  FFMA.FTZ R56, R56, c[0x0][0x2d0], -R182.reuse ;  /* 0x0000b40038387a23 */ /* 0x100fe400000108b6 */
[----:B------:R-:W-:Y:S02]  /*58a0*/  FFMA.FTZ R57, R57, c[0x0][0x2d0], -R182 ;  /* 0x0000b40039397a23 */ /* 0x000fe400000108b6 */
[--C-:B------:R-:W-:Y:S01]  /*58b0*/  FFMA.FTZ R32, R32, c[0x0][0x2d0], -R180.reuse ;  /* 0x0000b40020207a23 */ /* 0x100fe200000108b4 */
[----:B------:R3:W-:Y:S01]  /*58c0*/  MUFU.EX2 R244, R19 ;  /* 0x0000001300f47308 */ /* 0x0007e20000000800 */
[C---:B------:R-:W-:Y:S02]  /*58d0*/  FMUL.FTZ R84, R134.reuse, R84 ;  /* 0x0000005486547220 */ /* 0x040fe40000410000 */
[----:B------:R-:W-:Y:S01]  /*58e0*/  FMUL.FTZ R85, R134, R85 ;  /* 0x0000005586557220 */ /* 0x000fe20000410000 */
[----:B-1----:R-:W-:Y:S01]  /*58f0*/  @P0 IADD3.X R18, R234, UR19, R235, P2, P1 ;  /* 0x00000013ea120c10 */ /* 0x002fe200097e24eb */
[C---:B------:R-:W-:Y:S01]  /*5900*/  FMUL.FTZ R86, R133.reuse, R86 ;  /* 0x0000005685567220 */ /* 0x040fe20000410000 */
[----:B------:R-:W-:Y:S01]  /*5910*/  @P0 IADD3 R5, P3, P2, R236, UR22, R229 ;  /* 0x00000016ec050c10 */ /* 0x000fe2000fa7e0e5 */
[----:B------:R-:W-:Y:S01]  /*5920*/  FMUL.FTZ R87, R133, R87 ;  /* 0x0000005785577220 */ /* 0x000fe20000410000 */
[----:B------:R-:W-:Y:S01]  /*5930*/  @P0 IADD3 R3, P1, R232, UR21, RZ ;  /* 0x00000015e8030c10 */ /* 0x000fe2000ff3e0ff */
[--C-:B------:R-:W-:Y:S01]  /*5940*/  FFMA.FTZ R20, R20, c[0x0][0x2d0], -R180.reuse ;  /* 0x0000b40014147a23 */ /* 0x100fe200000108b4 */
[----:B------:R1:W-:Y:S01]  /*5950*/  MUFU.EX2 R241, R8 ;  /* 0x0000000800f17308 */ /* 0x0003e20000000800 */
[--C-:B------:R-:W-:Y:S02]  /*5960*/  FFMA.FTZ R21, R21, c[0x0][0x2d0], -R180.reuse ;  /* 0x0000b40015157a23 */ /* 0x100fe400000108b4 */
[----:B------:R-:W-:Y:S02]  /*5970*/  FFMA.FTZ R22, R22, c[0x0][0x2d0], -R181 ;  /* 0x0000b40016167a23 */ /* 0x000fe400000108b5 */
[----:B------:R-:W-:Y:S02]  /*5980*/  FFMA.FTZ R33, R33, c[0x0][0x2d0], -R180 ;  /* 0x0000b40021217a23 */ /* 0x000fe400000108b4 */
[C---:B--2---:R-:W-:Y:S02]  /*5990*/  FMUL.FTZ R16, R134.reuse, R152 ;  /* 0x0000009886107220 */ /* 0x044fe40000410000 */
[C---:B------:R-:W-:Y:S01]  /*59a0*/  FMUL.FTZ R17, R134.reuse, R153 ;  /* 0x0000009986117220 */ /* 0x040fe20000410000 */
[----:B------:R2:W-:Y:S01]  /*59b0*/  MUFU.EX2 R240, R9 ;  /* 0x0000000900f07308 */ /* 0x0005e20000000800 */
[C---:B------:R-:W-:Y:S02]  /*59c0*/  FMUL.FTZ R96, R134.reuse, R96 ;  /* 0x0000006086607220 */ /* 0x040fe40000410000 */
[----:B------:R-:W-:Y:S01]  /*59d0*/  FMUL.FTZ R97, R134, R97 ;  /* 0x0000006186617220 */ /* 0x000fe20000410000 */
[----:B---3--:R-:W-:Y:S01]  /*59e0*/  @P0 IADD3.X R19, R234, UR20, R235, P3, P2 ;  /* 0x00000014ea130c10 */ /* 0x008fe20009fe44eb */
[----:B------:R-:W-:Y:S01]  /*59f0*/  FMUL.FTZ R98, R133, R98 ;  /* 0x0000006285627220 */ /* 0x000fe20000410000 */
[----:B------:R-:W-:Y:S01]  /*5a00*/  @P0 LEA R6, P3, R7, c[0x0][0x1c8], 0x1 ;  /* 0x0000720007060a11 */ /* 0x000fe200078608ff */
[----:B------:R-:W-:Y:S02]  /*5a10*/  FMUL.FTZ R99, R133, R99 ;  /* 0x0000006385637220 */ /* 0x000fe40000410000 */
[C---:B------:R-:W-:Y:S01]  /*5a20*/  FMUL.FTZ R104, R134.reuse, R104 ;  /* 0x0000006886687220 */ /* 0x040fe20000410000 */
[----:B------:R-:W3:Y:S01]  /*5a30*/  MUFU.EX2 R132, R2 ;  /* 0x0000000200847308 */ /* 0x000ee20000000800 */
[----:B------:R-:W-:Y:S01]  /*5a40*/  @P0 LEA.HI.X R7, R7, c[0x0][0x1cc], R18, 0x1, P3 ;  /* 0x0000730007070a11 */ /* 0x000fe200018f0c12 */
[----:B------:R-:W-:Y:S01]  /*5a50*/  FMUL.FTZ R18, R133, R154 ;  /* 0x0000009a85127220 */ /* 0x000fe20000410000 */
[----:B-1----:R-:W-:Y:S01]  /*5a60*/  @P0 LEA R8, P2, R3, c[0x0][0x1c8], 0x1 ;  /* 0x0000720003080a11 */ /* 0x002fe200078408ff */
[C---:B------:R-:W-:Y:S02]  /*5a70*/  FMUL.FTZ R105, R134.reuse, R105 ;  /* 0x0000006986697220 */ /* 0x040fe40000410000 */
[----:B------:R1:W-:Y:S01]  /*5a80*/  @P0 LDGSTS.E.BYPASS.LTC128B.128 [R228+0x4100], [R6.64+0x40], !P5 ;  /* 0x0410004006e40fae */ /* 0x0003e2000e901d50 */
[C---:B------:R-:W-:Y:S02]  /*5a90*/  FMUL.FTZ R106, R133.reuse, R106 ;  /* 0x0000006a856a7220 */ /* 0x040fe40000410000 */
[----:B------:R-:W-:Y:S01]  /*5aa0*/  FMUL.FTZ R107, R133, R107 ;  /* 0x0000006b856b7220 */ /* 0x000fe20000410000 */
[----:B------:R4:W-:Y:S01]  /*5ab0*/  MUFU.EX2 R239, R12 ;  /* 0x0000000c00ef7308 */ /* 0x0009e20000000800 */
[C---:B------:R-:W-:Y:S02]  /*5ac0*/  FMUL.FTZ R108, R134.reuse, R108 ;  /* 0x0000006c866c7220 */ /* 0x040fe40000410000 */
[----:B------:R-:W-:Y:S01]  /*5ad0*/  FMUL.FTZ R109, R134, R109 ;  /* 0x0000006d866d7220 */ /* 0x000fe20000410000 */
[----:B--2---:R-:W-:Y:S01]  /*5ae0*/  @P0 IADD3.X R9, R233, UR18, RZ, P1, !PT ;  /* 0x00000012e9090c10 */ /* 0x004fe20008ffe4ff */
[----:B------:R1:W-:Y:S01]  /*5af0*/  @P0 LDGSTS.E.BYPASS.LTC128B.128 [R228+0x5100], [R6.64+0x80], !P4 ;  /* 0x0510008006e40fae */ /* 0x0003e2000e101d50 */
[----:B------:R-:W-:Y:S01]  /*5b00*/  @P0 LEA R4, P1, R5, c[0x0][0x1c8], 0x1 ;  /* 0x0000720005040a11 */ /* 0x000fe200078208ff */
[----:B------:R-:W-:Y:S01]  /*5b10*/  FMUL.FTZ R110, R133, R110 ;  /* 0x0000006e856e7220 */ /* 0x000fe20000410000 */
[----:B------:R-:W-:Y:S01]  /*5b20*/  @P0 LEA.HI.X R9, R3, c[0x0][0x1cc], R9, 0x1, P2 ;  /* 0x0000730003090a11 */ /* 0x000fe200010f0c09 */
[----:B------:R-:W-:Y:S01]  /*5b30*/  FMUL.FTZ R111, R133, R111 ;  /* 0x0000006f856f7220 */ /* 0x000fe20000410000 */
[----:B------:R-:W-:Y:S01]  /*5b40*/  @P0 LEA.HI.X R5, R5, c[0x0][0x1cc], R19, 0x1, P1 ;  /* 0x0000730005050a11 */ /* 0x000fe200008f0c13 */
[----:B------:R2:W-:Y:S01]  /*5b50*/  MUFU.EX2 R238, R13 ;  /* 0x0000000d00ee7308 */ /* 0x0005e20000000800 */
[C---:B------:R-:W-:Y:S01]  /*5b60*/  FMUL.FTZ R19, R133.reuse, R155 ;  /* 0x0000009b85137220 */ /* 0x040fe20000410000 */
[----:B------:R5:W-:Y:S01]  /*5b70*/  @P0 LDGSTS.E.BYPASS.LTC128B.128 [R228+0x3900], [R8.64], !P6 ;  /* 0x0390000008e40fae */ /* 0x000be2000f101d50 */
[C---:B---3--:R-:W-:Y:S02]  /*5b80*/  FMUL.FTZ R72, R132.reuse, R72 ;  /* 0x0000004884487220 */ /* 0x048fe40000410000 */
[C---:B------:R-:W-:Y:S02]  /*5b90*/  FMUL.FTZ R73, R132.reuse, R73 ;  /* 0x0000004984497220 */ /* 0x040fe40000410000 */
[C---:B------:R-:W-:Y:S02]  /*5ba0*/  FMUL.FTZ R76, R132.reuse, R76 ;  /* 0x0000004c844c7220 */ /* 0x040fe40000410000 */
[C---:B------:R-:W-:Y:S01]  /*5bb0*/  FMUL.FTZ R77, R132.reuse, R77 ;  /* 0x0000004d844d7220 */ /* 0x040fe20000410000 */
[----:B------:R-:W3:Y:S01]  /*5bc0*/  SHFL.BFLY PT, R2, R0, 0x1, 0x1f ;  /* 0x0c201f0000027f89 */ /* 0x000ee200000e0000 */
[----:B------:R-:W-:Y:S01]  /*5bd0*/  MUFU.EX2 R203, R36 ;  /* 0x0000002400cb7308 */ /* 0x000fe20000000800 */
[C---:B------:R-:W-:Y:S02]  /*5be0*/  FMUL.FTZ R88, R132.reuse, R88 ;  /* 0x0000005884587220 */ /* 0x040fe40000410000 */
[C---:B----4-:R-:W-:Y:S02]  /*5bf0*/  FMUL.FTZ R12, R132.reuse, R148 ;  /* 0x00000094840c7220 */ /* 0x050fe40000410000 */
[C---:B------:R-:W-:Y:S02]  /*5c00*/  FMUL.FTZ R89, R132.reuse, R89 ;  /* 0x0000005984597220 */ /* 0x040fe40000410000 */
[----:B------:R4:W-:Y:S01]  /*5c10*/  @P0 LDGSTS.E.BYPASS.LTC128B.128 [R228+0x4900], [R4.64+0x40], !P5 ;  /* 0x0490004004e40fae */ /* 0x0009e2000e901d50 */
[----:B------:R-:W-:Y:S02]  /*5c20*/  FMUL.FTZ R92, R132, R92 ;  /* 0x0000005c845c7220 */ /* 0x000fe40000410000 */
[C---:B-1----:R-:W-:Y:S01]  /*5c30*/  FMUL.FTZ R6, R133.reuse, R146 ;  /* 0x0000009285067220 */ /* 0x042fe20000410000 */
[----:B------:R-:W-:Y:S01]  /*5c40*/  F2FP.PACK_AB R146, R248, R249 ;  /* 0x000000f9f892723e */ /* 0x000fe200000000ff */
[----:B------:R-:W-:Y:S01]  /*5c50*/  FMUL.FTZ R7, R133, R147 ;  /* 0x0000009385077220 */ /* 0x000fe20000410000 */
[----:B------:R-:W-:Y:S01]  /*5c60*/  F2FP.PACK_AB R147, R244, R245 ;  /* 0x000000f5f493723e */ /* 0x000fe200000000ff */
[C---:B--2---:R-:W-:Y:S01]  /*5c70*/  FMUL.FTZ R13, R132.reuse, R149 ;  /* 0x00000095840d7220 */ /* 0x044fe20000410000 */
[----:B------:R4:W-:Y:S01]  /*5c80*/  @P0 LDGSTS.E.BYPASS.LTC128B.128 [R228+0x5900], [R4.64+0x80], !P4 ;  /* 0x0590008004e40fae */ /* 0x0009e2000e101d50 */
[----:B------:R-:W-:Y:S01]  /*5c90*/  MUFU.EX2 R202, R37 ;  /* 0x0000002500ca7308 */ /* 0x000fe20000000800 */
[C---:B------:R-:W-:Y:S02]  /*5ca0*/  FMUL.FTZ R93, R132.reuse, R93 ;  /* 0x0000005d845d7220 */ /* 0x040fe40000410000 */
[----:B-----5:R-:W-:Y:S01]  /*5cb0*/  FMUL.FTZ R8, R132, R140 ;  /* 0x0000008c84087220 */ /* 0x020fe20000410000 */
[----:B------:R-:W-:Y:S01]  /*5cc0*/  F2FP.PACK_AB R140, R240, R241 ;  /* 0x000000f1f08c723e */ /* 0x000fe200000000ff */
[----:B------:R-:W-:Y:S02]  /*5cd0*/  FMUL.FTZ R9, R132, R141 ;  /* 0x0000008d84097220 */ /* 0x000fe40000410000 */
[----:B------:R-:W1:Y:S01]  /*5ce0*/  LDSM.16.MT88.4 R172, [R212+0x100] ;  /* 0x00010000d4ac783b */ /* 0x000e620000004200 */
[----:B---3--:R-:W-:Y:S01]  /*5cf0*/  FMNMX.FTZ R2, R0, R2, !PT ;  /* 0x0000000200027209 */ /* 0x008fe20007810000 */
[C---:B------:R-:W-:Y:S01]  /*5d00*/  FMUL.FTZ R100, R132.reuse, R100 ;  /* 0x0000006484647220 */ /* 0x040fe20000410000 */
[----:B------:R-:W-:Y:S01]  /*5d10*/  MUFU.EX2 R199, R38 ;  /* 0x0000002600c77308 */ /* 0x000fe20000000800 */
[----:B------:R-:W-:Y:S02]  /*5d20*/  FMUL.FTZ R101, R132, R101 ;  /* 0x0000006584657220 */ /* 0x000fe40000410000 */
[C---:B------:R-:W-:Y:S02]  /*5d30*/  FADD.FTZ R0, -R2.reuse, R138 ;  /* 0x0000008a02007221 */ /* 0x040fe40000010100 */
[----:B------:R-:W-:Y:S01]  /*5d40*/  FMUL.FTZ R3, R2, c[0x0][0x2d0] ;  /* 0x0000b40002037a20 */ /* 0x000fe20000410000 */
[----:B------:R-:W2:Y:S01]  /*5d50*/  LDSM.16.MT88.4 R176, [R213+0x100] ;  /* 0x00010000d5b0783b */ /* 0x000ea20000004200 */
[----:B------:R-:W-:Y:S02]  /*5d60*/  FMUL.FTZ R0, R0, c[0x0][0x2d0] ;  /* 0x0000b40000007a20 */ /* 0x000fe40000410000 */
[--C-:B------:R-:W-:Y:S01]  /*5d70*/  FFMA.FTZ R14, R14, c[0x0][0x2d0], -R3.reuse ;  /* 0x0000b4000e0e7a23 */ /* 0x100fe20000010803 */
[----:B------:R3:W-:Y:S01]  /*5d80*/  MUFU.EX2 R197, R39 ;  /* 0x0000002700c57308 */ /* 0x0007e20000000800 */
[--C-:B------:R-:W-:Y:S02]  /*5d90*/  FFMA.FTZ R15, R15, c[0x0][0x2d0], -R3.reuse ;  /* 0x0000b4000f0f7a23 */ /* 0x100fe40000010803 */
[--C-:B------:R-:W-:Y:S01]  /*5da0*/  FFMA.FTZ R10, R10, c[0x0][0x2d0], -R3.reuse ;  /* 0x0000b4000a0a7a23 */ /* 0x100fe20000010803 */
[----:B------:R-:W-:Y:S01]  /*5db0*/  LDSM.16.MT88.4 R152, [R213+0x1100] ;  /* 0x00110000d598783b */ /* 0x000fe20000004200 */
[--C-:B------:R-:W-:Y:S02]  /*5dc0*/  FFMA.FTZ R11, R11, c[0x0][0x2d0], -R3.reuse ;  /* 0x0000b4000b0b7a23 */ /* 0x100fe40000010803 */
[C---:B----4-:R-:W-:Y:S01]  /*5dd0*/  FMUL.FTZ R4, R134.reuse, R144 ;  /* 0x0000009086047220 */ /* 0x050fe20000410000 */
[----:B------:R-:W-:Y:S01]  /*5de0*/  F2FP.PACK_AB R144, R247, R246 ;  /* 0x000000f6f790723e */ /* 0x000fe200000000ff */
[----:B------:R-:W-:Y:S01]  /*5df0*/  FMUL.FTZ R5, R134, R145 ;  /* 0x0000009186057220 */ /* 0x000fe20000410000 */
[----:B------:R-:W4:Y:S01]  /*5e00*/  MUFU.EX2 R0, R0 ;  /* 0x0000000000007308 */ /* 0x000f220000000800 */
[----:B------:R-:W-:Y:S01]  /*5e10*/  F2FP.PACK_AB R145, R243, R242 ;  /* 0x000000f2f391723e */ /* 0x000fe200000000ff */
[----:B------:R-:W0:Y:S01]  /*5e20*/  LDGDEPBAR ;  /* 0x00000000000079af */ /* 0x000e220000000000 */
[--C-:B------:R-:W-:Y:S02]  /*5e30*/  FFMA.FTZ R46, R46, c[0x0][0x2d0], -R3.reuse ;  /* 0x0000b4002e2e7a23 */ /* 0x100fe40000010803 */
[--C-:B------:R-:W-:Y:S02]  /*5e40*/  FFMA.FTZ R47, R47, c[0x0][0x2d0], -R3.reuse ;  /* 0x0000b4002f2f7a23 */ /* 0x100fe40000010803 */
[--C-:B------:R-:W-:Y:S02]  /*5e50*/  FFMA.FTZ R58, R58, c[0x0][0x2d0], -R3.reuse ;  /* 0x0000b4003a3a7a23 */ /* 0x100fe40000010803 */
[----:B------:R-:W-:Y:S01]  /*5e60*/  FFMA.FTZ R59, R59, c[0x0][0x2d0], -R3 ;  /* 0x0000b4003b3b7a23 */ /* 0x000fe20000010803 */
[----:B------:R5:W-:Y:S01]  /*5e70*/  MUFU.EX2 R185, R14 ;  /* 0x0000000e00b97308 */ /* 0x000be20000000800 */
[----:B------:R-:W-:Y:S02]  /*5e80*/  FFMA.FTZ R138, R35, c[0x0][0x2d0], -R181 ;  /* 0x0000b400238a7a23 */ /* 0x000fe400000108b5 */
[----:B------:R-:W-:Y:S01]  /*5e90*/  FFMA.FTZ R26, R26, c[0x0][0x2d0], -R3 ;  /* 0x0000b4001a1a7a23 */ /* 0x000fe20000010803 */
[----:B---3--:R-:W-:Y:S01]  /*5ea0*/  LDSM.16.MT88.4 R36, [R213+0x2500] ;  /* 0x00250000d524783b */ /* 0x008fe20000004200 */
[----:B------:R-:W-:Y:S01]  /*5eb0*/  FMUL.FTZ R112, R132, R112 ;  /* 0x0000007084707220 */ /* 0x000fe20000410000 */
[-C--:B-1----:R-:W-:Y:S04]  /*5ec0*/  HMMA.16816.F32 R4, R144, R172.reuse, R4 ;  /* 0x000000ac9004723c */ /* 0x082fe80000001804 */
[----:B------:R1:W-:Y:S01]  /*5ed0*/  MUFU.EX2 R186, R15 ;  /* 0x0000000f00ba7308 */ /* 0x0003e20000000800 */
[----:B------:R-:W-:Y:S02]  /*5ee0*/  FMUL.FTZ R80, R134, R80 ;  /* 0x0000005086507220 */ /* 0x000fe40000410000 */
[C---:B----4-:R-:W-:Y:S02]  /*5ef0*/  FMUL.FTZ R74, R0.reuse, R74 ;  /* 0x0000004a004a7220 */ /* 0x050fe40000410000 */
[C---:B------:R-:W-:Y:S03]  /*5f00*/  FMUL.FTZ R75, R0.reuse, R75 ;  /* 0x0000004b004b7220 */ /* 0x040fe60000410000 */
[C---:B------:R-:W-:Y:S02]  /*5f10*/  FMUL.FTZ R78, R0.reuse, R78 ;  /* 0x0000004e004e7220 */ /* 0x040fe40000410000 */
[----:B------:R3:W-:Y:S01]  /*5f20*/  MUFU.EX2 R184, R10 ;  /* 0x0000000a00b87308 */ /* 0x0007e20000000800 */
[----:B------:R-:W-:Y:S02]  /*5f30*/  FMUL.FTZ R79, R0, R79 ;  /* 0x0000004f004f7220 */ /* 0x000fe40000410000 */
[----:B------:R-:W-:Y:S02]  /*5f40*/  FMUL.FTZ R81, R134, R81 ;  /* 0x0000005186517220 */ /* 0x000fe40000410000 */
[C---:B-----5:R-:W-:Y:S02]  /*5f50*/  FMUL.FTZ R14, R0.reuse, R150 ;  /* 0x00000096000e7220 */ /* 0x060fe40000410000 */
[C---:B------:R-:W-:Y:S02]  /*5f60*/  FMUL.FTZ R82, R133.reuse, R82 ;  /* 0x0000005285527220 */ /* 0x040fe40000410000 */
[----:B------:R-:W-:Y:S01]  /*5f70*/  FMUL.FTZ R83, R133, R83 ;  /* 0x0000005385537220 */ /* 0x000fe20000410000 */
[----:B------:R-:W4:Y:S01]  /*5f80*/  MUFU.EX2 R183, R11 ;  /* 0x0000000b00b77308 */ /* 0x000f220000000800 */
[C---:B------:R-:W-:Y:S02]  /*5f90*/  FMUL.FTZ R90, R0.reuse, R90 ;  /* 0x0000005a005a7220 */ /* 0x040fe40000410000 */
[C---:B------:R-:W-:Y:S02]  /*5fa0*/  FMUL.FTZ R91, R0.reuse, R91 ;  /* 0x0000005b005b7220 */ /* 0x040fe40000410000 */
[C---:B-1----:R-:W-:Y:S02]  /*5fb0*/  FMUL.FTZ R15, R0.reuse, R151 ;  /* 0x00000097000f7220 */ /* 0x042fe40000410000 */
[----:B------:R-:W1:Y:S01]  /*5fc0*/  LDSM.16.MT88.4 R148, [R212+0x1100] ;  /* 0x00110000d494783b */ /* 0x000e620000004200 */
[C---:B------:R-:W-:Y:S02]  /*5fd0*/  FMUL.FTZ R94, R0.reuse, R94 ;  /* 0x0000005e005e7220 */ /* 0x040fe40000410000 */
[----:B------:R5:W-:Y:S01]  /*5fe0*/  MUFU.EX2 R235, R32 ;  /* 0x0000002000eb7308 */ /* 0x000be20000000800 */
[C---:B------:R-:W-:Y:S02]  /*5ff0*/  FMUL.FTZ R95, R0.reuse, R95 ;  /* 0x0000005f005f7220 */ /* 0x040fe40000410000 */
[C---:B------:R-:W-:Y:S02]  /*6000*/  FMUL.FTZ R102, R0.reuse, R102 ;  /* 0x0000006600667220 */ /* 0x040fe40000410000 */
[----:B---3--:R-:W-:Y:S01]  /*6010*/  FMUL.FTZ R10, R0, R142 ;  /* 0x0000008e000a7220 */ /* 0x008fe20000410000 */
[----:B------:R-:W-:Y:S01]  /*6020*/  F2FP.PACK_AB R142, R238, R239 ;  /* 0x000000efee8e723e */ /* 0x000fe200000000ff */
[C---:B------:R-:W-:Y:S02]  /*6030*/  FMUL.FTZ R103, R0.reuse, R103 ;  /* 0x0000006700677220 */ /* 0x040fe40000410000 */
[----:B------:R-:W-:Y:S01]  /*6040*/  FMUL.FTZ R35, R0, R163 ;  /* 0x000000a300237220 */ /* 0x000fe20000410000 */
[----:B------:R-:W-:Y:S01]  /*6050*/  MUFU.EX2 R201, R48 ;  /* 0x0000003000c97308 */ /* 0x000fe20000000800 */
[----:B------:R-:W-:Y:S02]  /*6060*/  FMUL.FTZ R113, R132, R113 ;  /* 0x0000007184717220 */ /* 0x000fe40000410000 */
[C---:B------:R-:W-:Y:S01]  /*6070*/  FMUL.FTZ R114, R0.reuse, R114 ;  /* 0x0000007200727220 */ /* 0x040fe20000410000 */
[----:B----4-:R-:W-:Y:S01]  /*6080*/  F2FP.PACK_AB R141, R183, R184 ;  /* 0x000000b8b78d723e */ /* 0x010fe200000000ff */
[----:B------:R-:W-:Y:S01]  /*6090*/  FMUL.FTZ R11, R0, R143 ;  /* 0x0000008f000b7220 */ /* 0x000fe20000410000 */
[----:B------:R-:W-:Y:S01]  /*60a0*/  F2FP.PACK_AB R143, R186, R185 ;  /* 0x000000b9ba8f723e */ /* 0x000fe200000000ff */
[----:B------:R-:W-:Y:S02]  /*60b0*/  FMUL.FTZ R115, R0, R115 ;  /* 0x0000007300737220 */ /* 0x000fe40000410000 */
[C---:B------:R-:W-:Y:S01]  /*60c0*/  FMUL.FTZ R116, R132.reuse, R116 ;  /* 0x0000007484747220 */ /* 0x040fe20000410000 */
[----:B------:R-:W-:Y:S01]  /*60d0*/  MUFU.EX2 R200, R49 ;  /* 0x0000003100c87308 */ /* 0x000fe20000000800 */
[----:B------:R-:W-:Y:S02]  /*60e0*/  FMUL.FTZ R117, R132, R117 ;  /* 0x0000007584757220 */ /* 0x000fe40000410000 */
[C---:B------:R-:W-:Y:S04]  /*60f0*/  HMMA.16816.F32 R8, R140.reuse, R172, R8 ;  /* 0x000000ac8c08723c */ /* 0x040fe80000001808 */
[--C-:B-----5:R-:W-:Y:S02]  /*6100*/  FFMA.FTZ R32, R23, c[0x0][0x2d0], -R181.reuse ;  /* 0x0000b40017207a23 */ /* 0x120fe400000108b5 */
[C---:B------:R-:W-:Y:S01]  /*6110*/  FMUL.FTZ R23, R133.reuse, R159 ;  /* 0x0000009f85177220 */ /* 0x040fe20000410000 */
[----:B------:R-:W-:Y:S01]  /*6120*/  MUFU.EX2 R196, R50 ;  /* 0x0000003200c47308 */ /* 0x000fe20000000800 */
[-C--:B------:R-:W-:Y:S04]  /*6130*/  HMMA.16816.F32 R12, R140, R174.reuse, R12 ;  /* 0x000000ae8c0c723c */ /* 0x080fe8000000180c */
[C---:B------:R-:W-:Y:S02]  /*6140*/  FMUL.FTZ R118, R0.reuse, R118 ;  /* 0x0000007600767220 */ /* 0x040fe40000410000 */
[----:B------:R-:W-:Y:S02]  /*6150*/  FMUL.FTZ R119, R0, R119 ;  /* 0x0000007700777220 */ /* 0x000fe40000410000 */
[C---:B------:R-:W-:Y:S01]  /*6160*/  HMMA.16816.F32 R16, R144.reuse, R174, R16 ;  /* 0x000000ae9010723c */ /* 0x040fe20000001810 */
[----:B------:R3:W-:Y:S03]  /*6170*/  MUFU.EX2 R198, R51 ;  /* 0x0000003300c67308 */ /* 0x0007e60000000800 */
[C---:B------:R-:W-:Y:S02]  /*6180*/  FMUL.FTZ R120, R134.reuse, R120 ;  /* 0x0000007886787220 */ /* 0x040fe40000410000 */
[----:B------:R-:W-:Y:S02]  /*6190*/  FMUL.FTZ R121, R134, R121 ;  /* 0x0000007986797220 */ /* 0x000fe40000410000 */
[-C--:B--2---:R-:W-:Y:S03]  /*61a0*/  HMMA.16816.F32 R68, R144, R176.reuse, R68 ;  /* 0x000000b09044723c */ /* 0x084fe60000001844 */
[----:B------:R-:W-:Y:S01]  /*61b0*/  MUFU.EX2 R192, R44 ;  /* 0x0000002c00c07308 */ /* 0x000fe20000000800 */
[C---:B------:R-:W-:Y:S02]  /*61c0*/  FMUL.FTZ R122, R133.reuse, R122 ;  /* 0x0000007a857a7220 */ /* 0x040fe40000410000 */
[----:B------:R-:W-:Y:S02]  /*61d0*/  FMUL.FTZ R123, R133, R123 ;  /* 0x0000007b857b7220 */ /* 0x000fe40000410000 */
[C---:B------:R-:W-:Y:S04]  /*61e0*/  HMMA.16816.F32 R72, R140.reuse, R176, R72 ;  /* 0x000000b08c48723c */ /* 0x040fe80000001848 */
[C---:B------:R-:W-:Y:S01]  /*61f0*/  FMUL.FTZ R124, R132.reuse, R124 ;  /* 0x0000007c847c7220 */ /* 0x040fe20000410000 */
[----:B------:R-:W-:Y:S01]  /*6200*/  MUFU.EX2 R193, R45 ;  /* 0x0000002d00c17308 */ /* 0x000fe20000000800 */
[----:B------:R-:W-:Y:S02]  /*6210*/  FMUL.FTZ R125, R132, R125 ;  /* 0x0000007d847d7220 */ /* 0x000fe40000410000 */
[-C--:B------:R-:W-:Y:S01]  /*6220*/  HMMA.16816.F32 R76, R140, R178.reuse, R76 ;  /* 0x000000b28c4c723c */ /* 0x080fe2000000184c */
[----:B---3--:R-:W-:Y:S03]  /*6230*/  LDSM.16.MT88.4 R48, [R212+0x900] ;  /* 0x00090000d430783b */ /* 0x008fe60000004200 */
[C---:B------:R-:W-:Y:S02]  /*6240*/  FMUL.FTZ R126, R0.reuse, R126 ;  /* 0x0000007e007e7220 */ /* 0x040fe40000410000 */
[----:B------:R-:W-:Y:S01]  /*6250*/  FMUL.FTZ R127, R0, R127 ;  /* 0x0000007f007f7220 */ /* 0x000fe20000410000 */
[----:B------:R-:W-:Y:S01]  /*6260*/  MUFU.EX2 R172, R46 ;  /* 0x0000002e00ac7308 */ /* 0x000fe20000000800 */
[C---:B------:R-:W-:Y:S04]  /*6270*/  HMMA.16816.F32 R80, R144.reuse, R178, R80 ;  /* 0x000000b29050723c */ /* 0x040fe80000001850 */
[C---:B------:R-:W-:Y:S02]  /*6280*/  FMUL.FTZ R128, R132.reuse, R128 ;  /* 0x0000008084807220 */ /* 0x040fe40000410000 */
[----:B------:R-:W-:Y:S02]  /*6290*/  FMUL.FTZ R129, R132, R129 ;  /* 0x0000008184817220 */ /* 0x000fe40000410000 */
[-C--:B-1----:R-:W-:Y:S01]  /*62a0*/  HMMA.16816.F32 R84, R144, R148.reuse, R84 ;  /* 0x000000949054723c */ /* 0x082fe20000001854 */
[----:B------:R1:W-:Y:S03]  /*62b0*/  MUFU.EX2 R237, R20 ;  /* 0x0000001400ed7308 */ /* 0x0003e60000000800 */
[C---:B------:R-:W-:Y:S02]  /*62c0*/  FMUL.FTZ R130, R0.reuse, R130 ;  /* 0x0000008200827220 */ /* 0x040fe40000410000 */
[----:B------:R-:W-:Y:S02]  /*62d0*/  FMUL.FTZ R131, R0, R131 ;  /* 0x0000008300837220 */ /* 0x000fe40000410000 */
[C---:B------:R-:W-:Y:S03]  /*62e0*/  HMMA.16816.F32 R88, R140.reuse, R148, R88 ;  /* 0x000000948c58723c */ /* 0x040fe60000001858 */
[----:B------:R2:W3:Y:S01]  /*62f0*/  MUFU.EX2 R236, R21 ;  /* 0x0000001500ec7308 */ /* 0x0004e20000000800 */
[----:B------:R-:W-:Y:S02]  /*6300*/  FFMA.FTZ R34, R34, c[0x0][0x2d0], -R181 ;  /* 0x0000b40022227a23 */ /* 0x000fe400000108b5 */
[--C-:B------:R-:W-:Y:S02]  /*6310*/  FFMA.FTZ R40, R40, c[0x0][0x2d0], -R182.reuse ;  /* 0x0000b40028287a23 */ /* 0x100fe400000108b6 */
[-C--:B------:R-:W-:Y:S04]  /*6320*/  HMMA.16816.F32 R92, R140, R150.reuse, R92 ;  /* 0x000000968c5c723c */ /* 0x080fe8000000185c */
[--C-:B------:R-:W-:Y:S01]  /*6330*/  FFMA.FTZ R41, R41, c[0x0][0x2d0], -R182.reuse ;  /* 0x0000b40029297a23 */ /* 0x100fe200000108b6 */
[----:B------:R4:W-:Y:S01]  /*6340*/  MUFU.EX2 R211, R22 ;  /* 0x0000001600d37308 */ /* 0x0009e20000000800 */
[--C-:B------:R-:W-:Y:S02]  /*6350*/  FFMA.FTZ R42, R42, c[0x0][0x2d0], -R3.reuse ;  /* 0x0000b4002a2a7a23 */ /* 0x100fe40000010803 */
[C---:B------:R-:W-:Y:S01]  /*6360*/  HMMA.16816.F32 R96, R144.reuse, R150, R96 ;  /* 0x000000969060723c */ /* 0x040fe20000001860 */
[----:B------:R-:W5:Y:S03]  /*6370*/  LDSM.16.MT88.4 R148, [R212+0x2100] ;  /* 0x00210000d494783b */ /* 0x000f660000004200 */
[----:B-1----:R-:W-:Y:S02]  /*6380*/  FMUL.FTZ R20, R134, R156 ;  /* 0x0000009c86147220 */ /* 0x002fe40000410000 */
[--C-:B------:R-:W-:Y:S01]  /*6390*/  FFMA.FTZ R28, R28, c[0x0][0x2d0], -R182.reuse ;  /* 0x0000b4001c1c7a23 */ /* 0x100fe200000108b6 */
[----:B------:R1:W1:Y:S01]  /*63a0*/  MUFU.EX2 R234, R33 ;  /* 0x0000002100ea7308 */ /* 0x0002620000000800 */
[--C-:B------:R-:W-:Y:S04]  /*63b0*/  FFMA.FTZ R24, R24, c[0x0][0x2d0], -R182.reuse ;  /* 0x0000b40018187a23 */ /* 0x100fe800000108b6 */
[----:B--2---:R-:W-:Y:S02]  /*63c0*/  FMUL.FTZ R21, R134, R157 ;  /* 0x0000009d86157220 */ /* 0x004fe40000410000 */
[----:B------:R-:W-:Y:S02]  /*63d0*/  FFMA.FTZ R25, R25, c[0x0][0x2d0], -R182 ;  /* 0x0000b40019197a23 */ /* 0x000fe400000108b6 */
[----:B------:R-:W-:Y:S01]  /*63e0*/  FFMA.FTZ R43, R43, c[0x0][0x2d0], -R3 ;  /* 0x0000b4002b2b7a23 */ /* 0x000fe20000010803 */
[----:B------:R2:W2:Y:S01]  /*63f0*/  MUFU.EX2 R210, R32 ;  /* 0x0000002000d27308 */ /* 0x0004a20000000800 */
[--C-:B------:R-:W-:Y:S02]  /*6400*/  FFMA.FTZ R64, R64, c[0x0][0x2d0], -R180.reuse ;  /* 0x0000b40040407a23 */ /* 0x100fe400000108b4 */
[----:B------:R-:W-:Y:S02]  /*6410*/  FFMA.FTZ R65, R65, c[0x0][0x2d0], -R180 ;  /* 0x0000b40041417a23 */ /* 0x000fe400000108b4 */
[----:B----4-:R-:W-:Y:S02]  /*6420*/  FMUL.FTZ R22, R133, R158 ;  /* 0x0000009e85167220 */ /* 0x010fe40000410000 */
[----:B------:R-:W-:Y:S01]  /*6430*/  LDSM.16.MT88.4 R156, [R213+0x500] ;  /* 0x00050000d59c783b */ /* 0x000fe20000004200 */
[----:B------:R-:W-:Y:S02]  /*6440*/  FFMA.FTZ R67, R67, c[0x0][0x2d0], -R181 ;  /* 0x0000b40043437a23 */ /* 0x000fe400000108b5 */
[----:B------:R4:W-:Y:S01]  /*6450*/  MUFU.EX2 R209, R34 ;  /* 0x0000002200d17308 */ /* 0x0009e20000000800 */
[--C-:B------:R-:W-:Y:S01]  /*6460*/  FFMA.FTZ R61, R61, c[0x0][0x2d0], -R182.reuse ;  /* 0x0000b4003d3d7a23 */ /* 0x100fe200000108b6 */
[-C--:B------:R-:W-:Y:S03]  /*6470*/  HMMA.16816.F32 R20, R144, R152.reuse, R20 ;  /* 0x000000989014723c */ /* 0x080fe60000001814 */
[----:B-1----:R-:W-:Y:S02]  /*6480*/  FMUL.FTZ R33, R132, R161 ;  /* 0x000000a184217220 */ /* 0x002fe40000410000 */
[--C-:B------:R-:W-:Y:S02]  /*6490*/  FFMA.FTZ R29, R29, c[0x0][0x2d0], -R182.reuse ;  /* 0x0000b4001d1d7a23 */ /* 0x100fe400000108b6 */
[--C-:B------:R-:W-:Y:S01]  /*64a0*/  FFMA.FTZ R30, R30, c[0x0][0x2d0], -R3.reuse ;  /* 0x0000b4001e1e7a23 */ /* 0x100fe20000010803 */
[C---:B------:R-:W-:Y:S01]  /*64b0*/  HMMA.16816.F32 R100, R140.reuse, R152, R100 ;  /* 0x000000988c64723c */ /* 0x040fe20000001864 */
[----:B------:R1:W-:Y:S03]  /*64c0*/  MUFU.EX2 R205, R28 ;  /* 0x0000001c00cd7308 */ /* 0x0003e60000000800 */
[----:B--2---:R-:W-:Y:S02]  /*64d0*/  FMUL.FTZ R32, R132, R160 ;  /* 0x000000a084207220 */ /* 0x004fe40000410000 */
[----:B------:R-:W-:Y:S02]  /*64e0*/  FFMA.FTZ R31, R31, c[0x0][0x2d0], -R3 ;  /* 0x0000b4001f1f7a23 */ /* 0x000fe40000010803 */
[----:B------:R-:W-:Y:S03]  /*64f0*/  FFMA.FTZ R60, R60, c[0x0][0x2d0], -R182 ;  /* 0x0000b4003c3c7a23 */ /* 0x000fe600000108b6 */
[----:B------:R2:W-:Y:S01]  /*6500*/  MUFU.EX2 R207, R24 ;  /* 0x0000001800cf7308 */ /* 0x0005e20000000800 */
[----:B------:R-:W-:Y:S02]  /*6510*/  FFMA.FTZ R66, R66, c[0x0][0x2d0], -R181 ;  /* 0x0000b40042427a23 */ /* 0x000fe400000108b5 */
[----:B----4-:R-:W-:Y:S02]  /*6520*/  FMUL.FTZ R34, R0, R162 ;  /* 0x000000a200227220 */ /* 0x010fe40000410000 */
[----:B------:R-:W-:Y:S02]  /*6530*/  FFMA.FTZ R62, R62, c[0x0][0x2d0], -R3 ;  /* 0x0000b4003e3e7a23 */ /* 0x000fe40000010803 */
[----:B------:R-:W-:Y:S03]  /*6540*/  FFMA.FTZ R132, R132, R252, R241 ;  /* 0x000000fc84847223 */ /* 0x000fe600000100f1 */
[-C--:B------:R-:W-:Y:S01]  /*6550*/  HMMA.16816.F32 R32, R140, R154.reuse, R32 ;  /* 0x0000009a8c20723c */ /* 0x080fe20000001820 */
[----:B------:R-:W-:Y:S02]  /*6560*/  MUFU.EX2 R190, R52 ;  /* 0x0000003400be7308 */ /* 0x000fe40000000800 */
[--C-:B-1----:R-:W-:Y:S02]  /*6570*/  FFMA.FTZ R28, R27, c[0x0][0x2d0], -R3.reuse ;  /* 0x0000b4001b1c7a23 */ /* 0x102fe40000010803 */
[----:B------:R-:W-:Y:S03]  /*6580*/  FMUL.FTZ R27, R133, R167 ;  /* 0x000000a7851b7220 */ /* 0x000fe60000410000 */
[C---:B------:R-:W-:Y:S01]  /*6590*/  HMMA.16816.F32 R104, R144.reuse, R154, R104 ;  /* 0x0000009a9068723c */ /* 0x040fe20000001868 */
[----:B------:R-:W1:Y:S02]  /*65a0*/  LDSM.16.MT88.4 R152, [R213+0x2100] ;  /* 0x00210000d598783b */ /* 0x000e640000004200 */
[----:B------:R4:W-:Y:S01]  /*65b0*/  MUFU.EX2 R206, R25 ;  /* 0x0000001900ce7308 */ /* 0x0009e20000000800 */
[----:B------:R-:W-:Y:S02]  /*65c0*/  FFMA.FTZ R3, R63, c[0x0][0x2d0], -R3 ;  /* 0x0000b4003f037a23 */ /* 0x000fe40000010803 */
[C---:B--2---:R-:W-:Y:S02]  /*65d0*/  FMUL.FTZ R24, R134.reuse, R164 ;  /* 0x000000a486187220 */ /* 0x044fe40000410000 */
[-C--:B-----5:R-:W-:Y:S05]  /*65e0*/  HMMA.16816.F32 R108, R144, R148.reuse, R108 ;  /* 0x00000094906c723c */ /* 0x0a0fea000000186c */
[----:B------:R2:W-:Y:S03]  /*65f0*/  MUFU.EX2 R176, R26 ;  /* 0x0000001a00b07308 */ /* 0x0005e60000000800 */
[C---:B------:R-:W-:Y:S07]  /*6600*/  HMMA.16816.F32 R112, R140.reuse, R148, R112 ;  /* 0x000000948c70723c */ /* 0x040fee0000001870 */
[----:B------:R-:W5:Y:S01]  /*6610*/  MUFU.EX2 R191, R53 ;  /* 0x0000003500bf7308 */ /* 0x000f620000000800 */
[-C--:B------:R-:W-:Y:S04]  /*6620*/  HMMA.16816.F32 R116, R140, R150.reuse, R116 ;  /* 0x000000968c74723c */ /* 0x080fe80000001874 */
[C---:B----4-:R-:W-:Y:S04]  /*6630*/  FMUL.FTZ R25, R134.reuse, R165 ;  /* 0x000000a586197220 */ /* 0x050fe80000410000 */
[C---:B------:R-:W-:Y:S01]  /*6640*/  HMMA.16816.F32 R120, R144.reuse, R150, R120 ;  /* 0x000000969078723c */ /* 0x040fe20000001878 */
[----:B------:R-:W4:Y:S01]  /*6650*/  LDSM.16.MT88.4 R148, [R212+0x500] ;  /* 0x00050000d494783b */ /* 0x000f220000004200 */
[----:B------:R3:W-:Y:S02]  /*6660*/  MUFU.EX2 R204, R29 ;  /* 0x0000001d00cc7308 */ /* 0x0007e40000000800 */
[----:B--2---:R-:W-:Y:S05]  /*6670*/  FMUL.FTZ R26, R133, R166 ;  /* 0x000000a6851a7220 */ /* 0x004fea0000410000 */
[----:B------:R-:W2:Y:S02]  /*6680*/  LDL.LU R166, [R1] ;  /* 0x0000000001a67983 */ /* 0x000ea40000300800 */
[-C--:B-1----:R-:W-:Y:S01]  /*6690*/  HMMA.16816.F32 R24, R144, R152.reuse, R24 ;  /* 0x000000989018723c */ /* 0x082fe20000001818 */
[----:B------:R1:W-:Y:S07]  /*66a0*/  MUFU.EX2 R165, R28 ;  /* 0x0000001c00a57308 */ /* 0x0003ee0000000800 */
[C---:B------:R-:W-:Y:S03]  /*66b0*/  HMMA.16816.F32 R124, R140.reuse, R152, R124 ;  /* 0x000000988c7c723c */ /* 0x040fe6000000187c */
[----:B------:R4:W-:Y:S01]  /*66c0*/  MUFU.EX2 R164, R30 ;  /* 0x0000001e00a47308 */ /* 0x0009e20000000800 */
[----:B---3--:R-:W-:Y:S04]  /*66d0*/  FMUL.FTZ R29, R134, R169 ;  /* 0x000000a9861d7220 */ /* 0x008fe80000410000 */
[-C--:B------:R-:W-:Y:S05]  /*66e0*/  HMMA.16816.F32 R128, R140, R154.reuse, R128 ;  /* 0x0000009a8c80723c */ /* 0x080fea0000001880 */
[----:B------:R3:W-:Y:S02]  /*66f0*/  MUFU.EX2 R175, R31 ;  /* 0x0000001f00af7308 */ /* 0x0007e40000000800 */
[----:B------:R-:W-:Y:S01]  /*6700*/  F2FP.PACK_AB R140, R236, R237 ;  /* 0x000000edec8c723e */ /* 0x000fe200000000ff */
[----:B-1----:R-:W-:Y:S01]  /*6710*/  FMUL.FTZ R28, R134, R168 ;  /* 0x000000a8861c7220 */ /* 0x002fe20000410000 */
[----:B------:R-:W-:Y:S03]  /*6720*/  F2FP.PACK_AB R142, R234, R235 ;  /* 0x000000ebea8e723e */ /* 0x000fe600000000ff */
[----:B------:R-:W-:Y:S01]  /*6730*/  FFMA.FTZ R134, R134, R250, R246 ;  /* 0x000000fa86867223 */ /* 0x000fe200000100f6 */
[----:B------:R-:W-:Y:S02]  /*6740*/  F2FP.PACK_AB R141, R210, R211 ;  /* 0x000000d3d28d723e */ /* 0x000fe400000000ff */
[----:B------:R-:W1:Y:S01]  /*6750*/  MUFU.EX2 R208, R138 ;  /* 0x0000008a00d07308 */ /* 0x000e620000000800 */
[----:B-----5:R-:W-:Y:S01]  /*6760*/  F2FP.PACK_AB R168, R191, R190 ;  /* 0x000000bebfa8723e */ /* 0x020fe200000000ff */
[C---:B----4-:R-:W-:Y:S08]  /*6770*/  FMUL.FTZ R30, R133.reuse, R170 ;  /* 0x000000aa851e7220 */ /* 0x050ff00000410000 */
[----:B------:R4:W-:Y:S01]  /*6780*/  MUFU.EX2 R138, R47 ;  /* 0x0000002f008a7308 */ /* 0x0009e20000000800 */
[C---:B---3--:R-:W-:Y:S02]  /*6790*/  FMUL.FTZ R31, R133.reuse, R171 ;  /* 0x000000ab851f7220 */ /* 0x048fe40000410000 */
[----:B------:R-:W-:Y:S07]  /*67a0*/  FFMA.FTZ R133, R133, R251, R242 ;  /* 0x000000fb85857223 */ /* 0x000fee00000100f2 */
[----:B------:R-:W-:Y:S01]  /*67b0*/  MUFU.EX2 R187, R54 ;  /* 0x0000003600bb7308 */ /* 0x000fe20000000800 */
[----:B------:R-:W-:Y:S01]  /*67c0*/  HMMA.16816.F32 R28, R144, R154, R28 ;  /* 0x0000009a901c723c */ /* 0x000fe2000000181c */
[----:B------:R-:W3:Y:S03]  /*67d0*/  LDSM.16.MT88.4 R152, [R212+0x1500] ;  /* 0x00150000d498783b */ /* 0x000ee60000004200 */
[----:B-1----:R-:W-:Y:S03]  /*67e0*/  F2FP.PACK_AB R143, R208, R209 ;  /* 0x000000d1d08f723e */ /* 0x002fe600000000ff */
[----:B------:R-:W-:Y:S02]  /*67f0*/  F2FP.PACK_AB R144, R206, R207 ;  /* 0x000000cfce90723e */ /* 0x000fe400000000ff */
[----:B------:R1:W5:Y:S02]  /*6800*/  MUFU.EX2 R180, R55 ;  /* 0x0000003700b47308 */ /* 0x0003640000000800 */
[-C--:B------:R-:W-:Y:S01]  /*6810*/  HMMA.16816.F32 R4, R140, R148.reuse, R4 ;  /* 0x000000948c04723c */ /* 0x080fe20000001804 */
[----:B----4-:R-:W-:Y:S04]  /*6820*/  LDSM.16.MT88.4 R44, [R213+0x900] ;  /* 0x00090000d52c783b */ /* 0x010fe80000004200 */
[----:B------:R-:W-:Y:S02]  /*6830*/  F2FP.PACK_AB R146, R204, R205 ;  /* 0x000000cdcc92723e */ /* 0x000fe400000000ff */
[----:B------:R-:W-:Y:S01]  /*6840*/  F2FP.PACK_AB R145, R165, R176 ;  /* 0x000000b0a591723e */ /* 0x000fe200000000ff */
[----:B------:R-:W-:Y:S01]  /*6850*/  MUFU.EX2 R177, R56 ;  /* 0x0000003800b17308 */ /* 0x000fe20000000800 */
[----:B------:R-:W-:Y:S07]  /*6860*/  F2FP.PACK_AB R147, R175, R164 ;  /* 0x000000a4af93723e */ /* 0x000fee00000000ff */
[C---:B------:R-:W-:Y:S02]  /*6870*/  HMMA.16816.F32 R8, R144.reuse, R148, R8 ;  /* 0x000000949008723c */ /* 0x040fe40000001808 */
[----:B------:R-:W-:Y:S01]  /*6880*/  MUFU.EX2 R194, R40 ;  /* 0x0000002800c27308 */ /* 0x000fe20000000800 */
[----:B-1----:R-:W-:Y:S01]  /*6890*/  LDSM.16.MT88.4 R52, [R213+0x2900] ;  /* 0x00290000d534783b */ /* 0x002fe20000004200 */
[----:B-----5:R-:W-:Y:S04]  /*68a0*/  F2FP.PACK_AB R169, R180, R187 ;  /* 0x000000bbb4a9723e */ /* 0x020fe800000000ff */
[-C--:B------:R-:W-:Y:S04]  /*68b0*/  HMMA.16816.F32 R12, R144, R150.reuse, R12 ;  /* 0x00000096900c723c */ /* 0x080fe8000000180c */
[----:B------:R-:W1:Y:S04]  /*68c0*/  MUFU.EX2 R195, R41 ;  /* 0x0000002900c37308 */ /* 0x000e680000000800 */
[C---:B------:R-:W-:Y:S01]  /*68d0*/  HMMA.16816.F32 R16, R140.reuse, R150, R16 ;  /* 0x000000968c10723c */ /* 0x040fe20000001810 */
[----:B------:R-:W4:Y:S05]  /*68e0*/  LDSM.16.MT88.4 R148, [R213+0x1500] ;  /* 0x00150000d594783b */ /* 0x000f2a0000004200 */
[----:B------:R5:W-:Y:S02]  /*68f0*/  MUFU.EX2 R173, R42 ;  /* 0x0000002a00ad7308 */ /* 0x000be40000000800 */
[-C--:B------:R-:W-:Y:S08]  /*6900*/  HMMA.16816.F32 R68, R140, R156.reuse, R68 ;  /* 0x0000009c8c44723c */ /* 0x080ff00000001844 */
[C---:B------:R-:W-:Y:S01]  /*6910*/  HMMA.16816.F32 R72, R144.reuse, R156, R72 ;  /* 0x0000009c9048723c */ /* 0x040fe20000001848 */
[----:B------:R-:W4:Y:S03]  /*6920*/  MUFU.EX2 R174, R43 ;  /* 0x0000002b00ae7308 */ /* 0x000f260000000800 */
[----:B-1----:R-:W-:Y:S04]  /*6930*/  F2FP.PACK_AB R40, R195, R194 ;  /* 0x000000c2c328723e */ /* 0x002fe800000000ff */
[-C--:B------:R-:W-:Y:S03]  /*6940*/  HMMA.16816.F32 R76, R144, R158.reuse, R76 ;  /* 0x0000009e904c723c */ /* 0x080fe6000000184c */
[----:B------:R-:W-:Y:S01]  /*6950*/  MUFU.EX2 R189, R64 ;  /* 0x0000004000bd7308 */ /* 0x000fe20000000800 */
[----:B-----5:R-:W-:Y:S04]  /*6960*/  F2FP.PACK_AB R42, R193, R192 ;  /* 0x000000c0c12a723e */ /* 0x020fe800000000ff */
[C---:B------:R-:W-:Y:S01]  /*6970*/  HMMA.16816.F32 R80, R140.reuse, R158, R80 ;  /* 0x0000009e8c50723c */ /* 0x040fe20000001850 */
[----:B------:R-:W1:Y:S04]  /*6980*/  LDSM.16.MT88.4 R156, [R212+0x2500] ;  /* 0x00250000d49c783b */ /* 0x000e680000004200 */
[----:B------:R-:W-:Y:S03]  /*6990*/  MUFU.EX2 R64, R58 ;  /* 0x0000003a00407308 */ /* 0x000fe60000000800 */
[-C--:B---3--:R-:W-:Y:S04]  /*69a0*/  HMMA.16816.F32 R84, R140, R152.reuse, R84 ;  /* 0x000000988c54723c */ /* 0x088fe80000001854 */
[----:B----4-:R-:W-:Y:S02]  /*69b0*/  F2FP.PACK_AB R41, R174, R173 ;  /* 0x000000adae29723e */ /* 0x010fe400000000ff */
[----:B------:R-:W-:Y:S01]  /*69c0*/  F2FP.PACK_AB R43, R138, R172 ;  /* 0x000000ac8a2b723e */ /* 0x000fe200000000ff */
[----:B------:R-:W-:Y:S01]  /*69d0*/  MUFU.EX2 R178, R67 ;  /* 0x0000004300b27308 */ /* 0x000fe20000000800 */
[C---:B------:R-:W-:Y:S08]  /*69e0*/  HMMA.16816.F32 R88, R144.reuse, R152, R88 ;  /* 0x000000989058723c */ /* 0x040ff00000001858 */
[-C--:B------:R-:W-:Y:S01]  /*69f0*/  HMMA.16816.F32 R92, R144, R154.reuse, R92 ;  /* 0x0000009a905c723c */ /* 0x080fe2000000185c */
[----:B------:R-:W-:Y:S07]  /*6a00*/  MUFU.EX2 R67, R57 ;  /* 0x0000003900437308 */ /* 0x000fee0000000800 */
[C---:B------:R-:W-:Y:S01]  /*6a10*/  HMMA.16816.F32 R96, R140.reuse, R154, R96 ;  /* 0x0000009a8c60723c */ /* 0x040fe20000001860 */
[----:B------:R-:W-:Y:S02]  /*6a20*/  LDSM.16.MT88.4 R152, [R212+0xd00] ;  /* 0x000d0000d498783b */ /* 0x000fe40000004200 */
[----:B------:R-:W3:Y:S05]  /*6a30*/  MUFU.EX2 R188, R65 ;  /* 0x0000004100bc7308 */ /* 0x000eea0000000800 */
[-C--:B------:R-:W-:Y:S05]  /*6a40*/  HMMA.16816.F32 R20, R140, R148.reuse, R20 ;  /* 0x000000948c14723c */ /* 0x080fea0000001814 */
[----:B------:R-:W-:Y:S03]  /*6a50*/  MUFU.EX2 R65, R61 ;  /* 0x0000003d00417308 */ /* 0x000fe60000000800 */
[C---:B------:R-:W-:Y:S07]  /*6a60*/  HMMA.16816.F32 R100, R144.reuse, R148, R100 ;  /* 0x000000949064723c */ /* 0x040fee0000001864 */
[----:B------:R4:W-:Y:S01]  /*6a70*/  MUFU.EX2 R61, R59 ;  /* 0x0000003b003d7308 */ /* 0x0009e20000000800 */
[-C--:B------:R-:W-:Y:S04]  /*6a80*/  HMMA.16816.F32 R32, R144, R150.reuse, R32 ;  /* 0x000000969020723c */ /* 0x080fe80000001820 */
[----:B---3--:R-:W-:Y:S04]  /*6a90*/  F2FP.PACK_AB R170, R188, R189 ;  /* 0x000000bdbcaa723e */ /* 0x008fe800000000ff */
[C---:B------:R-:W-:Y:S01]  /*6aa0*/  HMMA.16816.F32 R104, R140.reuse, R150, R104 ;  /* 0x000000968c68723c */ /* 0x040fe20000001868 */
[----:B------:R-:W3:Y:S07]  /*6ab0*/  MUFU.EX2 R179, R66 ;  /* 0x0000004200b37308 */ /* 0x000eee0000000800 */
[-C--:B-1----:R-:W-:Y:S03]  /*6ac0*/  HMMA.16816.F32 R108, R140, R156.reuse, R108 ;  /* 0x0000009c8c6c723c */ /* 0x082fe6000000186c */
[----:B------:R-:W1:Y:S01]  /*6ad0*/  MUFU.EX2 R66, R60 ;  /* 0x0000003c00427308 */ /* 0x000e620000000800 */
[----:B----4-:R-:W-:Y:S04]  /*6ae0*/  LDSM.16.MT88.4 R56, [R213+0x1d00] ;  /* 0x001d0000d538783b */ /* 0x010fe80000004200 */
[C---:B------:R-:W-:Y:S05]  /*6af0*/  HMMA.16816.F32 R112, R144.reuse, R156, R112 ;  /* 0x0000009c9070723c */ /* 0x040fea0000001870 */
[----:B------:R4:W-:Y:S03]  /*6b00*/  MUFU.EX2 R60, R3 ;  /* 0x00000003003c7308 */ /* 0x0009e60000000800 */
[-C--:B------:R-:W-:Y:S04]  /*6b10*/  HMMA.16816.F32 R116, R144, R158.reuse, R116 ;  /* 0x0000009e9074723c */ /* 0x080fe80000001874 */
[----:B---3--:R-:W-:Y:S03]  /*6b20*/  F2FP.PACK_AB R171, R178, R179 ;  /* 0x000000b3b2ab723e */ /* 0x008fe600000000ff */
[----:B------:R-:W3:Y:S01]  /*6b30*/  MUFU.EX2 R62, R62 ;  /* 0x0000003e003e7308 */ /* 0x000ee20000000800 */
[C---:B------:R-:W-:Y:S08]  /*6b40*/  HMMA.16816.F32 R120, R140.reuse, R158, R120 ;  /* 0x0000009e8c78723c */ /* 0x040ff00000001878 */
[-C--:B------:R-:W-:Y:S08]  /*6b50*/  HMMA.16816.F32 R24, R140, R36.reuse, R24 ;  /* 0x000000248c18723c */ /* 0x080ff00000001818 */
[C---:B------:R-:W-:Y:S07]  /*6b60*/  HMMA.16816.F32 R124, R144.reuse, R36, R124 ;  /* 0x00000024907c723c */ /* 0x040fee000000187c */
[----:B------:R-:W-:Y:S01]  /*6b70*/  F2FP.PACK_AB R36, R202, R203 ;  /* 0x000000cbca24723e */ /* 0x000fe200000000ff */
[-C--:B------:R-:W-:Y:S04]  /*6b80*/  HMMA.16816.F32 R128, R144, R38.reuse, R128 ;  /* 0x000000269080723c */ /* 0x080fe80000001880 */
[----:B------:R-:W-:Y:S04]  /*6b90*/  F2FP.PACK_AB R37, R197, R199 ;  /* 0x000000c7c525723e */ /* 0x000fe800000000ff */
[----:B------:R-:W-:Y:S01]  /*6ba0*/  HMMA.16816.F32 R28, R140, R38, R28 ;  /* 0x000000268c1c723c */ /* 0x000fe2000000181c */
[----:B------:R-:W5:Y:S06]  /*6bb0*/  LDSM.16.MT88.4 R140, [R212+0x1900] ;  /* 0x00190000d48c783b */ /* 0x000f6c0000004200 */
[----:B------:R-:W-:Y:S02]  /*6bc0*/  F2FP.PACK_AB R38, R200, R201 ;  /* 0x000000c9c826723e */ /* 0x000fe400000000ff */
[----:B------:R-:W-:Y:S07]  /*6bd0*/  F2FP.PACK_AB R39, R198, R196 ;  /* 0x000000c4c627723e */ /* 0x000fee00000000ff */
[-C--:B------:R-:W-:Y:S08]  /*6be0*/  HMMA.16816.F32 R4, R36, R48.reuse, R4 ;  /* 0x000000302404723c */ /* 0x080ff00000001804 */
[C---:B------:R-:W-:Y:S08]  /*6bf0*/  HMMA.16816.F32 R8, R40.reuse, R48, R8 ;  /* 0x000000302808723c */ /* 0x040ff00000001808 */
[-C--:B------:R-:W-:Y:S08]  /*6c00*/  HMMA.16816.F32 R12, R40, R50.reuse, R12 ;  /* 0x00000032280c723c */ /* 0x080ff0000000180c */
[C---:B------:R-:W-:Y:S01]  /*6c10*/  HMMA.16816.F32 R16, R36.reuse, R50, R16 ;  /* 0x000000322410723c */ /* 0x040fe20000001810 */
[----:B------:R-:W1:Y:S03]  /*6c20*/  LDSM.16.MT88.4 R48, [R213+0x1900] ;  /* 0x00190000d530783b */ /* 0x000e660000004200 */
[----:B--2---:R-:W-:Y:S04]  /*6c30*/  FFMA.FTZ R0, R0, R166, R184 ;  /* 0x000000a600007223 */ /* 0x004fe800000100b8 */
[-C--:B------:R-:W-:Y:S04]  /*6c40*/  HMMA.16816.F32 R68, R36, R44.reuse, R68 ;  /* 0x0000002c2444723c */ /* 0x080fe80000001844 */
[----:B------:R-:W-:Y:S04]  /*6c50*/  FADD.FTZ R0, R183, R0 ;  /* 0x00000000b7007221 */ /* 0x000fe80000010000 */
[C---:B------:R-:W-:Y:S04]  /*6c60*/  HMMA.16816.F32 R72, R40.reuse, R44, R72 ;  /* 0x0000002c2848723c */ /* 0x040fe80000001848 */
[----:B----4-:R-:W-:Y:S04]  /*6c70*/  FADD.FTZ R3, R185, R0 ;  /* 0x00000000b9037221 */ /* 0x010fe80000010000 */
[-C--:B------:R-:W-:Y:S08]  /*6c80*/  HMMA.16816.F32 R76, R40, R46.reuse, R76 ;  /* 0x0000002e284c723c */ /* 0x080ff0000000184c */
[C---:B------:R-:W-:Y:S01]  /*6c90*/  HMMA.16816.F32 R80, R36.reuse, R46, R80 ;  /* 0x0000002e2450723c */ /* 0x040fe20000001850 */
[----:B------:R-:W2:Y:S07]  /*6ca0*/  LDSM.16.MT88.4 R44, [R212+0x2900] ;  /* 0x00290000d42c783b */ /* 0x000eae0000004200 */
[-C--:B-----5:R-:W-:Y:S08]  /*6cb0*/  HMMA.16816.F32 R84, R36, R140.reuse, R84 ;  /* 0x0000008c2454723c */ /* 0x0a0ff00000001854 */
[C---:B------:R-:W-:Y:S08]  /*6cc0*/  HMMA.16816.F32 R88, R40.reuse, R140, R88 ;  /* 0x0000008c2858723c */ /* 0x040ff00000001858 */
[-C--:B------:R-:W-:Y:S08]  /*6cd0*/  HMMA.16816.F32 R92, R40, R142.reuse, R92 ;  /* 0x0000008e285c723c */ /* 0x080ff0000000185c */
[C---:B------:R-:W-:Y:S08]  /*6ce0*/  HMMA.16816.F32 R96, R36.reuse, R142, R96 ;  /* 0x0000008e2460723c */ /* 0x040ff00000001860 */
[-C--:B-1----:R-:W-:Y:S08]  /*6cf0*/  HMMA.16816.F32 R20, R36, R48.reuse, R20 ;  /* 0x000000302414723c */ /* 0x082ff00000001814 */
[C---:B------:R-:W-:Y:S08]  /*6d00*/  HMMA.16816.F32 R100, R40.reuse, R48, R100 ;  /* 0x000000302864723c */ /* 0x040ff00000001864 */
[-C--:B------:R-:W-:Y:S08]  /*6d10*/  HMMA.16816.F32 R32, R40, R50.reuse, R32 ;  /* 0x000000322820723c */ /* 0x080ff00000001820 */
[C---:B------:R-:W-:Y:S01]  /*6d20*/  HMMA.16816.F32 R104, R36.reuse, R50, R104 ;  /* 0x000000322468723c */ /* 0x040fe20000001868 */
[----:B------:R-:W-:Y:S07]  /*6d30*/  LDSM.16.MT88.4 R48, [R212+0x1d00] ;  /* 0x001d0000d430783b */ /* 0x000fee0000004200 */
[-C--:B--2---:R-:W-:Y:S08]  /*6d40*/  HMMA.16816.F32 R108, R36, R44.reuse, R108 ;  /* 0x0000002c246c723c */ /* 0x084ff0000000186c */
[C---:B------:R-:W-:Y:S08]  /*6d50*/  HMMA.16816.F32 R112, R40.reuse, R44, R112 ;  /* 0x0000002c2870723c */ /* 0x040ff00000001870 */
[-C--:B------:R-:W-:Y:S08]  /*6d60*/  HMMA.16816.F32 R116, R40, R46.reuse, R116 ;  /* 0x0000002e2874723c */ /* 0x080ff00000001874 */
[C---:B------:R-:W-:Y:S01]  /*6d70*/  HMMA.16816.F32 R120, R36.reuse, R46, R120 ;  /* 0x0000002e2478723c */ /* 0x040fe20000001878 */
[----:B------:R-:W1:Y:S07]  /*6d80*/  LDSM.16.MT88.4 R44, [R213+0xd00] ;  /* 0x000d0000d52c783b */ /* 0x000e6e0000004200 */
[-C--:B------:R-:W-:Y:S08]  /*6d90*/  HMMA.16816.F32 R24, R36, R52.reuse, R24 ;  /* 0x000000342418723c */ /* 0x080ff00000001818 */
[C---:B------:R-:W-:Y:S08]  /*6da0*/  HMMA.16816.F32 R124, R40.reuse, R52, R124 ;  /* 0x00000034287c723c */ /* 0x040ff0000000187c */
[-C--:B------:R-:W-:Y:S01]  /*6db0*/  HMMA.16816.F32 R128, R40, R54.reuse, R128 ;  /* 0x000000362880723c */ /* 0x080fe20000001880 */
[----:B------:R-:W2:Y:S07]  /*6dc0*/  LDSM.16.MT88.4 R40, [R212+0x2d00] ;  /* 0x002d0000d428783b */ /* 0x000eae0000004200 */
[----:B------:R-:W-:Y:S07]  /*6dd0*/  HMMA.16816.F32 R28, R36, R54, R28 ;  /* 0x00000036241c723c */ /* 0x000fee000000181c */
[----:B------:R-:W-:Y:S01]  /*6de0*/  F2FP.PACK_AB R36, R67, R177 ;  /* 0x000000b14324723e */ /* 0x000fe200000000ff */
[-C--:B------:R-:W-:Y:S01]  /*6df0*/  HMMA.16816.F32 R144, R168, R152.reuse, R4 ;  /* 0x00000098a890723c */ /* 0x080fe20000001804 */
[----:B------:R-:W4:Y:S04]  /*6e00*/  LDSM.16.MT88.4 R4, [R213+0x2d00] ;  /* 0x002d0000d504783b */ /* 0x000f280000004200 */
[----:B------:R-:W-:Y:S02]  /*6e10*/  F2FP.PACK_AB R38, R65, R66 ;  /* 0x000000424126723e */ /* 0x000fe400000000ff */
[----:B------:R-:W-:Y:S02]  /*6e20*/  F2FP.PACK_AB R37, R61, R64 ;  /* 0x000000403d25723e */ /* 0x000fe400000000ff */
[----:B---3--:R-:W-:Y:S07]  /*6e30*/  F2FP.PACK_AB R39, R60, R62 ;  /* 0x0000003e3c27723e */ /* 0x008fee00000000ff */
[C---:B------:R-:W-:Y:S07]  /*6e40*/  HMMA.16816.F32 R140, R36.reuse, R152, R8 ;  /* 0x00000098248c723c */ /* 0x040fee0000001808 */
[----:B------:R-:W-:Y:S01]  /*6e50*/  FADD.FTZ R10, R186, R3 ;  /* 0x00000003ba0a7221 */ /* 0x000fe20000010000 */
[-C--:B------:R-:W-:Y:S04]  /*6e60*/  HMMA.16816.F32 R148, R36, R154.reuse, R12 ;  /* 0x0000009a2494723c */ /* 0x080fe8000000180c */
[----:B------:R-:W-:Y:S02]  /*6e70*/  FADD.FTZ R9, R247, R134 ;  /* 0x00000086f7097221 */ /* 0x000fe40000010000 */
[----:B------:R-:W-:Y:S01]  /*6e80*/  FADD.FTZ R8, R240, R132 ;  /* 0x00000084f0087221 */ /* 0x000fe20000010000 */
[----:B------:R-:W-:Y:S01]  /*6e90*/  MOV R132, R135 ;  /* 0x0000008700847202 */ /* 0x000fe20000000f00 */
        /* <DEDUP_REMOVED lines=16> */
[----:B------:R-:W-:Y:S04]  /*6fa0*/  FADD.FTZ R12, R244, R12 ;  /* 0x0000000cf40c7221 */ /* 0x000fe80000010000 */
        /* <DEDUP_REMOVED lines=33> */
[----:B------:R-:W-:Y:S04]  /*71c0*/  FADD.FTZ R9, R190, R9 ;  /* 0x00000009be097221 */ /* 0x000fe80000010000 */
[-C--:B----4-:R-:W-:Y:S08]  /*71d0*/  HMMA.16816.F32 R164, R168, R4.reuse, R24 ;  /* 0x00000004a8a4723c */ /* 0x090ff00000001818 */
[C---:B------:R-:W-:Y:S07]  /*71e0*/  HMMA.16816.F32 R124, R36.reuse, R4, R124 ;  /* 0x00000004247c723c */ /* 0x040fee000000187c */
[----:B------:R-:W-:Y:S01]  /*71f0*/  FADD.FTZ R4, R195, R11 ;  /* 0x0000000bc3047221 */ /* 0x000fe20000010000 */
[-C--:B------:R-:W-:Y:S04]  /*7200*/  HMMA.16816.F32 R128, R36, R6.reuse, R128 ;  /* 0x000000062480723c */ /* 0x080fe80000001880 */
[----:B------:R-:W-:Y:S02]  /*7210*/  FADD.FTZ R5, R172, R3 ;  /* 0x00000003ac057221 */ /* 0x000fe40000010000 */
[----:B------:R-:W-:Y:S02]  /*7220*/  FADD.FTZ R8, R192, R4 ;  /* 0x00000004c0087221 */ /* 0x000fe40000010000 */
[----:B------:R-:W-:Y:S01]  /*7230*/  FADD.FTZ R4, R198, R10 ;  /* 0x0000000ac6047221 */ /* 0x000fe20000010000 */
[----:B------:R-:W-:Y:S04]  /*7240*/  HMMA.16816.F32 R168, R168, R6, R28 ;  /* 0x00000006a8a8723c */ /* 0x000fe8000000181c */
[----:B------:R-:W-:Y:S01]  /*7250*/  FADD.FTZ R0, R138, R5 ;  /* 0x000000058a007221 */ /* 0x000fe20000010000 */
[----:B------:R-:W-:Y:S01]  /*7260*/  MOV R138, R2 ;  /* 0x00000002008a7202 */ /* 0x000fe20000000f00 */
        /* <DEDUP_REMOVED lines=11> */
[----:B------:R1:W-:Y:S01]  /*7320*/  STL [R1], R0 ;  /* 0x0000000001007387 */ /* 0x0003e20000100800 */
[----:B------:R-:W-:Y:S02]  /*7330*/  FADD.FTZ R6, R189, R3 ;  /* 0x00000003bd067221 */ /* 0x000fe40000010000 */
[----:B------:R-:W-:Y:S02]  /*7340*/  FADD.FTZ R3, R66, R5 ;  /* 0x0000000542037221 */ /* 0x000fe40000010000 */
[----:B------:R-:W-:Y:S02]  /*7350*/  FADD.FTZ R250, R188, R6 ;  /* 0x00000006bcfa7221 */ /* 0x000fe40000010000 */
[----:B------:R-:W-:Y:S02]  /*7360*/  FADD.FTZ R251, R178, R4 ;  /* 0x00000004b2fb7221 */ /* 0x000fe40000010000 */
[----:B------:R-:W-:Y:S01]  /*7370*/  FADD.FTZ R252, R65, R3 ;  /* 0x0000000341fc7221 */ /* 0x000fe20000010000 */
[----:B------:R-:W-:Y:S02]  /*7380*/  MOV R3, R136 ;  /* 0x0000008800037202 */ /* 0x000fe40000000f00 */
[----:B-1----:R-:W-:Y:S01]  /*7390*/  MOV R0, R137 ;  /* 0x0000008900007202 */ /* 0x002fe20000000f00 */
[----:B------:R-:W-:-:S05]  /*73a0*/  @P0 BRA `(.L_x_756) ;  /* 0xffffd06000000947 */ /* 0x000fca000383ffff */
.L_x_755:
[----:B-1----:R-:W2:Y:S04]  /*73b0*/  LDL.LU R4, [R1] ;  /* 0x0000000001047983 */ /* 0x002ea80000300800 */
[----:B------:R-:W3:Y:S01]  /*73c0*/  LDL.LU R22, [R1+0x28] ;  /* 0x0000280001167983 */ /* 0x000ee20000300800 */
[----:B------:R-:W-:-:S03]  /*73d0*/  MOV R66, c[0x0][0x4e8] ;  /* 0x00013a0000427a02 */ /* 0x000fc60000000f00 */
[----:B------:R-:W4:Y:S01]  /*73e0*/  LDL.LU R67, [R1+0x2c] ;  /* 0x00002c0001437983 */ /* 0x000f220000300800 */
[----:B------:R-:W-:-:S03]  /*73f0*/  ISETP.NE.AND P0, PT, R66, 0x1, PT ;  /* 0x000000014200780c */ /* 0x000fc60003f05270 */
[----:B------:R-:W1:Y:S04]  /*7400*/  SHFL.BFLY PT, R9, R251, 0x2, 0x1f ;  /* 0x0c401f00fb097f89 */ /* 0x000e6800000e0000 */
[----:B------:R-:W5:Y:S04]  /*7410*/  SHFL.BFLY PT, R11, R250, 0x2, 0x1f ;  /* 0x0c401f00fa0b7f89 */ /* 0x000f6800000e0000 */
[----:B------:R-:W5:Y:S04]  /*7420*/  SHFL.BFLY PT, R7, R252, 0x2, 0x1f ;  /* 0x0c401f00fc077f89 */ /* 0x000f6800000e0000 */
[----:B------:R-:W5:Y:S04]  /*7430*/  S2R R10, SR_CTAID.Y ;  /* 0x00000000000a7919 */ /* 0x000f680000002600 */
[----:B------:R-:W5:Y:S01]  /*7440*/  S2R R8, SR_TID.X ;  /* 0x0000000000087919 */ /* 0x000f620000002100 */
[----:B-1----:R-:W-:-:S02]  /*7450*/  FADD.FTZ R9, R9, R251 ;  /* 0x000000fb09097221 */ /* 0x002fc40000010000 */
[----:B-----5:R-:W-:-:S03]  /*7460*/  FADD.FTZ R11, R11, R250 ;  /* 0x000000fa0b0b7221 */ /* 0x020fc60000010000 */
[----:B------:R-:W1:Y:S01]  /*7470*/  SHFL.BFLY PT, R3, R9, 0x1, 0x1f ;  /* 0x0c201f0009037f89 */ /* 0x000e6200000e0000 */
[----:B------:R-:W-:-:S03]  /*7480*/  FADD.FTZ R7, R7, R252 ;  /* 0x000000fc07077221 */ /* 0x000fc60000010000 */
[----:B------:R-:W5:Y:S01]  /*7490*/  SHFL.BFLY PT, R0, R11, 0x1, 0x1f ;  /* 0x0c201f000b007f89 */ /* 0x000f6200000e0000 */
[----:B------:R-:W-:-:S04]  /*74a0*/  IMAD.WIDE.U32 R18, R10, c[0x0][0x490], RZ ;  /* 0x000124000a127a25 */ /* 0x000fc800078e00ff */
[----:B------:R-:W-:Y:S01]  /*74b0*/  IMAD.WIDE.U32 R20, R10, c[0x0][0x3e8], RZ ;  /* 0x0000fa000a147a25 */ /* 0x000fe200078e00ff */
[----:B------:R-:W-:-:S04]  /*74c0*/  SHF.R.S32.HI R65, RZ, 0x1f, R8 ;  /* 0x0000001fff417819 */ /* 0x000fc80000011408 */
[CC--:B------:R-:W-:Y:S02]  /*74d0*/  LEA.HI R31, R65.reuse, R8.reuse, RZ, 0x2 ;  /* 0x00000008411f7211 */ /* 0x0c0fe400078f10ff */
[-C--:B------:R-:W-:Y:S02]  /*74e0*/  LEA.HI R65, R65, R8.reuse, RZ, 0x5 ;  /* 0x0000000841417211 */ /* 0x080fe400078f28ff */
[----:B------:R-:W-:Y:S02]  /*74f0*/  MOV R62, 0xff800000 ;  /* 0xff800000003e7802 */ /* 0x000fe40000000f00 */
[----:B------:R-:W-:Y:S01]  /*7500*/  LOP3.LUT R15, R31, 0xfffffffc, RZ, 0xc0, !PT ;  /* 0xfffffffc1f0f7812 */ /* 0x000fe200078ec0ff */
[----:B-1----:R-:W-:Y:S01]  /*7510*/  FADD.FTZ R9, R9, R3 ;  /* 0x0000000309097221 */ /* 0x002fe20000010000 */
[----:B------:R-:W-:Y:S02]  /*7520*/  SHF.R.S32.HI R3, RZ, 0x1f, R10 ;  /* 0x0000001fff037819 */ /* 0x000fe4000001140a */
[----:B------:R-:W-:Y:S01]  /*7530*/  IADD3 R15, -R15, R8, RZ ;  /* 0x000000080f0f7210 */ /* 0x000fe20007ffe1ff */
[----:B-----5:R-:W-:Y:S01]  /*7540*/  FADD.FTZ R11, R11, R0 ;  /* 0x000000000b0b7221 */ /* 0x020fe20000010000 */
[----:B------:R-:W-:Y:S01]  /*7550*/  FSETP.NE.FTZ.AND P4, PT, R9, RZ, PT ;  /* 0x000000ff0900720b */ /* 0x000fe20003f95000 */
[C---:B------:R-:W-:Y:S01]  /*7560*/  IMAD R16, R3.reuse, c[0x0][0x490], RZ ;  /* 0x0001240003107a24 */ /* 0x040fe200078e02ff */
[----:B------:R-:W-:Y:S01]  /*7570*/  MOV R0, RZ ;  /* 0x000000ff00007202 */ /* 0x000fe20000000f00 */
[----:B------:R-:W-:Y:S01]  /*7580*/  IMAD R12, R3, c[0x0][0x3e8], RZ ;  /* 0x0000fa00030c7a24 */ /* 0x000fe200078e02ff */
[----:B------:R-:W-:Y:S01]  /*7590*/  FSETP.NE.FTZ.AND P5, PT, R11, RZ, PT ;  /* 0x000000ff0b00720b */ /* 0x000fe20003fb5000 */
[----:B------:R-:W-:-:S02]  /*75a0*/  IMAD R16, R10, c[0x0][0x494], R16 ;  /* 0x000125000a107a24 */ /* 0x000fc400078e0210 */
[----:B------:R-:W-:-:S03]  /*75b0*/  IMAD R12, R10, c[0x0][0x3ec], R12 ;  /* 0x0000fb000a0c7a24 */ /* 0x000fc600078e020c */
[----:B------:R-:W-:Y:S02]  /*75c0*/  IADD3 R17, R19, R16, RZ ;  /* 0x0000001013117210 */ /* 0x000fe40007ffe0ff */
[----:B------:R-:W-:Y:S02]  /*75d0*/  IADD3 R13, R21, R12, RZ ;  /* 0x0000000c150d7210 */ /* 0x000fe40007ffe0ff */
[----:B------:R-:W-:Y:S02]  /*75e0*/  MOV R12, R20 ;  /* 0x00000014000c7202 */ /* 0x000fe40000000f00 */
[----:B------:R-:W-:Y:S01]  /*75f0*/  MOV R16, R18 ;  /* 0x0000001200107202 */ /* 0x000fe20000000f00 */
[----:B------:R-:W1:Y:S02]  /*7600*/  @P5 MUFU.RCP R0, R11 ;  /* 0x0000000b00005308 */ /* 0x000e640000001000 */
        /* <DEDUP_REMOVED lines=24> */
[----:B------:R-:W-:Y:S02]  /*7790*/  MOV R0, RZ ;  /* 0x000000ff00007202 */ /* 0x000fe40000000f00 */
[----:B------:R-:W-:Y:S01]  /*77a0*/  F2FP.PACK_AB R53, R69, R53 ;  /* 0x000000354535723e */ /* 0x000fe200000000ff */
[----:B--2---:R-:W1:Y:S01]  /*77b0*/  SHFL.BFLY PT, R6, R4, 0x2, 0x1f ;  /* 0x0c401f0004067f89 */ /* 0x004e6200000e0000 */
[----:B---3--:R-:W-:Y:S01]  /*77c0*/  @P0 IMAD.HI.U32 R3, R22, c[0x0][0x4ec], RZ ;  /* 0x00013b0016030a27 */ /* 0x008fe200078e00ff */
[----:B------:R-:W-:-:S04]  /*77d0*/  MOV R14, R22 ;  /* 0x00000016000e7202 */ /* 0x000fc80000000f00 */
[----:B------:R-:W-:-:S05]  /*77e0*/  @P0 SHF.R.U32.HI R14, RZ, c[0x0][0x4f0], R3 ;  /* 0x00013c00ff0e0a19 */ /* 0x000fca0000011603 */
[----:B------:R-:W-:-:S04]  /*77f0*/  IMAD.MOV R3, RZ, RZ, -R14 ;  /* 0x000000ffff037224 */ /* 0x000fc800078e0a0e */
[----:B------:R-:W-:Y:S02]  /*7800*/  IMAD R63, R3, c[0x0][0x4e8], R22 ;  /* 0x00013a00033f7a24 */ /* 0x000fe400078e0216 */
[----:B-1----:R-:W-:Y:S02]  /*7810*/  FADD.FTZ R6, R6, R4 ;  /* 0x0000000406067221 */ /* 0x002fe40000010000 */
[----:B------:R-:W1:Y:S04]  /*7820*/  SHFL.BFLY PT, R4, R7, 0x1, 0x1f ;  /* 0x0c201f0007047f89 */ /* 0x000e6800000e0000 */
[----:B------:R-:W2:Y:S01]  /*7830*/  SHFL.BFLY PT, R5, R6, 0x1, 0x1f ;  /* 0x0c201f0006057f89 */ /* 0x000ea200000e0000 */
[----:B-1----:R-:W-:Y:S01]  /*7840*/  FADD.FTZ R7, R7, R4 ;  /* 0x0000000407077221 */ /* 0x002fe20000010000 */
[----:B------:R-:W-:Y:S01]  /*7850*/  MOV R4, RZ ;  /* 0x000000ff00047202 */ /* 0x000fe20000000f00 */
[----:B--2---:R-:W-:-:S03]  /*7860*/  FADD.FTZ R6, R6, R5 ;  /* 0x0000000506067221 */ /* 0x004fc60000010000 */
[----:B------:R-:W-:Y:S02]  /*7870*/  FSETP.NE.FTZ.AND P2, PT, R7, RZ, PT ;  /* 0x000000ff0700720b */ /* 0x000fe40003f55000 */
[----:B------:R-:W1:Y:S01]  /*7880*/  @P4 MUFU.RCP R4, R9 ;  /* 0x0000000900044308 */ /* 0x000e620000001000 */
[----:B------:R-:W-:Y:S02]  /*7890*/  MOV R3, RZ ;  /* 0x000000ff00037202 */ /* 0x000fe40000000f00 */
[----:B------:R-:W-:Y:S02]  /*78a0*/  FSETP.NE.FTZ.AND P1, PT, R6, RZ, PT ;  /* 0x000000ff0600720b */ /* 0x000fe40003f35000 */
[----:B------:R-:W-:-:S04]  /*78b0*/  LOP3.LUT R5, R65, 0xffffffe0, RZ, 0xc0, !PT ;  /* 0xffffffe041057812 */ /* 0x000fc800078ec0ff */
[----:B------:R-:W-:Y:S01]  /*78c0*/  IADD3 R5, -R5, R8, RZ ;  /* 0x0000000805057210 */ /* 0x000fe20007ffe1ff */
[C---:B-1----:R-:W-:Y:S02]  /*78d0*/  FMUL.FTZ R147, R4.reuse, R147 ;  /* 0x0000009304937220 */ /* 0x042fe40000410000 */
        /* <DEDUP_REMOVED lines=22> */
[----:B------:R-:W-:Y:S01]  /*7a40*/  FMUL.FTZ R30, R4, R170 ;  /* 0x000000aa041e7220 */ /* 0x000fe20000410000 */
[----:B------:R-:W1:Y:S01]  /*7a50*/  @P2 MUFU.RCP R3, R7 ;  /* 0x0000000700032308 */ /* 0x000e620000001000 */
[----:B------:R-:W2:Y:S01]  /*7a60*/  S2R R4, SR_CTAID.Z ;  /* 0x0000000000047919 */ /* 0x000ea20000002700 */
[----:B------:R-:W-:-:S06]  /*7a70*/  LOP3.LUT P3, RZ, R5, 0x3, RZ, 0xc0, !PT ;  /* 0x0000000305ff7812 */ /* 0x000fcc000786c0ff */
[----:B------:R-:W3:Y:S08]  /*7a80*/  @P1 MUFU.RCP R0, R6 ;  /* 0x0000000600001308 */ /* 0x000ef00000001000 */
        /* <DEDUP_REMOVED lines=25> */
[----:B--2---:R-:W-:Y:S01]  /*7c20*/  SHF.R.S32.HI R3, RZ, 0x1f, R4 ;  /* 0x0000001fff037819 */ /* 0x004fe20000011404 */
[C---:B---3--:R-:W-:Y:S02]  /*7c30*/  FMUL.FTZ R143, R0.reuse, R143 ;  /* 0x0000008f008f7220 */ /* 0x048fe40000410000 */
[----:B------:R-:W-:-:S02]  /*7c40*/  FMUL.FTZ R142, R0, R142 ;  /* 0x0000008e008e7220 */ /* 0x000fc40000410000 */
[C---:B------:R-:W-:Y:S02]  /*7c50*/  IMAD R64, R3.reuse, c[0x0][0x498], RZ ;  /* 0x0001260003407a24 */ /* 0x040fe400078e02ff */
[----:B------:R-:W-:Y:S01]  /*7c60*/  IMAD R60, R3, c[0x0][0x3f0], RZ ;  /* 0x0000fc00033c7a24 */ /* 0x000fe200078e02ff */
        /* <DEDUP_REMOVED lines=23> */
[----:B------:R-:W-:Y:S01]  /*7de0*/  @P2 MOV R0, 0x3f317218 ;  /* 0x3f31721800002802 */ /* 0x000fe20000000f00 */
[----:B------:R-:W-:-:S02]  /*7df0*/  @P4 FMUL.FTZ R5, R3, c[0x0][0x2d0] ;  /* 0x0000b40003054a20 */ /* 0x000fc40000410000 */
[----:B-----5:R-:W-:Y:S02]  /*7e00*/  @P2 FMUL.FTZ R7, R7, 0.69314718246459960938 ;  /* 0x3f31721807072820 */ /* 0x020fe40000410000 */
[----:B------:R-:W-:-:S04]  /*7e10*/  @P2 FMUL.FTZ R3, R0, c[0x0][0x2d0] ;  /* 0x0000b40000032a20 */ /* 0x000fc80000410000 */
[----:B------:R-:W-:Y:S01]  /*7e20*/  @P2 FFMA.FTZ R62, R3, R135, R7 ;  /* 0x00000087033e2223 */ /* 0x000fe20000010007 */
[----:B----4-:R-:W-:Y:S02]  /*7e30*/  SHF.R.S32.HI R7, RZ, 0x2, R67 ;  /* 0x00000002ff077819 */ /* 0x010fe40000011443 */
[----:B------:R-:W2:Y:S04]  /*7e40*/  LDL.LU R67, [R1+0x24] ;  /* 0x0000240001437983 */ /* 0x000ea80000300800 */
[----:B------:R-:W3:Y:S01]  /*7e50*/  LDL R69, [R1+0x20] ;  /* 0x0000200001457983 */ /* 0x000ee20000100800 */
[----:B------:R-:W1:Y:S01]  /*7e60*/  @P1 MUFU.LG2 R6, R6 ;  /* 0x0000000600061308 */ /* 0x000e620000000c00 */
[C---:B------:R-:W-:Y:S02]  /*7e70*/  IMAD R64, R4.reuse, c[0x0][0x49c], R64 ;  /* 0x0001270004407a24 */ /* 0x040fe400078e0240 */
[----:B------:R-:W-:-:S02]  /*7e80*/  IMAD R60, R4, c[0x0][0x3f4], R60 ;  /* 0x0000fd00043c7a24 */ /* 0x000fc400078e023c */
[----:B------:R-:W-:-:S04]  /*7e90*/  IMAD.WIDE.U32 R56, R4, c[0x0][0x498], R16 ;  /* 0x0001260004387a25 */ /* 0x000fc800078e0010 */
[----:B------:R-:W-:Y:S01]  /*7ea0*/  IMAD.WIDE.U32 R12, R4, c[0x0][0x3f0], R12 ;  /* 0x0000fc00040c7a25 */ /* 0x000fe200078e000c */
[----:B------:R-:W-:-:S03]  /*7eb0*/  @P5 MOV R4, 0x3f317218 ;  /* 0x3f31721800045802 */ /* 0x000fc60000000f00 */
[----:B------:R-:W-:Y:S02]  /*7ec0*/  @P1 IMAD.MOV.U32 R8, RZ, RZ, 0x3f317218 ;  /* 0x3f317218ff081424 */ /* 0x000fe400078e00ff */
[----:B------:R-:W-:Y:S02]  /*7ed0*/  @P5 FMUL.FTZ R10, R4, c[0x0][0x2d0] ;  /* 0x0000b400040a5a20 */ /* 0x000fe40000410000 */
[----:B-1----:R-:W-:Y:S02]  /*7ee0*/  @P1 FMUL.FTZ R4, R6, 0.69314718246459960938 ;  /* 0x3f31721806041820 */ /* 0x002fe40000410000 */
[----:B------:R-:W-:Y:S01]  /*7ef0*/  @P1 FMUL.FTZ R0, R8, c[0x0][0x2d0] ;  /* 0x0000b40008001a20 */ /* 0x000fe20000410000 */
[----:B------:R-:W-:-:S03]  /*7f00*/  MOV R61, 0xff800000 ;  /* 0xff800000003d7802 */ /* 0x000fc60000000f00 */
        /* <DEDUP_REMOVED lines=16> */
[----:B------:R-:W-:Y:S02]  /*8010*/  SHF.L.U32 R2, R2, 0x5, RZ ;  /* 0x0000000502027819 */ /* 0x000fe400000006ff */
[----:B------:R-:W-:Y:S01]  /*8020*/  MOV R58, 0xff800000 ;  /* 0xff800000003a7802 */ /* 0x000fe20000000f00 */
[----:B------:R-:W-:Y:S01]  /*8030*/  @P4 FFMA.FTZ R58, R5, R136, R9 ;  /* 0x00000088053a4223 */ /* 0x000fe20000010009 */
[----:B------:R-:W-:Y:S02]  /*8040*/  IADD3 R4, R0, -R4, RZ ;  /* 0x8000000400047210 */ /* 0x000fe40007ffe0ff */
[----:B------:R-:W-:Y:S02]  /*8050*/  SHF.R.S32.HI R5, RZ, 0x1f, R14 ;  /* 0x0000001fff057819 */ /* 0x000fe4000001140e */
[----:B------:R-:W-:-:S02]  /*8060*/  IADD3 R6, R15, -R3, RZ ;  /* 0x800000030f067210 */ /* 0x000fc40007ffe0ff */
[----:B------:R-:W-:Y:S01]  /*8070*/  LOP3.LUT R2, R2, 0xffffffc0, RZ, 0xc0, !PT ;  /* 0xffffffc002027812 */ /* 0x000fe200078ec0ff */
[----:B------:R-:W-:Y:S01]  /*8080*/  IMAD R7, R4, 0x10, R7 ;  /* 0x0000001004077824 */ /* 0x000fe200078e0207 */
[----:B------:R-:W-:Y:S01]  /*8090*/  LEA R9, R0, R15, 0x8 ;  /* 0x0000000f00097211 */ /* 0x000fe200078e40ff */
[----:B----4-:R-:W-:Y:S01]  /*80a0*/  @P5 FMUL.FTZ R11, R11, 0.69314718246459960938 ;  /* 0x3f3172180b0b5820 */ /* 0x010fe20000410000 */
[----:B------:R-:W-:Y:S01]  /*80b0*/  LEA R6, R6, R2, 0x3 ;  /* 0x0000000206067211 */ /* 0x000fe200078e18ff */
[----:B------:R-:W-:Y:S01]  /*80c0*/  IMAD R4, R5, c[0x0][0x3e0], RZ ;  /* 0x0000f80005047a24 */ /* 0x000fe200078e02ff */
[----:B------:R-:W-:Y:S02]  /*80d0*/  IADD3 R3, R13, R60, RZ ;  /* 0x0000003c0d037210 */ /* 0x000fe40007ffe0ff */
[----:B------:R-:W-:Y:S02]  /*80e0*/  MOV R2, R12 ;  /* 0x0000000c00027202 */ /* 0x000fe40000000f00 */
[----:B------:R-:W-:Y:S01]  /*80f0*/  LEA.HI R0, R8, R8, RZ, 0x1 ;  /* 0x0000000808007211 */ /* 0x000fe200078f08ff */
[----:B------:R-:W-:-:S02]  /*8100*/  IMAD.MOV.U32 R59, RZ, RZ, -0x800000 ;  /* 0xff800000ff3b7424 */ /* 0x000fc400078e00ff */
[----:B------:R-:W-:Y:S02]  /*8110*/  @P5 FFMA.FTZ R59, R10, R137, R11 ;  /* 0x000000890a3b5223 */ /* 0x000fe4000001000b */
[----:B------:R-:W-:Y:S01]  /*8120*/  IMAD R12, R14, c[0x0][0x3e4], R4 ;  /* 0x0000f9000e0c7a24 */ /* 0x000fe200078e0204 */
[----:B------:R-:W-:Y:S01]  /*8130*/  LOP3.LUT R4, R0, 0x3fffffe, RZ, 0xc0, !PT ;  /* 0x03fffffe00047812 */ /* 0x000fe200078ec0ff */
[----:B------:R-:W-:Y:S01]  /*8140*/  IMAD.WIDE.U32 R10, R14, c[0x0][0x3e0], R2 ;  /* 0x0000f8000e0a7a25 */ /* 0x000fe200078e0002 */
[----:B------:R-:W-:Y:S02]  /*8150*/  IADD3 R2, R7, R6, RZ ;  /* 0x0000000607027210 */ /* 0x000fe40007ffe0ff */
[----:B------:R-:W-:Y:S02]  /*8160*/  IADD3 R4, R8, -R4, RZ ;  /* 0x8000000408047210 */ /* 0x000fe40007ffe0ff */
[----:B-----5:R-:W-:Y:S02]  /*8170*/  LEA R8, R65, R2, 0x7 ;  /* 0x0000000241087211 */ /* 0x020fe400078e38ff */
[----:B------:R-:W-:-:S02]  /*8180*/  SHF.R.S32.HI R5, RZ, 0x1, R0 ;  /* 0x00000001ff057819 */ /* 0x000fc40000011400 */
[----:B------:R-:W-:Y:S01]  /*8190*/  LEA R0, R65, R7, 0x7 ;  /* 0x0000000741007211 */ /* 0x000fe200078e38ff */
[----:B------:R-:W-:Y:S01]  /*81a0*/  @P0 IMAD.HI.U32 R7, R8, c[0x0][0x4ec], RZ ;  /* 0x00013b0008070a27 */ /* 0x000fe200078e00ff */
[C---:B------:R-:W-:Y:S02]  /*81b0*/  SHF.L.U32 R2, R5.reuse, 0x6, RZ ;  /* 0x0000000605027819 */ /* 0x040fe400000006ff */
[----:B------:R-:W-:Y:S01]  /*81c0*/  LOP3.LUT R3, R5, 0x1, RZ, 0xc0, !PT ;  /* 0x0000000105037812 */ /* 0x000fe200078ec0ff */
[----:B------:R-:W-:Y:S01]  /*81d0*/  IMAD R65, R66, c[0x0][0x388], RZ ;  /* 0x0000e20042417a24 */ /* 0x000fe200078e02ff */
[----:B------:R-:W-:Y:S01]  /*81e0*/  IADD3 R6, R0, 0x8, RZ ;  /* 0x0000000800067810 */ /* 0x000fe20007ffe0ff */
[----:B------:R-:W-:Y:S01]  /*81f0*/  IMAD R9, R4, 0x10, R9 ;  /* 0x0000001004097824 */ /* 0x000fe200078e0209 */
[----:B------:R-:W-:Y:S02]  /*8200*/  MOV R4, R8 ;  /* 0x0000000800047202 */ /* 0x000fe40000000f00 */
[----:B------:R-:W-:-:S02]  /*8210*/  @P0 SHF.R.U32.HI R4, RZ, c[0x0][0x4f0], R7 ;  /* 0x00013c00ff040a19 */ /* 0x000fc40000011607 */
[----:B------:R-:W-:Y:S02]  /*8220*/  LOP3.LUT R2, R2, 0xc0, RZ, 0xc0, !PT ;  /* 0x000000c002027812 */ /* 0x000fe400078ec0ff */
[----:B------:R-:W-:Y:S02]  /*8230*/  ISETP.NE.U32.AND P2, PT, R3, 0x1, PT ;  /* 0x000000010300780c */ /* 0x000fe40003f45070 */
[-C--:B------:R-:W-:Y:S02]  /*8240*/  ISETP.GE.OR P5, PT, R6, R65.reuse, P3 ;  /* 0x000000410600720c */ /* 0x080fe40001fa6670 */
[C---:B------:R-:W-:Y:S02]  /*8250*/  IADD3 R3, R0.reuse, 0x40, RZ ;  /* 0x0000004000037810 */ /* 0x040fe40007ffe0ff */
[C---:B------:R-:W-:Y:S02]  /*8260*/  ISETP.GE.OR P6, PT, R0.reuse, R65, P3 ;  /* 0x000000410000720c */ /* 0x040fe40001fc6670 */
[----:B------:R-:W-:-:S02]  /*8270*/  IADD3 R6, R0, 0x48, RZ ;  /* 0x0000004800067810 */ /* 0x000fc40007ffe0ff */
[----:B------:R-:W-:Y:S02]  /*8280*/  LOP3.LUT P1, RZ, R5, 0x2, RZ, 0xc0, !PT ;  /* 0x0000000205ff7812 */ /* 0x000fe4000782c0ff */
[----:B------:R-:W-:Y:S02]  /*8290*/  IADD3 R0, -R4, RZ, RZ ;  /* 0x000000ff04007210 */ /* 0x000fe40007ffe1ff */
[----:B------:R-:W-:Y:S02]  /*82a0*/  LEA.HI R5, R2, R2, RZ, 0x1d ;  /* 0x0000000202057211 */ /* 0x000fe400078fe8ff */
[-C--:B------:R-:W-:Y:S02]  /*82b0*/  ISETP.GE.OR P4, PT, R3, R65.reuse, P3 ;  /* 0x000000410300720c */ /* 0x080fe40001f86670 */
[----:B------:R-:W-:Y:S02]  /*82c0*/  IADD3 R3, R11, R12, RZ ;  /* 0x0000000c0b037210 */ /* 0x000fe40007ffe0ff */
[----:B------:R-:W-:Y:S01]  /*82d0*/  ISETP.GE.OR P3, PT, R6, R65, P3 ;  /* 0x000000410600720c */ /* 0x000fe20001f66670 */
[----:B------:R-:W-:Y:S01]  /*82e0*/  IMAD R6, R0, c[0x0][0x4e8], R8 ;  /* 0x00013a0000067a24 */ /* 0x000fe200078e0208 */
[----:B------:R-:W-:-:S02]  /*82f0*/  MOV R2, R10 ;  /* 0x0000000a00027202 */ /* 0x000fc40000000f00 */
        /* <DEDUP_REMOVED lines=17> */
[----:B------:R-:W-:Y:S01]  /*8410*/  F2FP.PACK_AB R17, R145, R144 ;  /* 0x000000909111723e */ /* 0x000fe200000000ff */
[----:B------:R-:W-:Y:S01]  /*8420*/  BAR.SYNC.DEFER_BLOCKING 0x1, 0x80 ;  /* 0x0042000000007b1d */ /* 0x000fe20000010000 */
        /* <DEDUP_REMOVED lines=9> */
[----:B------:R-:W-:Y:S02]  /*84c0*/  F2FP.PACK_AB R150, R151, R150 ;  /* 0x000000969796723e */ /* 0x000fe400000000ff */
[----:B------:R-:W-:Y:S02]  /*84d0*/  F2FP.PACK_AB R52, R71, R52 ;  /* 0x000000344734723e */ /* 0x000fe400000000ff */
[----:B------:R-:W-:Y:S01]  /*84e0*/  IADD3 R3, R0, R7, RZ ;  /* 0x0000000700037210 */ /* 0x000fe20007ffe0ff */
[----:B------:R-:W-:Y:S01]  /*84f0*/  STS [R0+0x80], R17 ;  /* 0x0000801100007388 */ /* 0x000fe20000000800 */
[----:B------:R-:W-:-:S02]  /*8500*/  LEA.HI.X R5, R4, c[0x0][0x454], R5, 0x2, P0 ;  /* 0x0001150004057a11 */ /* 0x000fc400000f1405 */
[----:B------:R-:W-:Y:S01]  /*8510*/  F2FP.PACK_AB R50, R81, R50 ;  /* 0x000000325132723e */ /* 0x000fe200000000ff */
[----:B------:R-:W-:Y:S01]  /*8520*/  STS [R0+0x280], R16 ;  /* 0x0002801000007388 */ /* 0x000fe20000000800 */
[----:B------:R-:W-:Y:S02]  /*8530*/  F2FP.PACK_AB R49, R83, R49 ;  /* 0x000000315331723e */ /* 0x000fe400000000ff */
[----:B------:R-:W-:Y:S01]  /*8540*/  IADD3 R4, R7, R2, RZ ;  /* 0x0000000207047210 */ /* 0x000fe20007ffe0ff */
[----:B------:R-:W-:Y:S01]  /*8550*/  STS [R2], R47 ;  /* 0x0000002f02007388 */ /* 0x000fe20000000800 */
        /* <DEDUP_REMOVED lines=132> */
.L_x_758:
[----:B--234-:R-:W-:Y:S05]  /*8da0*/  BSYNC B0 ;  /* 0x0000000000007941 */ /* 0x01cfea0003800000 */
.L_x_757:
        /* <DEDUP_REMOVED lines=21> */
.L_x_760:
[----:B------:R-:W-:Y:S05]  /*8f00*/  BSYNC B0 ;  /* 0x0000000000007941 */ /* 0x000fea0003800000 */
.L_x_759:
        /* <DEDUP_REMOVED lines=21> */
.L_x_762:
[----:B------:R-:W-:Y:S05]  /*9060*/  BSYNC B0 ;  /* 0x0000000000007941 */ /* 0x000fea0003800000 */
.L_x_761:
        /* <DEDUP_REMOVED lines=22> */
.L_x_763:
        /* <DEDUP_REMOVED lines=11> */
.L_x_1519:


//--------------------- .text._ZN7cutlass13device_kernelIN5flash19enable_sm80_to_sm89INS1_16FlashAttnFwdSm80INS1_25CollectiveMainloopFwdSm80ILi4ELi1ELb0EN4cute5tupleIJNS5_1CILi128EEENS7_ILi64EEENS7_ILi96EEEEEELi96ENS_6half_tEfNS_4arch4Sm80ELb0ELb0ELb0ELb1ELb0ELb0ELb1ELb0EEENS1_21CollectiveEpilogueFwdINS6_IJS8_SA_S9_EEENS6_IJNS7_ILi1EEESI_SI_EEESC_SE_Li128ELb1ELb1ELb0ELb0EEENS1_19SingleTileSchedulerILb1ELb0ELb1ELi128EEEEEEEEEvNT_6ParamsE --------------------------
	.section	.text._ZN7cutlass13device_kernelIN5flash19enable_sm80_to_sm89INS1_16FlashAttnFwdSm80INS1_25CollectiveMainloopFwdSm80ILi4ELi1ELb0EN4cute5tupleIJNS5_1CILi128EEENS7_ILi64EEENS7_ILi96EEEEEELi96ENS_6half_tEfNS_4arch4Sm80ELb0ELb0ELb0ELb1ELb0ELb0ELb1ELb0EEENS1_21CollectiveEpilogueFwdINS6_IJS8_SA_S9_EEENS6_IJNS7_ILi1EEESI_SI_EEESC_SE_Li128ELb1ELb1ELb0ELb0EEENS1_19SingleTileSchedulerILb1ELb0ELb1ELi128EEEEEEEEEvNT_6ParamsE,"ax",@progbits
	.sectioninfo	@"SHI_REGISTERS=255"
	.align	128
.text._ZN7cutlass13device_kernelIN5flash19enable_sm80_to_sm89INS1_16FlashAttnFwdSm80INS1_25CollectiveMainloopFwdSm80ILi4ELi1ELb0EN4cute5tupleIJNS5_1CILi128EEENS7_ILi64EEENS7_ILi96EEEEEELi96ENS_6half_tEfNS_4arch4Sm80ELb0ELb0ELb0ELb1ELb0ELb0ELb1ELb0EEENS1_21CollectiveEpilogueFwdINS6_IJS8_SA_S9_EEENS6_IJNS7_ILi1EEESI_SI_EEESC_SE_Li128ELb1ELb1ELb0ELb0EEENS1_19SingleTileSchedulerILb1ELb0ELb1ELi128EEEEEEEEEvNT_6ParamsE:
        .type           _ZN7cutlass13device_kernelIN5flash19enable_sm80_to_sm89INS1_16FlashAttnFwdSm80INS1_25CollectiveMainloopFwdSm80ILi4ELi1ELb0EN4cute5tupleIJNS5_1CILi128EEENS7_ILi64EEENS7_ILi96EEEEEELi96ENS_6half_tEfNS_4arch4Sm80ELb0ELb0ELb0ELb1ELb0ELb0ELb1ELb0EEENS1_21CollectiveEpilogueFwdINS6_IJS8_SA_S9_EEENS6_IJNS7_ILi1EEESI_SI_EEESC_SE_Li128ELb1ELb1ELb0ELb0EEENS1_19SingleTileSchedulerILb1ELb0ELb1ELi128EEEEEEEEEvNT_6ParamsE,@function
        .size           _ZN7cutlass13device_kernelIN5flash19enable_sm80_to_sm89INS1_16FlashAttnFwdSm80INS1_25CollectiveMainloopFwdSm80ILi4ELi1ELb0EN4cute5tupleIJNS5_1CILi128EEENS7_ILi64EEENS7_ILi96EEEEEELi96ENS_6half_tEfNS_4arch4Sm80ELb0ELb0ELb0ELb1ELb0ELb0ELb1ELb0EEENS1_21CollectiveEpilogueFwdINS6_IJS8_SA_S9_EEENS6_IJNS7_ILi1EEESI_SI_EEESC_SE_Li128ELb1ELb1ELb0ELb0EEENS1_19SingleTileSchedulerILb1ELb0ELb1ELi128EEEEEEEEEvNT_6ParamsE,(.L_x_1520 - _ZN7cutlass13device_kernelIN5flash19enable_sm80_to_sm89INS1_16FlashAttnFwdSm80INS1_25CollectiveMainloopFwdSm80ILi4ELi1ELb0EN4cute5tupleIJNS5_1CILi128EEENS7_ILi64EEENS7_ILi96EEEEEELi96ENS_6half_tEfNS_4arch4Sm80ELb0ELb0ELb0ELb1ELb0ELb0ELb1ELb0EEENS1_21CollectiveEpilogueFwdINS6_IJS8_SA_S9_EEENS6_IJNS7_ILi1EEESI_SI_EEESC_SE_Li128ELb1ELb1ELb0ELb0EEENS1_19SingleTileSchedulerILb1ELb0ELb1ELi128EEEEEEEEEvNT_6ParamsE)
        .other          _ZN7cutlass13device_kernelIN5flash19enable_sm80_to_sm89INS1_16FlashAttnFwdSm80INS1_25CollectiveMainloopFwdSm80ILi4ELi1ELb0EN4cute5tupleIJNS5_1CILi128EEENS7_ILi64EEENS7_ILi96EEEEEELi96ENS_6half_tEfNS_4arch4Sm80ELb0ELb0ELb0ELb1ELb0ELb0ELb1ELb0EEENS1_21CollectiveEpilogueFwdINS6_IJS8_SA_S9_EEENS6_IJNS7_ILi1EEESI_SI_EEESC_SE_Li128ELb1ELb1ELb0ELb0EEENS1_19SingleTileSchedulerILb1ELb0ELb1ELi128EEEEEEEEEvNT_6ParamsE,@"STO_CUDA_ENTRY STV_DEFAULT"
_ZN7cutlass13device_kernelIN5flash19enable_sm80_to_sm89INS1_16FlashAttnFwdSm80INS1_25CollectiveMainloopFwdSm80ILi4ELi1ELb0EN4cute5tupleIJNS5_1CILi128EEENS7_ILi64EEENS7_ILi96EEEEEELi96ENS_6half_tEfNS_4arch4Sm80ELb0ELb0ELb0ELb1ELb0ELb0ELb1ELb0EEENS1_21CollectiveEpilogueFwdINS6_IJS8_SA_S9_EEENS6_IJNS7_ILi1EEESI_SI_EEESC_SE_Li128ELb1ELb1ELb0ELb0EEENS1_19SingleTileSchedulerILb1ELb0ELb1ELi128EEEEEEEEEvNT_6ParamsE:
        /* <DEDUP_REMOVED lines=17> */
.L_x_765:
        /* <DEDUP_REMOVED lines=8> */
.L_x_767:
[----:B------:R-:W-:-:S05]  /*0190*/  MOV R0, c[0x0][0x54c] ;  /* 0x0001530000007a02 */ /* 0x000fca0000000f00 */
.L_x_766:
[----:B-----5:R-:W-:Y:S01]  /*01a0*/  IMAD R0, R0, c[0x0][0x548], RZ ;  /* 0x0001520000007a24 */ /* 0x020fe200078e02ff */
[----:B-1----:R-:W-:-:S04]  /*01b0*/  SHF.L.U32 R2, R48, 0x7, RZ ;  /* 0x0000000730027819 */ /* 0x002fc800000006ff */
[----:B------:R-:W-:-:S04]  /*01c0*/  ISETP.GE.AND P0, PT, R2, R0, PT ;  /* 0x000000000200720c */ /* 0x000fc80003f06270 */
[----:B------:R-:W-:-:S05]  /*01d0*/  SEL R0, R5, 0xffffffff, !P0 ;  /* 0xffffffff05007807 */ /* 0x000fca0004000000 */
[----:B------:R1:W-:Y:S01]  /*01e0*/  STL [R1+0x30], R0 ;  /* 0x0000300001007387 */ /* 0x0003e20000100800 */
[----:B------:R-:W-:Y:S05]  /*01f0*/  BRA `(.L_x_768) ;  /* 0x0000013000007947 */ /* 0x000fea0003800000 */
.L_x_764:
[----:B---3--:R-:W-:-:S04]  /*0200*/  ISETP.NE.U32.AND P0, PT, RZ, c[0x0][0x568], PT ;  /* 0x00015a00ff007a0c */ /* 0x008fc80003f05070 */
[----:B------:R-:W-:-:S13]  /*0210*/  ISETP.NE.AND.EX P0, PT, RZ, c[0x0][0x56c], PT, P0 ;  /* 0x00015b00ff007a0c */ /* 0x000fda0003f05300 */
[----:B------:R-:W-:Y:S05]  /*0220*/  @!P0 BRA `(.L_x_769) ;  /* 0x0000002000008947 */ /* 0x000fea0003800000 */
[----:B------:R1:W5:Y:S01]  /*0230*/  LDG.E R0, [R2.64] ;  /* 0x0000000402007981 */ /* 0x000362000c1e1900 */
[----:B------:R-:W-:Y:S05]  /*0240*/  BRA `(.L_x_770) ;  /* 0x0000009000007947 */ /* 0x000fea0003800000 */
.L_x_769:
        /* <DEDUP_REMOVED lines=8> */
.L_x_771:
[----:B------:R-:W-:-:S05]  /*02d0*/  MOV R0, c[0x0][0x54c] ;  /* 0x0001530000007a02 */ /* 0x000fca0000000f00 */
.L_x_770:
[----:B-----5:R-:W-:Y:S01]  /*02e0*/  IMAD R0, R0, c[0x0][0x548], RZ ;  /* 0x0001520000007a24 */ /* 0x020fe200078e02ff */
[----:B-1----:R-:W-:-:S04]  /*02f0*/  SHF.L.U32 R2, R48, 0x7, RZ ;  /* 0x0000000730027819 */ /* 0x002fc800000006ff */
[----:B------:R-:W-:-:S04]  /*0300*/  ISETP.GE.AND P0, PT, R2, R0, PT ;  /* 0x000000000200720c */ /* 0x000fc80003f06270 */
[----:B------:R-:W-:-:S05]  /*0310*/  SEL R0, R5, 0xffffffff, !P0 ;  /* 0xffffffff05007807 */ /* 0x000fca0004000000 */
[----:B------:R1:W-:Y:S04]  /*0320*/  STL [R1+0x30], R0 ;  /* 0x0000300001007387 */ /* 0x0003e80000100800 */
.L_x_768:
        /* <DEDUP_REMOVED lines=28> */
.L_x_772:
[----:B------:R-:W-:-:S04]  /*04f0*/  ISETP.NE.U32.AND P1, PT, RZ, c[0x0][0x368], PT ;  /* 0x0000da00ff007a0c */ /* 0x000fc80003f25070 */
[----:B------:R-:W-:-:S13]  /*0500*/  ISETP.NE.AND.EX P1, PT, RZ, c[0x0][0x36c], PT, P1 ;  /* 0x0000db00ff007a0c */ /* 0x000fda0003f25310 */
[----:B------:R-:W-:Y:S05]  /*0510*/  @!P1 BRA `(.L_x_773) ;  /* 0x0000003000009947 */ /* 0x000fea0003800000 */
[----:B--2---:R-:W-:-:S05]  /*0520*/  IMAD.WIDE R2, R49, R13, c[0x0][0x368] ;  /* 0x0000da0031027625 */ /* 0x004fca00078e020d */
[----:B------:R1:W5:Y:S01]  /*0530*/  LDG.E R0, [R2.64] ;  /* 0x0000000402007981 */ /* 0x000362000c1e1900 */
[----:B------:R-:W-:Y:S05]  /*0540*/  BRA `(.L_x_774) ;  /* 0x0000004000007947 */ /* 0x000fea0003800000 */
.L_x_773:
[----:B------:R-:W-:Y:S05]  /*0550*/  @!P0 BRA `(.L_x_774) ;  /* 0x0000003000008947 */ /* 0x000fea0003800000 */
[----:B------:R1:W3:Y:S04]  /*0560*/  LDG.E R0, [R2.64] ;  /* 0x0000000402007981 */ /* 0x0002e8000c1e1900 */
[----:B-12---:R-:W3:Y:S02]  /*0570*/  LDG.E R2, [R2.64+0x4] ;  /* 0x0000040402027981 */ /* 0x006ee4000c1e1900 */
[----:B---3--:R-:W-:-:S05]  /*0580*/  IADD3 R0, -R0, R2, RZ ;  /* 0x0000000200007210 */ /* 0x008fca0007ffe1ff */
.L_x_774:
[--C-:B-----5:R-:W-:Y:S01]  /*0590*/  IMAD.IADD R136, R0, 0x1, -R11.reuse ;  /* 0x0000000100887824 */ /* 0x120fe200078e0a0b */
[----:B------:R-:W-:Y:S01]  /*05a0*/  PLOP3.LUT P1, PT, PT, PT, PT, 0x80, 0x0 ;  /* 0x000000000000781c */ /* 0x000fe20003f2f070 */
[----:B------:R-:W-:Y:S01]  /*05b0*/  IMAD.IADD R11, R12, 0x1, R11 ;  /* 0x000000010c0b7824 */ /* 0x000fe200078e020b */
[----:B------:R-:W-:Y:S01]  /*05c0*/  CS2R R130, SRZ ;  /* 0x0000000000827805 */ /* 0x000fe2000001ff00 */
[----:B------:R-:W-:Y:S01]  /*05d0*/  CS2R R128, SRZ ;  /* 0x0000000000807805 */ /* 0x000fe2000001ff00 */
[C---:B------:R-:W-:Y:S01]  /*05e0*/  IADD3 R0, R136.reuse, 0x3f, RZ ;  /* 0x0000003f88007810 */ /* 0x040fe20007ffe0ff */
[----:B------:R-:W-:Y:S01]  /*05f0*/  CS2R R170, SRZ ;  /* 0x0000000000aa7805 */ /* 0x000fe2000001ff00 */
[----:B------:R-:W-:Y:S01]  /*0600*/  ISETP.GE.AND P2, PT, R136, 0x1, PT ;  /* 0x000000018800780c */ /* 0x000fe20003f46270 */
[----:B------:R-:W-:Y:S01]  /*0610*/  CS2R R168, SRZ ;  /* 0x0000000000a87805 */ /* 0x000fe2000001ff00 */
[----:B-12---:R-:W-:Y:S01]  /*0620*/  SHF.R.S32.HI R2, RZ, 0x1f, R0 ;  /* 0x0000001fff027819 */ /* 0x006fe20000011400 */
[----:B------:R-:W-:Y:S01]  /*0630*/  IMAD.MOV.U32 R126, RZ, RZ, RZ ;  /* 0x000000ffff7e7224 */ /* 0x000fe200078e00ff */
[----:B------:R-:W-:Y:S01]  /*0640*/  MOV R12, RZ ;  /* 0x000000ff000c7202 */ /* 0x000fe20000000f00 */
[----:B------:R-:W-:Y:S01]  /*0650*/  CS2R R124, SRZ ;  /* 0x00000000007c7805 */ /* 0x000fe2000001ff00 */
[----:B------:R-:W-:Y:S01]  /*0660*/  LEA.HI R159, R2, R0, RZ, 0x6 ;  /* 0x00000000029f7211 */ /* 0x000fe200078f30ff */
[----:B------:R-:W-:Y:S01]  /*0670*/  CS2R R166, SRZ ;  /* 0x0000000000a67805 */ /* 0x000fe2000001ff00 */
[----:B------:R-:W-:Y:S01]  /*0680*/  CS2R R164, SRZ ;  /* 0x0000000000a47805 */ /* 0x000fe2000001ff00 */
[----:B------:R-:W-:Y:S01]  /*0690*/  CS2R R14, SRZ ;  /* 0x00000000000e7805 */ /* 0x000fe2000001ff00 */
[----:B------:R-:W-:Y:S01]  /*06a0*/  IMAD.MOV.U32 R118, RZ, RZ, RZ ;  /* 0x000000ffff767224 */ /* 0x000fe200078e00ff */
[----:B------:R1:W-:Y:S01]  /*06b0*/  STL [R1+0x38], R159 ;  /* 0x0000389f01007387 */ /* 0x0003e20000100800 */
        /* <DEDUP_REMOVED lines=85> */
[----:B------:R-:W-:Y:S01]  /*0c10*/  IMAD.IADD R0, R138, 0x1, -R5 ;  /* 0x000000018a007824 */ /* 0x000fe200078e0a05 */
        /* <DEDUP_REMOVED lines=32> */
[--C-:B------:R-:W-:Y:S01]  /*0e20*/  SHF.R.S32.HI R7, RZ, 0x1f, R6.reuse ;  /* 0x0000001fff077819 */ /* 0x100fe20000011406 */
        /* <DEDUP_REMOVED lines=118> */
[----:B------:R-:W-:Y:S02]  /*1590*/  LEA R10, P0, R6, R8, 0x1 ;  /* 0x00000008060a7211 */ /* 0x000fe400078008ff */
        /* <DEDUP_REMOVED lines=10> */
.L_x_777:
[----:B--2---:R-:W-:Y:S05]  /*1640*/  BSYNC B0 ;  /* 0x0000000000007941 */ /* 0x004fea0003800000 */
.L_x_776:
        /* <DEDUP_REMOVED lines=22> */
.L_x_779:
[----:B------:R-:W-:Y:S05]  /*17b0*/  BSYNC B0 ;  /* 0x0000000000007941 */ /* 0x000fea0003800000 */
.L_x_778:
        /* <DEDUP_REMOVED lines=22> */
.L_x_781:
[----:B------:R-:W-:Y:S05]  /*1920*/  BSYNC B0 ;  /* 0x0000000000007941 */ /* 0x000fea0003800000 */
.L_x_780:
[----:B-1--4-:R-:W1:Y:S01]  /*1930*/  SHFL.IDX PT, R8, R18, 0x3, 0x1c1f ;  /* 0x007c1f0012087f89 */ /* 0x012e6200000e0000 */
[----:B------:R-:W-:Y:S01]  /*1940*/  IADD3 R5, R19, 0x60, RZ ;  /* 0x0000006013057810 */ /* 0x000fe20007ffe0ff */
[----:B------:R-:W-:Y:S01]  /*1950*/  IMAD.SHL.U32 R224, R224, 0x2, RZ ;  /* 0x00000002e0e07824 */ /* 0x000fe200078e00ff */
[----:B------:R-:W-:Y:S01]  /*1960*/  LEA.HI.SX32 R40, R159, 0xffffffff, 0x1a ;  /* 0xffffffff9f287811 */ /* 0x000fe200078fd2ff */
[----:B------:R-:W4:Y:S01]  /*1970*/  SHFL.IDX PT, R9, R15, 0x3, 0x1c1f ;  /* 0x007c1f000f097f89 */ /* 0x000f2200000e0000 */
[----:B------:R-:W-:Y:S01]  /*1980*/  ISETP.GE.AND P1, PT, R5, R16, PT ;  /* 0x000000100500720c */ /* 0x000fe20003f26270 */
[----:B------:R-:W-:Y:S01]  /*1990*/  IMAD.MOV.U32 R12, RZ, RZ, c[0x0][0x1e0] ;  /* 0x00007800ff0c7624 */ /* 0x000fe200078e00ff */
[----:B------:R-:W-:Y:S01]  /*19a0*/  SHF.R.S32.HI R43, RZ, 0x1f, R40 ;  /* 0x0000001fff2b7819 */ /* 0x000fe20000011428 */
[----:B------:R-:W-:-:S02]  /*19b0*/  IMAD.MOV.U32 R28, RZ, RZ, 0x6 ;  /* 0x00000006ff1c7424 */ /* 0x000fc400078e00ff */
[----:B------:R-:W-:Y:S02]  /*19c0*/  IMAD.MOV.U32 R154, RZ, RZ, R34 ;  /* 0x000000ffff9a7224 */ /* 0x000fe400078e0022 */
[----:B------:R-:W-:Y:S01]  /*19d0*/  IMAD.MOV.U32 R155, RZ, RZ, R35 ;  /* 0x000000ffff9b7224 */ /* 0x000fe200078e0023 */
[C---:B------:R-:W-:Y:S01]  /*19e0*/  SHF.L.U64.HI R149, R12.reuse, R28, c[0x0][0x1e4] ;  /* 0x000079000c957619 */ /* 0x040fe2000001021c */
[C---:B------:R-:W-:Y:S02]  /*19f0*/  IMAD.SHL.U32 R150, R12.reuse, 0x40, RZ ;  /* 0x000000400c967824 */ /* 0x040fe400078e00ff */
[----:B------:R-:W-:Y:S02]  /*1a00*/  IMAD.MOV.U32 R154, RZ, RZ, R30 ;  /* 0x000000ffff9a7224 */ /* 0x000fe400078e001e */
[----:B------:R-:W-:Y:S02]  /*1a10*/  IMAD.SHL.U32 R152, R12, 0x20, RZ ;  /* 0x000000200c987824 */ /* 0x000fe400078e00ff */
[----:B------:R-:W-:Y:S01]  /*1a20*/  IMAD.SHL.U32 R210, R3, 0x2, RZ ;  /* 0x0000000203d27824 */ /* 0x000fe200078e00ff */
[----:B------:R-:W-:Y:S01]  /*1a30*/  STL.64 [R1+0x10], R154 ;  /* 0x0000109a01007387 */ /* 0x000fe20000100a00 */
[----:B------:R-:W-:Y:S01]  /*1a40*/  IMAD.SHL.U32 R139, R2, 0x2, RZ ;  /* 0x00000002028b7824 */ /* 0x000fe200078e00ff */
[----:B-1----:R-:W-:Y:S01]  /*1a50*/  @!P1 LEA R10, P0, R6, R8, 0x1 ;  /* 0x00000008060a9211 */ /* 0x002fe200078008ff */
[----:B------:R-:W-:-:S02]  /*1a60*/  IMAD.MOV.U32 R60, RZ, RZ, R26 ;  /* 0x000000ffff3c7224 */ /* 0x000fc400078e001a */
[----:B------:R-:W-:Y:S01]  /*1a70*/  IMAD.MOV.U32 R61, RZ, RZ, R27 ;  /* 0x000000ffff3d7224 */ /* 0x000fe200078e001b */
[C---:B----4-:R-:W-:Y:S01]  /*1a80*/  @!P1 LEA.HI.X R11, R6.reuse, R9, R7, 0x1, P0 ;  /* 0x00000009060b9211 */ /* 0x050fe200000f0c07 */
[----:B------:R-:W-:Y:S01]  /*1a90*/  IMAD.MOV.U32 R60, RZ, RZ, R62 ;  /* 0x000000ffff3c7224 */ /* 0x000fe200078e003e */
[----:B------:R-:W-:Y:S01]  /*1aa0*/  @!P1 IADD3 R6, R6, 0x40, RZ ;  /* 0x0000004006069810 */ /* 0x000fe20007ffe0ff */
[----:B------:R-:W-:Y:S01]  /*1ab0*/  IMAD R211, R0, 0x2, R210 ;  /* 0x0000000200d37824 */ /* 0x000fe200078e02d2 */
[----:B------:R-:W-:Y:S01]  /*1ac0*/  @!P1 SHF.R.S32.HI R7, RZ, 0x1f, R17 ;  /* 0x0000001fff079819 */ /* 0x000fe20000011411 */
[----:B------:R-:W-:Y:S01]  /*1ad0*/  @!PT LDS RZ, [RZ] ;  /* 0x00000000fffff984 */ /* 0x000fe20000000800 */
[----:B------:R1:W-:Y:S01]  /*1ae0*/  @!P1 LDGSTS.E.BYPASS.LTC128B.128 [R224+0x7900], [R10.64], !P4 ;  /* 0x079000000ae09fae */ /* 0x0003e2000e101d44 */
[----:B------:R-:W-:Y:S01]  /*1af0*/  @!P1 SHF.R.S32.HI R5, RZ, 0x1f, R6 ;  /* 0x0000001fff059819 */ /* 0x000fe20000011406 */
[----:B------:R-:W-:Y:S01]  /*1b00*/  IMAD R137, R40, -0x40, R136 ;  /* 0xffffffc028897824 */ /* 0x000fe200078e0288 */
[----:B------:R-:W-:Y:S01]  /*1b10*/  @!P1 LEA.HI R7, R7, R17, RZ, 0x3 ;  /* 0x0000001107079211 */ /* 0x000fe200078f18ff */
[----:B------:R-:W-:Y:S01]  /*1b20*/  STL.64 [R1+0x18], R60 ;  /* 0x0000183c01007387 */ /* 0x000fe20000100a00 */
[----:B------:R-:W-:Y:S01]  /*1b30*/  @!P1 LEA.HI R6, R5, R6, RZ, 0x3 ;  /* 0x0000000605069211 */ /* 0x000fe200078f18ff */
[----:B------:R-:W-:Y:S01]  /*1b40*/  IMAD.SHL.U32 R208, R4, 0x2, RZ ;  /* 0x0000000204d07824 */ /* 0x000fe200078e00ff */
[----:B------:R-:W-:-:S02]  /*1b50*/  @!P1 LOP3.LUT R5, R7, 0xfffffff8, RZ, 0xc0, !PT ;  /* 0xfffffff807059812 */ /* 0x000fc400078ec0ff */
[----:B------:R-:W-:Y:S01]  /*1b60*/  ISETP.NE.AND P4, PT, R33, RZ, PT ;  /* 0x000000ff2100720c */ /* 0x000fe20003f85270 */
[----:B------:R-:W-:Y:S01]  /*1b70*/  IMAD R209, R0, 0x2, R208 ;  /* 0x0000000200d17824 */ /* 0x000fe200078e02d0 */
[C---:B------:R-:W-:Y:S02]  /*1b80*/  IADD3 R2, R139.reuse, 0x3100, RZ ;  /* 0x000031008b027810 */ /* 0x040fe40007ffe0ff */
[----:B------:R-:W-:Y:S01]  /*1b90*/  IADD3 R212, R139, 0x3120, RZ ;  /* 0x000031208bd47810 */ /* 0x000fe20007ffe0ff */
        /* <DEDUP_REMOVED lines=9> */
[----:B------:R-:W-:Y:S01]  /*1c30*/  LOP3.LUT P3, RZ, R29, 0x2, RZ, 0xc0, !PT ;  /* 0x000000021dff7812 */ /* 0x000fe2000786c0ff */
[----:B------:R-:W0:-:S12]  /*1c40*/  LDGDEPBAR ;  /* 0x00000000000079af */ /* 0x000e180000000000 */
[----:B------:R-:W-:Y:S01]  /*1c50*/  @P3 IADD3 R212, R2, -0x20, RZ ;  /* 0xffffffe002d43810 */ /* 0x000fe20007ffe0ff */
[----:B------:R-:W-:Y:S01]  /*1c60*/  BAR.SYNC.DEFER_BLOCKING 0x0 ;  /* 0x0000000000007b1d */ /* 0x000fe20000010000 */
[----:B------:R-:W-:Y:S01]  /*1c70*/  LOP3.LUT R2, R42, 0x1, RZ, 0xc0, !PT ;  /* 0x000000012a027812 */ /* 0x000fe200078ec0ff */
[----:B-1----:R-:W-:-:S04]  /*1c80*/  IMAD.WIDE.U32 R6, R40, R150, R154 ;  /* 0x0000009628067225 */ /* 0x002fc800078e009a */
[----:B----4-:R-:W-:Y:S02]  /*1c90*/  IMAD R8, R149, R40, RZ ;  /* 0x0000002895087224 */ /* 0x010fe400078e02ff */
[----:B------:R-:W-:Y:S02]  /*1ca0*/  IMAD.MOV.U32 R9, RZ, RZ, 0x5 ;  /* 0x00000005ff097424 */ /* 0x000fe400078e00ff */
[----:B------:R-:W-:Y:S01]  /*1cb0*/  IMAD R5, R43, R150, R8 ;  /* 0x000000962b057224 */ /* 0x000fe200078e0208 */
[----:B------:R-:W-:Y:S02]  /*1cc0*/  @P0 LEA R8, P1, R6, c[0x0][0x1c8], 0x1 ;  /* 0x0000720006080a11 */ /* 0x000fe400078208ff */
[----:B------:R-:W-:Y:S01]  /*1cd0*/  SHF.L.U64.HI R153, R12, R9, c[0x0][0x1e4] ;  /* 0x000079000c997619 */ /* 0x000fe20000010209 */
[----:B------:R-:W-:-:S05]  /*1ce0*/  IMAD.IADD R5, R7, 0x1, R5 ;  /* 0x0000000107057824 */ /* 0x000fca00078e0205 */
[----:B------:R-:W-:Y:S02]  /*1cf0*/  @P0 LEA.HI.X R9, R6, c[0x0][0x1cc], R5, 0x1, P1 ;  /* 0x0000730006090a11 */ /* 0x000fe400008f0c05 */
[----:B------:R-:W-:-:S03]  /*1d00*/  @P2 IADD3 R7, P1, R152, R6, RZ ;  /* 0x0000000698072210 */ /* 0x000fc60007f3e0ff */
[----:B------:R-:W-:Y:S01]  /*1d10*/  @!PT LDS RZ, [RZ] ;  /* 0x00000000fffff984 */ /* 0x000fe20000000800 */
[----:B------:R-:W-:Y:S01]  /*1d20*/  @!PT LDS RZ, [RZ] ;  /* 0x00000000fffff984 */ /* 0x000fe20000000800 */
[----:B------:R-:W-:Y:S01]  /*1d30*/  @!PT LDS RZ, [RZ] ;  /* 0x00000000fffff984 */ /* 0x000fe20000000800 */
[----:B------:R1:W-:Y:S02]  /*1d40*/  @P0 LDGSTS.E.BYPASS.LTC128B.128 [R224+0x3100], [R8.64], !P4 ;  /* 0x0310000008e00fae */ /* 0x0003e4000e101d44 */
[----:B------:R-:W-:Y:S01]  /*1d50*/  @P2 IMAD.X R5, R153, 0x1, R5, P1 ;  /* 0x0000000199052824 */ /* 0x000fe200008e0605 */
[C---:B------:R-:W-:Y:S01]  /*1d60*/  @P2 LEA R6, P1, R7.reuse, c[0x0][0x1c8], 0x1 ;  /* 0x0000720007062a11 */ /* 0x040fe200078208ff */
[----:B------:R1:W-:Y:S03]  /*1d70*/  @P0 LDGSTS.E.BYPASS.LTC128B.128 [R224+0x4100], [R8.64+0x40], !P6 ;  /* 0x0410004008e00fae */ /* 0x0003e6000f101d44 */
[----:B------:R-:W-:Y:S01]  /*1d80*/  @P2 LEA.HI.X R7, R7, c[0x0][0x1cc], R5, 0x1, P1 ;  /* 0x0000730007072a11 */ /* 0x000fe200008f0c05 */
[----:B------:R1:W-:Y:S01]  /*1d90*/  @P0 LDGSTS.E.BYPASS.LTC128B.128 [R224+0x5100], [R8.64+0x80], !P5 ;  /* 0x0510008008e00fae */ /* 0x0003e2000e901d44 */
[----:B------:R-:W-:Y:S01]  /*1da0*/  IMAD.IADD R5, R137, 0x1, -R41 ;  /* 0x0000000189057824 */ /* 0x000fe200078e0a29 */
[----:B------:R-:W-:-:S02]  /*1db0*/  LOP3.LUT P1, RZ, R42, 0x2, RZ, 0xc0, !PT ;  /* 0x000000022aff7812 */ /* 0x000fc4000782c0ff */
[----:B------:R4:W-:Y:S04]  /*1dc0*/  @P2 LDGSTS.E.BYPASS.LTC128B.128 [R224+0x3900], [R6.64], !P4 ;  /* 0x0390000006e02fae */ /* 0x0009e8000e101d44 */
[----:B------:R4:W-:Y:S04]  /*1dd0*/  @P2 LDGSTS.E.BYPASS.LTC128B.128 [R224+0x4900], [R6.64+0x40], !P6 ;  /* 0x0490004006e02fae */ /* 0x0009e8000f101d44 */
[----:B------:R4:W-:Y:S01]  /*1de0*/  @P2 LDGSTS.E.BYPASS.LTC128B.128 [R224+0x5900], [R6.64+0x80], !P5 ;  /* 0x0590008006e02fae */ /* 0x0009e2000e901d44 */
[----:B------:R-:W-:-:S03]  /*1df0*/  ISETP.NE.U32.AND P2, PT, R2, 0x1, PT ;  /* 0x000000010200780c */ /* 0x000fc60003f45070 */
[----:B------:R-:W0:Y:S01]  /*1e00*/  LDGDEPBAR ;  /* 0x00000000000079af */ /* 0x000e220000000000 */
[C---:B------:R-:W-:Y:S02]  /*1e10*/  ISETP.LT.OR P3, PT, R5.reuse, 0x1, P2 ;  /* 0x000000010500780c */ /* 0x040fe40001761670 */
[----:B------:R-:W-:Y:S01]  /*1e20*/  ISETP.LT.OR P2, PT, R5, 0x21, P2 ;  /* 0x000000210500780c */ /* 0x000fe20001741670 */
[----:B------:R-:W-:-:S04]  /*1e30*/  DEPBAR.LE SB0, 0x1 ;  /* 0x000080400000791a */ /* 0x000fc80000000000 */
[----:B------:R-:W-:-:S04]  /*1e40*/  DEPBAR.LE SB0, 0x0 ;  /* 0x000080000000791a */ /* 0x000fc80000000000 */
[----:B------:R-:W-:Y:S06]  /*1e50*/  BAR.SYNC.DEFER_BLOCKING 0x0 ;  /* 0x0000000000007b1d */ /* 0x000fec0000010000 */
[----:B-1----:R-:W-:Y:S04]  /*1e60*/  LDSM.16.M88.4 R8, [R210+0x7100] ;  /* 0x00710000d208783b */ /* 0x002fe80000000200 */
[----:B--23--:R-:W1:Y:S04]  /*1e70*/  LDSM.16.M88.4 R16, [R139+0x3100] ;  /* 0x003100008b10783b */ /* 0x00ce680000000200 */
[----:B------:R-:W2:Y:S04]  /*1e80*/  LDSM.16.M88.4 R12, [R210+0x6100] ;  /* 0x00610000d20c783b */ /* 0x000ea80000000200 */
[----:B------:R-:W3:Y:S04]  /*1e90*/  LDSM.16.M88.4 R20, [R139+0x3500] ;  /* 0x003500008b14783b */ /* 0x000ee80000000200 */
[----:B------:R-:W5:Y:S04]  /*1ea0*/  LDSM.16.M88.4 R24, [R139+0x3900] ;  /* 0x003900008b18783b */ /* 0x000f680000000200 */
[----:B------:R-:W3:Y:S04]  /*1eb0*/  LDSM.16.M88.4 R36, [R139+0x3d00] ;  /* 0x003d00008b24783b */ /* 0x000ee80000000200 */
[----:B------:R-:W-:Y:S04]  /*1ec0*/  LDSM.16.M88.4 R56, [R212] ;  /* 0x00000000d438783b */ /* 0x000fe80000000200 */
[----:B------:R-:W-:Y:S01]  /*1ed0*/  LDSM.16.M88.4 R32, [R212+0x400] ;  /* 0x00040000d420783b */ /* 0x000fe20000000200 */
[-C--:B-1----:R-:W-:Y:S08]  /*1ee0*/  HMMA.16816.F32 R44, R8, R16.reuse, RZ ;  /* 0x00000010082c723c */ /* 0x082ff000000018ff */
[----:B--2---:R-:W-:Y:S07]  /*1ef0*/  HMMA.16816.F32 R88, R12, R16, RZ ;  /* 0x000000100c58723c */ /* 0x004fee00000018ff */
[----:B------:R-:W-:Y:S01]  /*1f00*/  IMAD.MOV.U32 R17, RZ, RZ, c[0x0][0x208] ;  /* 0x00008200ff117624 */ /* 0x000fe200078e00ff */
[C---:B---3--:R-:W-:Y:S04]  /*1f10*/  HMMA.16816.F32 R68, R8.reuse, R20, RZ ;  /* 0x000000140844723c */ /* 0x048fe800000018ff */
[C---:B------:R-:W-:Y:S01]  /*1f20*/  SHF.L.U64.HI R16, R17.reuse, R28, c[0x0][0x20c] ;  /* 0x0000830011107619 */ /* 0x040fe2000001021c */
[----:B------:R-:W-:Y:S01]  /*1f30*/  IMAD.SHL.U32 R17, R17, 0x40, RZ ;  /* 0x0000004011117824 */ /* 0x000fe200078e00ff */
[----:B------:R-:W-:Y:S02]  /*1f40*/  LDSM.16.M88.4 R28, [R212+0x800] ;  /* 0x00080000d41c783b */ /* 0x000fe40000000200 */
[----:B-----5:R-:W-:Y:S01]  /*1f50*/  HMMA.16816.F32 R52, R8, R24, RZ ;  /* 0x000000180834723c */ /* 0x020fe200000018ff */
[----:B------:R-:W-:-:S02]  /*1f60*/  IMAD R3, R16, R40, RZ ;  /* 0x0000002810037224 */ /* 0x000fc400078e02ff */
[----:B----4-:R-:W-:-:S04]  /*1f70*/  IMAD.WIDE.U32 R6, R40, R17, R60 ;  /* 0x0000001128067225 */ /* 0x010fc800078e003c */
[----:B------:R-:W-:Y:S01]  /*1f80*/  IMAD R3, R43, R17, R3 ;  /* 0x000000112b037224 */ /* 0x000fe200078e0203 */
[----:B------:R-:W-:Y:S01]  /*1f90*/  HMMA.16816.F32 R48, R8, R36, RZ ;  /* 0x000000240830723c */ /* 0x000fe200000018ff */
[----:B------:R-:W-:Y:S02]  /*1fa0*/  LEA R2, P0, R6, c[0x0][0x1f8], 0x1 ;  /* 0x00007e0006027a11 */ /* 0x000fe400078008ff */
[----:B------:R-:W-:-:S05]  /*1fb0*/  IMAD.IADD R3, R7, 0x1, R3 ;  /* 0x0000000107037824 */ /* 0x000fca00078e0203 */
[----:B------:R-:W-:Y:S01]  /*1fc0*/  HMMA.16816.F32 R72, R8, R18, RZ ;  /* 0x000000120848723c */ /* 0x000fe200000018ff */
[----:B------:R-:W-:Y:S02]  /*1fd0*/  LEA.HI.X R3, R6, c[0x0][0x1fc], R3, 0x1, P0 ;  /* 0x00007f0006037a11 */ /* 0x000fe400000f0c03 */
[----:B------:R-:W-:-:S05]  /*1fe0*/  IADD3 R6, P0, R17, R2, RZ ;  /* 0x0000000211067210 */ /* 0x000fca0007f1e0ff */
[----:B------:R-:W-:Y:S01]  /*1ff0*/  HMMA.16816.F32 R64, R8, R22, RZ ;  /* 0x000000160840723c */ /* 0x000fe200000018ff */
[----:B------:R-:W-:Y:S01]  /*2000*/  IMAD.X R7, R16, 0x1, R3, P0 ;  /* 0x0000000110077824 */ /* 0x000fe200000e0603 */
[C---:B------:R-:W-:Y:S02]  /*2010*/  ISETP.LT.OR P0, PT, R5.reuse, 0x1, !P1 ;  /* 0x000000010500780c */ /* 0x040fe40004f01670 */
[----:B------:R-:W-:-:S04]  /*2020*/  ISETP.LT.OR P1, PT, R5, 0x21, !P1 ;  /* 0x000000210500780c */ /* 0x000fc80004f21670 */
[C---:B------:R-:W-:Y:S08]  /*2030*/  HMMA.16816.F32 R76, R8.reuse, R26, RZ ;  /* 0x0000001a084c723c */ /* 0x040ff000000018ff */
[----:B------:R-:W-:Y:S01]  /*2040*/  HMMA.16816.F32 R92, R8, R38, RZ ;  /* 0x00000026085c723c */ /* 0x000fe200000018ff */
[----:B------:R-:W-:Y:S07]  /*2050*/  LDSM.16.M88.4 R8, [R211+0x7100] ;  /* 0x00710000d308783b */ /* 0x000fee0000000200 */
[C---:B------:R-:W-:Y:S08]  /*2060*/  HMMA.16816.F32 R84, R12.reuse, R24, RZ ;  /* 0x000000180c54723c */ /* 0x040ff000000018ff */
[C---:B------:R-:W-:Y:S01]  /*2070*/  HMMA.16816.F32 R96, R12.reuse, R26, RZ ;  /* 0x0000001a0c60723c */ /* 0x040fe200000018ff */
[----:B------:R-:W1:Y:S07]  /*2080*/  LDSM.16.M88.4 R24, [R212+0xc00] ;  /* 0x000c0000d418783b */ /* 0x000e6e0000000200 */
[----:B------:R-:W-:Y:S01]  /*2090*/  HMMA.16816.F32 R116, R12, R18, RZ ;  /* 0x000000120c74723c */ /* 0x000fe200000018ff */
[----:B------:R-:W2:Y:S04]  /*20a0*/  LDSM.16.M88.4 R16, [R211+0x6100] ;  /* 0x00610000d310783b */ /* 0x000ea80000000200 */
[----:B------:R-:W-:Y:S01]  /*20b0*/  @!PT LDS RZ, [RZ] ;  /* 0x00000000fffff984 */ /* 0x000fe20000000800 */
[----:B------:R-:W-:Y:S01]  /*20c0*/  @!PT LDS RZ, [RZ] ;  /* 0x00000000fffff984 */ /* 0x000fe20000000800 */
[----:B------:R-:W-:Y:S01]  /*20d0*/  @!PT LDS RZ, [RZ] ;  /* 0x00000000fffff984 */ /* 0x000fe20000000800 */
[----:B------:R3:W-:Y:S01]  /*20e0*/  LDGSTS.E.BYPASS.LTC128B.128 [R224+0x100], [R2.64], !P3 ;  /* 0x0010000002e07fae */ /* 0x0007e2000d901d44 */
[----:B------:R-:W-:-:S02]  /*20f0*/  LOP3.LUT P3, RZ, R42, 0x4, RZ, 0xc0, !PT ;  /* 0x000000042aff7812 */ /* 0x000fc4000786c0ff */
[----:B------:R-:W-:Y:S01]  /*2100*/  HMMA.16816.F32 R80, R12, R20, RZ ;  /* 0x000000140c50723c */ /* 0x000fe200000018ff */
[----:B------:R3:W-:Y:S01]  /*2110*/  LDGSTS.E.BYPASS.LTC128B.128 [R224+0x1100], [R2.64+0x40], !P0 ;  /* 0x0110004002e07fae */ /* 0x0007e2000c101d44 */
[C---:B------:R-:W-:Y:S02]  /*2120*/  ISETP.LT.OR P0, PT, R5.reuse, 0x1, !P3 ;  /* 0x000000010500780c */ /* 0x040fe40005f01670 */
[----:B------:R-:W-:-:S04]  /*2130*/  ISETP.LT.OR P3, PT, R5, 0x21, !P3 ;  /* 0x000000210500780c */ /* 0x000fc80005f61670 */
[C---:B------:R-:W-:Y:S07]  /*2140*/  HMMA.16816.F32 R104, R12.reuse, R22, RZ ;  /* 0x000000160c68723c */ /* 0x040fee00000018ff */
[----:B------:R3:W-:Y:S01]  /*2150*/  LDGSTS.E.BYPASS.LTC128B.128 [R224+0x2100], [R2.64+0x80], !P0 ;  /* 0x0210008002e07fae */ /* 0x0007e2000c101d44 */
[C---:B------:R-:W-:Y:S03]  /*2160*/  HMMA.16816.F32 R60, R12.reuse, R36, RZ ;  /* 0x000000240c3c723c */ /* 0x040fe600000018ff */
[----:B------:R4:W-:Y:S04]  /*2170*/  LDGSTS.E.BYPASS.LTC128B.128 [R224+0x900], [R6.64], !P2 ;  /* 0x0090000006e07fae */ /* 0x0009e8000d101d44 */
[----:B------:R4:W-:Y:S01]  /*2180*/  LDGSTS.E.BYPASS.LTC128B.128 [R224+0x1900], [R6.64+0x40], !P1 ;  /* 0x0190004006e07fae */ /* 0x0009e2000c901d44 */
[----:B------:R-:W-:Y:S03]  /*2190*/  HMMA.16816.F32 R36, R12, R38, RZ ;  /* 0x000000260c24723c */ /* 0x000fe600000018ff */
[----:B------:R4:W-:Y:S04]  /*21a0*/  LDGSTS.E.BYPASS.LTC128B.128 [R224+0x2900], [R6.64+0x80], !P3 ;  /* 0x0290008006e07fae */ /* 0x0009e8000d901d44 */
[----:B------:R-:W-:Y:S01]  /*21b0*/  LDSM.16.M88.4 R20, [R210+0x9100] ;  /* 0x00910000d214783b */ /* 0x000fe20000000200 */
[C---:B-1----:R-:W-:Y:S03]  /*21c0*/  HMMA.16816.F32 R132, R8.reuse, R24, R48 ;  /* 0x000000180884723c */ /* 0x042fe60000001830 */
[----:B------:R-:W1:Y:S04]  /*21d0*/  LDSM.16.M88.4 R48, [R139+0x4500] ;  /* 0x004500008b30783b */ /* 0x000e680000000200 */
[----:B------:R-:W-:Y:S01]  /*21e0*/  LDSM.16.M88.4 R40, [R139+0x4d00] ;  /* 0x004d00008b28783b */ /* 0x000fe20000000200 */
[----:B------:R-:W-:Y:S01]  /*21f0*/  HMMA.16816.F32 R140, R8, R28, R52 ;  /* 0x0000001c088c723c */ /* 0x000fe20000001834 */
[----:B---3--:R-:W-:-:S02]  /*2200*/  LOP3.LUT R2, R148, 0xffffffe0, RZ, 0xc0, !PT ;  /* 0xffffffe094027812 */ /* 0x008fc400078ec0ff */
[----:B------:R-:W3:Y:S04]  /*2210*/  LDSM.16.M88.4 R52, [R139+0x4100] ;  /* 0x004100008b34783b */ /* 0x000ee80000000200 */
[----:B------:R-:W-:Y:S01]  /*2220*/  LDSM.16.M88.4 R12, [R210+0x8100] ;  /* 0x00810000d20c783b */ /* 0x000fe20000000200 */
[C---:B------:R-:W-:Y:S01]  /*2230*/  HMMA.16816.F32 R128, R8.reuse, R56, R44 ;  /* 0x000000380880723c */ /* 0x040fe2000000182c */
[----:B------:R-:W-:Y:S02]  /*2240*/  IMAD.IADD R2, R138, 0x1, -R2 ;  /* 0x000000018a027824 */ /* 0x000fe400078e0a02 */
[----:B------:R-:W5:Y:S03]  /*2250*/  LDSM.16.M88.4 R44, [R139+0x4900] ;  /* 0x004900008b2c783b */ /* 0x000f660000000200 */
[----:B------:R-:W-:Y:S01]  /*2260*/  SHF.R.S32.HI R3, RZ, 0x1f, R2 ;  /* 0x0000001fff037819 */ /* 0x000fe20000011402 */
[----:B------:R-:W0:Y:S01]  /*2270*/  LDGDEPBAR ;  /* 0x00000000000079af */ /* 0x000e220000000000 */
[----:B------:R-:W-:Y:S02]  /*2280*/  HMMA.16816.F32 R144, R8, R32, R68 ;  /* 0x000000200890723c */ /* 0x000fe40000001844 */
[----:B------:R-:W-:-:S04]  /*2290*/  LEA.HI R3, R3, R2, RZ, 0x2 ;  /* 0x0000000203037211 */ /* 0x000fc800078f10ff */
[----:B------:R-:W-:Y:S02]  /*22a0*/  LOP3.LUT R3, R3, 0x7ffffffc, RZ, 0xc0, !PT ;  /* 0x7ffffffc03037812 */ /* 0x000fe400078ec0ff */
[----:B------:R-:W-:Y:S03]  /*22b0*/  HMMA.16816.F32 R124, R8, R34, R64 ;  /* 0x00000022087c723c */ /* 0x000fe60000001840 */
[----:B------:R-:W-:-:S04]  /*22c0*/  IMAD.IADD R2, R2, 0x1, -R3 ;  /* 0x0000000102027824 */ /* 0x000fc800078e0a03 */
[----:B------:R-:W-:Y:S01]  /*22d0*/  IMAD R2, R2, -0x2, R137 ;  /* 0xfffffffe02027824 */ /* 0x000fe200078e0289 */
[C---:B------:R-:W-:Y:S04]  /*22e0*/  HMMA.16816.F32 R72, R8.reuse, R58, R72 ;  /* 0x0000003a0848723c */ /* 0x040fe80000001848 */
[C---:B------:R-:W-:Y:S02]  /*22f0*/  ISETP.GT.AND P1, PT, R2.reuse, RZ, PT ;  /* 0x000000ff0200720c */ /* 0x040fe40003f24270 */
[C---:B------:R-:W-:Y:S02]  /*2300*/  ISETP.GT.AND P0, PT, R2.reuse, 0x1, PT ;  /* 0x000000010200780c */ /* 0x040fe40003f04270 */
[----:B------:R-:W-:Y:S01]  /*2310*/  HMMA.16816.F32 R120, R8, R30, R76 ;  /* 0x0000001e0878723c */ /* 0x000fe2000000184c */
[----:B------:R-:W-:-:S02]  /*2320*/  ISETP.GT.AND P3, PT, R2, 0x8, PT ;  /* 0x000000080200780c */ /* 0x000fc40003f64270 */
[----:B------:R-:W-:-:S05]  /*2330*/  ISETP.GT.AND P2, PT, R2, 0x9, PT ;  /* 0x000000090200780c */ /* 0x000fca0003f44270 */
[----:B------:R-:W-:Y:S01]  /*2340*/  HMMA.16816.F32 R112, R8, R26, R92 ;  /* 0x0000001a0870723c */ /* 0x000fe2000000185c */
[----:B------:R-:W-:Y:S07]  /*2350*/  LDSM.16.M88.4 R8, [R211+0x9100] ;  /* 0x00910000d308783b */ /* 0x000fee0000000200 */
[C---:B--2---:R-:W-:Y:S08]  /*2360*/  HMMA.16816.F32 R100, R16.reuse, R32, R80 ;  /* 0x000000201064723c */ /* 0x044ff00000001850 */
[C---:B------:R-:W-:Y:S01]  /*2370*/  HMMA.16816.F32 R64, R16.reuse, R34, R104 ;  /* 0x000000221040723c */ /* 0x040fe20000001868 */
[----:B------:R-:W2:Y:S07]  /*2380*/  LDSM.16.M88.4 R32, [R212+0x1400] ;  /* 0x00140000d420783b */ /* 0x000eae0000000200 */
[C---:B------:R-:W-:Y:S08]  /*2390*/  HMMA.16816.F32 R108, R16.reuse, R56, R88 ;  /* 0x00000038106c723c */ /* 0x040ff00000001858 */
[C---:B------:R-:W-:Y:S08]  /*23a0*/  HMMA.16816.F32 R80, R16.reuse, R24, R60 ;  /* 0x000000181050723c */ /* 0x040ff0000000183c */
[C---:B------:R-:W-:Y:S01]  /*23b0*/  HMMA.16816.F32 R68, R16.reuse, R58, R116 ;  /* 0x0000003a1044723c */ /* 0x040fe20000001874 */
[----:B------:R-:W-:Y:S07]  /*23c0*/  LDSM.16.M88.4 R56, [R212+0x1c00] ;  /* 0x001c0000d438783b */ /* 0x000fee0000000200 */
[C---:B------:R-:W-:Y:S08]  /*23d0*/  HMMA.16816.F32 R84, R16.reuse, R28, R84 ;  /* 0x0000001c1054723c */ /* 0x040ff00000001854 */
[C---:B------:R-:W-:Y:S01]  /*23e0*/  HMMA.16816.F32 R60, R16.reuse, R30, R96 ;  /* 0x0000001e103c723c */ /* 0x040fe20000001860 */
[----:B------:R-:W-:Y:S07]  /*23f0*/  LDSM.16.M88.4 R28, [R212+0x1800] ;  /* 0x00180000d41c783b */ /* 0x000fee0000000200 */
[----:B------:R-:W-:Y:S01]  /*2400*/  HMMA.16816.F32 R16, R16, R26, R36 ;  /* 0x0000001a1010723c */ /* 0x000fe20000001824 */
[----:B------:R-:W2:Y:S04]  /*2410*/  LDSM.16.M88.4 R36, [R212+0x1000] ;  /* 0x00100000d424783b */ /* 0x000ea80000000200 */
[----:B------:R-:W2:Y:S03]  /*2420*/  LDSM.16.M88.4 R24, [R211+0x8100] ;  /* 0x00810000d318783b */ /* 0x000ea60000000200 */
[C---:B-1----:R-:W-:Y:S08]  /*2430*/  HMMA.16816.F32 R88, R20.reuse, R48, R144 ;  /* 0x000000301458723c */ /* 0x042ff00000001890 */
[C---:B---3--:R-:W-:Y:S08]  /*2440*/  HMMA.16816.F32 R76, R20.reuse, R52, R128 ;  /* 0x00000034144c723c */ /* 0x048ff00000001880 */
[C---:B-----5:R-:W-:Y:S08]  /*2450*/  HMMA.16816.F32 R96, R20.reuse, R44, R140 ;  /* 0x0000002c1460723c */ /* 0x060ff0000000188c */
[C---:B------:R-:W-:Y:S08]  /*2460*/  HMMA.16816.F32 R104, R20.reuse, R46, R120 ;  /* 0x0000002e1468723c */ /* 0x040ff00000001878 */
[C---:B------:R-:W-:Y:S08]  /*2470*/  HMMA.16816.F32 R116, R20.reuse, R40, R132 ;  /* 0x000000281474723c */ /* 0x040ff00000001884 */
[C---:B------:R-:W-:Y:S08]  /*2480*/  HMMA.16816.F32 R72, R20.reuse, R54, R72 ;  /* 0x000000361448723c */ /* 0x040ff00000001848 */
[C---:B------:R-:W-:Y:S08]  /*2490*/  HMMA.16816.F32 R92, R20.reuse, R50, R124 ;  /* 0x00000032145c723c */ /* 0x040ff0000000187c */
[----:B------:R-:W-:Y:S01]  /*24a0*/  HMMA.16816.F32 R120, R20, R42, R112 ;  /* 0x0000002a1478723c */ /* 0x000fe20000001870 */
[----:B------:R-:W-:Y:S07]  /*24b0*/  LDSM.16.M88.4 R20, [R210+0xb100] ;  /* 0x00b10000d214783b */ /* 0x000fee0000000200 */
[C---:B------:R-:W-:Y:S08]  /*24c0*/  HMMA.16816.F32 R128, R12.reuse, R52, R108 ;  /* 0x000000340c80723c */ /* 0x040ff0000000186c */
[C---:B------:R-:W-:Y:S08]  /*24d0*/  HMMA.16816.F32 R124, R12.reuse, R54, R68 ;  /* 0x000000360c7c723c */ /* 0x040ff00000001844 */
[C---:B------:R-:W-:Y:S08]  /*24e0*/  HMMA.16816.F32 R112, R12.reuse, R48, R100 ;  /* 0x000000300c70723c */ /* 0x040ff00000001864 */
[C---:B------:R-:W-:Y:S01]  /*24f0*/  HMMA.16816.F32 R108, R12.reuse, R50, R64 ;  /* 0x000000320c6c723c */ /* 0x040fe20000001840 */
[----:B------:R-:W-:Y:S07]  /*2500*/  LDSM.16.M88.4 R48, [R139+0x5500] ;  /* 0x005500008b30783b */ /* 0x000fee0000000200 */
[C---:B------:R-:W-:Y:S08]  /*2510*/  HMMA.16816.F32 R100, R12.reuse, R44, R84 ;  /* 0x0000002c0c64723c */ /* 0x040ff00000001854 */
[C---:B------:R-:W-:Y:S01]  /*2520*/  HMMA.16816.F32 R60, R12.reuse, R46, R60 ;  /* 0x0000002e0c3c723c */ /* 0x040fe2000000183c */
[----:B------:R-:W-:Y:S07]  /*2530*/  LDSM.16.M88.4 R44, [R139+0x5900] ;  /* 0x005900008b2c783b */ /* 0x000fee0000000200 */
[C---:B------:R-:W-:Y:S08]  /*2540*/  HMMA.16816.F32 R52, R12.reuse, R40, R80 ;  /* 0x000000280c34723c */ /* 0x040ff00000001850 */
[----:B------:R-:W-:Y:S01]  /*2550*/  HMMA.16816.F32 R12, R12, R42, R16 ;  /* 0x0000002a0c0c723c */ /* 0x000fe20000001810 */
[----:B------:R-:W1:Y:S04]  /*2560*/  LDSM.16.M88.4 R40, [R139+0x5100] ;  /* 0x005100008b28783b */ /* 0x000e680000000200 */
[----:B------:R-:W-:Y:S03]  /*2570*/  LDSM.16.M88.4 R16, [R210+0xa100] ;  /* 0x00a10000d210783b */ /* 0x000fe60000000200 */
[C---:B--2---:R-:W-:Y:S01]  /*2580*/  HMMA.16816.F32 R68, R8.reuse, R32, R88 ;  /* 0x000000200844723c */ /* 0x044fe20000001858 */
[----:B------:R-:W2:Y:S07]  /*2590*/  LDSM.16.M88.4 R88, [R139+0x5d00] ;  /* 0x005d00008b58783b */ /* 0x000eae0000000200 */
[C---:B------:R-:W-:Y:S08]  /*25a0*/  HMMA.16816.F32 R76, R8.reuse, R36, R76 ;  /* 0x00000024084c723c */ /* 0x040ff0000000184c */
[C---:B------:R-:W-:Y:S08]  /*25b0*/  HMMA.16816.F32 R80, R8.reuse, R28, R96 ;  /* 0x0000001c0850723c */ /* 0x040ff00000001860 */
[C---:B------:R-:W-:Y:S08]  /*25c0*/  HMMA.16816.F32 R72, R8.reuse, R38, R72 ;  /* 0x000000260848723c */ /* 0x040ff00000001848 */
[C---:B------:R-:W-:Y:S08]  /*25d0*/  HMMA.16816.F32 R96, R8.reuse, R56, R116 ;  /* 0x000000380860723c */ /* 0x040ff00000001874 */
[----:B------:R-:W-:Y:S08]  /*25e0*/  HMMA.16816.F32 R64, R8, R34, R92 ;  /* 0x000000220840723c */ /* 0x000ff0000000185c */
[----:B------:R-:W-:Y:S08]  /*25f0*/  HMMA.16816.F32 R116, R24, R32, R112 ;  /* 0x000000201874723c */ /* 0x000ff00000001870 */
[C---:B------:R-:W-:Y:S08]  /*2600*/  HMMA.16816.F32 R84, R8.reuse, R30, R104 ;  /* 0x0000001e0854723c */ /* 0x040ff00000001868 */
[----:B------:R-:W-:Y:S01]  /*2610*/  HMMA.16816.F32 R92, R8, R58, R120 ;  /* 0x0000003a085c723c */ /* 0x000fe20000001878 */
[----:B------:R-:W-:Y:S07]  /*2620*/  LDSM.16.M88.4 R8, [R211+0xb100] ;  /* 0x00b10000d308783b */ /* 0x000fee0000000200 */
[C---:B------:R-:W-:Y:S01]  /*2630*/  HMMA.16816.F32 R112, R24.reuse, R34, R108 ;  /* 0x000000221870723c */ /* 0x040fe2000000186c */
[----:B------:R-:W-:Y:S07]  /*2640*/  LDSM.16.M88.4 R32, [R212+0x2400] ;  /* 0x00240000d420783b */ /* 0x000fee0000000200 */
[C---:B------:R-:W-:Y:S01]  /*2650*/  HMMA.16816.F32 R120, R24.reuse, R36, R128 ;  /* 0x000000241878723c */ /* 0x040fe20000001880 */
[----:B------:R-:W-:Y:S07]  /*2660*/  LDSM.16.M88.4 R128, [R212+0x2c00] ;  /* 0x002c0000d480783b */ /* 0x000fee0000000200 */
[C---:B------:R-:W-:Y:S08]  /*2670*/  HMMA.16816.F32 R108, R24.reuse, R28, R100 ;  /* 0x0000001c186c723c */ /* 0x040ff00000001864 */
[C---:B------:R-:W-:Y:S01]  /*2680*/  HMMA.16816.F32 R104, R24.reuse, R30, R60 ;  /* 0x0000001e1868723c */ /* 0x040fe2000000183c */
[----:B------:R-:W3:Y:S07]  /*2690*/  LDSM.16.M88.4 R28, [R212+0x2000] ;  /* 0x00200000d41c783b */ /* 0x000eee0000000200 */
[C---:B------:R-:W-:Y:S01]  /*26a0*/  HMMA.16816.F32 R140, R24.reuse, R58, R12 ;  /* 0x0000003a188c723c */ /* 0x040fe2000000180c */
[----:B------:R-:W5:Y:S07]  /*26b0*/  LDSM.16.M88.4 R12, [R211+0xa100] ;  /* 0x00a10000d30c783b */ /* 0x000f6e0000000200 */
[----:B------:R-:W-:Y:S08]  /*26c0*/  HMMA.16816.F32 R124, R24, R38, R124 ;  /* 0x00000026187c723c */ /* 0x000ff0000000187c */
[C---:B-1----:R-:W-:Y:S08]  /*26d0*/  HMMA.16816.F32 R76, R20.reuse, R40, R76 ;  /* 0x00000028144c723c */ /* 0x042ff0000000184c */
[C---:B------:R-:W-:Y:S08]  /*26e0*/  HMMA.16816.F32 R72, R20.reuse, R42, R72 ;  /* 0x0000002a1448723c */ /* 0x040ff00000001848 */
[C---:B------:R-:W-:Y:S08]  /*26f0*/  HMMA.16816.F32 R60, R20.reuse, R44, R80 ;  /* 0x0000002c143c723c */ /* 0x040ff00000001850 */
[----:B--2---:R-:W-:Y:S08]  /*2700*/  HMMA.16816.F32 R80, R20, R88, R96 ;  /* 0x000000581450723c */ /* 0x004ff00000001860 */
[----:B------:R-:W-:Y:S01]  /*2710*/  HMMA.16816.F32 R100, R24, R56, R52 ;  /* 0x000000381864723c */ /* 0x000fe20000001834 */
[----:B------:R-:W1:Y:S01]  /*2720*/  LDSM.16.M88.4 R52, [R212+0x2800] ;  /* 0x00280000d434783b */ /* 0x000e620000000200 */
[----:B------:R-:W-:-:S06]  /*2730*/  DEPBAR.LE SB0, 0x0 ;  /* 0x000080000000791a */ /* 0x000fcc0000000000 */
[----:B------:R-:W-:Y:S08]  /*2740*/  HMMA.16816.F32 R36, R20, R90, R92 ;  /* 0x0000005a1424723c */ /* 0x000ff0000000185c */
[----:B------:R-:W-:Y:S08]  /*2750*/  HMMA.16816.F32 R24, R16, R40, R120 ;  /* 0x000000281018723c */ /* 0x000ff00000001878 */
[C---:B------:R-:W-:Y:S08]  /*2760*/  HMMA.16816.F32 R68, R20.reuse, R48, R68 ;  /* 0x000000301444723c */ /* 0x040ff00000001844 */
[C---:B------:R-:W-:Y:S08]  /*2770*/  HMMA.16816.F32 R64, R20.reuse, R50, R64 ;  /* 0x000000321440723c */ /* 0x040ff00000001840 */
[----:B------:R-:W-:Y:S08]  /*2780*/  HMMA.16816.F32 R56, R20, R46, R84 ;  /* 0x0000002e1438723c */ /* 0x000ff00000001854 */
[C---:B------:R-:W-:Y:S08]  /*2790*/  HMMA.16816.F32 R20, R16.reuse, R42, R124 ;  /* 0x0000002a1014723c */ /* 0x040ff0000000187c */
[----:B------:R-:W-:Y:S08]  /*27a0*/  HMMA.16816.F32 R40, R16, R48, R116 ;  /* 0x000000301028723c */ /* 0x000ff00000001874 */
[----:B---3--:R-:W-:Y:S08]  /*27b0*/  HMMA.16816.F32 R76, R8, R28, R76 ;  /* 0x0000001c084c723c */ /* 0x008ff0000000184c */
[----:B------:R-:W-:Y:S08]  /*27c0*/  HMMA.16816.F32 R48, R16, R50, R112 ;  /* 0x000000321030723c */ /* 0x000ff00000001870 */
[----:B------:R-:W-:Y:S08]  /*27d0*/  HMMA.16816.F32 R72, R8, R30, R72 ;  /* 0x0000001e0848723c */ /* 0x000ff00000001848 */
[----:B------:R-:W-:Y:S08]  /*27e0*/  HMMA.16816.F32 R84, R16, R44, R108 ;  /* 0x0000002c1054723c */ /* 0x000ff0000000186c */
[----:B------:R-:W-:Y:S08]  /*27f0*/  HMMA.16816.F32 R92, R8, R128, R80 ;  /* 0x00000080085c723c */ /* 0x000ff00000001850 */
[----:B------:R-:W-:Y:S08]  /*2800*/  HMMA.16816.F32 R44, R16, R46, R104 ;  /* 0x0000002e102c723c */ /* 0x000ff00000001868 */
[----:B------:R-:W-:Y:S08]  /*2810*/  HMMA.16816.F32 R80, R8, R130, R36 ;  /* 0x000000820850723c */ /* 0x000ff00000001824 */
[----:B-----5:R-:W-:Y:S08]  /*2820*/  HMMA.16816.F32 R36, R12, R28, R24 ;  /* 0x0000001c0c24723c */ /* 0x020ff00000001818 */
[----:B------:R-:W-:Y:S08]  /*2830*/  HMMA.16816.F32 R68, R8, R32, R68 ;  /* 0x000000200844723c */ /* 0x000ff00000001844 */
[C---:B------:R-:W-:Y:S08]  /*2840*/  HMMA.16816.F32 R28, R12.reuse, R30, R20 ;  /* 0x0000001e0c1c723c */ /* 0x040ff00000001814 */
[----:B------:R-:W-:Y:S01]  /*2850*/  HMMA.16816.F32 R20, R12, R32, R40 ;  /* 0x000000200c14723c */ /* 0x000fe20000001828 */
[----:B------:R-:W-:-:S02]  /*2860*/  FSEL R36, R36, -INF , P1 ;  /* 0xff80000024247808 */ /* 0x000fc40000800000 */
[----:B------:R-:W-:-:S04]  /*2870*/  FSEL R37, R37, -INF , P0 ;  /* 0xff80000025257808 */ /* 0x000fc80000000000 */
[----:B------:R-:W-:Y:S01]  /*2880*/  FSEL R40, R76, -INF , P1 ;  /* 0xff8000004c287808 */ /* 0x000fe20000800000 */
[-C--:B------:R-:W-:Y:S01]  /*2890*/  HMMA.16816.F32 R64, R8, R34.reuse, R64 ;  /* 0x000000220840723c */ /* 0x080fe20000001840 */
[----:B------:R-:W-:Y:S02]  /*28a0*/  FSEL R41, R77, -INF , P0 ;  /* 0xff8000004d297808 */ /* 0x000fe40000000000 */
[----:B------:R-:W-:Y:S02]  /*28b0*/  FSEL R42, R72, -INF , P3 ;  /* 0xff800000482a7808 */ /* 0x000fe40001800000 */
[----:B------:R-:W-:Y:S02]  /*28c0*/  FMNMX.FTZ R3, R40, R41, !PT ;  /* 0x0000002928037209 */ /* 0x000fe40007810000 */
[----:B------:R-:W-:Y:S01]  /*28d0*/  FSEL R43, R73, -INF , P2 ;  /* 0xff800000492b7808 */ /* 0x000fe20001000000 */
[----:B------:R-:W-:Y:S01]  /*28e0*/  HMMA.16816.F32 R32, R12, R34, R48 ;  /* 0x000000220c20723c */ /* 0x000fe20000001830 */
[----:B------:R-:W-:-:S04]  /*28f0*/  FMNMX.FTZ R3, R42, R3, !PT ;  /* 0x000000032a037209 */ /* 0x000fc80007810000 */
[----:B------:R-:W-:Y:S02]  /*2900*/  FMNMX.FTZ R3, R43, R3, !PT ;  /* 0x000000032b037209 */ /* 0x000fe40007810000 */
[----:B------:R-:W-:Y:S01]  /*2910*/  FSEL R50, R31, -INF , P2 ;  /* 0xff8000001f327808 */ /* 0x000fe20001000000 */
[----:B-1----:R-:W-:Y:S01]  /*2920*/  HMMA.16816.F32 R60, R8, R52, R60 ;  /* 0x00000034083c723c */ /* 0x002fe2000000183c */
[----:B------:R-:W-:Y:S02]  /*2930*/  FSEL R48, R29, -INF , P2 ;  /* 0xff8000001d307808 */ /* 0x000fe40001000000 */
[----:B------:R-:W-:Y:S02]  /*2940*/  FSEL R51, R30, -INF , P3 ;  /* 0xff8000001e337808 */ /* 0x000fe40001800000 */
[----:B------:R-:W-:-:S03]  /*2950*/  FSEL R49, R28, -INF , P3 ;  /* 0xff8000001c317808 */ /* 0x000fc60001800000 */
[----:B------:R-:W-:Y:S08]  /*2960*/  HMMA.16816.F32 R56, R8, R54, R56 ;  /* 0x000000360838723c */ /* 0x000ff00000001838 */
[C---:B------:R-:W-:Y:S07]  /*2970*/  HMMA.16816.F32 R8, R12.reuse, R52, R84 ;  /* 0x000000340c08723c */ /* 0x040fee0000001854 */
[----:B------:R-:W-:Y:S01]  /*2980*/  FSEL R53, R38, -INF , P1 ;  /* 0xff80000026357808 */ /* 0x000fe20000800000 */
[----:B------:R-:W-:Y:S01]  /*2990*/  HMMA.16816.F32 R24, R12, R54, R44 ;  /* 0x000000360c18723c */ /* 0x000fe2000000182c */
[----:B------:R-:W-:-:S06]  /*29a0*/  FSEL R52, R39, -INF , P0 ;  /* 0xff80000027347808 */ /* 0x000fcc0000000000 */
[----:B------:R-:W-:Y:S01]  /*29b0*/  FSEL R44, R78, -INF , P1 ;  /* 0xff8000004e2c7808 */ /* 0x000fe20000800000 */
[C---:B------:R-:W-:Y:S01]  /*29c0*/  HMMA.16816.F32 R100, R16.reuse, R88, R100 ;  /* 0x000000581064723c */ /* 0x040fe20000001864 */
[----:B------:R-:W-:Y:S01]  /*29d0*/  BAR.SYNC.DEFER_BLOCKING 0x0 ;  /* 0x0000000000007b1d */ /* 0x000fe20000010000 */
[C---:B------:R-:W-:Y:S02]  /*29e0*/  ISETP.GT.AND P1, PT, R2.reuse, 0x10, PT ;  /* 0x000000100200780c */ /* 0x040fe40003f24270 */
[----:B------:R-:W-:Y:S02]  /*29f0*/  FSEL R45, R79, -INF , P0 ;  /* 0xff8000004f2d7808 */ /* 0x000fe40000000000 */
[----:B------:R-:W-:Y:S02]  /*2a00*/  ISETP.GT.AND P0, PT, R2, 0x11, PT ;  /* 0x000000110200780c */ /* 0x000fe40003f04270 */
[----:B------:R-:W-:Y:S01]  /*2a10*/  FSEL R54, R68, -INF , P1 ;  /* 0xff80000044367808 */ /* 0x000fe20000800000 */
[----:B------:R-:W-:Y:S01]  /*2a20*/  HMMA.16816.F32 R16, R16, R90, R140 ;  /* 0x0000005a1010723c */ /* 0x000fe2000000188c */
[----:B------:R-:W-:-:S02]  /*2a30*/  FSEL R47, R75, -INF , P2 ;  /* 0xff8000004b2f7808 */ /* 0x000fc40001000000 */
[----:B------:R-:W-:Y:S02]  /*2a40*/  ISETP.GT.AND P2, PT, R2, 0x18, PT ;  /* 0x000000180200780c */ /* 0x000fe40003f44270 */
[----:B------:R-:W-:Y:S02]  /*2a50*/  FSEL R116, R69, -INF , P0 ;  /* 0xff80000045747808 */ /* 0x000fe40000000000 */
[----:B------:R-:W-:Y:S02]  /*2a60*/  FMNMX.FTZ R3, R54, R3, !PT ;  /* 0x0000000336037209 */ /* 0x000fe40007810000 */
[----:B------:R-:W-:Y:S02]  /*2a70*/  FSEL R145, R22, -INF , P1 ;  /* 0xff80000016917808 */ /* 0x000fe40000800000 */
[----:B------:R-:W-:Y:S02]  /*2a80*/  FSEL R122, R20, -INF , P1 ;  /* 0xff800000147a7808 */ /* 0x000fe40000800000 */
[----:B------:R-:W-:-:S02]  /*2a90*/  FSEL R118, R70, -INF , P1 ;  /* 0xff80000046767808 */ /* 0x000fc40000800000 */
[----:B------:R-:W-:Y:S02]  /*2aa0*/  ISETP.GT.AND P1, PT, R2, 0x19, PT ;  /* 0x000000190200780c */ /* 0x000fe40003f24270 */
[----:B------:R-:W-:Y:S02]  /*2ab0*/  FSEL R55, R64, -INF , P2 ;  /* 0xff80000040377808 */ /* 0x000fe40001000000 */
[----:B------:R-:W-:Y:S02]  /*2ac0*/  FMNMX.FTZ R3, R116, R3, !PT ;  /* 0x0000000374037209 */ /* 0x000fe40007810000 */
[----:B------:R-:W-:Y:S02]  /*2ad0*/  FSEL R144, R23, -INF , P0 ;  /* 0xff80000017907808 */ /* 0x000fe40000000000 */
[----:B------:R-:W-:Y:S01]  /*2ae0*/  FSEL R137, R21, -INF , P0 ;  /* 0xff80000015897808 */ /* 0x000fe20000000000 */
[----:B------:R-:W-:Y:S01]  /*2af0*/  HMMA.16816.F32 R16, R12, R130, R16 ;  /* 0x000000820c10723c */ /* 0x000fe20000001810 */
[----:B------:R-:W-:-:S02]  /*2b00*/  FSEL R119, R71, -INF , P0 ;  /* 0xff80000047777808 */ /* 0x000fc40000000000 */
[----:B------:R-:W-:Y:S02]  /*2b10*/  FSEL R117, R65, -INF , P1 ;  /* 0xff80000041757808 */ /* 0x000fe40000800000 */
[----:B------:R-:W-:Y:S02]  /*2b20*/  ISETP.GT.AND P0, PT, R2, 0x20, PT ;  /* 0x000000200200780c */ /* 0x000fe40003f04270 */
[----:B------:R-:W-:Y:S01]  /*2b30*/  FMNMX.FTZ R3, R55, R3, !PT ;  /* 0x0000000337037209 */ /* 0x000fe20007810000 */
[----:B------:R-:W-:Y:S01]  /*2b40*/  HMMA.16816.F32 R20, R12, R128, R100 ;  /* 0x000000800c14723c */ /* 0x000fe20000001864 */
[----:B------:R-:W-:Y:S02]  /*2b50*/  FSEL R120, R66, -INF , P2 ;  /* 0xff80000042787808 */ /* 0x000fe40001000000 */
[----:B------:R-:W-:Y:S02]  /*2b60*/  FSEL R133, R34, -INF , P2 ;  /* 0xff80000022857808 */ /* 0x000fe40001000000 */
        /* <DEDUP_REMOVED lines=22> */
[----:B------:R-:W-:Y:S02]  /*2cd0*/  FSEL R178, R25, -INF , P0 ;  /* 0xff80000019b27808 */ /* 0x000fe40000000000 */
[----:B------:R-:W-:Y:S02]  /*2ce0*/  ISETP.GT.AND P0, PT, R2, 0x30, PT ;  /* 0x000000300200780c */ /* 0x000fe40003f04270 */
[----:B------:R-:W-:-:S02]  /*2cf0*/  FMNMX.FTZ R3, R146, R3, !PT ;  /* 0x0000000392037209 */ /* 0x000fc40007810000 */
[----:B------:R-:W-:Y:S02]  /*2d00*/  FMNMX.FTZ R5, R47, R5, !PT ;  /* 0x000000052f057209 */ /* 0x000fe40007810000 */
[----:B------:R-:W-:Y:S02]  /*2d10*/  FSEL R172, R58, -INF , P1 ;  /* 0xff8000003aac7808 */ /* 0x000fe40000800000 */
[----:B------:R-:W-:Y:S02]  /*2d20*/  FSEL R180, R26, -INF , P1 ;  /* 0xff8000001ab47808 */ /* 0x000fe40000800000 */
[----:B------:R-:W-:Y:S02]  /*2d30*/  FSEL R175, R24, -INF , P1 ;  /* 0xff80000018af7808 */ /* 0x000fe40000800000 */
        /* <DEDUP_REMOVED lines=16> */
[----:B------:R-:W-:Y:S02]  /*2e40*/  FMNMX.FTZ R3, R223, R3, !PT ;  /* 0x00000003df037209 */ /* 0x000fe40007810000 */
[----:B------:R-:W-:Y:S02]  /*2e50*/  FMNMX.FTZ R2, R121, R2, !PT ;  /* 0x0000000279027209 */ /* 0x000fe40007810000 */
[----:B------:R-:W-:Y:S02]  /*2e60*/  FMNMX.FTZ R5, R36, R37, !PT ;  /* 0x0000002524057209 */ /* 0x000fe40007810000 */
[----:B----4-:R-:W-:-:S02]  /*2e70*/  FMNMX.FTZ R6, R217, R3, !PT ;  /* 0x00000003d9067209 */ /* 0x010fc40007810000 */
[----:B------:R-:W-:Y:S02]  /*2e80*/  FMNMX.FTZ R2, R170, R2, !PT ;  /* 0x00000002aa027209 */ /* 0x000fe40007810000 */
[----:B------:R-:W-:Y:S01]  /*2e90*/  FMNMX.FTZ R3, R49, R5, !PT ;  /* 0x0000000531037209 */ /* 0x000fe20007810000 */
[----:B------:R-:W1:Y:S01]  /*2ea0*/  SHFL.BFLY PT, R8, R6, 0x2, 0x1f ;  /* 0x0c401f0006087f89 */ /* 0x000e6200000e0000 */
[----:B------:R-:W-:Y:S02]  /*2eb0*/  FMNMX.FTZ R2, R171, R2, !PT ;  /* 0x00000002ab027209 */ /* 0x000fe40007810000 */
[----:B------:R-:W-:Y:S02]  /*2ec0*/  FMNMX.FTZ R3, R48, R3, !PT ;  /* 0x0000000330037209 */ /* 0x000fe40007810000 */
[----:B------:R-:W-:Y:S02]  /*2ed0*/  FMNMX.FTZ R2, R172, R2, !PT ;  /* 0x00000002ac027209 */ /* 0x000fe40007810000 */
[----:B------:R-:W-:-:S02]  /*2ee0*/  FMNMX.FTZ R3, R122, R3, !PT ;  /* 0x000000037a037209 */ /* 0x000fc40007810000 */
[----:B------:R-:W-:Y:S02]  /*2ef0*/  FSEL R213, R94, -INF , P0 ;  /* 0xff8000005ed57808 */ /* 0x000fe40000000000 */
[----:B------:R-:W-:Y:S02]  /*2f00*/  FMNMX.FTZ R2, R173, R2, !PT ;  /* 0x00000002ad027209 */ /* 0x000fe40007810000 */
[----:B------:R-:W-:Y:S02]  /*2f10*/  FMNMX.FTZ R3, R137, R3, !PT ;  /* 0x0000000389037209 */ /* 0x000fe40007810000 */
[----:B------:R-:W-:Y:S02]  /*2f20*/  FSEL R216, R95, -INF , P1 ;  /* 0xff8000005fd87808 */ /* 0x000fe40000800000 */
        /* <DEDUP_REMOVED lines=10> */
[----:B-1----:R-:W-:Y:S02]  /*2fd0*/  FMNMX.FTZ R6, R6, R8, !PT ;  /* 0x0000000806067209 */ /* 0x002fe40007810000 */
[----:B------:R-:W-:Y:S02]  /*2fe0*/  FMNMX.FTZ R2, R176, R3, !PT ;  /* 0x00000003b0027209 */ /* 0x000fe40007810000 */
[----:B------:R-:W-:Y:S01]  /*2ff0*/  FMNMX.FTZ R5, R51, R5, !PT ;  /* 0x0000000533057209 */ /* 0x000fe20007810000 */
[----:B------:R-:W1:Y:S01]  /*3000*/  SHFL.BFLY PT, R8, R6, 0x1, 0x1f ;  /* 0x0c201f0006087f89 */ /* 0x000e6200000e0000 */
[----:B------:R-:W-:-:S02]  /*3010*/  FMNMX.FTZ R2, R175, R2, !PT ;  /* 0x00000002af027209 */ /* 0x000fc40007810000 */
[----:B------:R-:W-:Y:S02]  /*3020*/  FMNMX.FTZ R3, R50, R5, !PT ;  /* 0x0000000532037209 */ /* 0x000fe40007810000 */
[----:B------:R-:W2:Y:S01]  /*3030*/  SHFL.BFLY PT, R5, R7, 0x2, 0x1f ;  /* 0x0c401f0007057f89 */ /* 0x000ea200000e0000 */
[----:B------:R-:W-:Y:S02]  /*3040*/  FSEL R214, R20, -INF , P0 ;  /* 0xff80000014d67808 */ /* 0x000fe40000000000 */
[----:B------:R-:W-:Y:S02]  /*3050*/  FMNMX.FTZ R2, R178, R2, !PT ;  /* 0x00000002b2027209 */ /* 0x000fe40007810000 */
[----:B------:R-:W-:Y:S02]  /*3060*/  FMNMX.FTZ R3, R145, R3, !PT ;  /* 0x0000000391037209 */ /* 0x000fe40007810000 */
[----:B------:R-:W-:Y:S02]  /*3070*/  FSEL R207, R21, -INF , P1 ;  /* 0xff80000015cf7808 */ /* 0x000fe40000800000 */
[----:B------:R-:W-:-:S02]  /*3080*/  FMNMX.FTZ R2, R214, R2, !PT ;  /* 0x00000002d6027209 */ /* 0x000fc40007810000 */
[----:B------:R-:W-:Y:S02]  /*3090*/  FSEL R233, R22, -INF , P0 ;  /* 0xff80000016e97808 */ /* 0x000fe40000000000 */
[----:B------:R-:W-:Y:S02]  /*30a0*/  FMNMX.FTZ R3, R144, R3, !PT ;  /* 0x0000000390037209 */ /* 0x000fe40007810000 */
[----:B------:R-:W-:Y:S02]  /*30b0*/  ISETP.GE.AND P0, PT, R136, 0x41, PT ;  /* 0x000000418800780c */ /* 0x000fe40003f06270 */
[----:B------:R-:W-:Y:S02]  /*30c0*/  FSEL R225, R16, -INF , P3 ;  /* 0xff80000010e17808 */ /* 0x000fe40001800000 */
[----:B------:R-:W-:Y:S02]  /*30d0*/  FMNMX.FTZ R2, R207, R2, !PT ;  /* 0x00000002cf027209 */ /* 0x000fe40007810000 */
[----:B------:R-:W-:-:S02]  /*30e0*/  FMNMX.FTZ R3, R133, R3, !PT ;  /* 0x0000000385037209 */ /* 0x000fc40007810000 */
[----:B------:R-:W-:Y:S02]  /*30f0*/  FSEL R228, R17, -INF , P2 ;  /* 0xff80000011e47808 */ /* 0x000fe40001000000 */
[----:B------:R-:W-:Y:S02]  /*3100*/  FMNMX.FTZ R2, R225, R2, !PT ;  /* 0x00000002e1027209 */ /* 0x000fe40007810000 */
[----:B------:R-:W-:Y:S02]  /*3110*/  FMNMX.FTZ R3, R138, R3, !PT ;  /* 0x000000038a037209 */ /* 0x000fe40007810000 */
[----:B------:R-:W-:Y:S02]  /*3120*/  FMNMX.FTZ R10, R228, R2, !PT ;  /* 0x00000002e40a7209 */ /* 0x000fe40007810000 */
[----:B------:R-:W-:Y:S02]  /*3130*/  FMNMX.FTZ R3, R182, R3, !PT ;  /* 0x00000003b6037209 */ /* 0x000fe40007810000 */
[----:B------:R-:W-:-:S02]  /*3140*/  @P0 LEA.HI.SX32 R2, R159, 0xfffffffe, 0x1a ;  /* 0xfffffffe9f020811 */ /* 0x000fc400078fd2ff */
[----:B-1----:R-:W-:Y:S02]  /*3150*/  FMNMX.FTZ R134, R6, R8, !PT ;  /* 0x0000000806867209 */ /* 0x002fe40007810000 */
[----:B------:R-:W1:Y:S01]  /*3160*/  SHFL.BFLY PT, R8, R10, 0x2, 0x1f ;  /* 0x0c401f000a087f89 */ /* 0x000e6200000e0000 */
[----:B------:R-:W-:Y:S01]  /*3170*/  FMNMX.FTZ R3, R183, R3, !PT ;  /* 0x00000003b7037209 */ /* 0x000fe20007810000 */
[----:B------:R-:W-:Y:S01]  /*3180*/  @P0 IMAD R6, R149, R2, RZ ;  /* 0x0000000295060224 */ /* 0x000fe200078e02ff */
[----:B--2---:R-:W-:Y:S01]  /*3190*/  FMNMX.FTZ R9, R7, R5, !PT ;  /* 0x0000000507097209 */ /* 0x004fe20007810000 */
[----:B------:R-:W-:Y:S01]  /*31a0*/  FMUL.FTZ R12, R134, c[0x0][0x2d0] ;  /* 0x0000b400860c7a20 */ /* 0x000fe20000410000 */
[----:B------:R-:W-:Y:S02]  /*31b0*/  @P0 SHF.R.S32.HI R7, RZ, 0x1f, R2 ;  /* 0x0000001fff070819 */ /* 0x000fe40000011402 */
[----:B------:R-:W-:Y:S01]  /*31c0*/  FMNMX.FTZ R5, R180, R3, !PT ;  /* 0x00000003b4057209 */ /* 0x000fe20007810000 */
[-C--:B------:R-:W-:Y:S01]  /*31d0*/  @P0 IMAD.WIDE.U32 R2, R2, R150.reuse, R154 ;  /* 0x0000009602020225 */ /* 0x080fe200078e009a */
[----:B------:R-:W-:Y:S01]  /*31e0*/  FSEL R229, R23, -INF , P1 ;  /* 0xff80000017e57808 */ /* 0x000fe20000800000 */
[----:B------:R-:W2:Y:S01]  /*31f0*/  SHFL.BFLY PT, R11, R9, 0x1, 0x1f ;  /* 0x0c201f00090b7f89 */ /* 0x000ea200000e0000 */
[----:B------:R-:W-:Y:S01]  /*3200*/  FMNMX.FTZ R5, R181, R5, !PT ;  /* 0x00000005b5057209 */ /* 0x000fe20007810000 */
[----:B------:R-:W-:Y:S01]  /*3210*/  @P0 IMAD R7, R7, R150, R6 ;  /* 0x0000009607070224 */ /* 0x000fe200078e0206 */
[----:B------:R-:W-:-:S02]  /*3220*/  FSETP.NEU.FTZ.AND P1, PT, R134, -INF , PT ;  /* 0xff8000008600780b */ /* 0x000fc40003f3d000 */
[----:B------:R-:W-:Y:S01]  /*3230*/  FSEL R227, R18, -INF , P3 ;  /* 0xff80000012e37808 */ /* 0x000fe20001800000 */
[----:B------:R-:W-:Y:S01]  /*3240*/  @P0 IMAD.IADD R7, R3, 0x1, R7 ;  /* 0x0000000103070824 */ /* 0x000fe200078e0207 */
[----:B------:R-:W-:Y:S02]  /*3250*/  FMNMX.FTZ R3, R233, R5, !PT ;  /* 0x00000005e9037209 */ /* 0x000fe40007810000 */
[----:B------:R-:W-:Y:S02]  /*3260*/  FSEL R12, R12, RZ, P1 ;  /* 0x000000ff0c0c7208 */ /* 0x000fe40000800000 */
[----:B------:R-:W-:Y:S02]  /*3270*/  FMNMX.FTZ R3, R229, R3, !PT ;  /* 0x00000003e5037209 */ /* 0x000fe40007810000 */
[----:B------:R-:W-:Y:S01]  /*3280*/  FSEL R226, R19, -INF , P2 ;  /* 0xff80000013e27808 */ /* 0x000fe20001000000 */
[----:B------:R-:W-:Y:S01]  /*3290*/  FFMA.FTZ R5, R40, c[0x0][0x2d0], -R12 ;  /* 0x0000b40028057a23 */ /* 0x000fe2000001080c */
[----:B------:R-:W-:-:S02]  /*32a0*/  FMNMX.FTZ R3, R227, R3, !PT ;  /* 0x00000003e3037209 */ /* 0x000fc40007810000 */
[----:B-1----:R-:W-:Y:S01]  /*32b0*/  FMNMX.FTZ R10, R10, R8, !PT ;  /* 0x000000080a0a7209 */ /* 0x002fe20007810000 */
[----:B------:R1:W-:Y:S01]  /*32c0*/  MUFU.EX2 R151, R5 ;  /* 0x0000000500977308 */ /* 0x0003e20000000800 */
[----:B------:R-:W-:-:S03]  /*32d0*/  @P0 LEA R6, P1, R2, c[0x0][0x1c8], 0x1 ;  /* 0x0000720002060a11 */ /* 0x000fc600078208ff */
[----:B------:R-:W3:Y:S01]  /*32e0*/  SHFL.BFLY PT, R14, R10, 0x1, 0x1f ;  /* 0x0c201f000a0e7f89 */ /* 0x000ee200000e0000 */
[----:B------:R-:W-:Y:S01]  /*32f0*/  @P0 LEA.HI.X R7, R2, c[0x0][0x1cc], R7, 0x1, P1 ;  /* 0x0000730002070a11 */ /* 0x000fe200008f0c07 */
[----:B------:R-:W-:Y:S01]  /*3300*/  FFMA.FTZ R2, R41, c[0x0][0x2d0], -R12 ;  /* 0x0000b40029027a23 */ /* 0x000fe2000001080c */
[----:B------:R-:W-:-:S03]  /*3310*/  @P0 LEA R8, P1, R152, R6, 0x1 ;  /* 0x0000000698080211 */ /* 0x000fc600078208ff */
[----:B------:R2:W4:Y:S01]  /*3320*/  MUFU.EX2 R16, R2 ;  /* 0x0000000200107308 */ /* 0x0005220000000800 */
[----:B------:R5:W-:Y:S04]  /*3330*/  @P0 LDGSTS.E.BYPASS.LTC128B.128 [R224+0x3100], [R6.64], !P4 ;  /* 0x0310000006e00fae */ /* 0x000be8000e101d44 */
[----:B------:R5:W-:Y:S01]  /*3340*/  @P0 LDGSTS.E.BYPASS.LTC128B.128 [R224+0x4100], [R6.64+0x40], !P6 ;  /* 0x0410004006e00fae */ /* 0x000be2000f101d44 */
[----:B-1----:R-:W-:Y:S01]  /*3350*/  FMNMX.FTZ R5, R226, R3, !PT ;  /* 0x00000003e2057209 */ /* 0x002fe20007810000 */
[--C-:B------:R-:W-:Y:S02]  /*3360*/  FFMA.FTZ R3, R42, c[0x0][0x2d0], -R12.reuse ;  /* 0x0000b4002a037a23 */ /* 0x100fe4000001080c */
[----:B------:R5:W-:Y:S02]  /*3370*/  @P0 LDGSTS.E.BYPASS.LTC128B.128 [R224+0x5100], [R6.64+0x80], !P5 ;  /* 0x0510008006e00fae */ /* 0x000be4000e901d44 */
[----:B------:R1:W-:Y:S02]  /*3380*/  MUFU.EX2 R149, R3 ;  /* 0x0000000300957308 */ /* 0x0003e40000000800 */
[----:B------:R-:W5:Y:S01]  /*3390*/  SHFL.BFLY PT, R13, R5, 0x2, 0x1f ;  /* 0x0c401f00050d7f89 */ /* 0x000f6200000e0000 */
[----:B--2---:R-:W-:Y:S01]  /*33a0*/  FMNMX.FTZ R2, R9, R11, !PT ;  /* 0x0000000b09027209 */ /* 0x004fe20007810000 */
[----:B------:R-:W-:Y:S01]  /*33b0*/  FFMA.FTZ R11, R43, c[0x0][0x2d0], -R12 ;  /* 0x0000b4002b0b7a23 */ /* 0x000fe2000001080c */
[----:B------:R-:W-:-:S02]  /*33c0*/  @P0 LEA.HI.X R9, R152, R7, R153, 0x1, P1 ;  /* 0x0000000798090211 */ /* 0x000fc400008f0c99 */
[----:B------:R-:W-:Y:S01]  /*33d0*/  FSETP.NEU.FTZ.AND P1, PT, R2, -INF , PT ;  /* 0xff8000000200780b */ /* 0x000fe20003f3d000 */
[----:B------:R2:W-:Y:S01]  /*33e0*/  MUFU.EX2 R148, R11 ;  /* 0x0000000b00947308 */ /* 0x0005e20000000800 */
[----:B---3--:R-:W-:Y:S01]  /*33f0*/  FMNMX.FTZ R136, R10, R14, !PT ;  /* 0x0000000e0a887209 */ /* 0x008fe20007810000 */
[----:B------:R3:W-:Y:S01]  /*3400*/  @P0 LDGSTS.E.BYPASS.LTC128B.128 [R224+0x3900], [R8.64], !P4 ;  /* 0x0390000008e00fae */ /* 0x0007e2000e101d44 */
[----:B----4-:R-:W-:Y:S02]  /*3410*/  IMAD.MOV.U32 R14, RZ, RZ, R16 ;  /* 0x000000ffff0e7224 */ /* 0x010fe400078e0010 */
[----:B-1----:R-:W-:Y:S01]  /*3420*/  FMUL.FTZ R3, R2, c[0x0][0x2d0] ;  /* 0x0000b40002037a20 */ /* 0x002fe20000410000 */
[----:B------:R3:W-:Y:S04]  /*3430*/  @P0 LDGSTS.E.BYPASS.LTC128B.128 [R224+0x4900], [R8.64+0x40], !P6 ;  /* 0x0490004008e00fae */ /* 0x0007e8000f101d44 */
[----:B------:R-:W-:Y:S01]  /*3440*/  FSEL R3, R3, RZ, P1 ;  /* 0x000000ff03037208 */ /* 0x000fe20000800000 */
[----:B------:R3:W-:Y:S01]  /*3450*/  @P0 LDGSTS.E.BYPASS.LTC128B.128 [R224+0x5900], [R8.64+0x80], !P5 ;  /* 0x0590008008e00fae */ /* 0x0007e2000e901d44 */
[----:B------:R-:W-:-:S03]  /*3460*/  FSETP.NEU.FTZ.AND P1, PT, R136, -INF , PT ;  /* 0xff8000008800780b */ /* 0x000fc60003f3d000 */
[--C-:B-----5:R-:W-:Y:S01]  /*3470*/  FFMA.FTZ R6, R45, c[0x0][0x2d0], -R3.reuse ;  /* 0x0000b4002d067a23 */ /* 0x120fe20000010803 */
[----:B------:R-:W-:Y:S01]  /*3480*/  FMNMX.FTZ R4, R5, R13, !PT ;  /* 0x0000000d05047209 */ /* 0x000fe20007810000 */
[--C-:B------:R-:W-:Y:S01]  /*3490*/  FFMA.FTZ R0, R46, c[0x0][0x2d0], -R3.reuse ;  /* 0x0000b4002e007a23 */ /* 0x100fe20000010803 */
[----:B------:R-:W-:Y:S01]  /*34a0*/  LDSM.16.MT88.4 R24, [R208+0x100] ;  /* 0x00010000d018783b */ /* 0x000fe20000004200 */
[----:B------:R1:W-:Y:S01]  /*34b0*/  MUFU.EX2 R250, R6 ;  /* 0x0000000600fa7308 */ /* 0x0003e20000000800 */
[--C-:B------:R-:W-:Y:S02]  /*34c0*/  FFMA.FTZ R5, R47, c[0x0][0x2d0], -R3.reuse ;  /* 0x0000b4002f057a23 */ /* 0x100fe40000010803 */
[----:B------:R-:W-:Y:S01]  /*34d0*/  LDSM.16.MT88.4 R16, [R209+0x100] ;  /* 0x00010000d110783b */ /* 0x000fe20000004200 */
[----:B--2---:R-:W-:-:S03]  /*34e0*/  FFMA.FTZ R11, R44, c[0x0][0x2d0], -R3 ;  /* 0x0000b4002c0b7a23 */ /* 0x004fc60000010803 */
[----:B------:R-:W-:Y:S01]  /*34f0*/  LDSM.16.MT88.4 R20, [R208+0x1100] ;  /* 0x00110000d014783b */ /* 0x000fe20000004200 */
[----:B------:R2:W-:Y:S03]  /*3500*/  MUFU.EX2 R249, R0 ;  /* 0x0000000000f97308 */ /* 0x0005e60000000800 */
[----:B------:R-:W-:Y:S04]  /*3510*/  LDSM.16.MT88.4 R28, [R209+0x1100] ;  /* 0x00110000d11c783b */ /* 0x000fe80000004200 */
[----:B------:R-:W-:Y:S01]  /*3520*/  LDSM.16.MT88.4 R32, [R208+0x2100] ;  /* 0x00210000d020783b */ /* 0x000fe20000004200 */
[----:B------:R-:W4:Y:S03]  /*3530*/  MUFU.EX2 R251, R5 ;  /* 0x0000000500fb7308 */ /* 0x000f260000000800 */
[----:B-1----:R-:W1:Y:S04]  /*3540*/  SHFL.BFLY PT, R6, R4, 0x1, 0x1f ;  /* 0x0c201f0004067f89 */ /* 0x002e6800000e0000 */
[----:B------:R-:W-:Y:S01]  /*3550*/  LDSM.16.MT88.4 R40, [R209+0x2500] ;  /* 0x00250000d128783b */ /* 0x000fe20000004200 */
[----:B--2---:R-:W-:Y:S01]  /*3560*/  FMUL.FTZ R0, R136, c[0x0][0x2d0] ;  /* 0x0000b40088007a20 */ /* 0x004fe20000410000 */
[----:B------:R-:W2:Y:S02]  /*3570*/  MUFU.EX2 R252, R11 ;  /* 0x0000000b00fc7308 */ /* 0x000ea40000000800 */
[----:B------:R-:W0:Y:S02]  /*3580*/  LDGDEPBAR ;  /* 0x00000000000079af */ /* 0x000e240000000000 */
[----:B------:R-:W-:-:S02]  /*3590*/  FSEL R0, R0, RZ, P1 ;  /* 0x000000ff00007208 */ /* 0x000fc40000800000 */
[----:B----4-:R-:W-:-:S03]  /*35a0*/  F2FP.PACK_AB R7, R251, R249 ;  /* 0x000000f9fb07723e */ /* 0x010fc600000000ff */
[--C-:B------:R-:W-:Y:S02]  /*35b0*/  FFMA.FTZ R5, R36, c[0x0][0x2d0], -R0.reuse ;  /* 0x0000b40024057a23 */ /* 0x100fe40000010800 */
[----:B---3--:R-:W-:Y:S02]  /*35c0*/  FFMA.FTZ R9, R49, c[0x0][0x2d0], -R0 ;  /* 0x0000b40031097a23 */ /* 0x008fe40000010800 */
[----:B------:R3:W-:Y:S01]  /*35d0*/  MUFU.EX2 R242, R5 ;  /* 0x0000000500f27308 */ /* 0x0007e20000000800 */
[----:B-1----:R-:W-:Y:S02]  /*35e0*/  FMNMX.FTZ R135, R4, R6, !PT ;  /* 0x0000000604877209 */ /* 0x002fe40007810000 */
[----:B------:R-:W-:-:S05]  /*35f0*/  F2FP.PACK_AB R4, R14, R151 ;  /* 0x000000970e04723e */ /* 0x000fca00000000ff */
[----:B------:R-:W-:Y:S01]  /*3600*/  MUFU.EX2 R243, R9 ;  /* 0x0000000900f37308 */ /* 0x000fe20000000800 */
[C---:B------:R-:W-:Y:S01]  /*3610*/  FSETP.NEU.FTZ.AND P1, PT, R135.reuse, -INF , PT ;  /* 0xff8000008700780b */ /* 0x040fe20003f3d000 */
[----:B------:R-:W-:Y:S01]  /*3620*/  FMUL.FTZ R8, R135, c[0x0][0x2d0] ;  /* 0x0000b40087087a20 */ /* 0x000fe20000410000 */
[----:B------:R-:W-:-:S04]  /*3630*/  F2FP.PACK_AB R6, R148, R149 ;  /* 0x000000959406723e */ /* 0x000fc800000000ff */
[----:B------:R-:W-:Y:S01]  /*3640*/  FSEL R13, R8, RZ, P1 ;  /* 0x000000ff080d7208 */ /* 0x000fe20000800000 */
[--C-:B---3--:R-:W-:Y:S02]  /*3650*/  FFMA.FTZ R5, R37, c[0x0][0x2d0], -R0.reuse ;  /* 0x0000b40025057a23 */ /* 0x108fe40000010800 */
[----:B------:R-:W1:Y:S01]  /*3660*/  LDSM.16.MT88.4 R36, [R209+0x2100] ;  /* 0x00210000d124783b */ /* 0x000e620000004200 */
[----:B------:R-:W-:Y:S01]  /*3670*/  FFMA.FTZ R8, R48, c[0x0][0x2d0], -R0 ;  /* 0x0000b40030087a23 */ /* 0x000fe20000010800 */
[----:B------:R2:W-:Y:S08]  /*3680*/  MUFU.EX2 R238, R5 ;  /* 0x0000000500ee7308 */ /* 0x0005f00000000800 */
[----:B------:R3:W4:Y:S01]  /*3690*/  MUFU.EX2 R244, R8 ;  /* 0x0000000800f47308 */ /* 0x0007220000000800 */
[----:B--2---:R-:W-:-:S07]  /*36a0*/  F2FP.PACK_AB R5, R250, R252 ;  /* 0x000000fcfa05723e */ /* 0x004fce00000000ff */
[----:B------:R-:W-:Y:S01]  /*36b0*/  HMMA.16816.F32 R112, R4, R24, RZ ;  /* 0x000000180470723c */ /* 0x000fe200000018ff */
[----:B---3--:R-:W-:Y:S01]  /*36c0*/  FFMA.FTZ R8, R53, c[0x0][0x2d0], -R13 ;  /* 0x0000b40035087a23 */ /* 0x008fe2000001080d */
[----:B----4-:R-:W-:-:S03]  /*36d0*/  F2FP.PACK_AB R10, R244, R243 ;  /* 0x000000f3f40a723e */ /* 0x010fc600000000ff */
[----:B------:R2:W-:Y:S03]  /*36e0*/  MUFU.EX2 R235, R8 ;  /* 0x0000000800eb7308 */ /* 0x0005e60000000800 */
[C---:B------:R-:W-:Y:S08]  /*36f0*/  HMMA.16816.F32 R108, R4.reuse, R16, RZ ;  /* 0x00000010046c723c */ /* 0x040ff000000018ff */
[----:B------:R-:W-:Y:S01]  /*3700*/  HMMA.16816.F32 R104, R4, R20, RZ ;  /* 0x000000140468723c */ /* 0x000fe200000018ff */
[----:B--2---:R-:W-:-:S07]  /*3710*/  FFMA.FTZ R8, R52, c[0x0][0x2d0], -R13 ;  /* 0x0000b40034087a23 */ /* 0x004fce000001080d */
[C---:B------:R-:W-:Y:S01]  /*3720*/  HMMA.16816.F32 R100, R4.reuse, R28, RZ ;  /* 0x0000001c0464723c */ /* 0x040fe200000018ff */
[----:B------:R2:W3:Y:S07]  /*3730*/  MUFU.EX2 R234, R8 ;  /* 0x0000000800ea7308 */ /* 0x0004ee0000000800 */
[C---:B------:R-:W-:Y:S08]  /*3740*/  HMMA.16816.F32 R96, R4.reuse, R32, RZ ;  /* 0x000000200460723c */ /* 0x040ff000000018ff */
[----:B-1----:R-:W-:Y:S01]  /*3750*/  HMMA.16816.F32 R92, R4, R36, RZ ;  /* 0x00000024045c723c */ /* 0x002fe200000018ff */
[----:B--2---:R-:W-:Y:S01]  /*3760*/  FFMA.FTZ R8, R51, c[0x0][0x2d0], -R13 ;  /* 0x0000b40033087a23 */ /* 0x004fe2000001080d */
[----:B---3--:R-:W-:-:S03]  /*3770*/  F2FP.PACK_AB R9, R234, R235 ;  /* 0x000000ebea09723e */ /* 0x008fc600000000ff */
[----:B------:R1:W-:Y:S03]  /*3780*/  MUFU.EX2 R237, R8 ;  /* 0x0000000800ed7308 */ /* 0x0003e60000000800 */
[C---:B------:R-:W-:Y:S08]  /*3790*/  HMMA.16816.F32 R88, R4.reuse, R26, RZ ;  /* 0x0000001a0458723c */ /* 0x040ff000000018ff */
[----:B------:R-:W-:Y:S01]  /*37a0*/  HMMA.16816.F32 R84, R4, R18, RZ ;  /* 0x000000120454723c */ /* 0x000fe200000018ff */
[----:B-1----:R-:W-:-:S07]  /*37b0*/  FFMA.FTZ R8, R50, c[0x0][0x2d0], -R13 ;  /* 0x0000b40032087a23 */ /* 0x002fce000001080d */
[C---:B------:R-:W-:Y:S01]  /*37c0*/  HMMA.16816.F32 R80, R4.reuse, R22, RZ ;  /* 0x000000160450723c */ /* 0x040fe200000018ff */
[----:B------:R1:W2:Y:S07]  /*37d0*/  MUFU.EX2 R241, R8 ;  /* 0x0000000800f17308 */ /* 0x0002ae0000000800 */
[C---:B------:R-:W-:Y:S08]  /*37e0*/  HMMA.16816.F32 R76, R4.reuse, R30, RZ ;  /* 0x0000001e044c723c */ /* 0x040ff000000018ff */
[----:B------:R-:W-:Y:S01]  /*37f0*/  HMMA.16816.F32 R72, R4, R34, RZ ;  /* 0x000000220448723c */ /* 0x000fe200000018ff */
[----:B-1----:R-:W-:-:S02]  /*3800*/  F2FP.PACK_AB R8, R238, R242 ;  /* 0x000000f2ee08723e */ /* 0x002fc400000000ff */
[----:B--2---:R-:W-:-:S05]  /*3810*/  F2FP.PACK_AB R11, R241, R237 ;  /* 0x000000edf10b723e */ /* 0x004fca00000000ff */
        /* <DEDUP_REMOVED lines=23> */
[----:B---3--:R-:W-:-:S07]  /*3990*/  FFMA.FTZ R4, R118, c[0x0][0x2d0], -R3 ;  /* 0x0000b40076047a23 */ /* 0x008fce0000010803 */
[----:B------:R-:W-:Y:S01]  /*39a0*/  HMMA.16816.F32 R156, R8, R38, RZ ;  /* 0x00000026089c723c */ /* 0x000fe200000018ff */
[----:B----4-:R-:W-:Y:S01]  /*39b0*/  F2FP.PACK_AB R6, R239, R240 ;  /* 0x000000f0ef06723e */ /* 0x010fe200000000ff */
[----:B------:R-:W-:Y:S01]  /*39c0*/  LDSM.16.MT88.4 R36, [R209+0x2900] ;  /* 0x00290000d124783b */ /* 0x000fe20000004200 */
[----:B------:R3:W-:Y:S02]  /*39d0*/  MUFU.EX2 R230, R4 ;  /* 0x0000000400e67308 */ /* 0x0007e40000000800 */
[----:B---3--:R-:W-:-:S03]  /*39e0*/  FFMA.FTZ R4, R119, c[0x0][0x2d0], -R3 ;  /* 0x0000b40077047a23 */ /* 0x008fc60000010803 */
[----:B------:R-:W-:Y:S01]  /*39f0*/  HMMA.16816.F32 R116, R8, R30, RZ ;  /* 0x0000001e0874723c */ /* 0x000fe200000018ff */
[----:B------:R-:W3:Y:S02]  /*3a00*/  LDSM.16.MT88.4 R28, [R209+0x1500] ;  /* 0x00150000d11c783b */ /* 0x000ee40000004200 */
[----:B------:R4:W5:Y:S04]  /*3a10*/  MUFU.EX2 R248, R4 ;  /* 0x0000000400f87308 */ /* 0x0009680000000800 */
[----:B------:R-:W-:Y:S02]  /*3a20*/  FFMA.FTZ R8, R132, c[0x0][0x2d0], -R0 ;  /* 0x0000b40084087a23 */ /* 0x000fe40000010800 */
[----:B------:R-:W-:Y:S02]  /*3a30*/  IMAD.MOV.U32 R11, RZ, RZ, R151 ;  /* 0x000000ffff0b7224 */ /* 0x000fe400078e0097 */
[----:B------:R1:W-:Y:S01]  /*3a40*/  MUFU.EX2 R220, R8 ;  /* 0x0000000800dc7308 */ /* 0x0003e20000000800 */
[----:B------:R-:W-:-:S02]  /*3a50*/  IMAD.MOV.U32 R10, RZ, RZ, R149 ;  /* 0x000000ffff0a7224 */ /* 0x000fc400078e0095 */
[----:B------:R-:W-:Y:S02]  /*3a60*/  IMAD.MOV.U32 R9, RZ, RZ, R148 ;  /* 0x000000ffff097224 */ /* 0x000fe400078e0094 */
[----:B----4-:R-:W-:Y:S01]  /*3a70*/  FFMA.FTZ R4, R120, c[0x0][0x2d0], -R3 ;  /* 0x0000b40078047a23 */ /* 0x010fe20000010803 */
[----:B-----5:R-:W-:-:S03]  /*3a80*/  F2FP.PACK_AB R5, R248, R230 ;  /* 0x000000e6f805723e */ /* 0x020fc600000000ff */
[----:B------:R4:W-:Y:S01]  /*3a90*/  MUFU.EX2 R232, R4 ;  /* 0x0000000400e87308 */ /* 0x0009e20000000800 */
[----:B-1----:R-:W-:-:S07]  /*3aa0*/  FFMA.FTZ R8, R123, c[0x0][0x2d0], -R0 ;  /* 0x0000b4007b087a23 */ /* 0x002fce0000010800 */
[----:B------:R1:W-:Y:S01]  /*3ab0*/  MUFU.EX2 R218, R8 ;  /* 0x0000000800da7308 */ /* 0x0003e20000000800 */
[----:B----4-:R-:W-:-:S07]  /*3ac0*/  FFMA.FTZ R4, R121, c[0x0][0x2d0], -R3 ;  /* 0x0000b40079047a23 */ /* 0x010fce0000010803 */
[----:B------:R4:W5:Y:S01]  /*3ad0*/  MUFU.EX2 R231, R4 ;  /* 0x0000000400e77308 */ /* 0x0009620000000800 */
[----:B-1----:R-:W-:-:S07]  /*3ae0*/  FFMA.FTZ R8, R145, c[0x0][0x2d0], -R13 ;  /* 0x0000b40091087a23 */ /* 0x002fce000001080d */
[----:B------:R1:W-:Y:S01]  /*3af0*/  MUFU.EX2 R206, R8 ;  /* 0x0000000800ce7308 */ /* 0x0003e20000000800 */
[----:B----4-:R-:W-:Y:S01]  /*3b00*/  FFMA.FTZ R4, R122, c[0x0][0x2d0], -R0 ;  /* 0x0000b4007a047a23 */ /* 0x010fe20000010800 */
[----:B-----5:R-:W-:-:S06]  /*3b10*/  F2FP.PACK_AB R7, R231, R232 ;  /* 0x000000e8e707723e */ /* 0x020fcc00000000ff */
[----:B------:R4:W-:Y:S01]  /*3b20*/  MUFU.EX2 R221, R4 ;  /* 0x0000000400dd7308 */ /* 0x0009e20000000800 */
[----:B-1----:R-:W-:-:S07]  /*3b30*/  FFMA.FTZ R8, R144, c[0x0][0x2d0], -R13 ;  /* 0x0000b40090087a23 */ /* 0x002fce000001080d */
[----:B------:R1:W-:Y:S01]  /*3b40*/  MUFU.EX2 R246, R8 ;  /* 0x0000000800f67308 */ /* 0x0003e20000000800 */
[----:B----4-:R-:W-:-:S07]  /*3b50*/  FFMA.FTZ R4, R137, c[0x0][0x2d0], -R0 ;  /* 0x0000b40089047a23 */ /* 0x010fce0000010800 */
[----:B------:R4:W5:Y:S01]  /*3b60*/  MUFU.EX2 R245, R4 ;  /* 0x0000000400f57308 */ /* 0x0009620000000800 */
[----:B-1----:R-:W-:-:S07]  /*3b70*/  FFMA.FTZ R8, R133, c[0x0][0x2d0], -R13 ;  /* 0x0000b40085087a23 */ /* 0x002fce000001080d */
[----:B------:R1:W-:Y:S01]  /*3b80*/  MUFU.EX2 R205, R8 ;  /* 0x0000000800cd7308 */ /* 0x0003e20000000800 */
[----:B----4-:R-:W-:-:S07]  /*3b90*/  F2FP.PACK_AB R4, R247, R236 ;  /* 0x000000ecf704723e */ /* 0x010fce00000000ff */
[----:B--2---:R-:W-:Y:S01]  /*3ba0*/  HMMA.16816.F32 R164, R4, R24, R112 ;  /* 0x0000001804a4723c */ /* 0x004fe20000001870 */
[----:B-1----:R-:W-:-:S04]  /*3bb0*/  FFMA.FTZ R8, R138, c[0x0][0x2d0], -R13 ;  /* 0x0000b4008a087a23 */ /* 0x002fc8000001080d */
[----:B------:R1:W2:Y:S03]  /*3bc0*/  MUFU.EX2 R204, R8 ;  /* 0x0000000800cc7308 */ /* 0x0002a60000000800 */
[C---:B------:R-:W-:Y:S08]  /*3bd0*/  HMMA.16816.F32 R160, R4.reuse, R20, R108 ;  /* 0x0000001404a0723c */ /* 0x040ff0000000186c */
[----:B------:R-:W-:Y:S01]  /*3be0*/  HMMA.16816.F32 R120, R4, R16, R104 ;  /* 0x000000100478723c */ /* 0x000fe20000001868 */
[----:B-1----:R-:W-:-:S07]  /*3bf0*/  FFMA.FTZ R8, R147, c[0x0][0x2d0], -R12 ;  /* 0x0000b40093087a23 */ /* 0x002fce000001080c */
[C---:B---3--:R-:W-:Y:S01]  /*3c00*/  HMMA.16816.F32 R112, R4.reuse, R28, R100 ;  /* 0x0000001c0470723c */ /* 0x048fe20000001864 */
        /* <DEDUP_REMOVED lines=14> */
[----:B------:R-:W-:Y:S07]  /*3cf0*/  HMMA.16816.F32 R88, R4, R42, R64 ;  /* 0x0000002a0458723c */ /* 0x000fee0000001840 */
[----:B-----5:R-:W-:-:S02]  /*3d00*/  F2FP.PACK_AB R4, R245, R221 ;  /* 0x000000ddf504723e */ /* 0x020fc400000000ff */
        /* <DEDUP_REMOVED lines=9> */
[----:B------:R1:W2:Y:S07]  /*3da0*/  MUFU.EX2 R186, R8 ;  /* 0x0000000800ba7308 */ /* 0x0002ae0000000800 */
[C---:B------:R-:W-:Y:S08]  /*3db0*/  HMMA.16816.F32 R72, R4.reuse, R16, R56 ;  /* 0x000000100448723c */ /* 0x040ff00000001838 */
[----:B------:R-:W-:Y:S01]  /*3dc0*/  HMMA.16816.F32 R68, R4, R28, R52 ;  /* 0x0000001c0444723c */ /* 0x000fe20000001834 */
[----:B-1----:R-:W-:-:S04]  /*3dd0*/  FFMA.FTZ R8, R172, c[0x0][0x2d0], -R3 ;  /* 0x0000b400ac087a23 */ /* 0x002fc80000010803 */
[----:B------:R1:W-:Y:S03]  /*3de0*/  MUFU.EX2 R184, R8 ;  /* 0x0000000800b87308 */ /* 0x0003e60000000800 */
[C---:B------:R-:W-:Y:S08]  /*3df0*/  HMMA.16816.F32 R192, R4.reuse, R40, R44 ;  /* 0x0000002804c0723c */ /* 0x040ff0000000182c */
[----:B------:R-:W-:Y:S01]  /*3e00*/  HMMA.16816.F32 R48, R4, R18, R124 ;  /* 0x000000120430723c */ /* 0x000fe2000000187c */
[----:B------:R-:W5:Y:S01]  /*3e10*/  LDSM.16.MT88.4 R16, [R209+0x900] ;  /* 0x00090000d110783b */ /* 0x000f620000004200 */
[----:B-1----:R-:W-:-:S06]  /*3e20*/  FFMA.FTZ R8, R173, c[0x0][0x2d0], -R3 ;  /* 0x0000b400ad087a23 */ /* 0x002fcc0000010803 */
[C---:B------:R-:W-:Y:S01]  /*3e30*/  HMMA.16816.F32 R60, R4.reuse, R26, R140 ;  /* 0x0000001a043c723c */ /* 0x040fe2000000188c */
[----:B------:R-:W1:Y:S01]  /*3e40*/  LDSM.16.MT88.4 R24, [R208+0x900] ;  /* 0x00090000d018783b */ /* 0x000e620000004200 */
[----:B------:R2:W1:Y:S06]  /*3e50*/  MUFU.EX2 R185, R8 ;  /* 0x0000000800b97308 */ /* 0x00046c0000000800 */
[C---:B------:R-:W-:Y:S01]  /*3e60*/  HMMA.16816.F32 R52, R4.reuse, R22, R128 ;  /* 0x000000160434723c */ /* 0x040fe20000001880 */
[----:B------:R-:W5:Y:S07]  /*3e70*/  LDSM.16.MT88.4 R20, [R208+0x1900] ;  /* 0x00190000d014783b */ /* 0x000f6e0000004200 */
[----:B------:R-:W-:Y:S01]  /*3e80*/  HMMA.16816.F32 R44, R4, R30, R116 ;  /* 0x0000001e042c723c */ /* 0x000fe20000001874 */
[----:B------:R-:W5:Y:S01]  /*3e90*/  LDSM.16.MT88.4 R28, [R209+0x1900] ;  /* 0x00190000d11c783b */ /* 0x000f620000004200 */
[----:B--2---:R-:W-:-:S04]  /*3ea0*/  FFMA.FTZ R8, R174, c[0x0][0x2d0], -R0 ;  /* 0x0000b400ae087a23 */ /* 0x004fc80000010800 */
[----:B------:R2:W-:Y:S02]  /*3eb0*/  MUFU.EX2 R179, R8 ;  /* 0x0000000800b37308 */ /* 0x0005e40000000800 */
[C---:B------:R-:W-:Y:S01]  /*3ec0*/  HMMA.16816.F32 R56, R4.reuse, R34, R152 ;  /* 0x000000220438723c */ /* 0x040fe20000001898 */
[----:B------:R-:W5:Y:S04]  /*3ed0*/  LDSM.16.MT88.4 R32, [R208+0x2900] ;  /* 0x00290000d020783b */ /* 0x000f680000004200 */
[----:B------:R-:W-:Y:S03]  /*3ee0*/  LDSM.16.MT88.4 R152, [R208+0xd00] ;  /* 0x000d0000d098783b */ /* 0x000fe60000004200 */
[----:B------:R-:W-:Y:S01]  /*3ef0*/  HMMA.16816.F32 R40, R4, R42, R156 ;  /* 0x0000002a0428723c */ /* 0x000fe2000000189c */
[----:B--2---:R-:W-:-:S06]  /*3f00*/  FFMA.FTZ R8, R176, c[0x0][0x2d0], -R0 ;  /* 0x0000b400b0087a23 */ /* 0x004fcc0000010800 */
[----:B---3--:R-:W-:Y:S02]  /*3f10*/  F2FP.PACK_AB R4, R202, R203 ;  /* 0x000000cbca04723e */ /* 0x008fe400000000ff */
[----:B----4-:R-:W-:Y:S01]  /*3f20*/  F2FP.PACK_AB R6, R200, R201 ;  /* 0x000000c9c806723e */ /* 0x010fe200000000ff */
[----:B------:R2:W3:Y:S01]  /*3f30*/  MUFU.EX2 R176, R8 ;  /* 0x0000000800b07308 */ /* 0x0004e20000000800 */
[----:B------:R-:W-:Y:S02]  /*3f40*/  F2FP.PACK_AB R5, R186, R187 ;  /* 0x000000bbba05723e */ /* 0x000fe400000000ff */
[----:B-1----:R-:W-:-:S07]  /*3f50*/  F2FP.PACK_AB R7, R185, R184 ;  /* 0x000000b8b907723e */ /* 0x002fce00000000ff */
[----:B-----5:R-:W-:Y:S01]  /*3f60*/  HMMA.16816.F32 R124, R4, R16, R160 ;  /* 0x00000010047c723c */ /* 0x020fe200000018a0 */
[----:B--2---:R-:W-:-:S07]  /*3f70*/  FFMA.FTZ R8, R175, c[0x0][0x2d0], -R0 ;  /* 0x0000b400af087a23 */ /* 0x004fce0000010800 */
[C---:B------:R-:W-:Y:S01]  /*3f80*/  HMMA.16816.F32 R140, R4.reuse, R24, R164 ;  /* 0x00000018048c723c */ /* 0x040fe200000018a4 */
[----:B------:R1:W-:Y:S07]  /*3f90*/  MUFU.EX2 R177, R8 ;  /* 0x0000000800b17308 */ /* 0x0003ee0000000800 */
[C---:B------:R-:W-:Y:S01]  /*3fa0*/  HMMA.16816.F32 R168, R4.reuse, R20, R120 ;  /* 0x0000001404a8723c */ /* 0x040fe20000001878 */
[----:B------:R-:W-:Y:S07]  /*3fb0*/  LDSM.16.MT88.4 R120, [R208+0x2d00] ;  /* 0x002d0000d078783b */ /* 0x000fee0000004200 */
[----:B------:R-:W-:Y:S01]  /*3fc0*/  HMMA.16816.F32 R112, R4, R28, R112 ;  /* 0x0000001c0470723c */ /* 0x000fe20000001870 */
[----:B-1----:R-:W-:-:S04]  /*3fd0*/  FFMA.FTZ R8, R178, c[0x0][0x2d0], -R0 ;  /* 0x0000b400b2087a23 */ /* 0x002fc80000010800 */
[----:B------:R1:W2:Y:S03]  /*3fe0*/  MUFU.EX2 R178, R8 ;  /* 0x0000000800b27308 */ /* 0x0002a60000000800 */
[C---:B------:R-:W-:Y:S08]  /*3ff0*/  HMMA.16816.F32 R188, R4.reuse, R32, R108 ;  /* 0x0000002004bc723c */ /* 0x040ff0000000186c */
[----:B------:R-:W-:Y:S01]  /*4000*/  HMMA.16816.F32 R196, R4, R36, R104 ;  /* 0x0000002404c4723c */ /* 0x000fe20000001868 */
[----:B------:R-:W-:Y:S01]  /*4010*/  LDSM.16.MT88.4 R104, [R209+0x1d00] ;  /* 0x001d0000d168783b */ /* 0x000fe20000004200 */
[----:B-1----:R-:W-:-:S06]  /*4020*/  FFMA.FTZ R8, R182, c[0x0][0x2d0], -R13 ;  /* 0x0000b400b6087a23 */ /* 0x002fcc000001080d */
[C---:B------:R-:W-:Y:S01]  /*4030*/  HMMA.16816.F32 R148, R4.reuse, R26, R148 ;  /* 0x0000001a0494723c */ /* 0x040fe20000001894 */
[----:B------:R1:W-:Y:S07]  /*4040*/  MUFU.EX2 R132, R8 ;  /* 0x0000000800847308 */ /* 0x0003ee0000000800 */
[C---:B------:R-:W-:Y:S08]  /*4050*/  HMMA.16816.F32 R84, R4.reuse, R18, R84 ;  /* 0x000000120454723c */ /* 0x040ff00000001854 */
[----:B------:R-:W-:Y:S01]  /*4060*/  HMMA.16816.F32 R100, R4, R22, R100 ;  /* 0x000000160464723c */ /* 0x000fe20000001864 */
[----:B-1----:R-:W-:-:S04]  /*4070*/  FFMA.FTZ R8, R183, c[0x0][0x2d0], -R13 ;  /* 0x0000b400b7087a23 */ /* 0x002fc8000001080d */
[----:B------:R1:W4:Y:S03]  /*4080*/  MUFU.EX2 R138, R8 ;  /* 0x00000008008a7308 */ /* 0x0003260000000800 */
[C---:B------:R-:W-:Y:S01]  /*4090*/  HMMA.16816.F32 R160, R4.reuse, R30, R96 ;  /* 0x0000001e04a0723c */ /* 0x040fe20000001860 */
[----:B------:R-:W5:Y:S07]  /*40a0*/  LDSM.16.MT88.4 R96, [R208+0x1d00] ;  /* 0x001d0000d060783b */ /* 0x000f6e0000004200 */
        /* <DEDUP_REMOVED lines=11> */
[----:B------:R-:W-:Y:S02]  /*4160*/  IMAD.MOV.U32 R219, RZ, RZ, R9 ;  /* 0x000000ffffdb7224 */ /* 0x000fe400078e0009 */
[----:B------:R-:W-:Y:S02]  /*4170*/  FADD.FTZ R9, R235, R234 ;  /* 0x000000eaeb097221 */ /* 0x000fe40000010000 */
[C---:B------:R-:W-:Y:S01]  /*4180*/  HMMA.16816.F32 R172, R4.reuse, R26, R60 ;  /* 0x0000001a04ac723c */ /* 0x040fe2000000183c */
[----:B------:R1:W-:Y:S07]  /*4190*/  MUFU.EX2 R27, R8 ;  /* 0x00000008001b7308 */ /* 0x0003ee0000000800 */
[C---:B------:R-:W-:Y:S01]  /*41a0*/  HMMA.16816.F32 R180, R4.reuse, R24, R80 ;  /* 0x0000001804b4723c */ /* 0x040fe20000001850 */
[----:B------:R-:W2:Y:S07]  /*41b0*/  LDSM.16.MT88.4 R80, [R209+0xd00] ;  /* 0x000d0000d150783b */ /* 0x000eae0000004200 */
[----:B------:R-:W-:Y:S01]  /*41c0*/  HMMA.16816.F32 R48, R4, R22, R48 ;  /* 0x000000160430723c */ /* 0x000fe20000001830 */
[----:B-1----:R-:W-:-:S02]  /*41d0*/  FFMA.FTZ R8, R222, c[0x0][0x2d0], -R12 ;  /* 0x0000b400de087a23 */ /* 0x002fc4000001080c */
        /* <DEDUP_REMOVED lines=27> */
[----:B-1----:R-:W-:Y:S02]  /*4390*/  FADD.FTZ R8, R11, R222 ;  /* 0x000000de0b087221 */ /* 0x002fe40000010000 */
[----:B------:R-:W-:-:S02]  /*43a0*/  FADD.FTZ R11, R237, R9 ;  /* 0x00000009ed0b7221 */ /* 0x000fc40000010000 */
[----:B------:R-:W-:Y:S02]  /*43b0*/  FADD.FTZ R10, R10, R8 ;  /* 0x000000080a0a7221 */ /* 0x000fe40000010000 */
[----:B----4-:R-:W-:Y:S01]  /*43c0*/  FFMA.FTZ R3, R214, c[0x0][0x2d0], -R0 ;  /* 0x0000b400d6037a23 */ /* 0x010fe20000010800 */
[----:B--2---:R-:W-:-:S03]  /*43d0*/  F2FP.PACK_AB R131, R21, R20 ;  /* 0x000000141583723e */ /* 0x004fc600000000ff */
[----:B------:R1:W-:Y:S04]  /*43e0*/  MUFU.EX2 R19, R3 ;  /* 0x0000000300137308 */ /* 0x0003e80000000800 */
[C---:B-----5:R-:W-:Y:S08]  /*43f0*/  HMMA.16816.F32 R88, R128.reuse, R96, R168 ;  /* 0x000000608058723c */ /* 0x060ff000000018a8 */
        /* <DEDUP_REMOVED lines=16> */
[C---:B------:R-:W-:Y:S01]  /*4500*/  HMMA.16816.F32 R76, R128.reuse, R82, R84 ;  /* 0x00000052804c723c */ /* 0x040fe20000001854 */
[----:B--2---:R-:W-:Y:S01]  /*4510*/  FFMA.FTZ R0, R233, c[0x0][0x2d0], -R13 ;  /* 0x0000b400e9007a23 */ /* 0x004fe2000001080d */
[----:B---3--:R-:W-:Y:S01]  /*4520*/  F2FP.PACK_AB R170, R16, R17 ;  /* 0x0000001110aa723e */ /* 0x008fe200000000ff */
[----:B------:R-:W-:Y:S02]  /*4530*/  FADD.FTZ R3, R236, R3 ;  /* 0x00000003ec037221 */ /* 0x000fe40000010000 */
[----:B------:R1:W-:Y:S02]  /*4540*/  MUFU.EX2 R12, R0 ;  /* 0x00000000000c7308 */ /* 0x0003e40000000800 */
[----:B------:R-:W-:Y:S01]  /*4550*/  FADD.FTZ R247, R247, R3 ;  /* 0x00000003f7f77221 */ /* 0x000fe20000010000 */
[----:B------:R-:W-:Y:S03]  /*4560*/  HMMA.16816.F32 R160, R128, R106, R160 ;  /* 0x0000006a80a0723c */ /* 0x000fe600000018a0 */
[----:B------:R-:W-:-:S04]  /*4570*/  FADD.FTZ R247, R240, R247 ;  /* 0x000000f7f0f77221 */ /* 0x000fc80000010000 */
[----:B------:R-:W-:Y:S01]  /*4580*/  FADD.FTZ R247, R239, R247 ;  /* 0x000000f7eff77221 */ /* 0x000fe20000010000 */
[C---:B------:R-:W-:Y:S03]  /*4590*/  HMMA.16816.F32 R112, R128.reuse, R120, R188 ;  /* 0x000000788070723c */ /* 0x040fe600000018bc */
[----:B------:R-:W-:Y:S02]  /*45a0*/  FADD.FTZ R247, R203, R247 ;  /* 0x000000f7cbf77221 */ /* 0x000fe40000010000 */
[----:B-1----:R-:W-:Y:S02]  /*45b0*/  FFMA.FTZ R0, R229, c[0x0][0x2d0], -R13 ;  /* 0x0000b400e5007a23 */ /* 0x002fe4000001080d */
[----:B------:R-:W-:Y:S01]  /*45c0*/  FADD.FTZ R247, R202, R247 ;  /* 0x000000f7caf77221 */ /* 0x000fe20000010000 */
[----:B------:R-:W-:Y:S01]  /*45d0*/  HMMA.16816.F32 R116, R128, R122, R116 ;  /* 0x0000007a8074723c */ /* 0x000fe20000001874 */
[----:B------:R1:W2:Y:S02]  /*45e0*/  MUFU.EX2 R14, R0 ;  /* 0x00000000000e7308 */ /* 0x0002a40000000800 */
[----:B------:R-:W-:-:S04]  /*45f0*/  FADD.FTZ R247, R201, R247 ;  /* 0x000000f7c9f77221 */ /* 0x000fc80000010000 */
[----:B------:R-:W-:Y:S01]  /*4600*/  FADD.FTZ R247, R200, R247 ;  /* 0x000000f7c8f77221 */ /* 0x000fe20000010000 */
[----:B------:R-:W-:Y:S03]  /*4610*/  HMMA.16816.F32 R128, R128, R6, R144 ;  /* 0x000000068080723c */ /* 0x000fe60000001890 */
[----:B------:R-:W-:-:S04]  /*4620*/  FADD.FTZ R247, R27, R247 ;  /* 0x000000f71bf77221 */ /* 0x000fc80000010000 */
[----:B------:R-:W-:Y:S02]  /*4630*/  FADD.FTZ R247, R26, R247 ;  /* 0x000000f71af77221 */ /* 0x000fe40000010000 */
[----:B-1----:R-:W-:Y:S01]  /*4640*/  FFMA.FTZ R0, R227, c[0x0][0x2d0], -R13 ;  /* 0x0000b400e3007a23 */ /* 0x002fe2000001080d */
[----:B--2---:R-:W-:Y:S01]  /*4650*/  F2FP.PACK_AB R169, R14, R12 ;  /* 0x0000000c0ea9723e */ /* 0x004fe200000000ff */
[----:B------:R-:W-:Y:S02]  /*4660*/  FADD.FTZ R247, R25, R247 ;  /* 0x000000f719f77221 */ /* 0x000fe40000010000 */
[----:B------:R1:W-:Y:S02]  /*4670*/  MUFU.EX2 R15, R0 ;  /* 0x00000000000f7308 */ /* 0x0003e40000000800 */
[----:B------:R-:W-:Y:S02]  /*4680*/  FADD.FTZ R247, R24, R247 ;  /* 0x000000f718f77221 */ /* 0x000fe40000010000 */
[----:B-1----:R-:W-:-:S04]  /*4690*/  FFMA.FTZ R0, R226, c[0x0][0x2d0], -R13 ;  /* 0x0000b400e2007a23 */ /* 0x002fc8000001080d */
[----:B------:R1:W2:Y:S02]  /*46a0*/  MUFU.EX2 R13, R0 ;  /* 0x00000000000d7308 */ /* 0x0002a40000000800 */
[----:B-1----:R-:W-:Y:S01]  /*46b0*/  FADD.FTZ R0, R242, R238 ;  /* 0x000000eef2007221 */ /* 0x002fe20000010000 */
[----:B--2---:R-:W-:-:S03]  /*46c0*/  F2FP.PACK_AB R171, R13, R15 ;  /* 0x0000000f0dab723e */ /* 0x004fc600000000ff */
[----:B------:R-:W-:-:S04]  /*46d0*/  FADD.FTZ R0, R243, R0 ;  /* 0x00000000f3007221 */ /* 0x000fc80000010000 */
[----:B------:R-:W-:Y:S01]  /*46e0*/  FADD.FTZ R8, R244, R0 ;  /* 0x00000000f4087221 */ /* 0x000fe20000010000 */
[----:B------:R-:W-:Y:S01]  /*46f0*/  HMMA.16816.F32 R164, R168, R4, R164 ;  /* 0x00000004a8a4723c */ /* 0x000fe200000018a4 */
[----:B------:R-:W-:-:S04]  /*4700*/  FADD.FTZ R0, R251, R9 ;  /* 0x00000009fb007221 */ /* 0x000fc80000010000 */
[----:B------:R-:W-:Y:S02]  /*4710*/  FADD.FTZ R0, R230, R0 ;  /* 0x00000000e6007221 */ /* 0x000fe40000010000 */
        /* <DEDUP_REMOVED lines=44> */
[----:B------:R-:W-:-:S03]  /*49e0*/  FADD.FTZ R248, R21, R248 ;  /* 0x000000f815f87221 */ /* 0x000fc60000010000 */
[C---:B------:R-:W-:Y:S08]  /*49f0*/  HMMA.16816.F32 R120, R168.reuse, R122, R56 ;  /* 0x0000007aa878723c */ /* 0x040ff00000001838 */
[----:B------:R-:W-:Y:S01]  /*4a00*/  HMMA.16816.F32 R168, R168, R6, R40 ;  /* 0x00000006a8a8723c */ /* 0x000fe20000001828 */
[----:B------:R-:W-:Y:S07]  /*4a10*/  @!P0 BRA `(.L_x_782) ;  /* 0x0000334000008947 */ /* 0x000fee0003800000 */
[----:B------:R-:W2:Y:S04]  /*4a20*/  LDL.64 R32, [R1+0x20] ;  /* 0x0000200001207983 */ /* 0x000ea80000100a00 */
[----:B------:R-:W3:Y:S04]  /*4a30*/  LDL.64 R30, [R1+0x28] ;  /* 0x00002800011e7983 */ /* 0x000ee80000100a00 */
[----:B------:R-:W4:Y:S04]  /*4a40*/  LDL.64 R28, [R1+0x18] ;  /* 0x00001800011c7983 */ /* 0x000f280000100a00 */
[----:B------:R-:W5:Y:S04]  /*4a50*/  LDL.64 R222, [R1+0x10] ;  /* 0x0000100001de7983 */ /* 0x000f680000100a00 */
[----:B------:R-:W5:Y:S01]  /*4a60*/  LDL.LU R219, [R1+0x38] ;  /* 0x0000380001db7983 */ /* 0x000f620000300800 */
[----:B------:R-:W-:Y:S01]  /*4a70*/  IMAD.MOV.U32 R138, RZ, RZ, R2 ;  /* 0x000000ffff8a7224 */ /* 0x000fe200078e0002 */
[C---:B------:R-:W-:Y:S01]  /*4a80*/  IADD3 R221, R212.reuse, 0xc00, RZ ;  /* 0x00000c00d4dd7810 */ /* 0x040fe20007ffe0ff */
        /* <DEDUP_REMOVED lines=9> */
[----:B------:R-:W-:Y:S01]  /*4b20*/  IADD3 R213, R212, 0x2c00, RZ ;  /* 0x00002c00d4d57810 */ /* 0x000fe20007ffe0ff */
[----:B--2---:R-:W-:Y:S02]  /*4b30*/  IMAD.MOV.U32 R34, RZ, RZ, R32 ;  /* 0x000000ffff227224 */ /* 0x004fe400078e0020 */
[----:B------:R-:W-:Y:S02]  /*4b40*/  IMAD.MOV.U32 R35, RZ, RZ, R33 ;  /* 0x000000ffff237224 */ /* 0x000fe400078e0021 */
[----:B---3--:R-:W-:Y:S01]  /*4b50*/  IMAD.MOV.U32 R33, RZ, RZ, R31 ;  /* 0x000000ffff217224 */ /* 0x008fe200078e001f */
[C---:B------:R-:W-:Y:S01]  /*4b60*/  IADD3 R4, P3, R34.reuse, 0x20, RZ ;  /* 0x0000002022047810 */ /* 0x040fe20007f7e0ff */
[----:B------:R-:W-:Y:S01]  /*4b70*/  IMAD.MOV.U32 R32, RZ, RZ, R30 ;  /* 0x000000ffff207224 */ /* 0x000fe200078e001e */
[----:B------:R-:W-:Y:S01]  /*4b80*/  IADD3 R2, P2, R34, 0x40, RZ ;  /* 0x0000004022027810 */ /* 0x000fe20007f5e0ff */
[----:B----4-:R-:W-:-:S02]  /*4b90*/  IMAD.MOV.U32 R31, RZ, RZ, R29 ;  /* 0x000000ffff1f7224 */ /* 0x010fc400078e001d */
[----:B------:R1:W-:Y:S01]  /*4ba0*/  STL [R1+0xc], R4 ;  /* 0x00000c0401007387 */ /* 0x0003e20000100800 */
[C---:B------:R-:W-:Y:S01]  /*4bb0*/  IADD3 R252, P1, R32.reuse, 0x20, RZ ;  /* 0x0000002020fc7810 */ /* 0x040fe20007f3e0ff */
[----:B-----5:R-:W-:Y:S01]  /*4bc0*/  IMAD.MOV.U32 R29, RZ, RZ, R223 ;  /* 0x000000ffff1d7224 */ /* 0x020fe200078e00df */
[----:B------:R-:W-:Y:S01]  /*4bd0*/  IADD3 R250, P0, R32, 0x40, RZ ;  /* 0x0000004020fa7810 */ /* 0x000fe20007f1e0ff */
[----:B------:R2:W-:Y:S01]  /*4be0*/  STL [R1+0x4], R2 ;  /* 0x0000040201007387 */ /* 0x0005e20000100800 */
[----:B------:R-:W-:Y:S01]  /*4bf0*/  IMAD.MOV.U32 R30, RZ, RZ, R28 ;  /* 0x000000ffff1e7224 */ /* 0x000fe200078e001c */
[----:B------:R-:W-:Y:S01]  /*4c00*/  LEA.HI.SX32 R225, R219, 0xfffffffe, 0x1a ;  /* 0xfffffffedbe17811 */ /* 0x000fe200078fd2ff */
[----:B------:R-:W-:Y:S01]  /*4c10*/  IMAD.MOV.U32 R28, RZ, RZ, R222 ;  /* 0x000000ffff1c7224 */ /* 0x000fe200078e00de */
[C---:B------:R-:W-:Y:S01]  /*4c20*/  IADD3 R223, R212.reuse, 0x400, RZ ;  /* 0x00000400d4df7810 */ /* 0x040fe20007ffe0ff */
[--C-:B------:R-:W-:Y:S01]  /*4c30*/  IMAD.X R251, RZ, RZ, R29.reuse, P1 ;  /* 0x000000fffffb7224 */ /* 0x100fe200008e061d */
[C---:B------:R-:W-:Y:S01]  /*4c40*/  IADD3 R222, R212.reuse, 0x800, RZ ;  /* 0x00000800d4de7810 */ /* 0x040fe20007ffe0ff */
[----:B------:R-:W-:Y:S01]  /*4c50*/  IMAD.X R249, RZ, RZ, R29, P0 ;  /* 0x000000fffff97224 */ /* 0x000fe200000e061d */
[----:B------:R-:W-:Y:S01]  /*4c60*/  IADD3 R219, R212, 0x1400, RZ ;  /* 0x00001400d4db7810 */ /* 0x000fe20007ffe0ff */
[----:B-1----:R-:W-:-:S02]  /*4c70*/  IMAD.X R4, RZ, RZ, R31, P3 ;  /* 0x000000ffff047224 */ /* 0x002fc400018e061f */
[----:B--2---:R-:W-:-:S05]  /*4c80*/  IMAD.X R2, RZ, RZ, R31, P2 ;  /* 0x000000ffff027224 */ /* 0x004fca00010e061f */
[----:B------:R1:W-:Y:S04]  /*4c90*/  STL [R1], R2 ;  /* 0x0000000201007387 */ /* 0x0003e80000100800 */
[----:B------:R1:W-:Y:S02]  /*4ca0*/  STL [R1+0x8], R4 ;  /* 0x0000080401007387 */ /* 0x0003e40000100800 */
.L_x_783:
[----:B-1----:R-:W2:Y:S01]  /*4cb0*/  LDL R2, [R1+0x34] ;  /* 0x0000340001027983 */ /* 0x002ea20000100800 */
[----:B------:R-:W-:Y:S04]  /*4cc0*/  DEPBAR.LE SB0, 0x0 ;  /* 0x000080000000791a */ /* 0x000fe80000000000 */
[----:B------:R-:W3:Y:S01]  /*4cd0*/  LDL.64 R198, [R1+0x20] ;  /* 0x0000200001c67983 */ /* 0x000ee20000100a00 */
[C---:B------:R-:W-:Y:S01]  /*4ce0*/  IMAD.WIDE.U32 R54, R225.reuse, c[0x0][0x208], RZ ;  /* 0x00008200e1367a25 */ /* 0x040fe200078e00ff */
[----:B------:R-:W-:Y:S02]  /*4cf0*/  MOV R195, c[0x0][0x208] ;  /* 0x0000820000c37a02 */ /* 0x000fe40000000f00 */
[----:B------:R-:W-:Y:S02]  /*4d00*/  MOV R196, c[0x0][0x20c] ;  /* 0x0000830000c47a02 */ /* 0x000fe40000000f00 */
[----:B------:R-:W4:Y:S01]  /*4d10*/  LDL.64 R192, [R1+0x18] ;  /* 0x0000180001c07983 */ /* 0x000f220000100a00 */
[----:B------:R-:W-:Y:S02]  /*4d20*/  SHF.L.U32 R136, R54, 0x6, RZ ;  /* 0x0000000636887819 */ /* 0x000fe400000006ff */
[----:B------:R-:W-:Y:S02]  /*4d30*/  MOV R229, 0x5 ;  /* 0x0000000500e57802 */ /* 0x000fe40000000f00 */
[----:B------:R-:W-:Y:S01]  /*4d40*/  MOV R228, c[0x0][0x1e0] ;  /* 0x0000780000e47a02 */ /* 0x000fe20000000f00 */
[----:B------:R-:W5:Y:S03]  /*4d50*/  LDL R189, [R1+0xc] ;  /* 0x00000c0001bd7983 */ /* 0x000f660000100800 */
[----:B------:R-:W-:Y:S01]  /*4d60*/  SHF.L.U32 R228, R228, 0x5, RZ ;  /* 0x00000005e4e47819 */ /* 0x000fe200000006ff */
[----:B------:R-:W4:Y:S04]  /*4d70*/  LDL R194, [R1+0x4] ;  /* 0x0000040001c27983 */ /* 0x000f280000100800 */
[----:B------:R-:W4:Y:S04]  /*4d80*/  LDL R190, [R1+0x8] ;  /* 0x0000080001be7983 */ /* 0x000f280000100800 */
[----:B------:R-:W4:Y:S04]  /*4d90*/  LDL R191, [R1] ;  /* 0x0000000001bf7983 */ /* 0x000f280000100800 */
[----:B------:R-:W-:Y:S08]  /*4da0*/  BAR.SYNC.DEFER_BLOCKING 0x0 ;  /* 0x0000000000007b1d */ /* 0x000ff00000010000 */
[----:B------:R-:W-:Y:S08]  /*4db0*/  LDSM.16.M88.4 R64, [R210+0x6100] ;  /* 0x00610000d240783b */ /* 0x000ff00000000200 */
[----:B------:R-:W1:Y:S08]  /*4dc0*/  LDSM.16.M88.4 R16, [R139+0x3100] ;  /* 0x003100008b10783b */ /* 0x000e700000000200 */
[----:B------:R-:W1:Y:S08]  /*4dd0*/  LDSM.16.M88.4 R60, [R210+0x7100] ;  /* 0x00710000d23c783b */ /* 0x000e700000000200 */
[----:B------:R-:W1:Y:S08]  /*4de0*/  LDSM.16.M88.4 R32, [R139+0x3500] ;  /* 0x003500008b20783b */ /* 0x000e700000000200 */
[----:B------:R-:W4:Y:S06]  /*4df0*/  LDL.64 R230, [R1+0x28] ;  /* 0x0000280001e67983 */ /* 0x000f2c0000100a00 */
[----:B------:R-:W1:Y:S08]  /*4e00*/  LDSM.16.M88.4 R48, [R139+0x3900] ;  /* 0x003900008b30783b */ /* 0x000e700000000200 */
[----:B------:R-:W4:Y:S01]  /*4e10*/  LDL.64 R226, [R1+0x10] ;  /* 0x0000100001e27983 */ /* 0x000f220000100a00 */
        /* <DEDUP_REMOVED lines=10> */
[C---:B------:R-:W-:Y:S08]  /*4ec0*/  HMMA.16816.F32 R24, R60.reuse, R32, RZ ;  /* 0x000000203c18723c */ /* 0x040ff000000018ff */
[-C--:B------:R-:W-:Y:S08]  /*4ed0*/  HMMA.16816.F32 R28, R60, R34.reuse, RZ ;  /* 0x000000223c1c723c */ /* 0x080ff000000018ff */
        /* <DEDUP_REMOVED lines=10> */
[----:B------:R-:W-:Y:S05]  /*4f80*/  IMAD R2, R225, c[0x0][0x20c], R2 ;  /* 0x00008300e1027a24 */ /* 0x000fea00078e0202 */
[----:B------:R-:W-:Y:S02]  /*4f90*/  IADD3 R2, R55, R2, RZ ;  /* 0x0000000237027210 */ /* 0x000fe40007ffe0ff */
[----:B-----5:R-:W-:Y:S02]  /*4fa0*/  IADD3 R57, P3, R136, R189, RZ ;  /* 0x000000bd88397210 */ /* 0x020fe40007f7e0ff */
[----:B------:R-:W-:Y:S02]  /*4fb0*/  SHF.L.U64.HI R2, R54, 0x6, R2 ;  /* 0x0000000636027819 */ /* 0x000fe40000010202 */
[C---:B------:R-:W-:Y:S02]  /*4fc0*/  LEA R204, P2, R57.reuse, c[0x0][0x1f8], 0x1 ;  /* 0x00007e0039cc7a11 */ /* 0x040fe400078408ff */
[----:B----4-:R-:W-:Y:S02]  /*4fd0*/  IADD3.X R53, R2, R193, RZ, P1, !PT ;  /* 0x000000c102357210 */ /* 0x010fe40000ffe4ff */
[----:B------:R-:W-:Y:S02]  /*4fe0*/  IADD3 R56, P1, R136, R194, RZ ;  /* 0x000000c288387210 */ /* 0x000fe40007f3e0ff */
[----:B------:R-:W-:Y:S02]  /*4ff0*/  LEA.HI.X R201, R52, c[0x0][0x1fc], R53, 0x1, P0 ;  /* 0x00007f0034c97a11 */ /* 0x000fe400000f0c35 */
[-C--:B-1----:R-:W-:Y:S01]  /*5000*/  HMMA.16816.F32 R52, R64, R132.reuse, RZ ;  /* 0x000000844034723c */ /* 0x082fe200000018ff */
[----:B------:R-:W-:Y:S02]  /*5010*/  IADD3.X R59, R2, R191, RZ, P1, !PT ;  /* 0x000000bf023b7210 */ /* 0x000fe40000ffe4ff */
[----:B------:R-:W-:Y:S02]  /*5020*/  LEA R202, P0, R56, c[0x0][0x1f8], 0x1 ;  /* 0x00007e0038ca7a11 */ /* 0x000fe400078008ff */
[----:B------:R-:W-:Y:S02]  /*5030*/  IADD3.X R58, R2, R190, RZ, P3, !PT ;  /* 0x000000be023a7210 */ /* 0x000fe40001ffe4ff */
[----:B------:R-:W-:Y:S02]  /*5040*/  LEA.HI.X R203, R56, c[0x0][0x1fc], R59, 0x1, P0 ;  /* 0x00007f0038cb7a11 */ /* 0x000fe400000f0c3b */
[----:B------:R-:W-:Y:S02]  /*5050*/  LEA.HI.X R205, R57, c[0x0][0x1fc], R58, 0x1, P2 ;  /* 0x00007f0039cd7a11 */ /* 0x000fe400010f0c3a */
[C---:B------:R-:W-:Y:S02]  /*5060*/  HMMA.16816.F32 R56, R60.reuse, R132, RZ ;  /* 0x000000843c38723c */ /* 0x040fe400000018ff */
[C---:B------:R-:W-:Y:S04]  /*5070*/  LEA R136, P1, R195.reuse, R136, 0x5 ;  /* 0x00000088c3887211 */ /* 0x040fe800078228ff */
[C---:B------:R-:W-:Y:S02]  /*5080*/  IADD3 R188, P2, R136.reuse, R198, RZ ;  /* 0x000000c688bc7210 */ /* 0x040fe40007f5e0ff */
[-C--:B------:R-:W-:Y:S01]  /*5090*/  HMMA.16816.F32 R60, R60, R134.reuse, RZ ;  /* 0x000000863c3c723c */ /* 0x080fe200000018ff */
[----:B------:R-:W-:Y:S03]  /*50a0*/  IADD3 R189, P0, R136, R189, RZ ;  /* 0x000000bd88bd7210 */ /* 0x000fe60007f1e0ff */
[----:B------:R-:W-:Y:S02]  /*50b0*/  LEA R132, P3, R188, c[0x0][0x1f8], 0x1 ;  /* 0x00007e00bc847a11 */ /* 0x000fe400078608ff */
[----:B------:R-:W-:Y:S02]  /*50c0*/  LEA.HI.X R2, R195, R2, R196, 0x5, P1 ;  /* 0x00000002c3027211 */ /* 0x000fe400008f2cc4 */
[----:B------:R-:W-:Y:S04]  /*50d0*/  HMMA.16816.F32 R64, R64, R134, RZ ;  /* 0x000000864040723c */ /* 0x000fe800000018ff */
[----:B------:R-:W-:Y:S02]  /*50e0*/  IADD3 R136, P1, R136, R194, RZ ;  /* 0x000000c288887210 */ /* 0x000fe40007f3e0ff */
[C---:B------:R-:W-:Y:S02]  /*50f0*/  IADD3.X R133, R2.reuse, R193, RZ, P2, !PT ;  /* 0x000000c102857210 */ /* 0x040fe400017fe4ff */
[-C--:B------:R-:W-:Y:S01]  /*5100*/  HMMA.16816.F32 R4, R172, R176.reuse, R4 ;  /* 0x000000b0ac04723c */ /* 0x080fe20000001804 */
[----:B------:R-:W-:Y:S04]  /*5110*/  LDSM.16.M88.4 R192, [R221] ;  /* 0x00000000ddc0783b */ /* 0x000fe80000000200 */
[C---:B------:R-:W-:Y:S02]  /*5120*/  LEA R198, P2, R189.reuse, c[0x0][0x1f8], 0x1 ;  /* 0x00007e00bdc67a11 */ /* 0x040fe400078408ff */
[----:B------:R-:W-:Y:S01]  /*5130*/  IADD3.X R190, R2, R190, RZ, P0, !PT ;  /* 0x000000be02be7210 */ /* 0x000fe200007fe4ff */
[C---:B------:R-:W-:Y:S04]  /*5140*/  HMMA.16816.F32 R8, R180.reuse, R176, R8 ;  /* 0x000000b0b408723c */ /* 0x040fe80000001808 */
[----:B------:R-:W-:Y:S02]  /*5150*/  LEA.HI.X R133, R188, c[0x0][0x1fc], R133, 0x1, P3 ;  /* 0x00007f00bc857a11 */ /* 0x000fe400018f0c85 */
[----:B------:R-:W-:Y:S02]  /*5160*/  IADD3.X R2, R2, R191, RZ, P1, !PT ;  /* 0x000000bf02027210 */ /* 0x000fe40000ffe4ff */
[-C--:B------:R-:W-:Y:S04]  /*5170*/  HMMA.16816.F32 R12, R180, R178.reuse, R12 ;  /* 0x000000b2b40c723c */ /* 0x080fe8000000180c */
[----:B------:R-:W-:Y:S02]  /*5180*/  LEA.HI.X R199, R189, c[0x0][0x1fc], R190, 0x1, P2 ;  /* 0x00007f00bdc77a11 */ /* 0x000fe400010f0cbe */
[----:B------:R-:W1:Y:S01]  /*5190*/  LDSM.16.M88.4 R188, [R222] ;  /* 0x00000000debc783b */ /* 0x000e620000000200 */
[C---:B------:R-:W-:Y:S01]  /*51a0*/  LEA R196, P0, R136.reuse, c[0x0][0x1f8], 0x1 ;  /* 0x00007e0088c47a11 */ /* 0x040fe200078008ff */
[C---:B------:R-:W-:Y:S04]  /*51b0*/  HMMA.16816.F32 R16, R172.reuse, R178, R16 ;  /* 0x000000b2ac10723c */ /* 0x040fe80000001810 */
[----:B------:R-:W-:Y:S02]  /*51c0*/  LEA.HI.X R197, R136, c[0x0][0x1fc], R2, 0x1, P0 ;  /* 0x00007f0088c57a11 */ /* 0x000fe400000f0c02 */
[----:B------:R-:W-:Y:S01]  /*51d0*/  @!PT LDS RZ, [RZ] ;  /* 0x00000000fffff984 */ /* 0x000fe20000000800 */
[----:B------:R-:W-:Y:S01]  /*51e0*/  @!PT LDS RZ, [RZ] ;  /* 0x00000000fffff984 */ /* 0x000fe20000000800 */
[----:B------:R-:W-:Y:S01]  /*51f0*/  @!PT LDS RZ, [RZ] ;  /* 0x00000000fffff984 */ /* 0x000fe20000000800 */
        /* <DEDUP_REMOVED lines=11> */
[-C--:B-1----:R-:W-:Y:S06]  /*52b0*/  HMMA.16816.F32 R36, R172, R188.reuse, R36 ;  /* 0x000000bcac24723c */ /* 0x082fec0000001824 */
[----:B------:R5:W-:Y:S02]  /*52c0*/  LDGSTS.E.BYPASS.LTC128B.128 [R224+0x2900], [R196.64], !P5 ;  /* 0x02900000c4e07fae */ /* 0x000be4000e901d44 */
[C---:B------:R-:W-:Y:S06]  /*52d0*/  HMMA.16816.F32 R40, R180.reuse, R188, R40 ;  /* 0x000000bcb428723c */ /* 0x040fec0000001828 */
[----:B--2---:R-:W-:Y:S02]  /*52e0*/  LDSM.16.M88.4 R200, [R210+0x9100] ;  /* 0x00910000d2c8783b */ /* 0x004fe40000000200 */
[-C--:B------:R-:W-:Y:S06]  /*52f0*/  HMMA.16816.F32 R44, R180, R190.reuse, R44 ;  /* 0x000000beb42c723c */ /* 0x080fec000000182c */
[----:B------:R-:W0:Y:S02]  /*5300*/  LDGDEPBAR ;  /* 0x00000000000079af */ /* 0x000e240000000000 */
[C---:B------:R-:W-:Y:S06]  /*5310*/  HMMA.16816.F32 R48, R172.reuse, R190, R48 ;  /* 0x000000beac30723c */ /* 0x040fec0000001830 */
[----:B----4-:R-:W-:Y:S02]  /*5320*/  LDSM.16.M88.4 R132, [R210+0x8100] ;  /* 0x00810000d284783b */ /* 0x010fe40000000200 */
[-C--:B------:R-:W-:Y:S06]  /*5330*/  HMMA.16816.F32 R52, R172, R192.reuse, R52 ;  /* 0x000000c0ac34723c */ /* 0x080fec0000001834 */
[----:B-----5:R-:W1:Y:S02]  /*5340*/  LDSM.16.M88.4 R196, [R139+0x4100] ;  /* 0x004100008bc4783b */ /* 0x020e640000000200 */
[C---:B------:R-:W-:Y:S06]  /*5350*/  HMMA.16816.F32 R56, R180.reuse, R192, R56 ;  /* 0x000000c0b438723c */ /* 0x040fec0000001838 */
[----:B---3--:R-:W2:Y:S02]  /*5360*/  LDSM.16.M88.4 R204, [R139+0x4500] ;  /* 0x004500008bcc783b */ /* 0x008ea40000000200 */
[-C--:B------:R-:W-:Y:S06]  /*5370*/  HMMA.16816.F32 R60, R180, R194.reuse, R60 ;  /* 0x000000c2b43c723c */ /* 0x080fec000000183c */
[----:B------:R-:W3:Y:S02]  /*5380*/  LDSM.16.M88.4 R176, [R139+0x4900] ;  /* 0x004900008bb0783b */ /* 0x000ee40000000200 */
[----:B------:R-:W-:Y:S06]  /*5390*/  HMMA.16816.F32 R64, R172, R194, R64 ;  /* 0x000000c2ac40723c */ /* 0x000fec0000001840 */
[----:B------:R-:W4:Y:S08]  /*53a0*/  LDSM.16.M88.4 R172, [R139+0x4d00] ;  /* 0x004d00008bac783b */ /* 0x000f300000000200 */
[----:B------:R-:W-:Y:S01]  /*53b0*/  LDSM.16.M88.4 R180, [R211+0x8100] ;  /* 0x00810000d3b4783b */ /* 0x000fe20000000200 */
[-C--:B-1----:R-:W-:Y:S07]  /*53c0*/  HMMA.16816.F32 R4, R132, R196.reuse, R4 ;  /* 0x000000c48404723c */ /* 0x082fee0000001804 */
[----:B------:R-:W1:Y:S01]  /*53d0*/  LDSM.16.M88.4 R184, [R220] ;  /* 0x00000000dcb8783b */ /* 0x000e620000000200 */
[C---:B------:R-:W-:Y:S07]  /*53e0*/  HMMA.16816.F32 R8, R200.reuse, R196, R8 ;  /* 0x000000c4c808723c */ /* 0x040fee0000001808 */
[----:B------:R-:W5:Y:S01]  /*53f0*/  LDSM.16.M88.4 R188, [R211+0x9100] ;  /* 0x00910000d3bc783b */ /* 0x000f620000000200 */
[-C--:B------:R-:W-:Y:S07]  /*5400*/  HMMA.16816.F32 R12, R200, R198.reuse, R12 ;  /* 0x000000c6c80c723c */ /* 0x080fee000000180c */
[----:B------:R-:W1:Y:S01]  /*5410*/  LDSM.16.M88.4 R192, [R219] ;  /* 0x00000000dbc0783b */ /* 0x000e620000000200 */
[C---:B------:R-:W-:Y:S07]  /*5420*/  HMMA.16816.F32 R16, R132.reuse, R198, R16 ;  /* 0x000000c68410723c */ /* 0x040fee0000001810 */
[----:B------:R-:W-:Y:S01]  /*5430*/  LDSM.16.M88.4 R196, [R217] ;  /* 0x00000000d9c4783b */ /* 0x000fe20000000200 */
        /* <DEDUP_REMOVED lines=9> */
[----:B------:R-:W2:Y:S07]  /*54d0*/  LDSM.16.M88.4 R176, [R218] ;  /* 0x00000000dab0783b */ /* 0x000eae0000000200 */
[-C--:B----4-:R-:W-:Y:S08]  /*54e0*/  HMMA.16816.F32 R52, R132, R172.reuse, R52 ;  /* 0x000000ac8434723c */ /* 0x090ff00000001834 */
[C---:B------:R-:W-:Y:S08]  /*54f0*/  HMMA.16816.F32 R56, R200.reuse, R172, R56 ;  /* 0x000000acc838723c */ /* 0x040ff00000001838 */
[-C--:B------:R-:W-:Y:S01]  /*5500*/  HMMA.16816.F32 R60, R200, R174.reuse, R60 ;  /* 0x000000aec83c723c */ /* 0x080fe2000000183c */
[----:B------:R-:W-:Y:S07]  /*5510*/  LDSM.16.M88.4 R200, [R210+0xb100] ;  /* 0x00b10000d2c8783b */ /* 0x000fee0000000200 */
[----:B------:R-:W-:Y:S01]  /*5520*/  HMMA.16816.F32 R64, R132, R174, R64 ;  /* 0x000000ae8440723c */ /* 0x000fe20000001840 */
[----:B------:R-:W-:Y:S07]  /*5530*/  LDSM.16.M88.4 R132, [R210+0xa100] ;  /* 0x00a10000d284783b */ /* 0x000fee0000000200 */
[-C--:B-1----:R-:W-:Y:S01]  /*5540*/  HMMA.16816.F32 R4, R180, R184.reuse, R4 ;  /* 0x000000b8b404723c */ /* 0x082fe20000001804 */
[----:B------:R-:W1:Y:S07]  /*5550*/  LDSM.16.M88.4 R172, [R139+0x5100] ;  /* 0x005100008bac783b */ /* 0x000e6e0000000200 */
[C---:B-----5:R-:W-:Y:S08]  /*5560*/  HMMA.16816.F32 R8, R188.reuse, R184, R8 ;  /* 0x000000b8bc08723c */ /* 0x060ff00000001808 */
[-C--:B------:R-:W-:Y:S08]  /*5570*/  HMMA.16816.F32 R12, R188, R186.reuse, R12 ;  /* 0x000000babc0c723c */ /* 0x080ff0000000180c */
[C---:B------:R-:W-:Y:S01]  /*5580*/  HMMA.16816.F32 R16, R180.reuse, R186, R16 ;  /* 0x000000bab410723c */ /* 0x040fe20000001810 */
[----:B------:R-:W-:Y:S07]  /*5590*/  LDSM.16.M88.4 R184, [R216] ;  /* 0x00000000d8b8783b */ /* 0x000fee0000000200 */
[-C--:B------:R-:W-:Y:S08]  /*55a0*/  HMMA.16816.F32 R20, R180, R192.reuse, R20 ;  /* 0x000000c0b414723c */ /* 0x080ff00000001814 */
[C---:B------:R-:W-:Y:S08]  /*55b0*/  HMMA.16816.F32 R24, R188.reuse, R192, R24 ;  /* 0x000000c0bc18723c */ /* 0x040ff00000001818 */
[-C--:B------:R-:W-:Y:S08]  /*55c0*/  HMMA.16816.F32 R28, R188, R194.reuse, R28 ;  /* 0x000000c2bc1c723c */ /* 0x080ff0000000181c */
[C---:B------:R-:W-:Y:S01]  /*55d0*/  HMMA.16816.F32 R32, R180.reuse, R194, R32 ;  /* 0x000000c2b420723c */ /* 0x040fe20000001820 */
[----:B------:R-:W-:Y:S07]  /*55e0*/  LDSM.16.M88.4 R192, [R215] ;  /* 0x00000000d7c0783b */ /* 0x000fee0000000200 */
[-C--:B--2---:R-:W-:Y:S08]  /*55f0*/  HMMA.16816.F32 R36, R180, R176.reuse, R36 ;  /* 0x000000b0b424723c */ /* 0x084ff00000001824 */
[C---:B------:R-:W-:Y:S08]  /*5600*/  HMMA.16816.F32 R40, R188.reuse, R176, R40 ;  /* 0x000000b0bc28723c */ /* 0x040ff00000001828 */
[-C--:B------:R-:W-:Y:S08]  /*5610*/  HMMA.16816.F32 R44, R188, R178.reuse, R44 ;  /* 0x000000b2bc2c723c */ /* 0x080ff0000000182c */
[C---:B------:R-:W-:Y:S01]  /*5620*/  HMMA.16816.F32 R48, R180.reuse, R178, R48 ;  /* 0x000000b2b430723c */ /* 0x040fe20000001830 */
[----:B------:R-:W2:Y:S07]  /*5630*/  LDSM.16.M88.4 R176, [R139+0x5900] ;  /* 0x005900008bb0783b */ /* 0x000eae0000000200 */
[-C--:B------:R-:W-:Y:S08]  /*5640*/  HMMA.16816.F32 R52, R180, R196.reuse, R52 ;  /* 0x000000c4b434723c */ /* 0x080ff00000001834 */
[C---:B------:R-:W-:Y:S08]  /*5650*/  HMMA.16816.F32 R56, R188.reuse, R196, R56 ;  /* 0x000000c4bc38723c */ /* 0x040ff00000001838 */
[-C--:B------:R-:W-:Y:S01]  /*5660*/  HMMA.16816.F32 R60, R188, R198.reuse, R60 ;  /* 0x000000c6bc3c723c */ /* 0x080fe2000000183c */
[----:B------:R-:W-:Y:S07]  /*5670*/  LDSM.16.M88.4 R188, [R211+0xb100] ;  /* 0x00b10000d3bc783b */ /* 0x000fee0000000200 */
[----:B------:R-:W-:Y:S01]  /*5680*/  HMMA.16816.F32 R64, R180, R198, R64 ;  /* 0x000000c6b440723c */ /* 0x000fe20000001840 */
[----:B------:R-:W-:Y:S07]  /*5690*/  LDSM.16.M88.4 R180, [R211+0xa100] ;  /* 0x00a10000d3b4783b */ /* 0x000fee0000000200 */
[-C--:B-1----:R-:W-:Y:S01]  /*56a0*/  HMMA.16816.F32 R4, R132, R172.reuse, R4 ;  /* 0x000000ac8404723c */ /* 0x082fe20000001804 */
[----:B------:R-:W-:Y:S07]  /*56b0*/  LDSM.16.M88.4 R196, [R213] ;  /* 0x00000000d5c4783b */ /* 0x000fee0000000200 */
        /* <DEDUP_REMOVED lines=11> */
[C---:B------:R-:W-:Y:S01]  /*5770*/  HMMA.16816.F32 R48, R132.reuse, R178, R48 ;  /* 0x000000b28430723c */ /* 0x040fe20000001830 */
[----:B------:R-:W2:Y:S01]  /*5780*/  LDSM.16.M88.4 R176, [R214] ;  /* 0x00000000d6b0783b */ /* 0x000ea20000000200 */
[----:B------:R-:W-:Y:S06]  /*5790*/  DEPBAR.LE SB0, 0x0 ;  /* 0x000080000000791a */ /* 0x000fec0000000000 */
[-C--:B-1----:R-:W-:Y:S01]  /*57a0*/  HMMA.16816.F32 R52, R132, R172.reuse, R52 ;  /* 0x000000ac8434723c */ /* 0x082fe20000001834 */
        /* <DEDUP_REMOVED lines=82> */
[----:B------:R-:W-:Y:S04]  /*5cd0*/  FMNMX.FTZ R133, R42, R133, !PT ;  /* 0x000000852a857209 */ /* 0x000fe80007810000 */
[----:B------:R-:W-:Y:S01]  /*5ce0*/  FMNMX.FTZ R133, R43, R133, !PT ;  /* 0x000000852b857209 */ /* 0x000fe20007810000 */
[----:B------:R-:W3:Y:S03]  /*5cf0*/  SHFL.BFLY PT, R172, R132, 0x2, 0x1f ;  /* 0x0c401f0084ac7f89 */ /* 0x000ee600000e0000 */
        /* <DEDUP_REMOVED lines=10> */
[----:B------:R-:W-:Y:S01]  /*5da0*/  FMNMX.FTZ R2, R58, R2, !PT ;  /* 0x000000023a027209 */ /* 0x000fe20007810000 */
[--C-:B------:R-:W-:Y:S01]  /*5db0*/  FFMA.FTZ R5, R5, c[0x0][0x2d0], -R180.reuse ;  /* 0x0000b40005057a23 */ /* 0x100fe200000108b4 */
[----:B---3--:R-:W-:Y:S01]  /*5dc0*/  FMNMX.FTZ R132, R132, R172, !PT ;  /* 0x000000ac84847209 */ /* 0x008fe20007810000 */
[--C-:B------:R-:W-:Y:S01]  /*5dd0*/  FFMA.FTZ R6, R6, c[0x0][0x2d0], -R181.reuse ;  /* 0x0000b40006067a23 */ /* 0x100fe200000108b5 */
[----:B------:R-:W-:Y:S01]  /*5de0*/  FMNMX.FTZ R2, R59, R2, !PT ;  /* 0x000000023b027209 */ /* 0x000fe20007810000 */
[--C-:B------:R-:W-:Y:S02]  /*5df0*/  FFMA.FTZ R7, R7, c[0x0][0x2d0], -R181.reuse ;  /* 0x0000b40007077a23 */ /* 0x100fe400000108b5 */
[----:B------:R-:W3:Y:S01]  /*5e00*/  SHFL.BFLY PT, R134, R132, 0x1, 0x1f ;  /* 0x0c201f0084867f89 */ /* 0x000ee200000e0000 */
[----:B------:R4:W-:Y:S01]  /*5e10*/  MUFU.EX2 R241, R4 ;  /* 0x0000000400f17308 */ /* 0x0009e20000000800 */
[--C-:B------:R-:W-:Y:S02]  /*5e20*/  FFMA.FTZ R19, R19, c[0x0][0x2d0], -R181.reuse ;  /* 0x0000b40013137a23 */ /* 0x100fe400000108b5 */
[--C-:B------:R-:W-:Y:S02]  /*5e30*/  FFMA.FTZ R17, R17, c[0x0][0x2d0], -R180.reuse ;  /* 0x0000b40011117a23 */ /* 0x100fe400000108b4 */
[--C-:B------:R-:W-:Y:S02]  /*5e40*/  FFMA.FTZ R16, R16, c[0x0][0x2d0], -R180.reuse ;  /* 0x0000b40010107a23 */ /* 0x100fe400000108b4 */
[--C-:B------:R-:W-:Y:S02]  /*5e50*/  FFMA.FTZ R18, R18, c[0x0][0x2d0], -R181.reuse ;  /* 0x0000b40012127a23 */ /* 0x100fe400000108b5 */
[--C-:B------:R-:W-:Y:S01]  /*5e60*/  FFMA.FTZ R36, R36, c[0x0][0x2d0], -R180.reuse ;  /* 0x0000b40024247a23 */ /* 0x100fe200000108b4 */
[----:B------:R-:W-:Y:S01]  /*5e70*/  MUFU.EX2 R237, R6 ;  /* 0x0000000600ed7308 */ /* 0x000fe20000000800 */
[--C-:B------:R-:W-:Y:S02]  /*5e80*/  FFMA.FTZ R37, R37, c[0x0][0x2d0], -R180.reuse ;  /* 0x0000b40025257a23 */ /* 0x100fe400000108b4 */
[----:B------:R-:W-:Y:S02]  /*5e90*/  FFMA.FTZ R38, R38, c[0x0][0x2d0], -R181 ;  /* 0x0000b40026267a23 */ /* 0x000fe400000108b5 */
[----:B-1----:R-:W-:Y:S02]  /*5ea0*/  FADD.FTZ R0, -R135, R3 ;  /* 0x0000000387007221 */ /* 0x002fe40000010100 */
[----:B------:R-:W-:Y:S02]  /*5eb0*/  FFMA.FTZ R39, R39, c[0x0][0x2d0], -R181 ;  /* 0x0000b40027277a23 */ /* 0x000fe400000108b5 */
[----:B------:R-:W-:Y:S01]  /*5ec0*/  FMUL.FTZ R3, R0, c[0x0][0x2d0] ;  /* 0x0000b40000037a20 */ /* 0x000fe20000410000 */
[----:B------:R1:W-:Y:S01]  /*5ed0*/  MUFU.EX2 R239, R7 ;  /* 0x0000000700ef7308 */ /* 0x0003e20000000800 */
[----:B------:R-:W-:Y:S01]  /*5ee0*/  FMNMX.FTZ R0, R62, R2, !PT ;  /* 0x000000023e007209 */ /* 0x000fe20007810000 */
[--C-:B------:R-:W-:Y:S01]  /*5ef0*/  FFMA.FTZ R48, R48, c[0x0][0x2d0], -R180.reuse ;  /* 0x0000b40030307a23 */ /* 0x100fe200000108b4 */
[----:B---3--:R-:W-:Y:S01]  /*5f00*/  FMNMX.FTZ R134, R132, R134, !PT ;  /* 0x0000008684867209 */ /* 0x008fe20007810000 */
[----:B------:R-:W-:Y:S01]  /*5f10*/  FFMA.FTZ R49, R49, c[0x0][0x2d0], -R180 ;  /* 0x0000b40031317a23 */ /* 0x000fe200000108b4 */
[----:B----4-:R-:W-:Y:S01]  /*5f20*/  @P0 SHF.R.S32.HI R4, RZ, 0x1f, R225 ;  /* 0x0000001fff040819 */ /* 0x010fe200000114e1 */
[----:B------:R-:W-:Y:S01]  /*5f30*/  FFMA.FTZ R50, R50, c[0x0][0x2d0], -R181 ;  /* 0x0000b40032327a23 */ /* 0x000fe200000108b5 */
[----:B------:R-:W-:Y:S01]  /*5f40*/  FMNMX.FTZ R0, R63, R0, !PT ;  /* 0x000000003f007209 */ /* 0x000fe20007810000 */
[----:B------:R-:W-:Y:S02]  /*5f50*/  FADD.FTZ R2, -R134, R137 ;  /* 0x0000008986027221 */ /* 0x000fe40000010100 */
[----:B------:R3:W4:Y:S01]  /*5f60*/  MUFU.EX2 R132, R3 ;  /* 0x0000000300847308 */ /* 0x0007220000000800 */
[----:B------:R-:W-:Y:S02]  /*5f70*/  @P0 IMAD R4, R4, c[0x0][0x1e0], RZ ;  /* 0x0000780004040a24 */ /* 0x000fe400078e02ff */
[----:B------:R-:W-:Y:S02]  /*5f80*/  FMUL.FTZ R182, R134, c[0x0][0x2d0] ;  /* 0x0000b40086b67a20 */ /* 0x000fe40000410000 */
[----:B------:R-:W-:Y:S02]  /*5f90*/  @P0 IMAD R4, R225, c[0x0][0x1e4], R4 ;  /* 0x00007900e1040a24 */ /* 0x000fe400078e0204 */
[--C-:B------:R-:W-:Y:S02]  /*5fa0*/  FFMA.FTZ R12, R12, c[0x0][0x2d0], -R182.reuse ;  /* 0x0000b4000c0c7a23 */ /* 0x100fe400000108b6 */
[--C-:B------:R-:W-:Y:S01]  /*5fb0*/  FFMA.FTZ R13, R13, c[0x0][0x2d0], -R182.reuse ;  /* 0x0000b4000d0d7a23 */ /* 0x100fe200000108b6 */
[----:B------:R5:W-:Y:S01]  /*5fc0*/  MUFU.EX2 R242, R5 ;  /* 0x0000000500f27308 */ /* 0x000be20000000800 */
[--C-:B------:R-:W-:Y:S02]  /*5fd0*/  FFMA.FTZ R51, R51, c[0x0][0x2d0], -R181.reuse ;  /* 0x0000b40033337a23 */ /* 0x100fe400000108b5 */
[--C-:B------:R-:W-:Y:S02]  /*5fe0*/  FFMA.FTZ R44, R44, c[0x0][0x2d0], -R182.reuse ;  /* 0x0000b4002c2c7a23 */ /* 0x100fe400000108b6 */
[----:B-1----:R-:W-:Y:S04]  /*5ff0*/  @P0 IMAD.WIDE.U32 R6, R225, c[0x0][0x1e0], RZ ;  /* 0x00007800e1060a25 */ /* 0x002fe800078e00ff */
[----:B------:R-:W-:Y:S01]  /*6000*/  FFMA.FTZ R45, R45, c[0x0][0x2d0], -R182 ;  /* 0x0000b4002d2d7a23 */ /* 0x000fe200000108b6 */
[----:B------:R1:W-:Y:S01]  /*6010*/  MUFU.EX2 R238, R19 ;  /* 0x0000001300ee7308 */ /* 0x0003e20000000800 */
[----:B------:R-:W-:Y:S01]  /*6020*/  @P0 IADD3 R4, R7, R4, RZ ;  /* 0x0000000407040210 */ /* 0x000fe20007ffe0ff */
[----:B------:R-:W-:Y:S02]  /*6030*/  FFMA.FTZ R52, R52, c[0x0][0x2d0], -R180 ;  /* 0x0000b40034347a23 */ /* 0x000fe400000108b4 */
[----:B---3--:R-:W-:Y:S01]  /*6040*/  FMUL.FTZ R3, R2, c[0x0][0x2d0] ;  /* 0x0000b40002037a20 */ /* 0x008fe20000410000 */
[----:B------:R-:W-:Y:S01]  /*6050*/  @P0 SHF.L.U64.HI R4, R6, 0x6, R4 ;  /* 0x0000000606040819 */ /* 0x000fe20000010204 */
[----:B------:R-:W3:Y:S01]  /*6060*/  SHFL.BFLY PT, R2, R0, 0x2, 0x1f ;  /* 0x0c401f0000027f89 */ /* 0x000ee200000e0000 */
[----:B------:R-:W-:Y:S02]  /*6070*/  FFMA.FTZ R53, R53, c[0x0][0x2d0], -R180 ;  /* 0x0000b40035357a23 */ /* 0x000fe400000108b4 */
[--C-:B------:R-:W-:Y:S01]  /*6080*/  FFMA.FTZ R54, R54, c[0x0][0x2d0], -R181.reuse ;  /* 0x0000b40036367a23 */ /* 0x100fe200000108b5 */
[----:B------:R-:W-:Y:S01]  /*6090*/  MUFU.EX2 R244, R16 ;  /* 0x0000001000f47308 */ /* 0x000fe20000000800 */
[--C-:B------:R-:W-:Y:S02]  /*60a0*/  FFMA.FTZ R55, R55, c[0x0][0x2d0], -R181.reuse ;  /* 0x0000b40037377a23 */ /* 0x100fe400000108b5 */
[--C-:B------:R-:W-:Y:S01]  /*60b0*/  FFMA.FTZ R56, R56, c[0x0][0x2d0], -R182.reuse ;  /* 0x0000b40038387a23 */ /* 0x100fe200000108b6 */
[----:B-----5:R-:W-:Y:S01]  /*60c0*/  @P0 SHF.L.U32 R5, R6, 0x6, RZ ;  /* 0x0000000606050819 */ /* 0x020fe200000006ff */
[----:B------:R-:W-:Y:S02]  /*60d0*/  FFMA.FTZ R57, R57, c[0x0][0x2d0], -R182 ;  /* 0x0000b40039397a23 */ /* 0x000fe400000108b6 */
[----:B------:R-:W-:Y:S01]  /*60e0*/  FFMA.FTZ R32, R32, c[0x0][0x2d0], -R180 ;  /* 0x0000b40020207a23 */ /* 0x000fe200000108b4 */
[----:B------:R-:W-:Y:S01]  /*60f0*/  @P0 IADD3 R7, P2, R5, R230, RZ ;  /* 0x000000e605070210 */ /* 0x000fe20007f5e0ff */
[C---:B--2---:R-:W-:Y:S01]  /*6100*/  FMUL.FTZ R84, R133.reuse, R84 ;  /* 0x0000005485547220 */ /* 0x044fe20000410000 */
[----:B------:R2:W-:Y:S01]  /*6110*/  MUFU.EX2 R243, R17 ;  /* 0x0000001100f37308 */ /* 0x0005e20000000800 */
[----:B------:R-:W-:Y:S01]  /*6120*/  FMUL.FTZ R85, R133, R85 ;  /* 0x0000005585557220 */ /* 0x000fe20000410000 */
[C---:B------:R-:W-:Y:S01]  /*6130*/  @P0 LEA R172, P1, R7.reuse, c[0x0][0x1c8], 0x1 ;  /* 0x0000720007ac0a11 */ /* 0x040fe200078208ff */
[----:B----4-:R-:W-:Y:S01]  /*6140*/  FMUL.FTZ R86, R132, R86 ;  /* 0x0000005684567220 */ /* 0x010fe20000410000 */
[----:B------:R-:W-:Y:S01]  /*6150*/  @P0 IADD3.X R6, R4, R227, RZ, P2, !PT ;  /* 0x000000e304060210 */ /* 0x000fe200017fe4ff */
[----:B-1----:R-:W-:Y:S02]  /*6160*/  FFMA.FTZ R19, R8, c[0x0][0x2d0], -R182 ;  /* 0x0000b40008137a23 */ /* 0x002fe400000108b6 */
[----:B------:R-:W-:Y:S01]  /*6170*/  FMUL.FTZ R87, R132, R87 ;  /* 0x0000005784577220 */ /* 0x000fe20000410000 */
[----:B------:R-:W-:Y:S01]  /*6180*/  @P0 LEA.HI.X R173, R7, c[0x0][0x1cc], R6, 0x1, P1 ;  /* 0x0000730007ad0a11 */ /* 0x000fe200008f0c06 */
[--C-:B------:R-:W-:Y:S01]  /*6190*/  FFMA.FTZ R20, R20, c[0x0][0x2d0], -R180.reuse ;  /* 0x0000b40014147a23 */ /* 0x100fe200000108b4 */
[----:B------:R1:W-:Y:S01]  /*61a0*/  MUFU.EX2 R240, R18 ;  /* 0x0000001200f07308 */ /* 0x0003e20000000800 */
[----:B------:R-:W-:Y:S01]  /*61b0*/  @P0 IADD3 R6, P3, R5, R252, RZ ;  /* 0x000000fc05060210 */ /* 0x000fe20007f7e0ff */
[--C-:B------:R-:W-:Y:S01]  /*61c0*/  FFMA.FTZ R21, R21, c[0x0][0x2d0], -R180.reuse ;  /* 0x0000b40015157a23 */ /* 0x100fe200000108b4 */
[----:B---3--:R-:W-:Y:S01]  /*61d0*/  FMNMX.FTZ R0, R0, R2, !PT ;  /* 0x0000000200007209 */ /* 0x008fe20007810000 */
[----:B------:R3:W-:Y:S01]  /*61e0*/  @P0 LDGSTS.E.BYPASS.LTC128B.128 [R224+0x3100], [R172.64], !P4 ;  /* 0x03100000ace00fae */ /* 0x0007e2000e101d44 */
[----:B------:R-:W-:Y:S01]  /*61f0*/  @P0 IADD3 R7, P2, R5, R250, RZ ;  /* 0x000000fa05070210 */ /* 0x000fe20007f5e0ff */
[----:B------:R-:W-:Y:S01]  /*6200*/  FFMA.FTZ R22, R22, c[0x0][0x2d0], -R181 ;  /* 0x0000b40016167a23 */ /* 0x000fe200000108b5 */
[----:B------:R-:W-:Y:S01]  /*6210*/  @P0 IADD3 R5, P1, R228, R5, RZ ;  /* 0x00000005e4050210 */ /* 0x000fe20007f3e0ff */
[----:B------:R-:W-:Y:S01]  /*6220*/  FFMA.FTZ R33, R33, c[0x0][0x2d0], -R180 ;  /* 0x0000b40021217a23 */ /* 0x000fe200000108b4 */
[----:B------:R-:W-:Y:S01]  /*6230*/  MOV R228, c[0x0][0x1e0] ;  /* 0x0000780000e47a02 */ /* 0x000fe20000000f00 */
[----:B------:R4:W-:Y:S01]  /*6240*/  MUFU.EX2 R236, R19 ;  /* 0x0000001300ec7308 */ /* 0x0009e20000000800 */
[----:B------:R-:W-:Y:S01]  /*6250*/  @P0 IADD3.X R8, R4, R249, RZ, P2, !PT ;  /* 0x000000f904080210 */ /* 0x000fe200017fe4ff */
[----:B------:R-:W5:Y:S01]  /*6260*/  SHFL.BFLY PT, R2, R0, 0x1, 0x1f ;  /* 0x0c201f0000027f89 */ /* 0x000f6200000e0000 */
[----:B------:R-:W-:Y:S01]  /*6270*/  SHF.L.U64.HI R228, R228, R229, c[0x0][0x1e4] ;  /* 0x00007900e4e47619 */ /* 0x000fe200000102e5 */
[C---:B------:R-:W-:Y:S01]  /*6280*/  FMUL.FTZ R96, R133.reuse, R96 ;  /* 0x0000006085607220 */ /* 0x040fe20000410000 */
[----:B--2---:R-:W-:Y:S01]  /*6290*/  @P0 IADD3.X R17, R4, R251, RZ, P3, !PT ;  /* 0x000000fb04110210 */ /* 0x004fe20001ffe4ff */
[----:B------:R-:W-:Y:S01]  /*62a0*/  FMUL.FTZ R97, R133, R97 ;  /* 0x0000006185617220 */ /* 0x000fe20000410000 */
[----:B------:R-:W-:Y:S01]  /*62b0*/  @P0 LEA R16, P3, R6, c[0x0][0x1c8], 0x1 ;  /* 0x0000720006100a11 */ /* 0x000fe200078608ff */
[----:B------:R-:W-:Y:S01]  /*62c0*/  FMUL.FTZ R98, R132, R98 ;  /* 0x0000006284627220 */ /* 0x000fe20000410000 */
[----:B------:R-:W-:Y:S01]  /*62d0*/  @P0 IADD3.X R4, R228, R4, RZ, P1, !PT ;  /* 0x00000004e4040210 */ /* 0x000fe20000ffe4ff */
[----:B------:R-:W2:Y:S01]  /*62e0*/  MUFU.EX2 R3, R3 ;  /* 0x0000000300037308 */ /* 0x000ea20000000800 */
[----:B------:R-:W-:Y:S01]  /*62f0*/  @P0 LEA.HI.X R17, R6, c[0x0][0x1cc], R17, 0x1, P3 ;  /* 0x0000730006110a11 */ /* 0x000fe200018f0c11 */
[----:B------:R-:W-:Y:S01]  /*6300*/  FFMA.FTZ R6, R9, c[0x0][0x2d0], -R182 ;  /* 0x0000b40009067a23 */ /* 0x000fe200000108b6 */
[----:B------:R-:W-:Y:S01]  /*6310*/  @P0 IADD3 R137, P3, R5, R230, RZ ;  /* 0x000000e605890210 */ /* 0x000fe20007f7e0ff */
[----:B------:R-:W-:Y:S01]  /*6320*/  FMUL.FTZ R99, R132, R99 ;  /* 0x0000006384637220 */ /* 0x000fe20000410000 */
[----:B-1----:R-:W-:Y:S01]  /*6330*/  @P0 LEA R18, P2, R7, c[0x0][0x1c8], 0x1 ;  /* 0x0000720007120a11 */ /* 0x002fe200078408ff */
[----:B------:R1:W-:Y:S01]  /*6340*/  @P0 LDGSTS.E.BYPASS.LTC128B.128 [R224+0x4100], [R16.64], !P6 ;  /* 0x0410000010e00fae */ /* 0x0003e2000f101d44 */
[----:B------:R-:W-:Y:S01]  /*6350*/  @P0 IADD3.X R9, R4, R227, RZ, P3, !PT ;  /* 0x000000e304090210 */ /* 0x000fe20001ffe4ff */
[C---:B------:R-:W-:Y:S02]  /*6360*/  FMUL.FTZ R104, R133.reuse, R104 ;  /* 0x0000006885687220 */ /* 0x040fe40000410000 */
[----:B------:R1:W1:Y:S01]  /*6370*/  MUFU.EX2 R235, R6 ;  /* 0x0000000600eb7308 */ /* 0x0002620000000800 */
[----:B------:R-:W-:Y:S02]  /*6380*/  FMUL.FTZ R105, R133, R105 ;  /* 0x0000006985697220 */ /* 0x000fe40000410000 */
[C---:B------:R-:W-:Y:S01]  /*6390*/  FMUL.FTZ R106, R132.reuse, R106 ;  /* 0x0000006a846a7220 */ /* 0x040fe20000410000 */
[----:B----4-:R-:W-:Y:S01]  /*63a0*/  @P0 LEA.HI.X R19, R7, c[0x0][0x1cc], R8, 0x1, P2 ;  /* 0x0000730007130a11 */ /* 0x010fe200010f0c08 */
[----:B------:R-:W-:Y:S01]  /*63b0*/  FMUL.FTZ R107, R132, R107 ;  /* 0x0000006b846b7220 */ /* 0x000fe20000410000 */
[----:B------:R-:W-:Y:S01]  /*63c0*/  @P0 LEA R8, P3, R137, c[0x0][0x1c8], 0x1 ;  /* 0x0000720089080a11 */ /* 0x000fe200078608ff */
[----:B------:R-:W-:Y:S01]  /*63d0*/  FMUL.FTZ R108, R133, R108 ;  /* 0x0000006c856c7220 */ /* 0x000fe20000410000 */
[----:B------:R-:W-:Y:S01]  /*63e0*/  @P0 IADD3 R7, P2, R5, R252, RZ ;  /* 0x000000fc05070210 */ /* 0x000fe20007f5e0ff */
[----:B------:R4:W-:Y:S01]  /*63f0*/  @P0 LDGSTS.E.BYPASS.LTC128B.128 [R224+0x5100], [R18.64], !P5 ;  /* 0x0510000012e00fae */ /* 0x0009e2000e901d44 */
[----:B------:R-:W-:Y:S01]  /*6400*/  @P0 LEA.HI.X R9, R137, c[0x0][0x1cc], R9, 0x1, P3 ;  /* 0x0000730089090a11 */ /* 0x000fe200018f0c09 */
[----:B------:R3:W-:Y:S01]  /*6410*/  MUFU.EX2 R234, R12 ;  /* 0x0000000c00ea7308 */ /* 0x0007e20000000800 */
[----:B------:R-:W-:Y:S01]  /*6420*/  @P0 IADD3.X R174, R4, R251, RZ, P2, !PT ;  /* 0x000000fb04ae0210 */ /* 0x000fe200017fe4ff */
[----:B------:R-:W-:Y:S01]  /*6430*/  FMUL.FTZ R109, R133, R109 ;  /* 0x0000006d856d7220 */ /* 0x000fe20000410000 */
[----:B-----5:R-:W-:Y:S01]  /*6440*/  FMNMX.FTZ R2, R0, R2, !PT ;  /* 0x0000000200027209 */ /* 0x020fe20007810000 */
[----:B--2---:R-:W-:Y:S01]  /*6450*/  FMUL.FTZ R88, R3, R88 ;  /* 0x0000005803587220 */ /* 0x004fe20000410000 */
[----:B------:R-:W-:Y:S01]  /*6460*/  @P0 IADD3 R5, P1, R5, R250, RZ ;  /* 0x000000fa05050210 */ /* 0x000fe20007f3e0ff */
[----:B------:R2:W-:Y:S01]  /*6470*/  @P0 LDGSTS.E.BYPASS.LTC128B.128 [R224+0x3900], [R8.64], !P4 ;  /* 0x0390000008e00fae */ /* 0x0005e2000e101d44 */
[----:B------:R-:W-:Y:S02]  /*6480*/  FMUL.FTZ R89, R3, R89 ;  /* 0x0000005903597220 */ /* 0x000fe40000410000 */
[----:B------:R-:W-:Y:S01]  /*6490*/  FADD.FTZ R0, -R2, R138 ;  /* 0x0000008a02007221 */ /* 0x000fe20000010100 */
[----:B------:R-:W-:Y:S01]  /*64a0*/  @P0 IADD3.X R138, R4, R249, RZ, P1, !PT ;  /* 0x000000f9048a0210 */ /* 0x000fe20000ffe4ff */
[----:B------:R-:W-:Y:S01]  /*64b0*/  FMUL.FTZ R137, R2, c[0x0][0x2d0] ;  /* 0x0000b40002897a20 */ /* 0x000fe20000410000 */
[----:B------:R-:W-:Y:S01]  /*64c0*/  @P0 LEA R4, P1, R5, c[0x0][0x1c8], 0x1 ;  /* 0x0000720005040a11 */ /* 0x000fe200078208ff */
[----:B------:R-:W-:Y:S01]  /*64d0*/  FMUL.FTZ R0, R0, c[0x0][0x2d0] ;  /* 0x0000b40000007a20 */ /* 0x000fe20000410000 */
[----:B-1----:R-:W-:Y:S01]  /*64e0*/  @P0 LEA R6, P2, R7, c[0x0][0x1c8], 0x1 ;  /* 0x0000720007060a11 */ /* 0x002fe200078408ff */
[--C-:B------:R-:W-:Y:S01]  /*64f0*/  FFMA.FTZ R14, R14, c[0x0][0x2d0], -R137.reuse ;  /* 0x0000b4000e0e7a23 */ /* 0x100fe20000010889 */
[----:B------:R-:W-:Y:S01]  /*6500*/  @P0 LEA.HI.X R5, R5, c[0x0][0x1cc], R138, 0x1, P1 ;  /* 0x0000730005050a11 */ /* 0x000fe200008f0c8a */
[--C-:B------:R-:W-:Y:S01]  /*6510*/  FFMA.FTZ R15, R15, c[0x0][0x2d0], -R137.reuse ;  /* 0x0000b4000f0f7a23 */ /* 0x100fe20000010889 */
[----:B------:R-:W-:Y:S01]  /*6520*/  @P0 LEA.HI.X R7, R7, c[0x0][0x1cc], R174, 0x1, P2 ;  /* 0x0000730007070a11 */ /* 0x000fe200010f0cae */
[--C-:B------:R-:W-:Y:S01]  /*6530*/  FFMA.FTZ R10, R10, c[0x0][0x2d0], -R137.reuse ;  /* 0x0000b4000a0a7a23 */ /* 0x100fe20000010889 */
[----:B------:R-:W1:Y:S01]  /*6540*/  MUFU.EX2 R0, R0 ;  /* 0x0000000000007308 */ /* 0x000e620000000800 */
[--C-:B------:R-:W-:Y:S02]  /*6550*/  FFMA.FTZ R11, R11, c[0x0][0x2d0], -R137.reuse ;  /* 0x0000b4000b0b7a23 */ /* 0x100fe40000010889 */
[----:B------:R5:W-:Y:S01]  /*6560*/  @P0 LDGSTS.E.BYPASS.LTC128B.128 [R224+0x4900], [R6.64], !P6 ;  /* 0x0490000006e00fae */ /* 0x000be2000f101d44 */
[----:B---3--:R-:W-:Y:S02]  /*6570*/  FMUL.FTZ R12, R3, R148 ;  /* 0x00000094030c7220 */ /* 0x008fe40000410000 */
[C---:B------:R-:W-:Y:S02]  /*6580*/  FMUL.FTZ R16, R133.reuse, R152 ;  /* 0x0000009885107220 */ /* 0x040fe40000410000 */
[----:B------:R-:W-:Y:S02]  /*6590*/  FMUL.FTZ R17, R133, R153 ;  /* 0x0000009985117220 */ /* 0x000fe40000410000 */
[----:B------:R3:W1:Y:S01]  /*65a0*/  MUFU.EX2 R233, R13 ;  /* 0x0000000d00e97308 */ /* 0x0006620000000800 */
[----:B------:R1:W-:Y:S01]  /*65b0*/  @P0 LDGSTS.E.BYPASS.LTC128B.128 [R224+0x5900], [R4.64], !P5 ;  /* 0x0590000004e00fae */ /* 0x0003e2000e901d44 */
[C---:B----4-:R-:W-:Y:S02]  /*65c0*/  FMUL.FTZ R18, R132.reuse, R154 ;  /* 0x0000009a84127220 */ /* 0x050fe40000410000 */
[----:B--2---:R-:W-:Y:S01]  /*65d0*/  FMUL.FTZ R8, R3, R140 ;  /* 0x0000008c03087220 */ /* 0x004fe20000410000 */
[----:B------:R-:W-:Y:S01]  /*65e0*/  F2FP.PACK_AB R140, R235, R236 ;  /* 0x000000eceb8c723e */ /* 0x000fe200000000ff */
[----:B------:R-:W-:Y:S02]  /*65f0*/  FMUL.FTZ R9, R3, R141 ;  /* 0x0000008d03097220 */ /* 0x000fe40000410000 */
[----:B------:R-:W-:Y:S01]  /*6600*/  FMUL.FTZ R19, R132, R155 ;  /* 0x0000009b84137220 */ /* 0x000fe20000410000 */
[----:B------:R-:W2:Y:S01]  /*6610*/  LDSM.16.MT88.4 R172, [R208+0x100] ;  /* 0x00010000d0ac783b */ /* 0x000ea20000004200 */
[----:B------:R4:W-:Y:S01]  /*6620*/  MUFU.EX2 R185, R14 ;  /* 0x0000000e00b97308 */ /* 0x0009e20000000800 */
[--C-:B------:R-:W-:Y:S02]  /*6630*/  FFMA.FTZ R46, R46, c[0x0][0x2d0], -R137.reuse ;  /* 0x0000b4002e2e7a23 */ /* 0x100fe40000010889 */
[--C-:B------:R-:W-:Y:S02]  /*6640*/  FFMA.FTZ R47, R47, c[0x0][0x2d0], -R137.reuse ;  /* 0x0000b4002f2f7a23 */ /* 0x100fe40000010889 */
[--C-:B------:R-:W-:Y:S02]  /*6650*/  FFMA.FTZ R58, R58, c[0x0][0x2d0], -R137.reuse ;  /* 0x0000b4003a3a7a23 */ /* 0x100fe40000010889 */
[----:B------:R-:W2:Y:S01]  /*6660*/  LDSM.16.MT88.4 R176, [R209+0x100] ;  /* 0x00010000d1b0783b */ /* 0x000ea20000004200 */
[----:B------:R-:W-:Y:S02]  /*6670*/  FFMA.FTZ R59, R59, c[0x0][0x2d0], -R137 ;  /* 0x0000b4003b3b7a23 */ /* 0x000fe40000010889 */
[----:B------:R2:W-:Y:S01]  /*6680*/  MUFU.EX2 R186, R15 ;  /* 0x0000000f00ba7308 */ /* 0x0005e20000000800 */
[C---:B-----5:R-:W-:Y:S01]  /*6690*/  FMUL.FTZ R6, R132.reuse, R146 ;  /* 0x0000009284067220 */ /* 0x060fe20000410000 */
[----:B------:R-:W-:Y:S01]  /*66a0*/  F2FP.PACK_AB R146, R243, R244 ;  /* 0x000000f4f392723e */ /* 0x000fe200000000ff */
[----:B------:R-:W-:Y:S01]  /*66b0*/  FMUL.FTZ R7, R132, R147 ;  /* 0x0000009384077220 */ /* 0x000fe20000410000 */
[----:B------:R-:W-:Y:S01]  /*66c0*/  F2FP.PACK_AB R147, R238, R240 ;  /* 0x000000f0ee93723e */ /* 0x000fe200000000ff */
[----:B---3--:R-:W-:Y:S01]  /*66d0*/  FMUL.FTZ R13, R3, R149 ;  /* 0x00000095030d7220 */ /* 0x008fe20000410000 */
[----:B------:R-:W-:Y:S01]  /*66e0*/  LDSM.16.MT88.4 R152, [R209+0x1100] ;  /* 0x00110000d198783b */ /* 0x000fe20000004200 */
[----:B-1----:R-:W-:Y:S02]  /*66f0*/  FMUL.FTZ R90, R0, R90 ;  /* 0x0000005a005a7220 */ /* 0x002fe40000410000 */
[C---:B------:R-:W-:Y:S01]  /*6700*/  FMUL.FTZ R4, R133.reuse, R144 ;  /* 0x0000009085047220 */ /* 0x040fe20000410000 */
[----:B------:R1:W-:Y:S01]  /*6710*/  MUFU.EX2 R184, R10 ;  /* 0x0000000a00b87308 */ /* 0x0003e20000000800 */
[----:B------:R-:W-:Y:S01]  /*6720*/  F2FP.PACK_AB R144, R242, R241 ;  /* 0x000000f1f290723e */ /* 0x000fe200000000ff */
[----:B------:R-:W-:Y:S01]  /*6730*/  FMUL.FTZ R5, R133, R145 ;  /* 0x0000009185057220 */ /* 0x000fe20000410000 */
[----:B------:R-:W-:Y:S01]  /*6740*/  F2FP.PACK_AB R145, R239, R237 ;  /* 0x000000edef91723e */ /* 0x000fe200000000ff */
[----:B------:R-:W0:Y:S01]  /*6750*/  LDGDEPBAR ;  /* 0x00000000000079af */ /* 0x000e220000000000 */
[C---:B----4-:R-:W-:Y:S02]  /*6760*/  FMUL.FTZ R14, R0.reuse, R150 ;  /* 0x00000096000e7220 */ /* 0x050fe40000410000 */
[C---:B------:R-:W-:Y:S02]  /*6770*/  FMUL.FTZ R91, R0.reuse, R91 ;  /* 0x0000005b005b7220 */ /* 0x040fe40000410000 */
[C---:B------:R-:W-:Y:S01]  /*6780*/  FMUL.FTZ R92, R3.reuse, R92 ;  /* 0x0000005c035c7220 */ /* 0x040fe20000410000 */
[----:B------:R-:W3:Y:S01]  /*6790*/  MUFU.EX2 R183, R11 ;  /* 0x0000000b00b77308 */ /* 0x000ee20000000800 */
[----:B------:R-:W-:Y:S02]  /*67a0*/  FMUL.FTZ R93, R3, R93 ;  /* 0x0000005d035d7220 */ /* 0x000fe40000410000 */
[C---:B------:R-:W-:Y:S02]  /*67b0*/  FMUL.FTZ R94, R0.reuse, R94 ;  /* 0x0000005e005e7220 */ /* 0x040fe40000410000 */
[C---:B--2---:R-:W-:Y:S02]  /*67c0*/  FMUL.FTZ R15, R0.reuse, R151 ;  /* 0x00000097000f7220 */ /* 0x044fe40000410000 */
[----:B------:R-:W2:Y:S01]  /*67d0*/  LDSM.16.MT88.4 R148, [R208+0x1100] ;  /* 0x00110000d094783b */ /* 0x000ea20000004200 */
[C---:B------:R-:W-:Y:S01]  /*67e0*/  FMUL.FTZ R95, R0.reuse, R95 ;  /* 0x0000005f005f7220 */ /* 0x040fe20000410000 */
[-C--:B------:R-:W-:Y:S01]  /*67f0*/  HMMA.16816.F32 R4, R144, R172.reuse, R4 ;  /* 0x000000ac9004723c */ /* 0x080fe20000001804 */
[----:B------:R-:W-:Y:S04]  /*6800*/  MUFU.EX2 R202, R36 ;  /* 0x0000002400ca7308 */ /* 0x000fe80000000800 */
[----:B-1----:R-:W-:Y:S01]  /*6810*/  FMUL.FTZ R10, R0, R142 ;  /* 0x0000008e000a7220 */ /* 0x002fe20000410000 */
[----:B------:R-:W-:Y:S01]  /*6820*/  F2FP.PACK_AB R142, R233, R234 ;  /* 0x000000eae98e723e */ /* 0x000fe200000000ff */
[C---:B------:R-:W-:Y:S02]  /*6830*/  FMUL.FTZ R68, R133.reuse, R68 ;  /* 0x0000004485447220 */ /* 0x040fe40000410000 */
[----:B------:R-:W-:Y:S02]  /*6840*/  FMUL.FTZ R69, R133, R69 ;  /* 0x0000004585457220 */ /* 0x000fe40000410000 */
[----:B------:R-:W-:Y:S01]  /*6850*/  MUFU.EX2 R201, R37 ;  /* 0x0000002500c97308 */ /* 0x000fe20000000800 */
[C---:B------:R-:W-:Y:S02]  /*6860*/  FMUL.FTZ R70, R132.reuse, R70 ;  /* 0x0000004684467220 */ /* 0x040fe40000410000 */
[----:B------:R-:W-:Y:S01]  /*6870*/  FMUL.FTZ R71, R132, R71 ;  /* 0x0000004784477220 */ /* 0x000fe20000410000 */
[----:B---3--:R-:W-:Y:S01]  /*6880*/  F2FP.PACK_AB R141, R183, R184 ;  /* 0x000000b8b78d723e */ /* 0x008fe200000000ff */
[----:B------:R-:W-:Y:S01]  /*6890*/  FMUL.FTZ R11, R0, R143 ;  /* 0x0000008f000b7220 */ /* 0x000fe20000410000 */
[----:B------:R-:W-:Y:S01]  /*68a0*/  F2FP.PACK_AB R143, R186, R185 ;  /* 0x000000b9ba8f723e */ /* 0x000fe200000000ff */
[C---:B------:R-:W-:Y:S02]  /*68b0*/  FMUL.FTZ R100, R3.reuse, R100 ;  /* 0x0000006403647220 */ /* 0x040fe40000410000 */
[----:B------:R-:W-:Y:S01]  /*68c0*/  FMUL.FTZ R101, R3, R101 ;  /* 0x0000006503657220 */ /* 0x000fe20000410000 */
[----:B------:R-:W-:Y:S01]  /*68d0*/  MUFU.EX2 R198, R38 ;  /* 0x0000002600c67308 */ /* 0x000fe20000000800 */
[C---:B------:R-:W-:Y:S02]  /*68e0*/  FMUL.FTZ R102, R0.reuse, R102 ;  /* 0x0000006600667220 */ /* 0x040fe40000410000 */
[C---:B------:R-:W-:Y:S04]  /*68f0*/  HMMA.16816.F32 R8, R140.reuse, R172, R8 ;  /* 0x000000ac8c08723c */ /* 0x040fe80000001808 */
[C---:B------:R-:W-:Y:S02]  /*6900*/  FMUL.FTZ R103, R0.reuse, R103 ;  /* 0x0000006700677220 */ /* 0x040fe40000410000 */
[--C-:B------:R-:W-:Y:S01]  /*6910*/  FFMA.FTZ R138, R35, c[0x0][0x2d0], -R181.reuse ;  /* 0x0000b400238a7a23 */ /* 0x100fe200000108b5 */
[----:B------:R1:W-:Y:S01]  /*6920*/  MUFU.EX2 R196, R39 ;  /* 0x0000002700c47308 */ /* 0x0003e20000000800 */
[-C--:B------:R-:W-:Y:S04]  /*6930*/  HMMA.16816.F32 R12, R140, R174.reuse, R12 ;  /* 0x000000ae8c0c723c */ /* 0x080fe8000000180c */
[----:B------:R-:W-:Y:S02]  /*6940*/  FMUL.FTZ R35, R0, R163 ;  /* 0x000000a300237220 */ /* 0x000fe40000410000 */
[C---:B------:R-:W-:Y:S02]  /*6950*/  FMUL.FTZ R110, R132.reuse, R110 ;  /* 0x0000006e846e7220 */ /* 0x040fe40000410000 */
[C---:B------:R-:W-:Y:S01]  /*6960*/  HMMA.16816.F32 R16, R144.reuse, R174, R16 ;  /* 0x000000ae9010723c */ /* 0x040fe20000001810 */
[----:B------:R-:W-:Y:S03]  /*6970*/  MUFU.EX2 R200, R48 ;  /* 0x0000003000c87308 */ /* 0x000fe60000000800 */
[----:B------:R-:W-:Y:S02]  /*6980*/  FMUL.FTZ R111, R132, R111 ;  /* 0x0000006f846f7220 */ /* 0x000fe40000410000 */
[C---:B------:R-:W-:Y:S02]  /*6990*/  FMUL.FTZ R112, R3.reuse, R112 ;  /* 0x0000007003707220 */ /* 0x040fe40000410000 */
[-C--:B------:R-:W-:Y:S03]  /*69a0*/  HMMA.16816.F32 R68, R144, R176.reuse, R68 ;  /* 0x000000b09044723c */ /* 0x080fe60000001844 */
[----:B------:R3:W-:Y:S01]  /*69b0*/  MUFU.EX2 R230, R32 ;  /* 0x0000002000e67308 */ /* 0x0007e20000000800 */
[C---:B------:R-:W-:Y:S02]  /*69c0*/  FMUL.FTZ R72, R3.reuse, R72 ;  /* 0x0000004803487220 */ /* 0x040fe40000410000 */
[C---:B------:R-:W-:Y:S01]  /*69d0*/  FMUL.FTZ R73, R3.reuse, R73 ;  /* 0x0000004903497220 */ /* 0x040fe20000410000 */
[----:B-1----:R-:W-:Y:S01]  /*69e0*/  LDSM.16.MT88.4 R36, [R209+0x2500] ;  /* 0x00250000d124783b */ /* 0x002fe20000004200 */
[C---:B------:R-:W-:Y:S04]  /*69f0*/  FMUL.FTZ R74, R0.reuse, R74 ;  /* 0x0000004a004a7220 */ /* 0x040fe80000410000 */
[C---:B------:R-:W-:Y:S01]  /*6a00*/  FMUL.FTZ R75, R0.reuse, R75 ;  /* 0x0000004b004b7220 */ /* 0x040fe20000410000 */
[----:B------:R-:W-:Y:S01]  /*6a10*/  MUFU.EX2 R199, R49 ;  /* 0x0000003100c77308 */ /* 0x000fe20000000800 */
[C---:B------:R-:W-:Y:S02]  /*6a20*/  FMUL.FTZ R113, R3.reuse, R113 ;  /* 0x0000007103717220 */ /* 0x040fe40000410000 */
[C---:B------:R-:W-:Y:S02]  /*6a30*/  FMUL.FTZ R114, R0.reuse, R114 ;  /* 0x0000007200727220 */ /* 0x040fe40000410000 */
[C---:B------:R-:W-:Y:S01]  /*6a40*/  FMUL.FTZ R115, R0.reuse, R115 ;  /* 0x0000007300737220 */ /* 0x040fe20000410000 */
[C---:B------:R-:W-:Y:S04]  /*6a50*/  HMMA.16816.F32 R72, R140.reuse, R176, R72 ;  /* 0x000000b08c48723c */ /* 0x040fe80000001848 */
[C---:B------:R-:W-:Y:S01]  /*6a60*/  FMUL.FTZ R76, R3.reuse, R76 ;  /* 0x0000004c034c7220 */ /* 0x040fe20000410000 */
[----:B------:R1:W-:Y:S01]  /*6a70*/  MUFU.EX2 R232, R20 ;  /* 0x0000001400e87308 */ /* 0x0003e20000000800 */
[----:B------:R-:W-:Y:S02]  /*6a80*/  FMUL.FTZ R77, R3, R77 ;  /* 0x0000004d034d7220 */ /* 0x000fe40000410000 */
[C---:B------:R-:W-:Y:S04]  /*6a90*/  FMUL.FTZ R78, R0.reuse, R78 ;  /* 0x0000004e004e7220 */ /* 0x040fe80000410000 */
[----:B------:R-:W-:Y:S02]  /*6aa0*/  FMUL.FTZ R79, R0, R79 ;  /* 0x0000004f004f7220 */ /* 0x000fe40000410000 */
[--C-:B---3--:R-:W-:Y:S01]  /*6ab0*/  FFMA.FTZ R32, R23, c[0x0][0x2d0], -R181.reuse ;  /* 0x0000b40017207a23 */ /* 0x108fe200000108b5 */
[----:B------:R-:W-:Y:S01]  /*6ac0*/  MUFU.EX2 R195, R50 ;  /* 0x0000003200c37308 */ /* 0x000fe20000000800 */
[C---:B------:R-:W-:Y:S02]  /*6ad0*/  FMUL.FTZ R23, R132.reuse, R159 ;  /* 0x0000009f84177220 */ /* 0x040fe40000410000 */
[----:B------:R-:W-:Y:S01]  /*6ae0*/  FMUL.FTZ R116, R3, R116 ;  /* 0x0000007403747220 */ /* 0x000fe20000410000 */
[-C--:B------:R-:W-:Y:S03]  /*6af0*/  HMMA.16816.F32 R76, R140, R178.reuse, R76 ;  /* 0x000000b28c4c723c */ /* 0x080fe6000000184c */
[C---:B------:R-:W-:Y:S02]  /*6b00*/  FMUL.FTZ R80, R133.reuse, R80 ;  /* 0x0000005085507220 */ /* 0x040fe40000410000 */
[C---:B------:R-:W-:Y:S01]  /*6b10*/  FMUL.FTZ R81, R133.reuse, R81 ;  /* 0x0000005185517220 */ /* 0x040fe20000410000 */
[----:B------:R3:W4:Y:S01]  /*6b20*/  MUFU.EX2 R231, R21 ;  /* 0x0000001500e77308 */ /* 0x0007220000000800 */
[C---:B------:R-:W-:Y:S02]  /*6b30*/  FMUL.FTZ R82, R132.reuse, R82 ;  /* 0x0000005284527220 */ /* 0x040fe40000410000 */
[----:B------:R-:W-:Y:S03]  /*6b40*/  FMUL.FTZ R83, R132, R83 ;  /* 0x0000005384537220 */ /* 0x000fe60000410000 */
[----:B-1----:R-:W-:Y:S02]  /*6b50*/  FMUL.FTZ R20, R133, R156 ;  /* 0x0000009c85147220 */ /* 0x002fe40000410000 */
[----:B------:R-:W-:Y:S02]  /*6b60*/  FMUL.FTZ R117, R3, R117 ;  /* 0x0000007503757220 */ /* 0x000fe40000410000 */
[C---:B------:R-:W-:Y:S01]  /*6b70*/  HMMA.16816.F32 R80, R144.reuse, R178, R80 ;  /* 0x000000b29050723c */ /* 0x040fe20000001850 */
[----:B------:R1:W-:Y:S03]  /*6b80*/  MUFU.EX2 R197, R51 ;  /* 0x0000003300c57308 */ /* 0x0003e60000000800 */
[C---:B------:R-:W-:Y:S02]  /*6b90*/  FMUL.FTZ R118, R0.reuse, R118 ;  /* 0x0000007600767220 */ /* 0x040fe40000410000 */
[----:B------:R-:W-:Y:S02]  /*6ba0*/  FMUL.FTZ R119, R0, R119 ;  /* 0x0000007700777220 */ /* 0x000fe40000410000 */
[-C--:B--2---:R-:W-:Y:S03]  /*6bb0*/  HMMA.16816.F32 R84, R144, R148.reuse, R84 ;  /* 0x000000949054723c */ /* 0x084fe60000001854 */
[----:B------:R2:W-:Y:S01]  /*6bc0*/  MUFU.EX2 R228, R22 ;  /* 0x0000001600e47308 */ /* 0x0005e20000000800 */
[C---:B------:R-:W-:Y:S02]  /*6bd0*/  FMUL.FTZ R120, R133.reuse, R120 ;  /* 0x0000007885787220 */ /* 0x040fe40000410000 */
[C---:B---3--:R-:W-:Y:S02]  /*6be0*/  FMUL.FTZ R21, R133.reuse, R157 ;  /* 0x0000009d85157220 */ /* 0x048fe40000410000 */
[C---:B------:R-:W-:Y:S04]  /*6bf0*/  HMMA.16816.F32 R88, R140.reuse, R148, R88 ;  /* 0x000000948c58723c */ /* 0x040fe80000001858 */
[----:B------:R-:W-:Y:S01]  /*6c00*/  FFMA.FTZ R34, R34, c[0x0][0x2d0], -R181 ;  /* 0x0000b40022227a23 */ /* 0x000fe200000108b5 */
[----:B------:R-:W-:Y:S01]  /*6c10*/  MUFU.EX2 R191, R44 ;  /* 0x0000002c00bf7308 */ /* 0x000fe20000000800 */
[----:B------:R-:W-:Y:S02]  /*6c20*/  FMUL.FTZ R121, R133, R121 ;  /* 0x0000007985797220 */ /* 0x000fe40000410000 */
[-C--:B------:R-:W-:Y:S01]  /*6c30*/  HMMA.16816.F32 R92, R140, R150.reuse, R92 ;  /* 0x000000968c5c723c */ /* 0x080fe2000000185c */
[----:B-1----:R-:W-:Y:S03]  /*6c40*/  LDSM.16.MT88.4 R48, [R208+0x900] ;  /* 0x00090000d030783b */ /* 0x002fe60000004200 */
[C---:B------:R-:W-:Y:S02]  /*6c50*/  FMUL.FTZ R122, R132.reuse, R122 ;  /* 0x0000007a847a7220 */ /* 0x040fe40000410000 */
[C---:B------:R-:W-:Y:S01]  /*6c60*/  FMUL.FTZ R123, R132.reuse, R123 ;  /* 0x0000007b847b7220 */ /* 0x040fe20000410000 */
[----:B------:R1:W3:Y:S01]  /*6c70*/  MUFU.EX2 R229, R33 ;  /* 0x0000002100e57308 */ /* 0x0002e20000000800 */
[C---:B------:R-:W-:Y:S01]  /*6c80*/  HMMA.16816.F32 R96, R144.reuse, R150, R96 ;  /* 0x000000969060723c */ /* 0x040fe20000001860 */
[----:B------:R-:W5:Y:S03]  /*6c90*/  LDSM.16.MT88.4 R148, [R208+0x2100] ;  /* 0x00210000d094783b */ /* 0x000f660000004200 */
[----:B--2---:R-:W-:Y:S02]  /*6ca0*/  FMUL.FTZ R22, R132, R158 ;  /* 0x0000009e84167220 */ /* 0x004fe40000410000 */
[C---:B------:R-:W-:Y:S02]  /*6cb0*/  FMUL.FTZ R124, R3.reuse, R124 ;  /* 0x0000007c037c7220 */ /* 0x040fe40000410000 */
[C---:B------:R-:W-:Y:S01]  /*6cc0*/  FMUL.FTZ R125, R3.reuse, R125 ;  /* 0x0000007d037d7220 */ /* 0x040fe20000410000 */
[----:B------:R2:W2:Y:S01]  /*6cd0*/  MUFU.EX2 R227, R32 ;  /* 0x0000002000e37308 */ /* 0x0004a20000000800 */
[----:B------:R-:W-:Y:S01]  /*6ce0*/  LDSM.16.MT88.4 R156, [R209+0x500] ;  /* 0x00050000d19c783b */ /* 0x000fe20000004200 */
[-C--:B------:R-:W-:Y:S03]  /*6cf0*/  HMMA.16816.F32 R20, R144, R152.reuse, R20 ;  /* 0x000000989014723c */ /* 0x080fe60000001814 */
[C---:B------:R-:W-:Y:S02]  /*6d00*/  FMUL.FTZ R126, R0.reuse, R126 ;  /* 0x0000007e007e7220 */ /* 0x040fe40000410000 */
[----:B------:R-:W-:Y:S02]  /*6d10*/  FMUL.FTZ R127, R0, R127 ;  /* 0x0000007f007f7220 */ /* 0x000fe40000410000 */
[C---:B------:R-:W-:Y:S01]  /*6d20*/  FMUL.FTZ R128, R3.reuse, R128 ;  /* 0x0000008003807220 */ /* 0x040fe20000410000 */
[C---:B------:R-:W-:Y:S01]  /*6d30*/  HMMA.16816.F32 R100, R140.reuse, R152, R100 ;  /* 0x000000988c64723c */ /* 0x040fe20000001864 */
[----:B------:R3:W-:Y:S03]  /*6d40*/  MUFU.EX2 R226, R34 ;  /* 0x0000002200e27308 */ /* 0x0007e60000000800 */
[----:B-1----:R-:W-:Y:S02]  /*6d50*/  FMUL.FTZ R33, R3, R161 ;  /* 0x000000a103217220 */ /* 0x002fe40000410000 */
[--C-:B------:R-:W-:Y:S02]  /*6d60*/  FFMA.FTZ R28, R28, c[0x0][0x2d0], -R182.reuse ;  /* 0x0000b4001c1c7a23 */ /* 0x100fe400000108b6 */
[--C-:B------:R-:W-:Y:S03]  /*6d70*/  FFMA.FTZ R24, R24, c[0x0][0x2d0], -R182.reuse ;  /* 0x0000b40018187a23 */ /* 0x100fe600000108b6 */
[----:B------:R-:W-:Y:S01]  /*6d80*/  MUFU.EX2 R204, R28 ;  /* 0x0000001c00cc7308 */ /* 0x000fe20000000800 */
[--C-:B------:R-:W-:Y:S02]  /*6d90*/  FFMA.FTZ R25, R25, c[0x0][0x2d0], -R182.reuse ;  /* 0x0000b40019197a23 */ /* 0x100fe400000108b6 */
[C---:B--2---:R-:W-:Y:S02]  /*6da0*/  FMUL.FTZ R32, R3.reuse, R160 ;  /* 0x000000a003207220 */ /* 0x044fe40000410000 */
[--C-:B------:R-:W-:Y:S02]  /*6db0*/  FFMA.FTZ R26, R26, c[0x0][0x2d0], -R137.reuse ;  /* 0x0000b4001a1a7a23 */ /* 0x100fe40000010889 */
[----:B------:R-:W-:Y:S02]  /*6dc0*/  FMUL.FTZ R129, R3, R129 ;  /* 0x0000008103817220 */ /* 0x000fe40000410000 */
[C---:B------:R-:W-:Y:S01]  /*6dd0*/  FMUL.FTZ R130, R0.reuse, R130 ;  /* 0x0000008200827220 */ /* 0x040fe20000410000 */
[----:B------:R1:W-:Y:S01]  /*6de0*/  MUFU.EX2 R206, R24 ;  /* 0x0000001800ce7308 */ /* 0x0003e20000000800 */
[----:B------:R-:W-:Y:S02]  /*6df0*/  FMUL.FTZ R131, R0, R131 ;  /* 0x0000008300837220 */ /* 0x000fe40000410000 */
[--C-:B------:R-:W-:Y:S02]  /*6e00*/  FFMA.FTZ R40, R40, c[0x0][0x2d0], -R182.reuse ;  /* 0x0000b40028287a23 */ /* 0x100fe400000108b6 */
[----:B---3--:R-:W-:Y:S02]  /*6e10*/  FMUL.FTZ R34, R0, R162 ;  /* 0x000000a200227220 */ /* 0x008fe40000410000 */
[----:B------:R-:W-:Y:S02]  /*6e20*/  FFMA.FTZ R41, R41, c[0x0][0x2d0], -R182 ;  /* 0x0000b40029297a23 */ /* 0x000fe400000108b6 */
[--C-:B------:R-:W-:Y:S01]  /*6e30*/  FFMA.FTZ R42, R42, c[0x0][0x2d0], -R137.reuse ;  /* 0x0000b4002a2a7a23 */ /* 0x100fe20000010889 */
[----:B------:R-:W-:Y:S01]  /*6e40*/  MUFU.EX2 R192, R45 ;  /* 0x0000002d00c07308 */ /* 0x000fe20000000800 */
[----:B------:R-:W-:Y:S01]  /*6e50*/  FFMA.FTZ R43, R43, c[0x0][0x2d0], -R137 ;  /* 0x0000b4002b2b7a23 */ /* 0x000fe20000010889 */
[-C--:B------:R-:W-:Y:S03]  /*6e60*/  HMMA.16816.F32 R32, R140, R154.reuse, R32 ;  /* 0x0000009a8c20723c */ /* 0x080fe60000001820 */
[--C-:B------:R-:W-:Y:S02]  /*6e70*/  FFMA.FTZ R64, R64, c[0x0][0x2d0], -R180.reuse ;  /* 0x0000b40040407a23 */ /* 0x100fe400000108b4 */
[----:B------:R-:W-:Y:S02]  /*6e80*/  FFMA.FTZ R65, R65, c[0x0][0x2d0], -R180 ;  /* 0x0000b40041417a23 */ /* 0x000fe400000108b4 */
[--C-:B------:R-:W-:Y:S01]  /*6e90*/  FFMA.FTZ R66, R66, c[0x0][0x2d0], -R181.reuse ;  /* 0x0000b40042427a23 */ /* 0x100fe200000108b5 */
[C---:B------:R-:W-:Y:S01]  /*6ea0*/  HMMA.16816.F32 R104, R144.reuse, R154, R104 ;  /* 0x0000009a9068723c */ /* 0x040fe20000001868 */
[----:B------:R-:W2:Y:S01]  /*6eb0*/  LDSM.16.MT88.4 R152, [R209+0x2100] ;  /* 0x00210000d198783b */ /* 0x000ea20000004200 */
[----:B------:R3:W-:Y:S02]  /*6ec0*/  MUFU.EX2 R205, R25 ;  /* 0x0000001900cd7308 */ /* 0x0007e40000000800 */
[----:B-1----:R-:W-:Y:S02]  /*6ed0*/  FMUL.FTZ R24, R133, R164 ;  /* 0x000000a485187220 */ /* 0x002fe40000410000 */
[----:B------:R-:W-:Y:S02]  /*6ee0*/  FFMA.FTZ R67, R67, c[0x0][0x2d0], -R181 ;  /* 0x0000b40043437a23 */ /* 0x000fe400000108b5 */
[-C--:B-----5:R-:W-:Y:S04]  /*6ef0*/  HMMA.16816.F32 R108, R144, R148.reuse, R108 ;  /* 0x00000094906c723c */ /* 0x0a0fe8000000186c */
[----:B------:R1:W-:Y:S01]  /*6f00*/  MUFU.EX2 R176, R26 ;  /* 0x0000001a00b07308 */ /* 0x0003e20000000800 */
[--C-:B------:R-:W-:Y:S02]  /*6f10*/  FFMA.FTZ R60, R60, c[0x0][0x2d0], -R182.reuse ;  /* 0x0000b4003c3c7a23 */ /* 0x100fe400000108b6 */
[--C-:B------:R-:W-:Y:S01]  /*6f20*/  FFMA.FTZ R61, R61, c[0x0][0x2d0], -R182.reuse ;  /* 0x0000b4003d3d7a23 */ /* 0x100fe200000108b6 */
[C---:B------:R-:W-:Y:S04]  /*6f30*/  HMMA.16816.F32 R112, R140.reuse, R148, R112 ;  /* 0x000000948c70723c */ /* 0x040fe80000001870 */
[----:B------:R-:W-:Y:S02]  /*6f40*/  FFMA.FTZ R29, R29, c[0x0][0x2d0], -R182 ;  /* 0x0000b4001d1d7a23 */ /* 0x000fe400000108b6 */
[----:B------:R-:W-:Y:S01]  /*6f50*/  MUFU.EX2 R172, R46 ;  /* 0x0000002e00ac7308 */ /* 0x000fe20000000800 */
[--C-:B------:R-:W-:Y:S01]  /*6f60*/  FFMA.FTZ R28, R27, c[0x0][0x2d0], -R137.reuse ;  /* 0x0000b4001b1c7a23 */ /* 0x100fe20000010889 */
[-C--:B------:R-:W-:Y:S04]  /*6f70*/  HMMA.16816.F32 R116, R140, R150.reuse, R116 ;  /* 0x000000968c74723c */ /* 0x080fe80000001874 */
[--C-:B------:R-:W-:Y:S02]  /*6f80*/  FFMA.FTZ R30, R30, c[0x0][0x2d0], -R137.reuse ;  /* 0x0000b4001e1e7a23 */ /* 0x100fe40000010889 */
[--C-:B------:R-:W-:Y:S02]  /*6f90*/  FFMA.FTZ R31, R31, c[0x0][0x2d0], -R137.reuse ;  /* 0x0000b4001f1f7a23 */ /* 0x100fe40000010889 */
[C---:B------:R-:W-:Y:S01]  /*6fa0*/  HMMA.16816.F32 R120, R144.reuse, R150, R120 ;  /* 0x000000969078723c */ /* 0x040fe20000001878 */
[----:B------:R-:W5:Y:S01]  /*6fb0*/  LDSM.16.MT88.4 R148, [R208+0x500] ;  /* 0x00050000d094783b */ /* 0x000f620000004200 */
[----:B------:R4:W-:Y:S02]  /*6fc0*/  MUFU.EX2 R203, R29 ;  /* 0x0000001d00cb7308 */ /* 0x0009e40000000800 */
[----:B---3--:R-:W-:Y:S02]  /*6fd0*/  FMUL.FTZ R25, R133, R165 ;  /* 0x000000a585197220 */ /* 0x008fe40000410000 */
[C---:B-1----:R-:W-:Y:S02]  /*6fe0*/  FMUL.FTZ R26, R132.reuse, R166 ;  /* 0x000000a6841a7220 */ /* 0x042fe40000410000 */
[----:B------:R-:W-:Y:S04]  /*6ff0*/  FMUL.FTZ R27, R132, R167 ;  /* 0x000000a7841b7220 */ /* 0x000fe80000410000 */
[----:B------:R1:W-:Y:S01]  /*7000*/  MUFU.EX2 R165, R28 ;  /* 0x0000001c00a57308 */ /* 0x0003e20000000800 */
[--C-:B------:R-:W-:Y:S02]  /*7010*/  FFMA.FTZ R62, R62, c[0x0][0x2d0], -R137.reuse ;  /* 0x0000b4003e3e7a23 */ /* 0x100fe40000010889 */
[-C--:B--2---:R-:W-:Y:S03]  /*7020*/  HMMA.16816.F32 R24, R144, R152.reuse, R24 ;  /* 0x000000989018723c */ /* 0x084fe60000001818 */
[----:B------:R-:W-:Y:S02]  /*7030*/  FFMA.FTZ R137, R63, c[0x0][0x2d0], -R137 ;  /* 0x0000b4003f897a23 */ /* 0x000fe40000010889 */
[----:B------:R-:W-:Y:S02]  /*7040*/  FFMA.FTZ R3, R3, R247, R236 ;  /* 0x000000f703037223 */ /* 0x000fe400000100ec */
[----:B------:R2:W-:Y:S01]  /*7050*/  MUFU.EX2 R164, R30 ;  /* 0x0000001e00a47308 */ /* 0x0005e20000000800 */
[C---:B------:R-:W-:Y:S04]  /*7060*/  HMMA.16816.F32 R124, R140.reuse, R152, R124 ;  /* 0x000000988c7c723c */ /* 0x040fe8000000187c */
[----:B----4-:R-:W-:Y:S02]  /*7070*/  FMUL.FTZ R29, R133, R169 ;  /* 0x000000a9851d7220 */ /* 0x010fe40000410000 */
[----:B------:R-:W-:Y:S02]  /*7080*/  FFMA.FTZ R0, R0, R248, R184 ;  /* 0x000000f800007223 */ /* 0x000fe400000100b8 */
[-C--:B------:R-:W-:Y:S01]  /*7090*/  HMMA.16816.F32 R128, R140, R154.reuse, R128 ;  /* 0x0000009a8c80723c */ /* 0x080fe20000001880 */
[----:B------:R3:W-:Y:S03]  /*70a0*/  MUFU.EX2 R175, R31 ;  /* 0x0000001f00af7308 */ /* 0x0007e60000000800 */
[----:B------:R-:W-:Y:S02]  /*70b0*/  FADD.FTZ R3, R235, R3 ;  /* 0x00000003eb037221 */ /* 0x000fe40000010000 */
[----:B-1----:R-:W-:Y:S01]  /*70c0*/  FMUL.FTZ R28, R133, R168 ;  /* 0x000000a8851c7220 */ /* 0x002fe20000410000 */
[----:B------:R-:W-:Y:S01]  /*70d0*/  F2FP.PACK_AB R140, R231, R232 ;  /* 0x000000e8e78c723e */ /* 0x000fe200000000ff */
[----:B------:R-:W-:Y:S01]  /*70e0*/  FFMA.FTZ R133, R133, R245, R241 ;  /* 0x000000f585857223 */ /* 0x000fe200000100f1 */
[----:B------:R-:W-:Y:S02]  /*70f0*/  F2FP.PACK_AB R142, R229, R230 ;  /* 0x000000e6e58e723e */ /* 0x000fe400000000ff */
[----:B------:R-:W1:Y:S01]  /*7100*/  MUFU.EX2 R207, R138 ;  /* 0x0000008a00cf7308 */ /* 0x000e620000000800 */
[----:B------:R-:W-:Y:S01]  /*7110*/  F2FP.PACK_AB R141, R227, R228 ;  /* 0x000000e4e38d723e */ /* 0x000fe200000000ff */
[----:B------:R-:W-:Y:S02]  /*7120*/  FADD.FTZ R0, R183, R0 ;  /* 0x00000000b7007221 */ /* 0x000fe40000010000 */
[C---:B--2---:R-:W-:Y:S06]  /*7130*/  FMUL.FTZ R30, R132.reuse, R170 ;  /* 0x000000aa841e7220 */ /* 0x044fec0000410000 */
        /* <DEDUP_REMOVED lines=8> */
[----:B------:R-:W1:Y:S02]  /*71c0*/  MUFU.EX2 R190, R53 ;  /* 0x0000003500be7308 */ /* 0x000e640000000800 */
[-C--:B-----5:R-:W-:Y:S01]  /*71d0*/  HMMA.16816.F32 R4, R140, R148.reuse, R4 ;  /* 0x000000948c04723c */ /* 0x0a0fe20000001804 */
[----:B--2---:R-:W-:Y:S04]  /*71e0*/  LDSM.16.MT88.4 R44, [R209+0x900] ;  /* 0x00090000d12c783b */ /* 0x004fe80000004200 */
[----:B------:R-:W-:Y:S02]  /*71f0*/  F2FP.PACK_AB R146, R203, R204 ;  /* 0x000000cccb92723e */ /* 0x000fe400000000ff */
[----:B------:R-:W-:Y:S01]  /*7200*/  F2FP.PACK_AB R145, R165, R176 ;  /* 0x000000b0a591723e */ /* 0x000fe200000000ff */
[----:B------:R-:W-:Y:S01]  /*7210*/  MUFU.EX2 R180, R54 ;  /* 0x0000003600b47308 */ /* 0x000fe20000000800 */
[----:B------:R-:W-:Y:S07]  /*7220*/  F2FP.PACK_AB R147, R175, R164 ;  /* 0x000000a4af93723e */ /* 0x000fee00000000ff */
[C---:B------:R-:W-:Y:S02]  /*7230*/  HMMA.16816.F32 R8, R144.reuse, R148, R8 ;  /* 0x000000949008723c */ /* 0x040fe40000001808 */
[----:B------:R2:W4:Y:S02]  /*7240*/  MUFU.EX2 R179, R55 ;  /* 0x0000003700b37308 */ /* 0x0005240000000800 */
[----:B-1----:R-:W-:Y:S04]  /*7250*/  F2FP.PACK_AB R168, R190, R189 ;  /* 0x000000bdbea8723e */ /* 0x002fe800000000ff */
[-C--:B------:R-:W-:Y:S04]  /*7260*/  HMMA.16816.F32 R12, R144, R150.reuse, R12 ;  /* 0x00000096900c723c */ /* 0x080fe8000000180c */
[----:B------:R-:W-:Y:S04]  /*7270*/  MUFU.EX2 R193, R40 ;  /* 0x0000002800c17308 */ /* 0x000fe80000000800 */
[C---:B------:R-:W-:Y:S01]  /*7280*/  HMMA.16816.F32 R16, R140.reuse, R150, R16 ;  /* 0x000000968c10723c */ /* 0x040fe20000001810 */
[----:B------:R-:W1:Y:S05]  /*7290*/  LDSM.16.MT88.4 R148, [R209+0x1500] ;  /* 0x00150000d194783b */ /* 0x000e6a0000004200 */
[----:B------:R-:W5:Y:S02]  /*72a0*/  MUFU.EX2 R194, R41 ;  /* 0x0000002900c27308 */ /* 0x000f640000000800 */
[-C--:B------:R-:W-:Y:S01]  /*72b0*/  HMMA.16816.F32 R68, R140, R156.reuse, R68 ;  /* 0x0000009c8c44723c */ /* 0x080fe20000001844 */
[----:B--2---:R-:W-:Y:S03]  /*72c0*/  LDSM.16.MT88.4 R52, [R209+0x2900] ;  /* 0x00290000d134783b */ /* 0x004fe60000004200 */
[----:B----4-:R-:W-:Y:S04]  /*72d0*/  F2FP.PACK_AB R169, R179, R180 ;  /* 0x000000b4b3a9723e */ /* 0x010fe800000000ff */
[C---:B------:R-:W-:Y:S01]  /*72e0*/  HMMA.16816.F32 R72, R144.reuse, R156, R72 ;  /* 0x0000009c9048723c */ /* 0x040fe20000001848 */
[----:B------:R2:W-:Y:S07]  /*72f0*/  MUFU.EX2 R173, R42 ;  /* 0x0000002a00ad7308 */ /* 0x0005ee0000000800 */
[-C--:B------:R-:W-:Y:S03]  /*7300*/  HMMA.16816.F32 R76, R144, R158.reuse, R76 ;  /* 0x0000009e904c723c */ /* 0x080fe6000000184c */
[----:B------:R-:W4:Y:S01]  /*7310*/  MUFU.EX2 R174, R43 ;  /* 0x0000002b00ae7308 */ /* 0x000f220000000800 */
[----:B-----5:R-:W-:Y:S04]  /*7320*/  F2FP.PACK_AB R40, R194, R193 ;  /* 0x000000c1c228723e */ /* 0x020fe800000000ff */
[C---:B------:R-:W-:Y:S01]  /*7330*/  HMMA.16816.F32 R80, R140.reuse, R158, R80 ;  /* 0x0000009e8c50723c */ /* 0x040fe20000001850 */
[----:B------:R-:W5:Y:S04]  /*7340*/  LDSM.16.MT88.4 R156, [R208+0x2500] ;  /* 0x00250000d09c783b */ /* 0x000f680000004200 */
[----:B------:R-:W-:Y:S03]  /*7350*/  MUFU.EX2 R178, R66 ;  /* 0x0000004200b27308 */ /* 0x000fe60000000800 */
[-C--:B---3--:R-:W-:Y:S04]  /*7360*/  HMMA.16816.F32 R84, R140, R152.reuse, R84 ;  /* 0x000000988c54723c */ /* 0x088fe80000001854 */
[----:B--2---:R-:W-:Y:S03]  /*7370*/  F2FP.PACK_AB R42, R192, R191 ;  /* 0x000000bfc02a723e */ /* 0x004fe600000000ff */
[----:B------:R-:W-:Y:S01]  /*7380*/  MUFU.EX2 R66, R57 ;  /* 0x0000003900427308 */ /* 0x000fe20000000800 */
[C---:B------:R-:W-:Y:S04]  /*7390*/  HMMA.16816.F32 R88, R144.reuse, R152, R88 ;  /* 0x000000989058723c */ /* 0x040fe80000001858 */
[----:B----4-:R-:W-:Y:S02]  /*73a0*/  F2FP.PACK_AB R41, R174, R173 ;  /* 0x000000adae29723e */ /* 0x010fe400000000ff */
[----:B------:R-:W-:Y:S02]  /*73b0*/  F2FP.PACK_AB R43, R138, R172 ;  /* 0x000000ac8a2b723e */ /* 0x000fe400000000ff */
[-C--:B------:R-:W-:Y:S01]  /*73c0*/  HMMA.16816.F32 R92, R144, R154.reuse, R92 ;  /* 0x0000009a905c723c */ /* 0x080fe2000000185c */
[----:B------:R-:W2:Y:S07]  /*73d0*/  MUFU.EX2 R177, R67 ;  /* 0x0000004300b17308 */ /* 0x000eae0000000800 */
[C---:B------:R-:W-:Y:S01]  /*73e0*/  HMMA.16816.F32 R96, R140.reuse, R154, R96 ;  /* 0x0000009a8c60723c */ /* 0x040fe20000001860 */
[----:B------:R-:W-:Y:S02]  /*73f0*/  LDSM.16.MT88.4 R152, [R208+0xd00] ;  /* 0x000d0000d098783b */ /* 0x000fe40000004200 */
[----:B------:R-:W-:Y:S05]  /*7400*/  MUFU.EX2 R67, R56 ;  /* 0x0000003800437308 */ /* 0x000fea0000000800 */
[-C--:B-1----:R-:W-:Y:S05]  /*7410*/  HMMA.16816.F32 R20, R140, R148.reuse, R20 ;  /* 0x000000948c14723c */ /* 0x082fea0000001814 */
[----:B------:R-:W-:Y:S03]  /*7420*/  MUFU.EX2 R188, R64 ;  /* 0x0000004000bc7308 */ /* 0x000fe60000000800 */
[C---:B------:R-:W-:Y:S04]  /*7430*/  HMMA.16816.F32 R100, R144.reuse, R148, R100 ;  /* 0x000000949064723c */ /* 0x040fe80000001864 */
[----:B--2---:R-:W-:Y:S03]  /*7440*/  F2FP.PACK_AB R171, R177, R178 ;  /* 0x000000b2b1ab723e */ /* 0x004fe600000000ff */
[----:B------:R-:W-:Y:S01]  /*7450*/  MUFU.EX2 R64, R61 ;  /* 0x0000003d00407308 */ /* 0x000fe20000000800 */
[-C--:B------:R-:W-:Y:S08]  /*7460*/  HMMA.16816.F32 R32, R144, R150.reuse, R32 ;  /* 0x000000969020723c */ /* 0x080ff00000001820 */
[C---:B------:R-:W-:Y:S01]  /*7470*/  HMMA.16816.F32 R104, R140.reuse, R150, R104 ;  /* 0x000000968c68723c */ /* 0x040fe20000001868 */
[----:B------:R-:W-:Y:S07]  /*7480*/  MUFU.EX2 R61, R58 ;  /* 0x0000003a003d7308 */ /* 0x000fee0000000800 */
[-C--:B-----5:R-:W-:Y:S03]  /*7490*/  HMMA.16816.F32 R108, R140, R156.reuse, R108 ;  /* 0x0000009c8c6c723c */ /* 0x0a0fe6000000186c */
[----:B------:R-:W1:Y:S05]  /*74a0*/  MUFU.EX2 R187, R65 ;  /* 0x0000004100bb7308 */ /* 0x000e6a0000000800 */
[C---:B------:R-:W-:Y:S05]  /*74b0*/  HMMA.16816.F32 R112, R144.reuse, R156, R112 ;  /* 0x0000009c9070723c */ /* 0x040fea0000001870 */
[----:B------:R-:W2:Y:S03]  /*74c0*/  MUFU.EX2 R65, R60 ;  /* 0x0000003c00417308 */ /* 0x000ea60000000800 */
[-C--:B------:R-:W-:Y:S07]  /*74d0*/  HMMA.16816.F32 R116, R144, R158.reuse, R116 ;  /* 0x0000009e9074723c */ /* 0x080fee0000001874 */
[----:B------:R3:W4:Y:S01]  /*74e0*/  MUFU.EX2 R60, R59 ;  /* 0x0000003b003c7308 */ /* 0x0007220000000800 */
[C---:B------:R-:W-:Y:S04]  /*74f0*/  HMMA.16816.F32 R120, R140.reuse, R158, R120 ;  /* 0x0000009e8c78723c */ /* 0x040fe80000001878 */
[----:B-1----:R-:W-:Y:S04]  /*7500*/  F2FP.PACK_AB R170, R187, R188 ;  /* 0x000000bcbbaa723e */ /* 0x002fe800000000ff */
[-C--:B------:R-:W-:Y:S01]  /*7510*/  HMMA.16816.F32 R24, R140, R36.reuse, R24 ;  /* 0x000000248c18723c */ /* 0x080fe20000001818 */
[----:B------:R-:W-:Y:S07]  /*7520*/  MUFU.EX2 R62, R62 ;  /* 0x0000003e003e7308 */ /* 0x000fee0000000800 */
[C---:B------:R-:W-:Y:S03]  /*7530*/  HMMA.16816.F32 R124, R144.reuse, R36, R124 ;  /* 0x00000024907c723c */ /* 0x040fe6000000187c */
[----:B------:R-:W1:Y:S01]  /*7540*/  MUFU.EX2 R137, R137 ;  /* 0x0000008900897308 */ /* 0x000e620000000800 */
[----:B---3--:R-:W-:Y:S04]  /*7550*/  LDSM.16.MT88.4 R56, [R209+0x1d00] ;  /* 0x001d0000d138783b */ /* 0x008fe80000004200 */
[-C--:B------:R-:W-:Y:S04]  /*7560*/  HMMA.16816.F32 R128, R144, R38.reuse, R128 ;  /* 0x000000269080723c */ /* 0x080fe80000001880 */
[----:B------:R-:W-:Y:S02]  /*7570*/  F2FP.PACK_AB R36, R201, R202 ;  /* 0x000000cac924723e */ /* 0x000fe400000000ff */
[----:B------:R-:W-:Y:S02]  /*7580*/  F2FP.PACK_AB R37, R196, R198 ;  /* 0x000000c6c425723e */ /* 0x000fe400000000ff */
[----:B------:R-:W-:Y:S01]  /*7590*/  HMMA.16816.F32 R28, R140, R38, R28 ;  /* 0x000000268c1c723c */ /* 0x000fe2000000181c */
[----:B------:R-:W3:Y:S06]  /*75a0*/  LDSM.16.MT88.4 R140, [R208+0x1900] ;  /* 0x00190000d08c783b */ /* 0x000eec0000004200 */
[----:B------:R-:W-:Y:S02]  /*75b0*/  F2FP.PACK_AB R38, R199, R200 ;  /* 0x000000c8c726723e */ /* 0x000fe400000000ff */
[----:B------:R-:W-:Y:S07]  /*75c0*/  F2FP.PACK_AB R39, R197, R195 ;  /* 0x000000c3c527723e */ /* 0x000fee00000000ff */
[-C--:B------:R-:W-:Y:S08]  /*75d0*/  HMMA.16816.F32 R4, R36, R48.reuse, R4 ;  /* 0x000000302404723c */ /* 0x080ff00000001804 */
[C---:B------:R-:W-:Y:S08]  /*75e0*/  HMMA.16816.F32 R8, R40.reuse, R48, R8 ;  /* 0x000000302808723c */ /* 0x040ff00000001808 */
[-C--:B------:R-:W-:Y:S08]  /*75f0*/  HMMA.16816.F32 R12, R40, R50.reuse, R12 ;  /* 0x00000032280c723c */ /* 0x080ff0000000180c */
[C---:B------:R-:W-:Y:S01]  /*7600*/  HMMA.16816.F32 R16, R36.reuse, R50, R16 ;  /* 0x000000322410723c */ /* 0x040fe20000001810 */
[----:B------:R-:W5:Y:S07]  /*7610*/  LDSM.16.MT88.4 R48, [R209+0x1900] ;  /* 0x00190000d130783b */ /* 0x000f6e0000004200 */
[-C--:B------:R-:W-:Y:S08]  /*7620*/  HMMA.16816.F32 R68, R36, R44.reuse, R68 ;  /* 0x0000002c2444723c */ /* 0x080ff00000001844 */
        /* <DEDUP_REMOVED lines=8> */
[-C--:B-----5:R-:W-:Y:S08]  /*76b0*/  HMMA.16816.F32 R20, R36, R48.reuse, R20 ;  /* 0x000000302414723c */ /* 0x0a0ff00000001814 */
[C---:B------:R-:W-:Y:S08]  /*76c0*/  HMMA.16816.F32 R100, R40.reuse, R48, R100 ;  /* 0x000000302864723c */ /* 0x040ff00000001864 */
[-C--:B------:R-:W-:Y:S08]  /*76d0*/  HMMA.16816.F32 R32, R40, R50.reuse, R32 ;  /* 0x000000322820723c */ /* 0x080ff00000001820 */
[C---:B------:R-:W-:Y:S01]  /*76e0*/  HMMA.16816.F32 R104, R36.reuse, R50, R104 ;  /* 0x000000322468723c */ /* 0x040fe20000001868 */
[----:B------:R-:W-:Y:S07]  /*76f0*/  LDSM.16.MT88.4 R48, [R208+0x1d00] ;  /* 0x001d0000d030783b */ /* 0x000fee0000004200 */
[-C--:B-1----:R-:W-:Y:S08]  /*7700*/  HMMA.16816.F32 R108, R36, R44.reuse, R108 ;  /* 0x0000002c246c723c */ /* 0x082ff0000000186c */
[C---:B------:R-:W-:Y:S08]  /*7710*/  HMMA.16816.F32 R112, R40.reuse, R44, R112 ;  /* 0x0000002c2870723c */ /* 0x040ff00000001870 */
[-C--:B------:R-:W-:Y:S08]  /*7720*/  HMMA.16816.F32 R116, R40, R46.reuse, R116 ;  /* 0x0000002e2874723c */ /* 0x080ff00000001874 */
[C---:B------:R-:W-:Y:S01]  /*7730*/  HMMA.16816.F32 R120, R36.reuse, R46, R120 ;  /* 0x0000002e2478723c */ /* 0x040fe20000001878 */
[----:B------:R-:W1:Y:S07]  /*7740*/  LDSM.16.MT88.4 R44, [R209+0xd00] ;  /* 0x000d0000d12c783b */ /* 0x000e6e0000004200 */
[-C--:B------:R-:W-:Y:S08]  /*7750*/  HMMA.16816.F32 R24, R36, R52.reuse, R24 ;  /* 0x000000342418723c */ /* 0x080ff00000001818 */
[C---:B------:R-:W-:Y:S08]  /*7760*/  HMMA.16816.F32 R124, R40.reuse, R52, R124 ;  /* 0x00000034287c723c */ /* 0x040ff0000000187c */
[-C--:B------:R-:W-:Y:S01]  /*7770*/  HMMA.16816.F32 R128, R40, R54.reuse, R128 ;  /* 0x000000362880723c */ /* 0x080fe20000001880 */
[----:B------:R-:W3:Y:S07]  /*7780*/  LDSM.16.MT88.4 R40, [R208+0x2d00] ;  /* 0x002d0000d028783b */ /* 0x000eee0000004200 */
[----:B------:R-:W-:Y:S07]  /*7790*/  HMMA.16816.F32 R28, R36, R54, R28 ;  /* 0x00000036241c723c */ /* 0x000fee000000181c */
[----:B------:R-:W-:Y:S01]  /*77a0*/  F2FP.PACK_AB R36, R66, R67 ;  /* 0x000000434224723e */ /* 0x000fe200000000ff */
[-C--:B------:R-:W-:Y:S01]  /*77b0*/  HMMA.16816.F32 R144, R168, R152.reuse, R4 ;  /* 0x00000098a890723c */ /* 0x080fe20000001804 */
[----:B------:R-:W5:Y:S04]  /*77c0*/  LDSM.16.MT88.4 R4, [R209+0x2d00] ;  /* 0x002d0000d104783b */ /* 0x000f680000004200 */
[----:B--2---:R-:W-:Y:S02]  /*77d0*/  F2FP.PACK_AB R38, R64, R65 ;  /* 0x000000414026723e */ /* 0x004fe400000000ff */
[----:B----4-:R-:W-:Y:S02]  /*77e0*/  F2FP.PACK_AB R37, R60, R61 ;  /* 0x0000003d3c25723e */ /* 0x010fe400000000ff */
[----:B------:R-:W-:Y:S07]  /*77f0*/  F2FP.PACK_AB R39, R137, R62 ;  /* 0x0000003e8927723e */ /* 0x000fee00000000ff */
[C---:B------:R-:W-:Y:S07]  /*7800*/  HMMA.16816.F32 R140, R36.reuse, R152, R8 ;  /* 0x00000098248c723c */ /* 0x040fee0000001808 */
[----:B------:R-:W-:Y:S01]  /*7810*/  FADD.FTZ R9, R242, R133 ;  /* 0x00000085f2097221 */ /* 0x000fe20000010000 */
        /* <DEDUP_REMOVED lines=42> */
[-C--:B---3--:R-:W-:Y:S04]  /*7ac0*/  HMMA.16816.F32 R108, R168, R40.reuse, R108 ;  /* 0x00000028a86c723c */ /* 0x088fe8000000186c */
        /* <DEDUP_REMOVED lines=8> */
[----:B------:R-:W-:Y:S03]  /*7b50*/  FADD.FTZ R9, R199, R0 ;  /* 0x00000000c7097221 */ /* 0x000fe60000010000 */
[C---:B------:R-:W-:Y:S04]  /*7b60*/  HMMA.16816.F32 R120, R168.reuse, R42, R120 ;  /* 0x0000002aa878723c */ /* 0x040fe80000001878 */
[----:B------:R-:W-:Y:S04]  /*7b70*/  FADD.FTZ R9, R189, R9 ;  /* 0x00000009bd097221 */ /* 0x000fe80000010000 */
[-C--:B-----5:R-:W-:Y:S08]  /*7b80*/  HMMA.16816.F32 R164, R168, R4.reuse, R24 ;  /* 0x00000004a8a4723c */ /* 0x0a0ff00000001818 */
        /* <DEDUP_REMOVED lines=8> */
[----:B------:R-:W-:Y:S01]  /*7c10*/  FADD.FTZ R0, R138, R5 ;  /* 0x000000058a007221 */ /* 0x000fe20000010000 */
[----:B------:R-:W-:Y:S01]  /*7c20*/  MOV R138, R2 ;  /* 0x00000002008a7202 */ /* 0x000fe20000000f00 */
        /* <DEDUP_REMOVED lines=16> */
[----:B------:R-:W-:Y:S02]  /*7d30*/  MOV R0, R136 ;  /* 0x0000008800007202 */ /* 0x000fe40000000f00 */
[----:B------:R-:W-:Y:S01]  /*7d40*/  MOV R137, R134 ;  /* 0x0000008600897202 */ /* 0x000fe20000000f00 */
[----:B------:R-:W-:-:S05]  /*7d50*/  @P0 BRA `(.L_x_783) ;  /* 0xffffcf5000000947 */ /* 0x000fca000383ffff */
.L_x_782:
[----:B------:R-:W1:Y:S01]  /*7d60*/  SHFL.BFLY PT, R5, R245, 0x2, 0x1f ;  /* 0x0c401f00f5057f89 */ /* 0x000e6200000e0000 */
[----:B------:R-:W-:-:S02]  /*7d70*/  MOV R50, 0xff800000 ;  /* 0xff80000000327802 */ /* 0x000fc40000000f00 */
[----:B------:R-:W-:Y:S01]  /*7d80*/  MOV R51, 0xff800000 ;  /* 0xff80000000337802 */ /* 0x000fe20000000f00 */
[----:B------:R-:W2:Y:S01]  /*7d90*/  SHFL.BFLY PT, R7, R247, 0x2, 0x1f ;  /* 0x0c401f00f7077f89 */ /* 0x000ea200000e0000 */
[----:B------:R-:W-:Y:S02]  /*7da0*/  MOV R53, 0xff800000 ;  /* 0xff80000000357802 */ /* 0x000fe40000000f00 */
[----:B------:R-:W-:Y:S01]  /*7db0*/  MOV R54, 0xff800000 ;  /* 0xff80000000367802 */ /* 0x000fe20000000f00 */
[----:B------:R-:W3:Y:S01]  /*7dc0*/  SHFL.BFLY PT, R9, R246, 0x2, 0x1f ;  /* 0x0c401f00f6097f89 */ /* 0x000ee200000e0000 */
[----:B------:R-:W-:-:S03]  /*7dd0*/  PLOP3.LUT P1, PT, PT, PT, PT, 0x8, 0x0 ;  /* 0x000000000000781c */ /* 0x000fc60003f2e170 */
[----:B------:R-:W4:Y:S01]  /*7de0*/  SHFL.BFLY PT, R6, R248, 0x2, 0x1f ;  /* 0x0c401f00f8067f89 */ /* 0x000f2200000e0000 */
[----:B-1----:R-:W-:Y:S02]  /*7df0*/  FADD.FTZ R5, R5, R245 ;  /* 0x000000f505057221 */ /* 0x002fe40000010000 */
        /* <DEDUP_REMOVED lines=139> */
.L_x_775:
[----:B-1----:R-:W-:Y:S05]  /*86b0*/  @P1 BRA `(.L_x_784) ;  /* 0x0000177000001947 */ /* 0x002fea0003800000 */
        /* <DEDUP_REMOVED lines=150> */
.L_x_785:
        /* <DEDUP_REMOVED lines=152> */
.L_x_787:
[----:B---3--:R-:W-:Y:S05]  /*99a0*/  BSYNC B0 ;  /* 0x0000000000007941 */ /* 0x008fea0003800000 */
.L_x_786:
        /* <DEDUP_REMOVED lines=23> */
.L_x_789:
[----:B------:R-:W-:Y:S05]  /*9b20*/  BSYNC B0 ;  /* 0x0000000000007941 */ /* 0x000fea0003800000 */
.L_x_788:
        /* <DEDUP_REMOVED lines=23> */
.L_x_791:
[----:B------:R-:W-:Y:S05]  /*9ca0*/  BSYNC B0 ;  /* 0x0000000000007941 */ /* 0x000fea0003800000 */
.L_x_790:
        /* <DEDUP_REMOVED lines=24> */
.L_x_784:
        /* <DEDUP_REMOVED lines=19> */
.L_x_792:
        /* <DEDUP_REMOVED lines=42> */
.L_x_794:
[----:B------:R-:W-:Y:S05]  /*a200*/  BSYNC B0 ;  /* 0x0000000000007941 */ /* 0x000fea0003800000 */
.L_x_793:
        /* <DEDUP_REMOVED lines=66> */
.L_x_796:
[----:B------:R-:W-:Y:S05]  /*a630*/  BSYNC B0 ;  /* 0x0000000000007941 */ /* 0x000fea0003800000 */
.L_x_795:
        /* <DEDUP_REMOVED lines=21> */
.L_x_798:
[----:B------:R-:W-:Y:S05]  /*a790*/  BSYNC B0 ;  /* 0x0000000000007941 */ /* 0x000fea0003800000 */
.L_x_797:
        /* <DEDUP_REMOVED lines=21> */
.L_x_800:
[----:B------:R-:W-:Y:S05]  /*a8f0*/  BSYNC B0 ;  /* 0x0000000000007941 */ /* 0x000fea0003800000 */
.L_x_799:
        /* <DEDUP_REMOVED lines=22> */
.L_x_801:
        /* <DEDUP_REMOVED lines=10> */
.L_x_1520:


//--------------------- .text._ZN7cutlass13device_kernelIN5flash19enable_sm80_to_sm89INS1_16FlashAttnFwdSm80INS1_25CollectiveMainloopFwdSm80ILi4ELi1ELb0EN4cute5tupleIJNS5_1CILi128EEENS7_ILi64EEENS7_ILi96EEEEEELi96ENS_6half_tEfNS_4arch4Sm80ELb0ELb0ELb0ELb1ELb0ELb1ELb1ELb0EEENS1_21CollectiveEpilogueFwdINS6_IJS8_SA_S9_EEENS6_IJNS7_ILi1EEESI_SI_EEESC_SE_Li128ELb1ELb1ELb0ELb0EEENS1_19SingleTileSchedulerILb1ELb0ELb1ELi128EEEEEEEEEvNT_6ParamsE --------------------------
	.section	.text._ZN7cutlass13device_kernelIN5flash19enable_sm80_to_sm89INS1_16FlashAttnFwdSm80INS1_25CollectiveMainloopFwdSm80ILi4ELi1ELb0EN4cute5tupleIJNS5_1CILi128EEENS7_ILi64EEENS7_ILi96EEEEEELi96ENS_6half_tEfNS_4arch4Sm80ELb0ELb0ELb0ELb1ELb0ELb1ELb1ELb0EEENS1_21CollectiveEpilogueFwdINS6_IJS8_SA_S9_EEENS6_IJNS7_ILi1EEESI_SI_EEESC_SE_Li128ELb1ELb1ELb0ELb0EEENS1_19SingleTileSchedulerILb1ELb0ELb1ELi128EEEEEEEEEvNT_6ParamsE,"ax",@progbits
	.sectioninfo	@"SHI_REGISTERS=255"
	.align	128
.text._ZN7cutlass13device_kernelIN5flash19enable_sm80_to_sm89INS1_16FlashAttnFwdSm80INS1_25CollectiveMainloopFwdSm80ILi4ELi1ELb0EN4cute5tupleIJNS5_1CILi128EEENS7_ILi64EEENS7_ILi96EEEEEELi96ENS_6half_tEfNS_4arch4Sm80ELb0ELb0ELb0ELb1ELb0ELb1ELb1ELb0EEENS1_21CollectiveEpilogueFwdINS6_IJS8_SA_S9_EEENS6_IJNS7_ILi1EEESI_SI_EEESC_SE_Li128ELb1ELb1ELb0ELb0EEENS1_19SingleTileSchedulerILb1ELb0ELb1ELi128EEEEEEEEEvNT_6ParamsE:
        .type           _ZN7cutlass13device_kernelIN5flash19enable_sm80_to_sm89INS1_16FlashAttnFwdSm80INS1_25CollectiveMainloopFwdSm80ILi4ELi1ELb0EN4cute5tupleIJNS5_1CILi128EEENS7_ILi64EEENS7_ILi96EEEEEELi96ENS_6half_tEfNS_4arch4Sm80ELb0ELb0ELb0ELb1ELb0ELb1ELb1ELb0EEENS1_21CollectiveEpilogueFwdINS6_IJS8_SA_S9_EEENS6_IJNS7_ILi1EEESI_SI_EEESC_SE_Li128ELb1ELb1ELb0ELb0EEENS1_19SingleTileSchedulerILb1ELb0ELb1ELi128EEEEEEEEEvNT_6ParamsE,@function
        .size           _ZN7cutlass13device_kernelIN5flash19enable_sm80_to_sm89INS1_16FlashAttnFwdSm80INS1_25CollectiveMainloopFwdSm80ILi4ELi1ELb0EN4cute5tupleIJNS5_1CILi128EEENS7_ILi64EEENS7_ILi96EEEEEELi96ENS_6half_tEfNS_4arch4Sm80ELb0ELb0ELb0ELb1ELb0ELb1ELb1ELb0EEENS1_21CollectiveEpilogueFwdINS6_IJS8_SA_S9_EEENS6_IJNS7_ILi1EEESI_SI_EEESC_SE_Li128ELb1ELb1ELb0ELb0EEENS1_19SingleTileSchedulerILb1ELb0ELb1ELi128EEEEEEEEEvNT_6ParamsE,(.L_x_1521 - _ZN7cutlass13device_kernelIN5flash19enable_sm80_to_sm89INS1_16FlashAttnFwdSm80INS1_25CollectiveMainloopFwdSm80ILi4ELi1ELb0EN4cute5tupleIJNS5_1CILi128EEENS7_ILi64EEENS7_ILi96EEEEEELi96ENS_6half_tEfNS_4arch4Sm80ELb0ELb0ELb0ELb1ELb0ELb1ELb1ELb0EEENS1_21CollectiveEpilogueFwdINS6_IJS8_SA_S9_EEENS6_IJNS7_ILi1EEESI_SI_EEESC_SE_Li128ELb1ELb1ELb0ELb0EEENS1_19SingleTileSchedulerILb1ELb0ELb1ELi128EEEEEEEEEvNT_6ParamsE)
        .other          _ZN7cutlass13device_kernelIN5flash19enable_sm80_to_sm89INS1_16FlashAttnFwdSm80INS1_25CollectiveMainloopFwdSm80ILi4ELi1ELb0EN4cute5tupleIJNS5_1CILi128EEENS7_ILi64EEENS7_ILi96EEEEEELi96ENS_6half_tEfNS_4arch4Sm80ELb0ELb0ELb0ELb1ELb0ELb1ELb1ELb0EEENS1_21CollectiveEpilogueFwdINS6_IJS8_SA_S9_EEENS6_IJNS7_ILi1EEESI_SI_EEESC_SE_Li128ELb1ELb1ELb0ELb0EEENS1_19SingleTileSchedulerILb1ELb0ELb1ELi128EEEEEEEEEvNT_6ParamsE,@"STO_CUDA_ENTRY STV_DEFAULT"
_ZN7cutlass13device_kernelIN5flash19enable_sm80_to_sm89INS1_16FlashAttnFwdSm80INS1_25CollectiveMainloopFwdSm80ILi4ELi1ELb0EN4cute5tupleIJNS5_1CILi128EEENS7_ILi64EEENS7_ILi96EEEEEELi96ENS_6half_tEfNS_4arch4Sm80ELb0ELb0ELb0ELb1ELb0ELb1ELb1ELb0EEENS1_21CollectiveEpilogueFwdINS6_IJS8_SA_S9_EEENS6_IJNS7_ILi1EEESI_SI_EEESC_SE_Li128ELb1ELb1ELb0ELb0EEENS1_19SingleTileSchedulerILb1ELb0ELb1ELi128EEEEEEEEEvNT_6ParamsE:
        /* <DEDUP_REMOVED lines=17> */
.L_x_803:
        /* <DEDUP_REMOVED lines=8> */
.L_x_805:
[----:B------:R-:W-:-:S05]  /*0190*/  MOV R0, c[0x0][0x54c] ;  /* 0x0001530000007a02 */ /* 0x000fca0000000f00 */
.L_x_804:
[----:B-----5:R-:W-:Y:S01]  /*01a0*/  IMAD R0, R0, c[0x0][0x548], RZ ;  /* 0x0001520000007a24 */ /* 0x020fe200078e02ff */
[----:B-1----:R-:W-:-:S04]  /*01b0*/  SHF.L.U32 R2, R173, 0x7, RZ ;  /* 0x00000007ad027819 */ /* 0x002fc800000006ff */
[----:B------:R-:W-:-:S04]  /*01c0*/  ISETP.GE.AND P0, PT, R2, R0, PT ;  /* 0x000000000200720c */ /* 0x000fc80003f06270 */
[----:B------:R-:W-:-:S05]  /*01d0*/  SEL R0, R5, 0xffffffff, !P0 ;  /* 0xffffffff05007807 */ /* 0x000fca0004000000 */
[----:B------:R1:W-:Y:S01]  /*01e0*/  STL [R1+0x34], R0 ;  /* 0x0000340001007387 */ /* 0x0003e20000100800 */
[----:B------:R-:W-:Y:S05]  /*01f0*/  BRA `(.L_x_806) ;  /* 0x0000013000007947 */ /* 0x000fea0003800000 */
.L_x_802:
[----:B---3--:R-:W-:-:S04]  /*0200*/  ISETP.NE.U32.AND P0, PT, RZ, c[0x0][0x568], PT ;  /* 0x00015a00ff007a0c */ /* 0x008fc80003f05070 */
[----:B------:R-:W-:-:S13]  /*0210*/  ISETP.NE.AND.EX P0, PT, RZ, c[0x0][0x56c], PT, P0 ;  /* 0x00015b00ff007a0c */ /* 0x000fda0003f05300 */
[----:B------:R-:W-:Y:S05]  /*0220*/  @!P0 BRA `(.L_x_807) ;  /* 0x0000002000008947 */ /* 0x000fea0003800000 */
[----:B------:R1:W5:Y:S01]  /*0230*/  LDG.E R0, [R2.64] ;  /* 0x0000000602007981 */ /* 0x000362000c1e1900 */
[----:B------:R-:W-:Y:S05]  /*0240*/  BRA `(.L_x_808) ;  /* 0x0000009000007947 */ /* 0x000fea0003800000 */
.L_x_807:
        /* <DEDUP_REMOVED lines=8> */
.L_x_809:
[----:B------:R-:W-:-:S05]  /*02d0*/  MOV R0, c[0x0][0x54c] ;  /* 0x0001530000007a02 */ /* 0x000fca0000000f00 */
.L_x_808:
[----:B-----5:R-:W-:Y:S01]  /*02e0*/  IMAD R0, R0, c[0x0][0x548], RZ ;  /* 0x0001520000007a24 */ /* 0x020fe200078e02ff */
[----:B-1----:R-:W-:-:S04]  /*02f0*/  SHF.L.U32 R2, R173, 0x7, RZ ;  /* 0x00000007ad027819 */ /* 0x002fc800000006ff */
[----:B------:R-:W-:-:S04]  /*0300*/  ISETP.GE.AND P0, PT, R2, R0, PT ;  /* 0x000000000200720c */ /* 0x000fc80003f06270 */
[----:B------:R-:W-:-:S05]  /*0310*/  SEL R0, R5, 0xffffffff, !P0 ;  /* 0xffffffff05007807 */ /* 0x000fca0004000000 */
[----:B------:R1:W-:Y:S04]  /*0320*/  STL [R1+0x34], R0 ;  /* 0x0000340001007387 */ /* 0x0003e80000100800 */
.L_x_806:
        /* <DEDUP_REMOVED lines=37> */
.L_x_810:
[----:B---3--:R-:W-:-:S04]  /*0580*/  ISETP.NE.U32.AND P0, PT, RZ, c[0x0][0x368], PT ;  /* 0x0000da00ff007a0c */ /* 0x008fc80003f05070 */
[----:B------:R-:W-:-:S13]  /*0590*/  ISETP.NE.AND.EX P0, PT, RZ, c[0x0][0x36c], PT, P0 ;  /* 0x0000db00ff007a0c */ /* 0x000fda0003f05300 */
[----:B------:R-:W-:Y:S05]  /*05a0*/  @!P0 BRA `(.L_x_811) ;  /* 0x0000003000008947 */ /* 0x000fea0003800000 */
[----:B------:R-:W-:-:S05]  /*05b0*/  IMAD.WIDE R4, R17, R13, c[0x0][0x368] ;  /* 0x0000da0011047625 */ /* 0x000fca00078e020d */
[----:B------:R2:W5:Y:S01]  /*05c0*/  LDG.E R8, [R4.64] ;  /* 0x0000000604087981 */ /* 0x000562000c1e1900 */
[----:B------:R-:W-:Y:S05]  /*05d0*/  BRA `(.L_x_812) ;  /* 0x0000004000007947 */ /* 0x000fea0003800000 */
.L_x_811:
[----:B------:R-:W-:Y:S05]  /*05e0*/  @!P5 BRA `(.L_x_812) ;  /* 0x000000300000d947 */ /* 0x000fea0003800000 */
[----:B-1----:R1:W2:Y:S04]  /*05f0*/  LDG.E R0, [R4.64] ;  /* 0x0000000604007981 */ /* 0x0022a8000c1e1900 */
[----:B-1----:R-:W2:Y:S02]  /*0600*/  LDG.E R4, [R4.64+0x4] ;  /* 0x0000040604047981 */ /* 0x002ea4000c1e1900 */
[----:B--2---:R-:W-:Y:S02]  /*0610*/  IADD3 R8, -R0, R4, RZ ;  /* 0x0000000400087210 */ /* 0x004fe40007ffe1ff */
.L_x_812:
        /* <DEDUP_REMOVED lines=14> */
[----:B------:R-:W-:Y:S01]  /*0700*/  LOP3.LUT R2, R6, 0xffffffc0, RZ, 0xc0, !PT ;  /* 0xffffffc006027812 */ /* 0x000fe200078ec0ff */
[----:B------:R1:W-:Y:S04]  /*0710*/  STL [R1+0x38], R6 ;  /* 0x0000380601007387 */ /* 0x0003e80000100800 */
        /* <DEDUP_REMOVED lines=12> */
[----:B-1----:R-:W-:-:S04]  /*07e0*/  ISETP.NE.U32.AND P2, PT, RZ, c[0x0][0x340], PT ;  /* 0x0000d000ff007a0c */ /* 0x002fc80003f45070 */
        /* <DEDUP_REMOVED lines=8> */
[C---:B------:R-:W-:Y:S01]  /*0870*/  IMAD.SHL.U32 R162, R161.reuse, 0x40, RZ ;  /* 0x00000040a1a27824 */ /* 0x040fe200078e00ff */
[----:B------:R-:W-:Y:S01]  /*0880*/  LEA.HI R34, R172, R172, RZ, 0x1 ;  /* 0x000000acac227211 */ /* 0x000fe200078f08ff */
        /* <DEDUP_REMOVED lines=292> */
.L_x_838:
        /* <DEDUP_REMOVED lines=84> */
.L_x_818:
[----:B------:R-:W-:Y:S05]  /*2010*/  BSYNC B0 ;  /* 0x0000000000007941 */ /* 0x000fea0003800000 */
.L_x_817:
        /* <DEDUP_REMOVED lines=89> */
.L_x_821:
[----:B------:R-:W-:Y:S05]  /*25b0*/  BSYNC B0 ;  /* 0x0000000000007941 */ /* 0x000fea0003800000 */
.L_x_820:
        /* <DEDUP_REMOVED lines=56> */
.L_x_823:
[----:B------:R-:W-:Y:S05]  /*2940*/  BSYNC B0 ;  /* 0x0000000000007941 */ /* 0x000fea0003800000 */
.L_x_822:
        /* <DEDUP_REMOVED lines=56> */
.L_x_825:
[----:B------:R-:W-:Y:S05]  /*2cd0*/  BSYNC B0 ;  /* 0x0000000000007941 */ /* 0x000fea0003800000 */
.L_x_824:
        /* <DEDUP_REMOVED lines=56> */
.L_x_827:
[----:B------:R-:W-:Y:S05]  /*3060*/  BSYNC B0 ;  /* 0x0000000000007941 */ /* 0x000fea0003800000 */
.L_x_826:
        /* <DEDUP_REMOVED lines=56> */
.L_x_829:
[----:B------:R-:W-:Y:S05]  /*33f0*/  BSYNC B0 ;  /* 0x0000000000007941 */ /* 0x000fea0003800000 */
.L_x_828:
        /* <DEDUP_REMOVED lines=56> */
.L_x_816:
        /* <DEDUP_REMOVED lines=47> */
.L_x_831:
[----:B------:R-:W-:Y:S05]  /*3a70*/  BSYNC B0 ;  /* 0x0000000000007941 */ /* 0x000fea0003800000 */
.L_x_830:
        /* <DEDUP_REMOVED lines=48> */
[--C-:B------:R-:W-:Y:S01]  /*3d80*/  IMAD.MOV.U32 R2, RZ, RZ, R5.reuse ;  /* 0x000000ffff027224 */ /* 0x100fe200078e0005 */
[----:B------:R-:W-:Y:S11]  /*3d90*/  ISETP.GE.AND P0, PT, R26, c[0x0][0x27c], PT ;  /* 0x00009f001a007a0c */ /* 0x000ff60003f06270 */
[----:B------:R-:W-:Y:S02]  /*3da0*/  @!UPT UIADD3 URZ, URZ, URZ, URZ ;  /* 0x0000003f3f3ff290 */ /* 0x000fe4000fffe03f */
        /* <DEDUP_REMOVED lines=98> */
.L_x_833:
[----:B------:R-:W-:Y:S05]  /*43d0*/  BSYNC B0 ;  /* 0x0000000000007941 */ /* 0x000fea0003800000 */
.L_x_832:
        /* <DEDUP_REMOVED lines=115> */
.L_x_835:
[----:B------:R-:W-:Y:S05]  /*4b10*/  BSYNC B0 ;  /* 0x0000000000007941 */ /* 0x000fea0003800000 */
.L_x_834:
[----:B------:R-:W-:Y:S11]  /*4b20*/  ISETP.GE.AND P0, PT, R28, c[0x0][0x1d4], PT ;  /* 0x000075001c007a0c */ /* 0x000ff60003f06270 */
[----:B------:R-:W-:Y:S02]  /*4b30*/  @!UPT UIADD3 URZ, URZ, URZ, URZ ;  /* 0x0000003f3f3ff290 */ /* 0x000fe4000fffe03f */
        /* <DEDUP_REMOVED lines=113> */
.L_x_815:
[----:B------:R-:W-:Y:S05]  /*5250*/  IMAD R0, R78, -0x40, R96 ;  /* 0xffffffc04e007824 */ /* 0x000fea00078e0260 */
[----:B------:R-:W-:Y:S04]  /*5260*/  IMNMX R0, R0, 0x40, PT ;  /* 0x0000004000007817 */ /* 0x000fe80003800200 */
[----:B------:R-:W-:Y:S11]  /*5270*/  ISETP.GE.AND P0, PT, R92, R0, PT ;  /* 0x000000005c00720c */ /* 0x000ff60003f06270 */
[----:B------:R-:W-:Y:S02]  /*5280*/  @!UPT UIADD3 URZ, URZ, URZ, URZ ;  /* 0x0000003f3f3ff290 */ /* 0x000fe4000fffe03f */
        /* <DEDUP_REMOVED lines=19> */
.L_x_819:
[----:B------:R-:W-:Y:S05]  /*53c0*/  BSYNC B1 ;  /* 0x0000000000017941 */ /* 0x000fea0003800000 */
.L_x_814:
        /* <DEDUP_REMOVED lines=9> */
[----:B------:R-:W-:Y:S11]  /*5460*/  ISETP.GE.AND P1, PT, R3, 0x1, PT ;  /* 0x000000010300780c */ /* 0x000ff60003f26270 */
[----:B------:R-:W-:Y:S02]  /*5470*/  @!UPT UIADD3 URZ, URZ, URZ, URZ ;  /* 0x0000003f3f3ff290 */ /* 0x000fe4000fffe03f */
        /* <DEDUP_REMOVED lines=44> */
[----:B------:R-:W-:Y:S11]  /*5740*/  ISETP.GE.AND P0, PT, R29, c[0x0][0x1d4], PT ;  /* 0x000075001d007a0c */ /* 0x000ff60003f06270 */
[----:B------:R-:W-:Y:S02]  /*5750*/  @!UPT UIADD3 URZ, URZ, URZ, URZ ;  /* 0x0000003f3f3ff290 */ /* 0x000fe4000fffe03f */
[----:B------:R-:W2:Y:S04]  /*5760*/  @!P0 LDS.128 R4, [R87] ;  /* 0x0000000057048984 */ /* 0x000ea80000000c00 */
[----:B-1----:R-:W-:Y:S01]  /*5770*/  @!P1 STG.E.128 [R2.64], R8 ;  /* 0x0000000802009986 */ /* 0x002fe2000c101d06 */
[----:B------:R-:W-:Y:S11]  /*5780*/  ISETP.GE.AND P1, PT, R28, c[0x0][0x1d4], PT ;  /* 0x000075001c007a0c */ /* 0x000ff60003f26270 */
[----:B------:R-:W-:Y:S02]  /*5790*/  @!UPT UIADD3 URZ, URZ, URZ, URZ ;  /* 0x0000003f3f3ff290 */ /* 0x000fe4000fffe03f */
[----:B------:R-:W1:Y:S04]  /*57a0*/  @!P1 LDS.128 R8, [R86+0x1000] ;  /* 0x0010000056089984 */ /* 0x000e680000000c00 */
[----:B--2---:R-:W-:Y:S01]  /*57b0*/  @!P0 STG.E.128 [R2.64+0x20], R4 ;  /* 0x0000200402008986 */ /* 0x004fe2000c101d06 */
[----:B------:R-:W-:Y:S11]  /*57c0*/  ISETP.GE.AND P0, PT, R95, c[0x0][0x1d4], PT ;  /* 0x000075005f007a0c */ /* 0x000ff60003f06270 */
[----:B------:R-:W-:Y:S02]  /*57d0*/  @!UPT UIADD3 URZ, URZ, URZ, URZ ;  /* 0x0000003f3f3ff290 */ /* 0x000fe4000fffe03f */
[----:B------:R-:W2:Y:S04]  /*57e0*/  @!P0 LDS.128 R4, [R87+0x1000] ;  /* 0x0010000057048984 */ /* 0x000ea80000000c00 */
[----:B-1----:R-:W-:Y:S01]  /*57f0*/  @!P1 STG.E.128 [R2.64+0x40], R8 ;  /* 0x0000400802009986 */ /* 0x002fe2000c101d06 */
[----:B------:R-:W-:Y:S11]  /*5800*/  ISETP.GE.AND P1, PT, R94, c[0x0][0x1d4], PT ;  /* 0x000075005e007a0c */ /* 0x000ff60003f26270 */
[----:B------:R-:W-:Y:S02]  /*5810*/  @!UPT UIADD3 URZ, URZ, URZ, URZ ;  /* 0x0000003f3f3ff290 */ /* 0x000fe4000fffe03f */
[----:B------:R-:W1:Y:S04]  /*5820*/  @!P1 LDS.128 R8, [R86+0x2000] ;  /* 0x0020000056089984 */ /* 0x000e680000000c00 */
[----:B--2---:R-:W-:Y:S01]  /*5830*/  @!P0 STG.E.128 [R2.64+0x60], R4 ;  /* 0x0000600402008986 */ /* 0x004fe2000c101d06 */
[----:B------:R-:W-:Y:S11]  /*5840*/  ISETP.GE.AND P0, PT, R93, c[0x0][0x1d4], PT ;  /* 0x000075005d007a0c */ /* 0x000ff60003f06270 */
[----:B------:R-:W-:Y:S02]  /*5850*/  @!UPT UIADD3 URZ, URZ, URZ, URZ ;  /* 0x0000003f3f3ff290 */ /* 0x000fe4000fffe03f */
[----:B------:R-:W2:Y:S04]  /*5860*/  @!P0 LDS.128 R4, [R87+0x2000] ;  /* 0x0020000057048984 */ /* 0x000ea80000000c00 */
[----:B-1----:R1:W-:Y:S04]  /*5870*/  @!P1 STG.E.128 [R2.64+0x80], R8 ;  /* 0x0000800802009986 */ /* 0x0023e8000c101d06 */
[----:B--2---:R1:W-:Y:S02]  /*5880*/  @!P0 STG.E.128 [R2.64+0xa0], R4 ;  /* 0x0000a00402008986 */ /* 0x0043e4000c101d06 */
.L_x_837:
[----:B-1----:R-:W-:Y:S05]  /*5890*/  BSYNC B0 ;  /* 0x0000000000007941 */ /* 0x002fea0003800000 */
.L_x_836:
        /* <DEDUP_REMOVED lines=25> */
.L_x_813:
[----:B-1----:R-:W-:Y:S01]  /*5a30*/  ISETP.GE.AND P0, PT, R163, 0x1, PT ;  /* 0x00000001a300780c */ /* 0x002fe20003f06270 */
        /* <DEDUP_REMOVED lines=107> */
[----:B------:R-:W-:Y:S02]  /*60f0*/  SHF.R.S32.HI R16, RZ, 0x5, R137 ;  /* 0x00000005ff107819 */ /* 0x000fe40000011489 */
[----:B------:R-:W-:-:S02]  /*6100*/  SHF.R.S32.HI R63, RZ, 0x4, R27 ;  /* 0x00000004ff3f7819 */ /* 0x000fc4000001141b */
[----:B------:R-:W-:Y:S01]  /*6110*/  ISETP.GE.AND P6, PT, R6, c[0x0][0x1d4], PT ;  /* 0x0000750006007a0c */ /* 0x000fe20003fc6270 */
        /* <DEDUP_REMOVED lines=36> */
[----:B------:R-:W-:Y:S01]  /*6360*/  LOP3.LUT P0, RZ, R72, 0x2, RZ, 0xc0, !PT ;  /* 0x0000000248ff7812 */ /* 0x000fe2000780c0ff */
[----:B------:R-:W-:Y:S01]  /*6370*/  IMAD R4, R5, c[0x0][0x208], RZ ;  /* 0x0000820005047a24 */ /* 0x000fe200078e02ff */
[----:B------:R-:W-:Y:S01]  /*6380*/  SHF.R.S32.HI R5, RZ, 0x1f, R11 ;  /* 0x0000001fff057819 */ /* 0x000fe2000001140b */
[----:B------:R-:W-:Y:S01]  /*6390*/  IMAD.IADD R13, R96, 0x1, -R8 ;  /* 0x00000001600d7824 */ /* 0x000fe200078e0a08 */
[----:B------:R-:W-:Y:S01]  /*63a0*/  P2R R112, PR, RZ, 0x8 ;  /* 0x00000008ff707803 */ /* 0x000fe20000000000 */
[----:B------:R-:W-:Y:S01]  /*63b0*/  IMAD R17, R0, c[0x0][0x1e4], R9 ;  /* 0x0000790000117a24 */ /* 0x000fe200078e0209 */
[----:B------:R-:W-:Y:S01]  /*63c0*/  LEA.HI R11, R5, R12, RZ, 0x2 ;  /* 0x0000000c050b7211 */ /* 0x000fe200078f10ff */
[----:B------:R-:W-:Y:S01]  /*63d0*/  IMAD R14, R16, 0x8, R13 ;  /* 0x00000008100e7824 */ /* 0x000fe200078e020d */
[----:B------:R-:W-:Y:S01]  /*63e0*/  SHF.R.S32.HI R13, RZ, 0x1f, R10 ;  /* 0x0000001fff0d7819 */ /* 0x000fe2000001140a */
[----:B------:R-:W-:Y:S01]  /*63f0*/  IMAD R19, R0, c[0x0][0x20c], R4 ;  /* 0x0000830000137a24 */ /* 0x000fe200078e0204 */
[----:B------:R-:W-:Y:S01]  /*6400*/  LOP3.LUT R11, R11, 0xfffffffc, RZ, 0xc0, !PT ;  /* 0xfffffffc0b0b7812 */ /* 0x000fe200078ec0ff */
[----:B------:R-:W-:Y:S01]  /*6410*/  IMAD.U32 R224, R14, 0x20, R20 ;  /* 0x000000200ee07824 */ /* 0x000fe200078e0014 */
[----:B------:R1:W-:Y:S01]  /*6420*/  STL [R1+0x30], R112 ;  /* 0x0000307001007387 */ /* 0x0003e20000100800 */
[----:B------:R-:W-:-:S04]  /*6430*/  IMAD.WIDE.U32 R8, R0, c[0x0][0x1e0], R6 ;  /* 0x0000780000087a25 */ /* 0x000fc800078e0006 */
[----:B------:R-:W-:-:S04]  /*6440*/  IMAD.WIDE.U32 R4, R0, c[0x0][0x208], R6 ;  /* 0x0000820000047a25 */ /* 0x000fc800078e0006 */
[----:B------:R-:W-:Y:S02]  /*6450*/  IMAD.IADD R20, R12, 0x1, -R11 ;  /* 0x000000010c147824 */ /* 0x000fe400078e0a0b */
[----:B------:R-:W-:Y:S02]  /*6460*/  IMAD.SHL.U32 R0, R23, 0x20, RZ ;  /* 0x0000002017007824 */ /* 0x000fe400078e00ff */
[----:B------:R-:W-:Y:S01]  /*6470*/  IMAD R12, R13, c[0x0][0x1b0], RZ ;  /* 0x00006c000d0c7a24 */ /* 0x000fe200078e02ff */
[----:B------:R-:W-:Y:S01]  /*6480*/  LOP3.LUT P1, RZ, R20, 0x2, RZ, 0xc0, !PT ;  /* 0x0000000214ff7812 */ /* 0x000fe2000782c0ff */
[----:B------:R-:W-:Y:S01]  /*6490*/  IMAD.MOV R13, RZ, RZ, -R10 ;  /* 0x000000ffff0d7224 */ /* 0x000fe200078e0a0a */
[----:B------:R-:W-:Y:S01]  /*64a0*/  LOP3.LUT R0, R0, 0xffffff00, RZ, 0xc0, !PT ;  /* 0xffffff0000007812 */ /* 0x000fe200078ec0ff */
[----:B------:R-:W-:Y:S02]  /*64b0*/  IMAD.IADD R3, R3, 0x1, R18 ;  /* 0x0000000103037824 */ /* 0x000fe400078e0212 */
[----:B------:R-:W-:Y:S01]  /*64c0*/  IMAD.IADD R11, R9, 0x1, R17 ;  /* 0x00000001090b7824 */ /* 0x000fe200078e0211 */
[----:B------:R-:W-:Y:S01]  /*64d0*/  IADD3 R9, R5, R19, RZ ;  /* 0x0000001305097210 */ /* 0x000fe20007ffe0ff */
[----:B------:R-:W-:Y:S01]  /*64e0*/  IMAD R5, R13, c[0x0][0x2c4], R15 ;  /* 0x0000b1000d057a24 */ /* 0x000fe200078e020f */
[----:B------:R-:W-:Y:S01]  /*64f0*/  IADD3 R15, R6, 0x20, RZ ;  /* 0x00000020060f7810 */ /* 0x000fe20007ffe0ff */
[----:B------:R-:W-:-:S02]  /*6500*/  IMAD R14, R10, c[0x0][0x1b4], R12 ;  /* 0x00006d000a0e7a24 */ /* 0x000fc400078e020c */
[----:B------:R-:W-:Y:S01]  /*6510*/  IMAD.WIDE.U32 R2, R10, c[0x0][0x1b0], R2 ;  /* 0x00006c000a027a25 */ /* 0x000fe200078e0002 */
[----:B------:R-:W-:-:S03]  /*6520*/  ISETP.GE.AND P5, PT, R15, c[0x0][0x1d4], PT ;  /* 0x000075000f007a0c */ /* 0x000fc60003fa6270 */
[----:B------:R-:W-:Y:S02]  /*6530*/  IMAD.MOV.U32 R10, RZ, RZ, R8 ;  /* 0x000000ffff0a7224 */ /* 0x000fe400078e0008 */
[----:B------:R-:W-:Y:S01]  /*6540*/  IMAD.MOV.U32 R8, RZ, RZ, R4 ;  /* 0x000000ffff087224 */ /* 0x000fe200078e0004 */
[----:B------:R-:W-:Y:S01]  /*6550*/  SHF.R.S32.HI R4, RZ, 0x1f, R5 ;  /* 0x0000001fff047819 */ /* 0x000fe20000011405 */
[--C-:B------:R-:W-:Y:S02]  /*6560*/  IMAD R12, R16, 0x200, R0.reuse ;  /* 0x00000200100c7824 */ /* 0x100fe400078e0200 */
[C---:B------:R-:W-:Y:S02]  /*6570*/  IMAD R23, R21.reuse, 0x20, R0 ;  /* 0x0000002015177824 */ /* 0x040fe400078e0200 */
        /* <DEDUP_REMOVED lines=34> */
[----:B------:R-:W-:Y:S01]  /*67a0*/  ISETP.GE.AND P3, PT, R6, c[0x0][0x198], PT ;  /* 0x0000660006007a0c */ /* 0x000fe20003f66270 */
[----:B------:R-:W-:Y:S02]  /*67b0*/  IMAD.SHL.U32 R3, R13, 0x8, RZ ;  /* 0x000000080d037824 */ /* 0x000fe400078e00ff */
        /* <DEDUP_REMOVED lines=40> */
[----:B------:R-:W-:Y:S02]  /*6a40*/  LEA R10, P0, R6, R8, 0x1 ;  /* 0x00000008060a7211 */ /* 0x000fe400078008ff */
        /* <DEDUP_REMOVED lines=10> */
.L_x_841:
[----:B--2-4-:R-:W-:Y:S05]  /*6af0*/  BSYNC B0 ;  /* 0x0000000000007941 */ /* 0x014fea0003800000 */
.L_x_840:
        /* <DEDUP_REMOVED lines=22> */
.L_x_843:
[----:B------:R-:W-:Y:S05]  /*6c60*/  BSYNC B0 ;  /* 0x0000000000007941 */ /* 0x000fea0003800000 */
.L_x_842:
        /* <DEDUP_REMOVED lines=22> */
.L_x_845:
[----:B------:R-:W-:Y:S05]  /*6dd0*/  BSYNC B0 ;  /* 0x0000000000007941 */ /* 0x000fea0003800000 */
.L_x_844:
[----:B--2---:R-:W2:Y:S01]  /*6de0*/  LDL R150, [R1+0x38] ;  /* 0x0000380001967983 */ /* 0x004ea20000100800 */
[----:B-1----:R-:W-:Y:S01]  /*6df0*/  IADD3 R5, R16, 0x60, RZ ;  /* 0x0000006010057810 */ /* 0x002fe20007ffe0ff */
[----:B------:R-:W-:-:S02]  /*6e00*/  IMAD.MOV.U32 R13, RZ, RZ, c[0x0][0x1e0] ;  /* 0x00007800ff0d7624 */ /* 0x000fc400078e00ff */
[----:B----4-:R-:W1:Y:S01]  /*6e10*/  SHFL.IDX PT, R8, R19, 0x3, 0x1c1f ;  /* 0x007c1f0013087f89 */ /* 0x010e6200000e0000 */
[----:B------:R-:W-:Y:S01]  /*6e20*/  ISETP.GE.AND P0, PT, R5, R54, PT ;  /* 0x000000360500720c */ /* 0x000fe20003f06270 */
[----:B------:R-:W-:Y:S02]  /*6e30*/  IMAD.MOV.U32 R14, RZ, RZ, 0x6 ;  /* 0x00000006ff0e7424 */ /* 0x000fe400078e00ff */
[----:B------:R-:W4:Y:S01]  /*6e40*/  SHFL.IDX PT, R9, R18, 0x3, 0x1c1f ;  /* 0x007c1f0012097f89 */ /* 0x000f2200000e0000 */
[----:B------:R-:W-:Y:S02]  /*6e50*/  IMAD.MOV.U32 R154, RZ, RZ, R26 ;  /* 0x000000ffff9a7224 */ /* 0x000fe400078e001a */
[C---:B------:R-:W-:Y:S01]  /*6e60*/  SHF.L.U64.HI R148, R13.reuse, R14, c[0x0][0x1e4] ;  /* 0x000079000d947619 */ /* 0x040fe2000001020e */
[----:B------:R-:W-:Y:S02]  /*6e70*/  IMAD.MOV.U32 R155, RZ, RZ, R27 ;  /* 0x000000ffff9b7224 */ /* 0x000fe400078e001b */
[----:B------:R-:W-:-:S02]  /*6e80*/  IMAD.SHL.U32 R149, R13, 0x40, RZ ;  /* 0x000000400d957824 */ /* 0x000fc400078e00ff */
[----:B------:R-:W-:Y:S02]  /*6e90*/  IMAD.MOV.U32 R154, RZ, RZ, R24 ;  /* 0x000000ffff9a7224 */ /* 0x000fe400078e0018 */
[----:B------:R-:W-:Y:S02]  /*6ea0*/  @!P0 IMAD.SHL.U32 R12, R224, 0x2, RZ ;  /* 0x00000002e00c8824 */ /* 0x000fe400078e00ff */
[----:B------:R-:W-:Y:S01]  /*6eb0*/  IMAD.SHL.U32 R151, R13, 0x20, RZ ;  /* 0x000000200d977824 */ /* 0x000fe200078e00ff */
        /* <DEDUP_REMOVED lines=15> */
[----:B------:R-:W-:Y:S01]  /*6fb0*/  @!P0 IMAD.WIDE R8, R10, 0x2, R8 ;  /* 0x000000020a088825 */ /* 0x000fe200078e0208 */
[----:B------:R1:W-:Y:S04]  /*6fc0*/  @!P0 LDGSTS.E.BYPASS.LTC128B.128 [R12+0x9900], [R6.64], !P2 ;  /* 0x09900000060c8fae */ /* 0x0003e8000d101d46 */
[----:B------:R4:W-:Y:S04]  /*6fd0*/  @!P0 LDGSTS.E.BYPASS.LTC128B.128 [R12+0xb900], [R8.64], !P4 ;  /* 0x0b900000080c8fae */ /* 0x0009e8000e101d46 */
[----:B------:R-:W0:Y:S01]  /*6fe0*/  LDGDEPBAR ;  /* 0x00000000000079af */ /* 0x000e220000000000 */
[----:B----4-:R-:W-:-:S05]  /*6ff0*/  IMAD.MOV.U32 R9, RZ, RZ, 0x5 ;  /* 0x00000005ff097424 */ /* 0x010fca00078e00ff */
[----:B------:R-:W-:Y:S02]  /*7000*/  SHF.L.U64.HI R152, R13, R9, c[0x0][0x1e4] ;  /* 0x000079000d987619 */ /* 0x000fe40000010209 */
[----:B--2---:R-:W-:-:S04]  /*7010*/  LEA.HI.SX32 R136, R150, 0xffffffff, 0x1a ;  /* 0xffffffff96887811 */ /* 0x004fc800078fd2ff */
[----:B------:R-:W-:Y:S01]  /*7020*/  SHF.R.S32.HI R98, RZ, 0x1f, R136 ;  /* 0x0000001fff627819 */ /* 0x000fe20000011488 */
[----:B------:R-:W-:Y:S02]  /*7030*/  IMAD R5, R136, -0x40, R11 ;  /* 0xffffffc088057824 */ /* 0x000fe400078e020b */
[----:B------:R-:W-:Y:S02]  /*7040*/  IMAD R8, R148, R136, RZ ;  /* 0x0000008894087224 */ /* 0x000fe400078e02ff */
[-C--:B-1----:R-:W-:Y:S01]  /*7050*/  IMAD.WIDE.U32 R6, R136, R149.reuse, R154 ;  /* 0x0000009588067225 */ /* 0x082fe200078e009a */
[----:B------:R-:W-:Y:S01]  /*7060*/  BAR.SYNC.DEFER_BLOCKING 0x0 ;  /* 0x0000000000007b1d */ /* 0x000fe20000010000 */
[C---:B------:R-:W-:Y:S02]  /*7070*/  ISETP.GE.AND P1, PT, R5.reuse, 0x1, PT ;  /* 0x000000010500780c */ /* 0x040fe40003f26270 */
[----:B------:R-:W-:Y:S01]  /*7080*/  ISETP.GE.AND P0, PT, R5, 0x21, PT ;  /* 0x000000210500780c */ /* 0x000fe20003f06270 */
[----:B------:R-:W-:-:S04]  /*7090*/  IMAD R5, R98, R149, R8 ;  /* 0x0000009562057224 */ /* 0x000fc800078e0208 */
[----:B------:R-:W-:-:S06]  /*70a0*/  IMAD.IADD R5, R7, 0x1, R5 ;  /* 0x0000000107057824 */ /* 0x000fcc00078e0205 */
[----:B------:R-:W-:Y:S01]  /*70b0*/  @P1 LEA R8, P2, R6, c[0x0][0x1c8], 0x1 ;  /* 0x0000720006081a11 */ /* 0x000fe200078408ff */
[----:B------:R-:W-:-:S03]  /*70c0*/  @P1 IMAD.SHL.U32 R10, R224, 0x2, RZ ;  /* 0x00000002e00a1824 */ /* 0x000fc600078e00ff */
        /* <DEDUP_REMOVED lines=10> */
[----:B------:R-:W-:Y:S01]  /*7170*/  @P0 IMAD.SHL.U32 R5, R224, 0x2, RZ ;  /* 0x00000002e0050824 */ /* 0x000fe200078e00ff */
        /* <DEDUP_REMOVED lines=10> */
[----:B---3--:R-:W-:-:S04]  /*7220*/  DEPBAR.LE SB0, 0x1 ;  /* 0x000080400000791a */ /* 0x008fc80000000000 */
[----:B------:R-:W-:Y:S05]  /*7230*/  BRA `(.L_x_847) ;  /* 0x00005d5000007947 */ /* 0x000fea0003800000 */
.L_x_846:
[----:B---3-5:R-:W-:Y:S01]  /*7240*/  SHF.R.S32.HI R5, RZ, 0x1f, R147 ;  /* 0x0000001fff057819 */ /* 0x028fe20000011493 */
        /* <DEDUP_REMOVED lines=100> */
.L_x_850:
[----:B------:R-:W-:Y:S05]  /*7890*/  BSYNC B0 ;  /* 0x0000000000007941 */ /* 0x000fea0003800000 */
.L_x_849:
        /* <DEDUP_REMOVED lines=131> */
.L_x_854:
[----:B------:R-:W-:Y:S05]  /*80d0*/  BSYNC B0 ;  /* 0x0000000000007941 */ /* 0x000fea0003800000 */
.L_x_853:
        /* <DEDUP_REMOVED lines=42> */
.L_x_856:
[----:B------:R-:W-:Y:S05]  /*8380*/  BSYNC B0 ;  /* 0x0000000000007941 */ /* 0x000fea0003800000 */
.L_x_855:
        /* <DEDUP_REMOVED lines=42> */
.L_x_858:
[----:B------:R-:W-:Y:S05]  /*8630*/  BSYNC B0 ;  /* 0x0000000000007941 */ /* 0x000fea0003800000 */
.L_x_857:
        /* <DEDUP_REMOVED lines=42> */
.L_x_860:
[----:B------:R-:W-:Y:S05]  /*88e0*/  BSYNC B0 ;  /* 0x0000000000007941 */ /* 0x000fea0003800000 */
.L_x_859:
        /* <DEDUP_REMOVED lines=42> */
.L_x_862:
[----:B------:R-:W-:Y:S05]  /*8b90*/  BSYNC B0 ;  /* 0x0000000000007941 */ /* 0x000fea0003800000 */
.L_x_861:
        /* <DEDUP_REMOVED lines=41> */
.L_x_852:
[----:B------:R-:W-:Y:S05]  /*8e30*/  BSYNC B1 ;  /* 0x0000000000017941 */ /* 0x000fea0003800000 */
.L_x_851:
        /* <DEDUP_REMOVED lines=44> */
.L_x_865:
[----:B------:R-:W-:Y:S05]  /*9100*/  BSYNC B0 ;  /* 0x0000000000007941 */ /* 0x000fea0003800000 */
.L_x_864:
        /* <DEDUP_REMOVED lines=42> */
.L_x_867:
[----:B------:R-:W-:Y:S05]  /*93b0*/  BSYNC B0 ;  /* 0x0000000000007941 */ /* 0x000fea0003800000 */
.L_x_866:
        /* <DEDUP_REMOVED lines=42> */
.L_x_869:
[----:B------:R-:W-:Y:S05]  /*9660*/  BSYNC B0 ;  /* 0x0000000000007941 */ /* 0x000fea0003800000 */
.L_x_868:
        /* <DEDUP_REMOVED lines=42> */
.L_x_871:
[----:B------:R-:W-:Y:S05]  /*9910*/  BSYNC B0 ;  /* 0x0000000000007941 */ /* 0x000fea0003800000 */
.L_x_870:
        /* <DEDUP_REMOVED lines=42> */
.L_x_873:
[----:B------:R-:W-:Y:S05]  /*9bc0*/  BSYNC B0 ;  /* 0x0000000000007941 */ /* 0x000fea0003800000 */
.L_x_872:
        /* <DEDUP_REMOVED lines=42> */
.L_x_848:
        /* <DEDUP_REMOVED lines=50> */
.L_x_875:
[----:B------:R-:W-:Y:S05]  /*a190*/  BSYNC B0 ;  /* 0x0000000000007941 */ /* 0x000fea0003800000 */
.L_x_874:
        /* <DEDUP_REMOVED lines=181> */
.L_x_879:
[----:B------:R-:W-:Y:S05]  /*acf0*/  BSYNC B0 ;  /* 0x0000000000007941 */ /* 0x000fea0003800000 */
.L_x_878:
        /* <DEDUP_REMOVED lines=109> */
.L_x_881:
[----:B------:R-:W-:Y:S05]  /*b3d0*/  BSYNC B0 ;  /* 0x0000000000007941 */ /* 0x000fea0003800000 */
.L_x_880:
        /* <DEDUP_REMOVED lines=108> */
.L_x_877:
[----:B------:R-:W-:Y:S05]  /*baa0*/  BSYNC B1 ;  /* 0x0000000000017941 */ /* 0x000fea0003800000 */
.L_x_876:
        /* <DEDUP_REMOVED lines=108> */
.L_x_883:
[----:B------:R-:W-:Y:S05]  /*c170*/  BSYNC B0 ;  /* 0x0000000000007941 */ /* 0x000fea0003800000 */
.L_x_882:
        /* <DEDUP_REMOVED lines=112> */
.L_x_885:
[----:B------:R-:W-:Y:S05]  /*c880*/  BSYNC B0 ;  /* 0x0000000000007941 */ /* 0x000fea0003800000 */
.L_x_884:
        /* <DEDUP_REMOVED lines=111> */
.L_x_863:
[----:B------:R-:W-:Y:S05]  /*cf80*/  BSYNC B2 ;  /* 0x0000000000027941 */ /* 0x000fea0003800000 */
.L_x_847:
[----:B------:R-:W-:-:S04]  /*cf90*/  DEPBAR.LE SB0, 0x0 ;  /* 0x000080000000791a */ /* 0x000fc80000000000 */
[----:B------:R-:W-:Y:S01]  /*cfa0*/  IMAD.SHL.U32 R210, R3, 0x2, RZ ;  /* 0x0000000203d27824 */ /* 0x000fe200078e00ff */
[----:B------:R-:W-:Y:S01]  /*cfb0*/  BAR.SYNC.DEFER_BLOCKING 0x0 ;  /* 0x0000000000007b1d */ /* 0x000fe20000010000 */
[----:B------:R-:W-:Y:S01]  /*cfc0*/  IMAD.SHL.U32 R139, R2, 0x2, RZ ;  /* 0x00000002028b7824 */ /* 0x000fe200078e00ff */
[----:B------:R-:W-:Y:S01]  /*cfd0*/  LOP3.LUT P0, RZ, R72, 0x2, RZ, 0xc0, !PT ;  /* 0x0000000248ff7812 */ /* 0x000fe2000780c0ff */
[----:B------:R-:W-:Y:S01]  /*cfe0*/  IMAD.MOV.U32 R6, RZ, RZ, R74 ;  /* 0x000000ffff067224 */ /* 0x000fe200078e004a */
[----:B------:R-:W-:Y:S01]  /*cff0*/  LOP3.LUT R5, R97, 0x1, RZ, 0xc0, !PT ;  /* 0x0000000161057812 */ /* 0x000fe200078ec0ff */
[----:B------:R-:W-:Y:S01]  /*d000*/  IMAD.MOV.U32 R7, RZ, RZ, R75 ;  /* 0x000000ffff077224 */ /* 0x000fe200078e004b */
[C---:B------:R-:W-:Y:S01]  /*d010*/  IADD3 R2, R139.reuse, 0x3100, RZ ;  /* 0x000031008b027810 */ /* 0x040fe20007ffe0ff */
[----:B------:R-:W-:Y:S01]  /*d020*/  IMAD R211, R0, 0x2, R210 ;  /* 0x0000000200d37824 */ /* 0x000fe200078e02d2 */
[----:B------:R-:W-:Y:S01]  /*d030*/  IADD3 R212, R139, 0x3120, RZ ;  /* 0x000031208bd47810 */ /* 0x000fe20007ffe0ff */
[----:B------:R-:W-:Y:S01]  /*d040*/  IMAD.MOV.U32 R6, RZ, RZ, R110 ;  /* 0x000000ffff067224 */ /* 0x000fe200078e006e */
[----:B------:R-:W-:Y:S01]  /*d050*/  ISETP.NE.U32.AND P2, PT, R5, 0x1, PT ;  /* 0x000000010500780c */ /* 0x000fe20003f45070 */
[----:B------:R-:W-:Y:S01]  /*d060*/  IMAD.SHL.U32 R224, R224, 0x2, RZ ;  /* 0x00000002e0e07824 */ /* 0x000fe200078e00ff */
[----:B------:R-:W-:Y:S01]  /*d070*/  LOP3.LUT P1, RZ, R97, 0x2, RZ, 0xc0, !PT ;  /* 0x0000000261ff7812 */ /* 0x000fe2000782c0ff */
[----:B------:R-:W-:Y:S01]  /*d080*/  IMAD.SHL.U32 R208, R4, 0x2, RZ ;  /* 0x0000000204d07824 */ /* 0x000fe200078e00ff */
[----:B------:R-:W-:Y:S01]  /*d090*/  STL.64 [R1+0x20], R6 ;  /* 0x0000200601007387 */ /* 0x000fe20000100a00 */
[----:B------:R-:W-:Y:S01]  /*d0a0*/  @P0 IADD3 R212, R2, -0x20, RZ ;  /* 0xffffffe002d40810 */ /* 0x000fe20007ffe0ff */
[----:B------:R-:W-:-:S02]  /*d0b0*/  IMAD R2, R99, R136, RZ ;  /* 0x0000008863027224 */ /* 0x000fc400078e02ff */
[----:B------:R-:W-:Y:S02]  /*d0c0*/  IMAD R209, R0, 0x2, R208 ;  /* 0x0000000200d17824 */ /* 0x000fe400078e02d0 */
[-C--:B------:R-:W-:Y:S01]  /*d0d0*/  IMAD R2, R98, R108.reuse, R2 ;  /* 0x0000006c62027224 */ /* 0x080fe200078e0202 */
[----:B-1----:R-:W-:Y:S04]  /*d0e0*/  LDSM.16.M88.4 R8, [R210+0x7100] ;  /* 0x00710000d208783b */ /* 0x002fe80000000200 */
[----:B------:R-:W1:Y:S04]  /*d0f0*/  LDSM.16.M88.4 R16, [R139+0x3100] ;  /* 0x003100008b10783b */ /* 0x000e680000000200 */
[----:B------:R-:W2:Y:S04]  /*d100*/  LDSM.16.M88.4 R12, [R210+0x6100] ;  /* 0x00610000d20c783b */ /* 0x000ea80000000200 */
[----:B------:R-:W3:Y:S04]  /*d110*/  LDSM.16.M88.4 R20, [R139+0x3500] ;  /* 0x003500008b14783b */ /* 0x000ee80000000200 */
[----:B------:R-:W4:Y:S04]  /*d120*/  LDSM.16.M88.4 R24, [R139+0x3900] ;  /* 0x003900008b18783b */ /* 0x000f280000000200 */
[----:B------:R-:W3:Y:S04]  /*d130*/  LDSM.16.M88.4 R32, [R139+0x3d00] ;  /* 0x003d00008b20783b */ /* 0x000ee80000000200 */
[----:B------:R-:W-:Y:S04]  /*d140*/  LDSM.16.M88.4 R28, [R212+0xc00] ;  /* 0x000c0000d41c783b */ /* 0x000fe80000000200 */
[----:B------:R-:W-:Y:S04]  /*d150*/  LDSM.16.M88.4 R36, [R212+0x400] ;  /* 0x00040000d424783b */ /* 0x000fe80000000200 */
[----:B------:R-:W-:Y:S01]  /*d160*/  LDSM.16.M88.4 R40, [R212] ;  /* 0x00000000d428783b */ /* 0x000fe20000000200 */
[-C--:B-1----:R-:W-:Y:S08]  /*d170*/  HMMA.16816.F32 R44, R8, R16.reuse, RZ ;  /* 0x00000010082c723c */ /* 0x082ff000000018ff */
[----:B--2---:R-:W-:Y:S07]  /*d180*/  HMMA.16816.F32 R84, R12, R16, RZ ;  /* 0x000000100c54723c */ /* 0x004fee00000018ff */
[C---:B------:R-:W-:Y:S01]  /*d190*/  IMAD.WIDE.U32 R16, R136.reuse, R108, R6 ;  /* 0x0000006c88107225 */ /* 0x040fe200078e0006 */
[----:B---3--:R-:W-:Y:S03]  /*d1a0*/  HMMA.16816.F32 R64, R8, R20, RZ ;  /* 0x000000140840723c */ /* 0x008fe600000018ff */
[----:B------:R-:W-:Y:S01]  /*d1b0*/  IMAD R136, R136, -0x40, R163 ;  /* 0xffffffc088887824 */ /* 0x000fe200078e02a3 */
[----:B------:R-:W-:Y:S01]  /*d1c0*/  LEA R6, P0, R16, c[0x0][0x1f8], 0x1 ;  /* 0x00007e0010067a11 */ /* 0x000fe200078008ff */
[----:B------:R-:W-:-:S02]  /*d1d0*/  IMAD.IADD R3, R17, 0x1, R2 ;  /* 0x0000000111037824 */ /* 0x000fc400078e0202 */
[----:B------:R-:W-:Y:S01]  /*d1e0*/  IMAD.IADD R2, R136, 0x1, -R96 ;  /* 0x0000000188027824 */ /* 0x000fe200078e0a60 */
[C---:B----4-:R-:W-:Y:S02]  /*d1f0*/  HMMA.16816.F32 R52, R8.reuse, R24, RZ ;  /* 0x000000180834723c */ /* 0x050fe400000018ff */
[----:B------:R-:W-:Y:S02]  /*d200*/  LEA.HI.X R7, R16, c[0x0][0x1fc], R3, 0x1, P0 ;  /* 0x00007f0010077a11 */ /* 0x000fe400000f0c03 */
[C---:B------:R-:W-:Y:S02]  /*d210*/  ISETP.LT.OR P4, PT, R2.reuse, 0x1, P2 ;  /* 0x000000010200780c */ /* 0x040fe40001781670 */
[C---:B------:R-:W-:Y:S02]  /*d220*/  ISETP.LT.OR P3, PT, R2.reuse, 0x1, !P1 ;  /* 0x000000010200780c */ /* 0x040fe40004f61670 */
[----:B------:R-:W-:Y:S01]  /*d230*/  HMMA.16816.F32 R48, R8, R32, RZ ;  /* 0x000000200830723c */ /* 0x000fe200000018ff */
[----:B------:R-:W-:-:S02]  /*d240*/  ISETP.LT.OR P2, PT, R2, 0x21, P2 ;  /* 0x000000210200780c */ /* 0x000fc40001741670 */
[----:B------:R-:W-:-:S05]  /*d250*/  ISETP.LT.OR P1, PT, R2, 0x21, !P1 ;  /* 0x000000210200780c */ /* 0x000fca0004f21670 */
[C---:B------:R-:W-:Y:S08]  /*d260*/  HMMA.16816.F32 R68, R8.reuse, R18, RZ ;  /* 0x000000120844723c */ /* 0x040ff000000018ff */
[C---:B------:R-:W-:Y:S08]  /*d270*/  HMMA.16816.F32 R56, R8.reuse, R22, RZ ;  /* 0x000000160838723c */ /* 0x040ff000000018ff */
[C---:B------:R-:W-:Y:S08]  /*d280*/  HMMA.16816.F32 R76, R8.reuse, R26, RZ ;  /* 0x0000001a084c723c */ /* 0x040ff000000018ff */
[----:B------:R-:W-:Y:S01]  /*d290*/  HMMA.16816.F32 R88, R8, R34, RZ ;  /* 0x000000220858723c */ /* 0x000fe200000018ff */
[----:B------:R-:W1:Y:S07]  /*d2a0*/  LDSM.16.M88.4 R8, [R211+0x7100] ;  /* 0x00710000d308783b */ /* 0x000e6e0000000200 */
[C---:B------:R-:W-:Y:S08]  /*d2b0*/  HMMA.16816.F32 R60, R12.reuse, R32, RZ ;  /* 0x000000200c3c723c */ /* 0x040ff000000018ff */
[C---:B------:R-:W-:Y:S01]  /*d2c0*/  HMMA.16816.F32 R104, R12.reuse, R18, RZ ;  /* 0x000000120c68723c */ /* 0x040fe200000018ff */
[----:B------:R-:W-:Y:S07]  /*d2d0*/  LDSM.16.M88.4 R16, [R211+0x6100] ;  /* 0x00610000d310783b */ /* 0x000fee0000000200 */
[C---:B------:R-:W-:Y:S08]  /*d2e0*/  HMMA.16816.F32 R80, R12.reuse, R20, RZ ;  /* 0x000000140c50723c */ /* 0x040ff000000018ff */
[C---:B------:R-:W-:Y:S08]  /*d2f0*/  HMMA.16816.F32 R100, R12.reuse, R22, RZ ;  /* 0x000000160c64723c */ /* 0x040ff000000018ff */
[C---:B------:R-:W-:Y:S08]  /*d300*/  HMMA.16816.F32 R72, R12.reuse, R24, RZ ;  /* 0x000000180c48723c */ /* 0x040ff000000018ff */
[----:B------:R-:W-:Y:S01]  /*d310*/  HMMA.16816.F32 R92, R12, R26, RZ ;  /* 0x0000001a0c5c723c */ /* 0x000fe200000018ff */
[----:B------:R-:W2:Y:S04]  /*d320*/  LDSM.16.M88.4 R24, [R212+0x800] ;  /* 0x00080000d418783b */ /* 0x000ea80000000200 */
[----:B------:R-:W-:Y:S01]  /*d330*/  @!PT LDS RZ, [RZ] ;  /* 0x00000000fffff984 */ /* 0x000fe20000000800 */
[----:B------:R-:W-:Y:S01]  /*d340*/  @!PT LDS RZ, [RZ] ;  /* 0x00000000fffff984 */ /* 0x000fe20000000800 */
[----:B------:R-:W-:Y:S01]  /*d350*/  @!PT LDS RZ, [RZ] ;  /* 0x00000000fffff984 */ /* 0x000fe20000000800 */
[----:B------:R3:W-:Y:S01]  /*d360*/  LDGSTS.E.BYPASS.LTC128B.128 [R224+0x100], [R6.64], !P4 ;  /* 0x0010000006e07fae */ /* 0x0007e2000e101d46 */
[----:B------:R-:W-:-:S02]  /*d370*/  ISETP.NE.AND P4, PT, R112, RZ, PT ;  /* 0x000000ff7000720c */ /* 0x000fc40003f85270 */
[----:B------:R-:W-:Y:S01]  /*d380*/  HMMA.16816.F32 R32, R12, R34, RZ ;  /* 0x000000220c20723c */ /* 0x000fe200000018ff */
[----:B------:R3:W-:Y:S06]  /*d390*/  LDGSTS.E.BYPASS.LTC128B.128 [R224+0x1100], [R6.64+0x40], !P3 ;  /* 0x0110004006e07fae */ /* 0x0007ec000d901d46 */
[----:B------:R-:W-:Y:S01]  /*d3a0*/  IADD3 R12, P0, R108, R6, RZ ;  /* 0x000000066c0c7210 */ /* 0x000fe20007f1e0ff */
[----:B-1----:R-:W-:Y:S04]  /*d3b0*/  HMMA.16816.F32 R128, R8, R28, R48 ;  /* 0x0000001c0880723c */ /* 0x002fe80000001830 */
[----:B------:R-:W-:Y:S01]  /*d3c0*/  IMAD.X R13, R99, 0x1, R7, P0 ;  /* 0x00000001630d7824 */ /* 0x000fe200000e0607 */
[----:B------:R-:W-:-:S03]  /*d3d0*/  LOP3.LUT P0, RZ, R97, 0x4, RZ, 0xc0, !PT ;  /* 0x0000000461ff7812 */ /* 0x000fc6000780c0ff */
[----:B------:R-:W-:Y:S01]  /*d3e0*/  HMMA.16816.F32 R124, R8, R38, R56 ;  /* 0x00000026087c723c */ /* 0x000fe20000001838 */
[C---:B------:R-:W-:Y:S02]  /*d3f0*/  ISETP.LT.OR P3, PT, R2.reuse, 0x1, !P0 ;  /* 0x000000010200780c */ /* 0x040fe40004761670 */
[----:B------:R-:W-:Y:S02]  /*d400*/  ISETP.LT.OR P0, PT, R2, 0x21, !P0 ;  /* 0x000000210200780c */ /* 0x000fe40004701670 */
[----:B------:R-:W-:-:S03]  /*d410*/  LOP3.LUT R2, R137, 0xffffffe0, RZ, 0xc0, !PT ;  /* 0xffffffe089027812 */ /* 0x000fc600078ec0ff */
[----:B------:R-:W-:Y:S02]  /*d420*/  HMMA.16816.F32 R108, R8, R40, R44 ;  /* 0x00000028086c723c */ /* 0x000fe4000000182c */
[----:B------:R-:W-:-:S04]  /*d430*/  IMAD.IADD R2, R172, 0x1, -R2 ;  /* 0x00000001ac027824 */ /* 0x000fc800078e0a02 */
[----:B------:R3:W-:Y:S01]  /*d440*/  LDGSTS.E.BYPASS.LTC128B.128 [R224+0x2100], [R6.64+0x80], !P3 ;  /* 0x0210008006e07fae */ /* 0x0007e2000d901d46 */
[----:B------:R-:W-:Y:S01]  /*d450*/  SHF.R.S32.HI R3, RZ, 0x1f, R2 ;  /* 0x0000001fff037819 */ /* 0x000fe20000011402 */
[----:B------:R-:W-:Y:S02]  /*d460*/  HMMA.16816.F32 R132, R8, R42, R68 ;  /* 0x0000002a0884723c */ /* 0x000fe40000001844 */
[----:B------:R1:W-:Y:S01]  /*d470*/  LDGSTS.E.BYPASS.LTC128B.128 [R224+0x900], [R12.64], !P2 ;  /* 0x009000000ce07fae */ /* 0x0003e2000d101d46 */
[----:B------:R-:W-:-:S03]  /*d480*/  LEA.HI R3, R3, R2, RZ, 0x2 ;  /* 0x0000000203037211 */ /* 0x000fc600078f10ff */
[----:B------:R1:W-:Y:S01]  /*d490*/  LDGSTS.E.BYPASS.LTC128B.128 [R224+0x1900], [R12.64+0x40], !P1 ;  /* 0x019000400ce07fae */ /* 0x0003e2000c901d46 */
[----:B------:R-:W-:Y:S01]  /*d4a0*/  LOP3.LUT R3, R3, 0x7ffffffc, RZ, 0xc0, !PT ;  /* 0x7ffffffc03037812 */ /* 0x000fe200078ec0ff */
[C---:B--2---:R-:W-:Y:S02]  /*d4b0*/  HMMA.16816.F32 R140, R8.reuse, R24, R52 ;  /* 0x00000018088c723c */ /* 0x044fe40000001834 */
[----:B------:R1:W-:Y:S02]  /*d4c0*/  LDGSTS.E.BYPASS.LTC128B.128 [R224+0x2900], [R12.64+0x80], !P0 ;  /* 0x029000800ce07fae */ /* 0x0003e4000c101d46 */
[----:B------:R-:W-:Y:S02]  /*d4d0*/  IMAD.IADD R2, R2, 0x1, -R3 ;  /* 0x0000000102027824 */ /* 0x000fe400078e0a03 */
[----:B------:R-:W-:Y:S02]  /*d4e0*/  LDSM.16.M88.4 R20, [R210+0x9100] ;  /* 0x00910000d214783b */ /* 0x000fe40000000200 */
[----:B-----5:R-:W-:Y:S01]  /*d4f0*/  HMMA.16816.F32 R144, R8, R36, R64 ;  /* 0x000000240890723c */ /* 0x020fe20000001840 */
[----:B------:R-:W-:Y:S01]  /*d500*/  IMAD R2, R2, -0x2, R136 ;  /* 0xfffffffe02027824 */ /* 0x000fe200078e0288 */
[----:B------:R-:W2:Y:S04]  /*d510*/  LDSM.16.M88.4 R48, [R139+0x4900] ;  /* 0x004900008b30783b */ /* 0x000ea80000000200 */
[----:B------:R-:W4:Y:S01]  /*d520*/  LDSM.16.M88.4 R56, [R139+0x4100] ;  /* 0x004100008b38783b */ /* 0x000f220000000200 */
[C---:B------:R-:W-:Y:S01]  /*d530*/  ISETP.GT.AND P1, PT, R2.reuse, RZ, PT ;  /* 0x000000ff0200720c */ /* 0x040fe20003f24270 */
[----:B------:R-:W-:Y:S01]  /*d540*/  HMMA.16816.F32 R112, R16, R40, R84 ;  /* 0x000000281070723c */ /* 0x000fe20000001854 */
[C---:B------:R-:W-:Y:S01]  /*d550*/  ISETP.GT.AND P0, PT, R2.reuse, 0x1, PT ;  /* 0x000000010200780c */ /* 0x040fe20003f04270 */
[----:B------:R-:W2:Y:S01]  /*d560*/  LDSM.16.M88.4 R52, [R139+0x4500] ;  /* 0x004500008b34783b */ /* 0x000ea20000000200 */
[----:B------:R-:W-:-:S02]  /*d570*/  ISETP.GT.AND P3, PT, R2, 0x8, PT ;  /* 0x000000080200780c */ /* 0x000fc40003f64270 */
[----:B------:R-:W-:Y:S01]  /*d580*/  ISETP.GT.AND P2, PT, R2, 0x9, PT ;  /* 0x000000090200780c */ /* 0x000fe20003f44270 */
[----:B------:R-:W2:Y:S02]  /*d590*/  LDSM.16.M88.4 R44, [R139+0x4d00] ;  /* 0x004d00008b2c783b */ /* 0x000ea40000000200 */
[C---:B------:R-:W-:Y:S02]  /*d5a0*/  HMMA.16816.F32 R96, R16.reuse, R36, R80 ;  /* 0x000000241060723c */ /* 0x040fe40000001850 */
[----:B------:R-:W0:Y:S04]  /*d5b0*/  LDGDEPBAR ;  /* 0x00000000000079af */ /* 0x000e280000000000 */
[----:B-1----:R-:W1:Y:S02]  /*d5c0*/  LDSM.16.M88.4 R12, [R210+0x8100] ;  /* 0x00810000d20c783b */ /* 0x002e640000000200 */
[C---:B------:R-:W-:Y:S08]  /*d5d0*/  HMMA.16816.F32 R68, R16.reuse, R42, R104 ;  /* 0x0000002a1044723c */ /* 0x040ff00000001868 */
[C---:B------:R-:W-:Y:S08]  /*d5e0*/  HMMA.16816.F32 R84, R16.reuse, R24, R72 ;  /* 0x000000181054723c */ /* 0x040ff00000001848 */
[C---:B------:R-:W-:Y:S01]  /*d5f0*/  HMMA.16816.F32 R80, R16.reuse, R28, R60 ;  /* 0x0000001c1050723c */ /* 0x040fe2000000183c */
[----:B------:R-:W-:Y:S07]  /*d600*/  LDSM.16.M88.4 R60, [R212+0x1c00] ;  /* 0x001c0000d43c783b */ /* 0x000fee0000000200 */
[C---:B------:R-:W-:Y:S01]  /*d610*/  HMMA.16816.F32 R64, R16.reuse, R38, R100 ;  /* 0x000000261040723c */ /* 0x040fe20000001864 */
[----:B------:R-:W-:Y:S07]  /*d620*/  LDSM.16.M88.4 R36, [R212+0x1000] ;  /* 0x00100000d424783b */ /* 0x000fee0000000200 */
[-C--:B------:R-:W-:Y:S08]  /*d630*/  HMMA.16816.F32 R40, R16, R26.reuse, R92 ;  /* 0x0000001a1028723c */ /* 0x080ff0000000185c */
[C---:B------:R-:W-:Y:S01]  /*d640*/  HMMA.16816.F32 R120, R8.reuse, R26, R76 ;  /* 0x0000001a0878723c */ /* 0x040fe2000000184c */
[----:B------:R-:W-:Y:S07]  /*d650*/  LDSM.16.M88.4 R24, [R211+0x8100] ;  /* 0x00810000d318783b */ /* 0x000fee0000000200 */
[-C--:B------:R-:W-:Y:S01]  /*d660*/  HMMA.16816.F32 R116, R8, R30.reuse, R88 ;  /* 0x0000001e0874723c */ /* 0x080fe20000001858 */
[----:B------:R-:W-:Y:S07]  /*d670*/  LDSM.16.M88.4 R8, [R211+0x9100] ;  /* 0x00910000d308783b */ /* 0x000fee0000000200 */
[----:B------:R-:W-:Y:S01]  /*d680*/  HMMA.16816.F32 R16, R16, R30, R32 ;  /* 0x0000001e1010723c */ /* 0x000fe20000001820 */
[----:B------:R-:W1:Y:S04]  /*d690*/  LDSM.16.M88.4 R28, [R212+0x1800] ;  /* 0x00180000d41c783b */ /* 0x000e680000000200 */
[----:B------:R-:W1:Y:S03]  /*d6a0*/  LDSM.16.M88.4 R32, [R212+0x1400] ;  /* 0x00140000d420783b */ /* 0x000e660000000200 */
[C---:B--2---:R-:W-:Y:S08]  /*d6b0*/  HMMA.16816.F32 R100, R20.reuse, R48, R140 ;  /* 0x000000301464723c */ /* 0x044ff0000000188c */
[C---:B----4-:R-:W-:Y:S08]  /*d6c0*/  HMMA.16816.F32 R76, R20.reuse, R56, R108 ;  /* 0x00000038144c723c */ /* 0x050ff0000000186c */
[C---:B------:R-:W-:Y:S08]  /*d6d0*/  HMMA.16816.F32 R72, R20.reuse, R58, R132 ;  /* 0x0000003a1448723c */ /* 0x040ff00000001884 */
[C---:B------:R-:W-:Y:S08]  /*d6e0*/  HMMA.16816.F32 R92, R20.reuse, R54, R124 ;  /* 0x00000036145c723c */ /* 0x040ff0000000187c */
[C---:B------:R-:W-:Y:S08]  /*d6f0*/  HMMA.16816.F32 R104, R20.reuse, R50, R120 ;  /* 0x000000321468723c */ /* 0x040ff00000001878 */
[C---:B------:R-:W-:Y:S08]  /*d700*/  HMMA.16816.F32 R88, R20.reuse, R52, R144 ;  /* 0x000000341458723c */ /* 0x040ff00000001890 */
[C---:B------:R-:W-:Y:S08]  /*d710*/  HMMA.16816.F32 R108, R20.reuse, R44, R128 ;  /* 0x0000002c146c723c */ /* 0x040ff00000001880 */
[----:B------:R-:W-:Y:S01]  /*d720*/  HMMA.16816.F32 R120, R20, R46, R116 ;  /* 0x0000002e1478723c */ /* 0x000fe20000001874 */
[----:B------:R-:W-:Y:S07]  /*d730*/  LDSM.16.M88.4 R20, [R210+0xb100] ;  /* 0x00b10000d214783b */ /* 0x000fee0000000200 */
[C---:B-1----:R-:W-:Y:S08]  /*d740*/  HMMA.16816.F32 R128, R12.reuse, R56, R112 ;  /* 0x000000380c80723c */ /* 0x042ff00000001870 */
[C---:B------:R-:W-:Y:S08]  /*d750*/  HMMA.16816.F32 R124, R12.reuse, R58, R68 ;  /* 0x0000003a0c7c723c */ /* 0x040ff00000001844 */
[C---:B------:R-:W-:Y:S08]  /*d760*/  HMMA.16816.F32 R116, R12.reuse, R52, R96 ;  /* 0x000000340c74723c */ /* 0x040ff00000001860 */
[C---:B------:R-:W-:Y:S08]  /*d770*/  HMMA.16816.F32 R96, R12.reuse, R48, R84 ;  /* 0x000000300c60723c */ /* 0x040ff00000001854 */
[C---:B------:R-:W-:Y:S01]  /*d780*/  HMMA.16816.F32 R56, R12.reuse, R50, R40 ;  /* 0x000000320c38723c */ /* 0x040fe20000001828 */
[----:B------:R-:W1:Y:S04]  /*d790*/  LDSM.16.M88.4 R40, [R139+0x5100] ;  /* 0x005100008b28783b */ /* 0x000e680000000200 */
[----:B------:R-:W-:Y:S03]  /*d7a0*/  LDSM.16.M88.4 R48, [R139+0x5500] ;  /* 0x005500008b30783b */ /* 0x000fe60000000200 */
[C---:B------:R-:W-:Y:S08]  /*d7b0*/  HMMA.16816.F32 R112, R12.reuse, R54, R64 ;  /* 0x000000360c70723c */ /* 0x040ff00000001840 */
[C---:B------:R-:W-:Y:S08]  /*d7c0*/  HMMA.16816.F32 R52, R12.reuse, R44, R80 ;  /* 0x0000002c0c34723c */ /* 0x040ff00000001850 */
[----:B------:R-:W-:Y:S01]  /*d7d0*/  HMMA.16816.F32 R12, R12, R46, R16 ;  /* 0x0000002e0c0c723c */ /* 0x000fe20000001810 */
[----:B------:R-:W2:Y:S04]  /*d7e0*/  LDSM.16.M88.4 R44, [R139+0x5900] ;  /* 0x005900008b2c783b */ /* 0x000ea80000000200 */
[----:B------:R-:W-:Y:S03]  /*d7f0*/  LDSM.16.M88.4 R16, [R210+0xa100] ;  /* 0x00a10000d210783b */ /* 0x000fe60000000200 */
[C---:B------:R-:W-:Y:S01]  /*d800*/  HMMA.16816.F32 R80, R8.reuse, R28, R100 ;  /* 0x0000001c0850723c */ /* 0x040fe20000001864 */
[----:B------:R-:W4:Y:S07]  /*d810*/  LDSM.16.M88.4 R100, [R139+0x5d00] ;  /* 0x005d00008b64783b */ /* 0x000f2e0000000200 */
[C---:B------:R-:W-:Y:S08]  /*d820*/  HMMA.16816.F32 R76, R8.reuse, R36, R76 ;  /* 0x00000024084c723c */ /* 0x040ff0000000184c */
        /* <DEDUP_REMOVED lines=9> */
[C---:B------:R-:W-:Y:S08]  /*d8c0*/  HMMA.16816.F32 R108, R24.reuse, R28, R96 ;  /* 0x0000001c186c723c */ /* 0x040ff00000001860 */
[C---:B------:R-:W-:Y:S01]  /*d8d0*/  HMMA.16816.F32 R104, R24.reuse, R30, R56 ;  /* 0x0000001e1868723c */ /* 0x040fe20000001838 */
[----:B------:R-:W2:Y:S07]  /*d8e0*/  LDSM.16.M88.4 R28, [R212+0x2000] ;  /* 0x00200000d41c783b */ /* 0x000eae0000000200 */
[C---:B------:R-:W-:Y:S01]  /*d8f0*/  HMMA.16816.F32 R140, R24.reuse, R62, R12 ;  /* 0x0000003e188c723c */ /* 0x040fe2000000180c */
[----:B------:R-:W2:Y:S07]  /*d900*/  LDSM.16.M88.4 R12, [R211+0xa100] ;  /* 0x00a10000d30c783b */ /* 0x000eae0000000200 */
[C---:B------:R-:W-:Y:S08]  /*d910*/  HMMA.16816.F32 R124, R24.reuse, R38, R124 ;  /* 0x00000026187c723c */ /* 0x040ff0000000187c */
[C---:B------:R-:W-:Y:S08]  /*d920*/  HMMA.16816.F32 R116, R24.reuse, R32, R116 ;  /* 0x000000201874723c */ /* 0x040ff00000001874 */
[----:B------:R-:W-:Y:S01]  /*d930*/  HMMA.16816.F32 R112, R24, R34, R112 ;  /* 0x000000221870723c */ /* 0x000fe20000001870 */
[----:B------:R-:W3:Y:S07]  /*d940*/  LDSM.16.M88.4 R32, [R212+0x2400] ;  /* 0x00240000d420783b */ /* 0x000eee0000000200 */
[----:B-1----:R-:W-:Y:S08]  /*d950*/  HMMA.16816.F32 R76, R20, R40, R76 ;  /* 0x00000028144c723c */ /* 0x002ff0000000184c */
[----:B------:R-:W-:Y:S01]  /*d960*/  HMMA.16816.F32 R96, R24, R60, R52 ;  /* 0x0000003c1860723c */ /* 0x000fe20000001834 */
[----:B------:R-:W1:Y:S01]  /*d970*/  LDSM.16.M88.4 R52, [R212+0x2800] ;  /* 0x00280000d434783b */ /* 0x000e620000000200 */
[----:B------:R-:W-:-:S06]  /*d980*/  DEPBAR.LE SB0, 0x0 ;  /* 0x000080000000791a */ /* 0x000fcc0000000000 */
[C---:B------:R-:W-:Y:S08]  /*d990*/  HMMA.16816.F32 R72, R20.reuse, R42, R72 ;  /* 0x0000002a1448723c */ /* 0x040ff00000001848 */
[C---:B--2---:R-:W-:Y:S08]  /*d9a0*/  HMMA.16816.F32 R60, R20.reuse, R44, R80 ;  /* 0x0000002c143c723c */ /* 0x044ff00000001850 */
[C---:B----4-:R-:W-:Y:S08]  /*d9b0*/  HMMA.16816.F32 R80, R20.reuse, R100, R92 ;  /* 0x000000641450723c */ /* 0x050ff0000000185c */
[----:B------:R-:W-:Y:S08]  /*d9c0*/  HMMA.16816.F32 R36, R20, R102, R88 ;  /* 0x000000661424723c */ /* 0x000ff00000001858 */
[----:B------:R-:W-:Y:S08]  /*d9d0*/  HMMA.16816.F32 R24, R16, R40, R120 ;  /* 0x000000281018723c */ /* 0x000ff00000001878 */
[C---:B------:R-:W-:Y:S08]  /*d9e0*/  HMMA.16816.F32 R68, R20.reuse, R48, R68 ;  /* 0x000000301444723c */ /* 0x040ff00000001844 */
[C---:B------:R-:W-:Y:S08]  /*d9f0*/  HMMA.16816.F32 R64, R20.reuse, R50, R64 ;  /* 0x000000321440723c */ /* 0x040ff00000001840 */
[----:B------:R-:W-:Y:S08]  /*da00*/  HMMA.16816.F32 R56, R20, R46, R84 ;  /* 0x0000002e1438723c */ /* 0x000ff00000001854 */
[C---:B------:R-:W-:Y:S08]  /*da10*/  HMMA.16816.F32 R20, R16.reuse, R42, R124 ;  /* 0x0000002a1014723c */ /* 0x040ff0000000187c */
[----:B------:R-:W-:Y:S08]  /*da20*/  HMMA.16816.F32 R40, R16, R48, R116 ;  /* 0x000000301028723c */ /* 0x000ff00000001874 */
        /* <DEDUP_REMOVED lines=8> */
[----:B---3--:R-:W-:Y:S08]  /*dab0*/  HMMA.16816.F32 R68, R8, R32, R68 ;  /* 0x000000200844723c */ /* 0x008ff00000001844 */
        /* <DEDUP_REMOVED lines=26> */
[----:B------:R-:W-:Y:S02]  /*dc60*/  ISETP.GT.AND P0, PT, R2, 0x10, PT ;  /* 0x000000100200780c */ /* 0x000fe40003f04270 */
        /* <DEDUP_REMOVED lines=17> */
[----:B------:R-:W-:-:S02]  /*dd80*/  ISETP.GT.AND P2, PT, R2, 0x20, PT ;  /* 0x000000200200780c */ /* 0x000fc40003f44270 */
[----:B------:R-:W-:Y:S02]  /*dd90*/  FMNMX.FTZ R3, R55, R3, !PT ;  /* 0x0000000337037209 */ /* 0x000fe40007810000 */
[----:B------:R-:W-:Y:S02]  /*dda0*/  FSEL R121, R67, -INF , P0 ;  /* 0xff80000043797808 */ /* 0x000fe40000000000 */
[----:B------:R-:W-:Y:S02]  /*ddb0*/  FSEL R138, R35, -INF , P0 ;  /* 0xff800000238a7808 */ /* 0x000fe40000000000 */
[----:B------:R-:W-:Y:S02]  /*ddc0*/  FSEL R123, R33, -INF , P0 ;  /* 0xff800000217b7808 */ /* 0x000fe40000000000 */
[----:B------:R-:W-:Y:S02]  /*ddd0*/  ISETP.GT.AND P0, PT, R2, 0x21, PT ;  /* 0x000000210200780c */ /* 0x000fe40003f04270 */
[----:B------:R-:W-:-:S02]  /*dde0*/  FSEL R147, R60, -INF , P2 ;  /* 0xff8000003c937808 */ /* 0x000fc40001000000 */
[----:B------:R-:W-:Y:S02]  /*ddf0*/  FMNMX.FTZ R3, R117, R3, !PT ;  /* 0x0000000375037209 */ /* 0x000fe40007810000 */
[----:B------:R-:W-:Y:S02]  /*de00*/  FSEL R144, R23, -INF , P1 ;  /* 0xff80000017907808 */ /* 0x000fe40000800000 */
[----:B------:R-:W-:Y:S02]  /*de10*/  FSEL R137, R21, -INF , P1 ;  /* 0xff80000015897808 */ /* 0x000fe40000800000 */
[----:B------:R-:W-:Y:S01]  /*de20*/  FSEL R119, R71, -INF , P1 ;  /* 0xff80000047777808 */ /* 0x000fe20000800000 */
[----:B------:R-:W-:Y:S01]  /*de30*/  HMMA.16816.F32 R20, R12, R128, R96 ;  /* 0x000000800c14723c */ /* 0x000fe20000001860 */
[----:B------:R-:W-:Y:S02]  /*de40*/  ISETP.GT.AND P1, PT, R2, 0x28, PT ;  /* 0x000000280200780c */ /* 0x000fe40003f24270 */
[----:B------:R-:W-:-:S02]  /*de50*/  FSEL R169, R61, -INF , P0 ;  /* 0xff8000003da97808 */ /* 0x000fc40000000000 */
        /* <DEDUP_REMOVED lines=8> */
[----:B------:R-:W-:Y:S02]  /*dee0*/  FMNMX.FTZ R5, R46, R5, !PT ;  /* 0x000000052e057209 */ /* 0x000fe40007810000 */
[----:B------:R-:W-:Y:S02]  /*def0*/  FSEL R173, R59, -INF , P0 ;  /* 0xff8000003bad7808 */ /* 0x000fe40000000000 */
[----:B------:R-:W-:Y:S02]  /*df00*/  FSEL R168, R57, -INF , P0 ;  /* 0xff80000039a87808 */ /* 0x000fe40000000000 */
[----:B------:R-:W-:-:S02]  /*df10*/  FSEL R180, R27, -INF , P0 ;  /* 0xff8000001bb47808 */ /* 0x000fc40000000000 */
[----:B------:R-:W-:Y:S02]  /*df20*/  FSEL R177, R25, -INF , P0 ;  /* 0xff80000019b17808 */ /* 0x000fe40000000000 */
[----:B------:R-:W-:Y:S02]  /*df30*/  ISETP.GT.AND P0, PT, R2, 0x30, PT ;  /* 0x000000300200780c */ /* 0x000fe40003f04270 */
        /* <DEDUP_REMOVED lines=27> */
[----:B------:R-:W-:-:S02]  /*e0f0*/  FMNMX.FTZ R6, R217, R3, !PT ;  /* 0x00000003d9067209 */ /* 0x000fc40007810000 */
        /* <DEDUP_REMOVED lines=53> */
[----:B------:R-:W-:Y:S01]  /*e450*/  @P0 IMAD.WIDE.U32 R2, R2, R149, R154 ;  /* 0x0000009502020225 */ /* 0x000fe200078e009a */
        /* <DEDUP_REMOVED lines=27> */
[----:B------:R-:W1:Y:S01]  /*e610*/  SHFL.BFLY PT, R13, R5, 0x2, 0x1f ;  /* 0x0c401f00050d7f89 */ /* 0x000e6200000e0000 */
        /* <DEDUP_REMOVED lines=8> */
[----:B------:R-:W-:Y:S01]  /*e6a0*/  FMUL.FTZ R3, R2, c[0x0][0x2d0] ;  /* 0x0000b40002037a20 */ /* 0x000fe20000410000 */
[----:B------:R3:W-:Y:S04]  /*e6b0*/  @P0 LDGSTS.E.BYPASS.LTC128B.128 [R224+0x4900], [R8.64+0x40], !P5 ;  /* 0x0490004008e00fae */ /* 0x0007e8000e901d46 */
[----:B------:R-:W-:Y:S01]  /*e6c0*/  FSEL R3, R3, RZ, P1 ;  /* 0x000000ff03037208 */ /* 0x000fe20000800000 */
[----:B------:R3:W-:Y:S01]  /*e6d0*/  @P0 LDGSTS.E.BYPASS.LTC128B.128 [R224+0x5900], [R8.64+0x80], !P4 ;  /* 0x0590008008e00fae */ /* 0x0007e2000e101d46 */
[----:B------:R-:W-:-:S03]  /*e6e0*/  FSETP.NEU.FTZ.AND P1, PT, R136, -INF , PT ;  /* 0xff8000008800780b */ /* 0x000fc60003f3d000 */
[--C-:B-1----:R-:W-:Y:S01]  /*e6f0*/  FFMA.FTZ R6, R45, c[0x0][0x2d0], -R3.reuse ;  /* 0x0000b4002d067a23 */ /* 0x102fe20000010803 */
        /* <DEDUP_REMOVED lines=89> */
[----:B------:R4:W1:Y:S04]  /*ec90*/  MUFU.EX2 R248, R4 ;  /* 0x0000000400f87308 */ /* 0x0008680000000800 */
[----:B------:R-:W-:Y:S02]  /*eca0*/  FFMA.FTZ R8, R132, c[0x0][0x2d0], -R0 ;  /* 0x0000b40084087a23 */ /* 0x000fe40000010800 */
[----:B------:R-:W-:Y:S02]  /*ecb0*/  IMAD.MOV.U32 R11, RZ, RZ, R150 ;  /* 0x000000ffff0b7224 */ /* 0x000fe400078e0096 */
[----:B------:R2:W-:Y:S01]  /*ecc0*/  MUFU.EX2 R220, R8 ;  /* 0x0000000800dc7308 */ /* 0x0005e20000000800 */
[----:B------:R-:W-:-:S02]  /*ecd0*/  IMAD.MOV.U32 R10, RZ, RZ, R149 ;  /* 0x000000ffff0a7224 */ /* 0x000fc400078e0095 */
[----:B------:R-:W-:Y:S02]  /*ece0*/  IMAD.MOV.U32 R9, RZ, RZ, R148 ;  /* 0x000000ffff097224 */ /* 0x000fe400078e0094 */
[----:B----4-:R-:W-:Y:S01]  /*ecf0*/  FFMA.FTZ R4, R120, c[0x0][0x2d0], -R3 ;  /* 0x0000b40078047a23 */ /* 0x010fe20000010803 */
[----:B-1----:R-:W-:-:S03]  /*ed00*/  F2FP.PACK_AB R5, R248, R230 ;  /* 0x000000e6f805723e */ /* 0x002fc600000000ff */
[----:B------:R1:W-:Y:S01]  /*ed10*/  MUFU.EX2 R232, R4 ;  /* 0x0000000400e87308 */ /* 0x0003e20000000800 */
[----:B--2---:R-:W-:-:S07]  /*ed20*/  FFMA.FTZ R8, R123, c[0x0][0x2d0], -R0 ;  /* 0x0000b4007b087a23 */ /* 0x004fce0000010800 */
[----:B------:R2:W-:Y:S01]  /*ed30*/  MUFU.EX2 R218, R8 ;  /* 0x0000000800da7308 */ /* 0x0005e20000000800 */
[----:B-1----:R-:W-:-:S07]  /*ed40*/  FFMA.FTZ R4, R121, c[0x0][0x2d0], -R3 ;  /* 0x0000b40079047a23 */ /* 0x002fce0000010803 */
[----:B------:R1:W4:Y:S01]  /*ed50*/  MUFU.EX2 R231, R4 ;  /* 0x0000000400e77308 */ /* 0x0003220000000800 */
[----:B--2---:R-:W-:-:S07]  /*ed60*/  FFMA.FTZ R8, R145, c[0x0][0x2d0], -R13 ;  /* 0x0000b40091087a23 */ /* 0x004fce000001080d */
[----:B------:R2:W-:Y:S01]  /*ed70*/  MUFU.EX2 R206, R8 ;  /* 0x0000000800ce7308 */ /* 0x0005e20000000800 */
[----:B-1----:R-:W-:Y:S01]  /*ed80*/  FFMA.FTZ R4, R122, c[0x0][0x2d0], -R0 ;  /* 0x0000b4007a047a23 */ /* 0x002fe20000010800 */
[----:B----4-:R-:W-:-:S06]  /*ed90*/  F2FP.PACK_AB R7, R231, R232 ;  /* 0x000000e8e707723e */ /* 0x010fcc00000000ff */
[----:B------:R1:W-:Y:S01]  /*eda0*/  MUFU.EX2 R222, R4 ;  /* 0x0000000400de7308 */ /* 0x0003e20000000800 */
[----:B--2---:R-:W-:-:S07]  /*edb0*/  FFMA.FTZ R8, R144, c[0x0][0x2d0], -R13 ;  /* 0x0000b40090087a23 */ /* 0x004fce000001080d */
[----:B------:R2:W-:Y:S01]  /*edc0*/  MUFU.EX2 R246, R8 ;  /* 0x0000000800f67308 */ /* 0x0005e20000000800 */
[----:B-1----:R-:W-:-:S07]  /*edd0*/  FFMA.FTZ R4, R137, c[0x0][0x2d0], -R0 ;  /* 0x0000b40089047a23 */ /* 0x002fce0000010800 */
[----:B------:R1:W4:Y:S01]  /*ede0*/  MUFU.EX2 R245, R4 ;  /* 0x0000000400f57308 */ /* 0x0003220000000800 */
[----:B--2---:R-:W-:-:S07]  /*edf0*/  FFMA.FTZ R8, R133, c[0x0][0x2d0], -R13 ;  /* 0x0000b40085087a23 */ /* 0x004fce000001080d */
[----:B------:R2:W-:Y:S01]  /*ee00*/  MUFU.EX2 R205, R8 ;  /* 0x0000000800cd7308 */ /* 0x0005e20000000800 */
[----:B-1----:R-:W-:-:S07]  /*ee10*/  F2FP.PACK_AB R4, R247, R236 ;  /* 0x000000ecf704723e */ /* 0x002fce00000000ff */
[----:B------:R-:W-:Y:S01]  /*ee20*/  HMMA.16816.F32 R164, R4, R24, R112 ;  /* 0x0000001804a4723c */ /* 0x000fe20000001870 */
[----:B--2---:R-:W-:-:S04]  /*ee30*/  FFMA.FTZ R8, R138, c[0x0][0x2d0], -R13 ;  /* 0x0000b4008a087a23 */ /* 0x004fc8000001080d */
        /* <DEDUP_REMOVED lines=18> */
[----:B------:R1:W1:Y:S03]  /*ef60*/  MUFU.EX2 R200, R8 ;  /* 0x0000000800c87308 */ /* 0x0002660000000800 */
[----:B------:R-:W-:Y:S07]  /*ef70*/  HMMA.16816.F32 R88, R4, R42, R64 ;  /* 0x0000002a0458723c */ /* 0x000fee0000001840 */
[----:B----4-:R-:W-:-:S02]  /*ef80*/  F2FP.PACK_AB R4, R245, R222 ;  /* 0x000000def504723e */ /* 0x010fc400000000ff */
        /* <DEDUP_REMOVED lines=16> */
[----:B------:R-:W4:Y:S01]  /*f090*/  LDSM.16.MT88.4 R16, [R209+0x900] ;  /* 0x00090000d110783b */ /* 0x000f220000004200 */
[----:B-1----:R-:W-:-:S06]  /*f0a0*/  FFMA.FTZ R8, R173, c[0x0][0x2d0], -R3 ;  /* 0x0000b400ad087a23 */ /* 0x002fcc0000010803 */
[C---:B------:R-:W-:Y:S01]  /*f0b0*/  HMMA.16816.F32 R60, R4.reuse, R26, R140 ;  /* 0x0000001a043c723c */ /* 0x040fe2000000188c */
[----:B------:R-:W1:Y:S01]  /*f0c0*/  LDSM.16.MT88.4 R24, [R208+0x900] ;  /* 0x00090000d018783b */ /* 0x000e620000004200 */
[----:B------:R2:W1:Y:S06]  /*f0d0*/  MUFU.EX2 R185, R8 ;  /* 0x0000000800b97308 */ /* 0x00046c0000000800 */
[C---:B------:R-:W-:Y:S01]  /*f0e0*/  HMMA.16816.F32 R52, R4.reuse, R22, R128 ;  /* 0x000000160434723c */ /* 0x040fe20000001880 */
[----:B------:R-:W4:Y:S07]  /*f0f0*/  LDSM.16.MT88.4 R20, [R208+0x1900] ;  /* 0x00190000d014783b */ /* 0x000f2e0000004200 */
[----:B------:R-:W-:Y:S01]  /*f100*/  HMMA.16816.F32 R44, R4, R30, R116 ;  /* 0x0000001e042c723c */ /* 0x000fe20000001874 */
[----:B------:R-:W4:Y:S01]  /*f110*/  LDSM.16.MT88.4 R28, [R209+0x1900] ;  /* 0x00190000d11c783b */ /* 0x000f220000004200 */
[----:B--2---:R-:W-:-:S04]  /*f120*/  FFMA.FTZ R8, R174, c[0x0][0x2d0], -R0 ;  /* 0x0000b400ae087a23 */ /* 0x004fc80000010800 */
[----:B------:R2:W-:Y:S02]  /*f130*/  MUFU.EX2 R175, R8 ;  /* 0x0000000800af7308 */ /* 0x0005e40000000800 */
[C---:B------:R-:W-:Y:S01]  /*f140*/  HMMA.16816.F32 R56, R4.reuse, R34, R152 ;  /* 0x000000220438723c */ /* 0x040fe20000001898 */
[----:B------:R-:W4:Y:S04]  /*f150*/  LDSM.16.MT88.4 R32, [R208+0x2900] ;  /* 0x00290000d020783b */ /* 0x000f280000004200 */
[----:B------:R-:W-:Y:S03]  /*f160*/  LDSM.16.MT88.4 R152, [R208+0xd00] ;  /* 0x000d0000d098783b */ /* 0x000fe60000004200 */
[----:B------:R-:W-:Y:S01]  /*f170*/  HMMA.16816.F32 R40, R4, R42, R156 ;  /* 0x0000002a0428723c */ /* 0x000fe2000000189c */
[----:B--2---:R-:W-:-:S06]  /*f180*/  FFMA.FTZ R8, R178, c[0x0][0x2d0], -R0 ;  /* 0x0000b400b2087a23 */ /* 0x004fcc0000010800 */
[----:B---3--:R-:W-:Y:S02]  /*f190*/  F2FP.PACK_AB R4, R202, R203 ;  /* 0x000000cbca04723e */ /* 0x008fe400000000ff */
[----:B------:R-:W-:Y:S01]  /*f1a0*/  F2FP.PACK_AB R6, R200, R201 ;  /* 0x000000c9c806723e */ /* 0x000fe200000000ff */
[----:B------:R2:W3:Y:S01]  /*f1b0*/  MUFU.EX2 R172, R8 ;  /* 0x0000000800ac7308 */ /* 0x0004e20000000800 */
[----:B------:R-:W-:Y:S02]  /*f1c0*/  F2FP.PACK_AB R5, R186, R187 ;  /* 0x000000bbba05723e */ /* 0x000fe400000000ff */
[----:B-1----:R-:W-:-:S07]  /*f1d0*/  F2FP.PACK_AB R7, R185, R184 ;  /* 0x000000b8b907723e */ /* 0x002fce00000000ff */
[----:B----4-:R-:W-:Y:S01]  /*f1e0*/  HMMA.16816.F32 R124, R4, R16, R160 ;  /* 0x00000010047c723c */ /* 0x010fe200000018a0 */
        /* <DEDUP_REMOVED lines=19> */
[----:B------:R-:W4:Y:S07]  /*f320*/  LDSM.16.MT88.4 R96, [R208+0x1d00] ;  /* 0x001d0000d060783b */ /* 0x000f2e0000004200 */
        /* <DEDUP_REMOVED lines=168> */
[----:B--2---:R-:W-:Y:S01]  /*fdb0*/  IMAD.MOV.U32 R34, RZ, RZ, R216 ;  /* 0x000000ffff227224 */ /* 0x004fe200078e00d8 */
[----:B---3--:R-:W-:-:S04]  /*fdc0*/  IADD3 RZ, P3, R28, 0x20, RZ ;  /* 0x000000201cff7810 */ /* 0x008fc80007f7e0ff */
[----:B------:R-:W-:Y:S02]  /*fdd0*/  IADD3 R2, P1, R34, 0x20, RZ ;  /* 0x0000002022027810 */ /* 0x000fe40007f3e0ff */
[----:B------:R-:W-:Y:S01]  /*fde0*/  IADD3 RZ, P2, R28, 0x40, RZ ;  /* 0x000000401cff7810 */ /* 0x000fe20007f5e0ff */
[--C-:B----4-:R-:W-:Y:S02]  /*fdf0*/  IMAD.X R5, RZ, RZ, R33.reuse, P3 ;  /* 0x000000ffff057224 */ /* 0x110fe400018e0621 */
[----:B------:R5:W-:Y:S02]  /*fe00*/  STL [R1+0x4], R2 ;  /* 0x0000040201007387 */ /* 0x000be40000100800 */
[----:B------:R-:W-:Y:S02]  /*fe10*/  IMAD.X R4, RZ, RZ, R33, P2 ;  /* 0x000000ffff047224 */ /* 0x000fe400010e0621 */
[----:B------:R1:W-:Y:S01]  /*fe20*/  STL [R1+0xc], R5 ;  /* 0x00000c0501007387 */ /* 0x0003e20000100800 */
[----:B-----5:R-:W-:-:S05]  /*fe30*/  IMAD.X R2, RZ, RZ, R31, P1 ;  /* 0x000000ffff027224 */ /* 0x020fca00008e061f */
[----:B------:R1:W-:Y:S04]  /*fe40*/  STL [R1], R2 ;  /* 0x0000000201007387 */ /* 0x0003e80000100800 */
[----:B------:R1:W-:Y:S01]  /*fe50*/  STL [R1+0x8], R4 ;  /* 0x0000080401007387 */ /* 0x0003e20000100800 */
[----:B------:R-:W-:Y:S01]  /*fe60*/  IADD3 R252, P0, R34, 0x40, RZ ;  /* 0x0000004022fc7810 */ /* 0x000fe20007f1e0ff */
[----:B------:R-:W-:Y:S01]  /*fe70*/  IMAD.MOV.U32 R35, RZ, RZ, R217 ;  /* 0x000000ffff237224 */ /* 0x000fe200078e00d9 */
[----:B------:R-:W-:Y:S02]  /*fe80*/  LEA.HI.SX32 R225, R219, 0xfffffffe, 0x1a ;  /* 0xfffffffedbe17811 */ /* 0x000fe400078fd2ff */
[C---:B------:R-:W-:Y:S01]  /*fe90*/  IADD3 R219, R212.reuse, 0x1400, RZ ;  /* 0x00001400d4db7810 */ /* 0x040fe20007ffe0ff */
[----:B------:R-:W-:Y:S01]  /*fea0*/  IMAD.X R251, RZ, RZ, R31, P0 ;  /* 0x000000fffffb7224 */ /* 0x000fe200000e061f */
[----:B------:R-:W-:-:S02]  /*feb0*/  IADD3 R217, R212, 0x1c00, RZ ;  /* 0x00001c00d4d97810 */ /* 0x000fc40007ffe0ff */
[----:B------:R-:W-:Y:S02]  /*fec0*/  IADD3 R216, R212, 0x2000, RZ ;  /* 0x00002000d4d87810 */ /* 0x000fe40007ffe0ff */
[C---:B------:R-:W-:Y:S02]  /*fed0*/  IADD3 R250, R28.reuse, 0x40, RZ ;  /* 0x000000401cfa7810 */ /* 0x040fe40007ffe0ff */
[----:B------:R-:W-:Y:S02]  /*fee0*/  IADD3 R249, R28, 0x20, RZ ;  /* 0x000000201cf97810 */ /* 0x000fe40007ffe0ff */
.L_x_887:
[----:B------:R-:W2:Y:S01]  /*fef0*/  LDL.64 R188, [R1+0x18] ;  /* 0x0000180001bc7983 */ /* 0x000ea20000100a00 */
[----:B------:R-:W-:Y:S04]  /*ff00*/  DEPBAR.LE SB0, 0x0 ;  /* 0x000080000000791a */ /* 0x000fe80000000000 */
[----:B-1----:R-:W-:Y:S01]  /*ff10*/  SHF.R.S32.HI R2, RZ, 0x1f, R225 ;  /* 0x0000001fff027819 */ /* 0x002fe200000114e1 */
[----:B------:R-:W3:Y:S01]  /*ff20*/  LDL.64 R192, [R1+0x20] ;  /* 0x0000200001c07983 */ /* 0x000ee20000100a00 */
[C---:B------:R-:W-:Y:S01]  /*ff30*/  IMAD.WIDE.U32 R54, R225.reuse, c[0x0][0x208], RZ ;  /* 0x00008200e1367a25 */ /* 0x040fe200078e00ff */
[----:B------:R-:W-:Y:S02]  /*ff40*/  MOV R194, c[0x0][0x208] ;  /* 0x0000820000c27a02 */ /* 0x000fe40000000f00 */
[----:B------:R-:W-:Y:S01]  /*ff50*/  MOV R195, c[0x0][0x20c] ;  /* 0x0000830000c37a02 */ /* 0x000fe20000000f00 */
[----:B------:R-:W-:Y:S01]  /*ff60*/  IMAD R2, R2, c[0x0][0x208], RZ ;  /* 0x0000820002027a24 */ /* 0x000fe200078e02ff */
[----:B------:R-:W4:Y:S01]  /*ff70*/  LDL R190, [R1+0xc] ;  /* 0x00000c0001be7983 */ /* 0x000f220000100800 */
[----:B------:R-:W-:Y:S02]  /*ff80*/  SHF.L.U32 R136, R54, 0x6, RZ ;  /* 0x0000000636887819 */ /* 0x000fe400000006ff */
[----:B------:R-:W-:Y:S01]  /*ff90*/  IMAD R2, R225, c[0x0][0x20c], R2 ;  /* 0x00008300e1027a24 */ /* 0x000fe200078e0202 */
[----:B------:R-:W5:Y:S01]  /*ffa0*/  LDL R191, [R1+0x8] ;  /* 0x0000080001bf7983 */ /* 0x000f620000100800 */
[C---:B------:R-:W-:Y:S02]  /*ffb0*/  IADD3 R57, P3, R136.reuse, R249, RZ ;  /* 0x000000f988397210 */ /* 0x040fe40007f7e0ff */
[----:B------:R-:W-:Y:S01]  /*ffc0*/  IADD3 R56, P2, R136, R250, RZ ;  /* 0x000000fa88387210 */ /* 0x000fe20007f5e0ff */
[----:B------:R-:W5:Y:S01]  /*ffd0*/  LDL R226, [R1+0x30] ;  /* 0x0000300001e27983 */ /* 0x000f620000100800 */
[----:B------:R-:W-:Y:S02]  /*ffe0*/  IADD3 R2, R55, R2, RZ ;  /* 0x0000000237027210 */ /* 0x000fe40007ffe0ff */
[----:B------:R-:W-:Y:S01]  /*fff0*/  MOV R232, 0x5 ;  /* 0x0000000500e87802 */ /* 0x000fe20000000f00 */
[----:B------:R-:W-:Y:S01]  /*10000*/  BAR.SYNC.DEFER_BLOCKING 0x0 ;  /* 0x0000000000007b1d */ /* 0x000fe20000010000 */
[----:B------:R-:W-:Y:S02]  /*10010*/  SHF.L.U64.HI R2, R54, 0x6, R2 ;  /* 0x0000000636027819 */ /* 0x000fe40000010202 */
[----:B------:R-:W-:Y:S04]  /*10020*/  MOV R231, c[0x0][0x1e0] ;  /* 0x0000780000e77a02 */ /* 0x000fe80000000f00 */
[----:B------:R-:W-:Y:S01]  /*10030*/  SHF.L.U32 R231, R231, 0x5, RZ ;  /* 0x00000005e7e77819 */ /* 0x000fe200000006ff */
[----:B------:R-:W-:Y:S08]  /*10040*/  LDSM.16.M88.4 R64, [R210+0x6100] ;  /* 0x00610000d240783b */ /* 0x000ff00000000200 */
[----:B------:R-:W1:Y:S08]  /*10050*/  LDSM.16.M88.4 R16, [R139+0x3100] ;  /* 0x003100008b10783b */ /* 0x000e700000000200 */
[----:B------:R-:W1:Y:S08]  /*10060*/  LDSM.16.M88.4 R60, [R210+0x7100] ;  /* 0x00710000d23c783b */ /* 0x000e700000000200 */
[----:B------:R-:W1:Y:S08]  /*10070*/  LDSM.16.M88.4 R32, [R139+0x3500] ;  /* 0x003500008b20783b */ /* 0x000e700000000200 */
[----:B------:R-:W5:Y:S06]  /*10080*/  LDL.64 R234, [R1+0x28] ;  /* 0x0000280001ea7983 */ /* 0x000f6c0000100a00 */
[----:B------:R-:W1:Y:S08]  /*10090*/  LDSM.16.M88.4 R48, [R139+0x3900] ;  /* 0x003900008b30783b */ /* 0x000e700000000200 */
[----:B------:R-:W5:Y:S01]  /*100a0*/  LDL.64 R228, [R1+0x10] ;  /* 0x0000100001e47983 */ /* 0x000f620000100a00 */
[-C--:B-1----:R-:W-:Y:S05]  /*100b0*/  HMMA.16816.F32 R4, R64, R16.reuse, RZ ;  /* 0x000000104004723c */ /* 0x082fea00000018ff */
[----:B------:R-:W1:Y:S03]  /*100c0*/  LDSM.16.M88.4 R132, [R139+0x3d00] ;  /* 0x003d00008b84783b */ /* 0x000e660000000200 */
[C---:B------:R-:W-:Y:S05]  /*100d0*/  HMMA.16816.F32 R8, R60.reuse, R16, RZ ;  /* 0x000000103c08723c */ /* 0x040fea00000018ff */
[----:B------:R-:W5:Y:S03]  /*100e0*/  LDL R230, [R1+0x4] ;  /* 0x0000040001e67983 */ /* 0x000f660000100800 */
[-C--:B------:R-:W-:Y:S01]  /*100f0*/  HMMA.16816.F32 R12, R60, R18.reuse, RZ ;  /* 0x000000123c0c723c */ /* 0x080fe200000018ff */
[----:B------:R-:W-:Y:S07]  /*10100*/  LDSM.16.M88.4 R172, [R211+0x6100] ;  /* 0x00610000d3ac783b */ /* 0x000fee0000000200 */
[C---:B------:R-:W-:Y:S01]  /*10110*/  HMMA.16816.F32 R16, R64.reuse, R18, RZ ;  /* 0x000000124010723c */ /* 0x040fe200000018ff */
[----:B------:R-:W1:Y:S07]  /*10120*/  LDSM.16.M88.4 R176, [R212] ;  /* 0x00000000d4b0783b */ /* 0x000e6e0000000200 */
[-C--:B------:R-:W-:Y:S01]  /*10130*/  HMMA.16816.F32 R20, R64, R32.reuse, RZ ;  /* 0x000000204014723c */ /* 0x080fe200000018ff */
[----:B------:R-:W1:Y:S07]  /*10140*/  LDSM.16.M88.4 R180, [R211+0x7100] ;  /* 0x00710000d3b4783b */ /* 0x000e6e0000000200 */
[C---:B------:R-:W-:Y:S01]  /*10150*/  HMMA.16816.F32 R24, R60.reuse, R32, RZ ;  /* 0x000000203c18723c */ /* 0x040fe200000018ff */
[----:B------:R-:W1:Y:S07]  /*10160*/  LDSM.16.M88.4 R184, [R223] ;  /* 0x00000000dfb8783b */ /* 0x000e6e0000000200 */
[-C--:B------:R-:W-:Y:S01]  /*10170*/  HMMA.16816.F32 R28, R60, R34.reuse, RZ ;  /* 0x000000223c1c723c */ /* 0x080fe200000018ff */
[----:B------:R-:W5:Y:S07]  /*10180*/  LDL R227, [R1] ;  /* 0x0000000001e37983 */ /* 0x000f6e0000100800 */
[C---:B------:R-:W-:Y:S08]  /*10190*/  HMMA.16816.F32 R32, R64.reuse, R34, RZ ;  /* 0x000000224020723c */ /* 0x040ff000000018ff */
[-C--:B------:R-:W-:Y:S08]  /*101a0*/  HMMA.16816.F32 R36, R64, R48.reuse, RZ ;  /* 0x000000304024723c */ /* 0x080ff000000018ff */
[C---:B------:R-:W-:Y:S08]  /*101b0*/  HMMA.16816.F32 R40, R60.reuse, R48, RZ ;  /* 0x000000303c28723c */ /* 0x040ff000000018ff */
[-C--:B------:R-:W-:Y:S08]  /*101c0*/  HMMA.16816.F32 R44, R60, R50.reuse, RZ ;  /* 0x000000323c2c723c */ /* 0x080ff000000018ff */
[C---:B------:R-:W-:Y:S04]  /*101d0*/  HMMA.16816.F32 R48, R64.reuse, R50, RZ ;  /* 0x000000324030723c */ /* 0x040fe800000018ff */
[----:B--2---:R-:W-:Y:S04]  /*101e0*/  IADD3 R52, P1, R136, R188, RZ ;  /* 0x000000bc88347210 */ /* 0x004fe80007f3e0ff */
[----:B------:R-:W-:Y:S04]  /*101f0*/  LEA R200, P0, R52, c[0x0][0x1f8], 0x1 ;  /* 0x00007e0034c87a11 */ /* 0x000fe800078008ff */
[----:B---3--:R-:W-:Y:S02]  /*10200*/  IADD3.X R53, R2, R193, RZ, P1, !PT ;  /* 0x000000c102357210 */ /* 0x008fe40000ffe4ff */
[C---:B------:R-:W-:Y:S02]  /*10210*/  LEA R204, P1, R57.reuse, c[0x0][0x1f8], 0x1 ;  /* 0x00007e0039cc7a11 */ /* 0x040fe400078208ff */
[----:B------:R-:W-:Y:S02]  /*10220*/  LEA.HI.X R201, R52, c[0x0][0x1fc], R53, 0x1, P0 ;  /* 0x00007f0034c97a11 */ /* 0x000fe400000f0c35 */
[-C--:B-1----:R-:W-:Y:S01]  /*10230*/  HMMA.16816.F32 R52, R64, R132.reuse, RZ ;  /* 0x000000844034723c */ /* 0x082fe200000018ff */
[----:B------:R-:W-:Y:S02]  /*10240*/  LEA R202, P0, R56, c[0x0][0x1f8], 0x1 ;  /* 0x00007e0038ca7a11 */ /* 0x000fe400078008ff */
[C---:B----4-:R-:W-:Y:S02]  /*10250*/  IADD3.X R58, R2.reuse, R190, RZ, P3, !PT ;  /* 0x000000be023a7210 */ /* 0x050fe40001ffe4ff */
[----:B-----5:R-:W-:Y:S02]  /*10260*/  IADD3.X R59, R2, R191, RZ, P2, !PT ;  /* 0x000000bf023b7210 */ /* 0x020fe400017fe4ff */
[----:B------:R-:W-:Y:S02]  /*10270*/  LEA.HI.X R205, R57, c[0x0][0x1fc], R58, 0x1, P1 ;  /* 0x00007f0039cd7a11 */ /* 0x000fe400008f0c3a */
[----:B------:R-:W-:Y:S02]  /*10280*/  LEA.HI.X R203, R56, c[0x0][0x1fc], R59, 0x1, P0 ;  /* 0x00007f0038cb7a11 */ /* 0x000fe400000f0c3b */
[C---:B------:R-:W-:Y:S02]  /*10290*/  HMMA.16816.F32 R56, R60.reuse, R132, RZ ;  /* 0x000000843c38723c */ /* 0x040fe400000018ff */
[----:B------:R-:W-:Y:S04]  /*102a0*/  LEA R136, P3, R194, R136, 0x5 ;  /* 0x00000088c2887211 */ /* 0x000fe800078628ff */
[C---:B------:R-:W-:Y:S02]  /*102b0*/  IADD3 R188, P0, R136.reuse, R188, RZ ;  /* 0x000000bc88bc7210 */ /* 0x040fe40007f1e0ff */
[-C--:B------:R-:W-:Y:S01]  /*102c0*/  HMMA.16816.F32 R60, R60, R134.reuse, RZ ;  /* 0x000000863c3c723c */ /* 0x080fe200000018ff */
[----:B------:R-:W-:Y:S03]  /*102d0*/  IADD3 R189, P2, R136, R249, RZ ;  /* 0x000000f988bd7210 */ /* 0x000fe60007f5e0ff */
[----:B------:R-:W-:Y:S02]  /*102e0*/  LEA R132, P4, R188, c[0x0][0x1f8], 0x1 ;  /* 0x00007e00bc847a11 */ /* 0x000fe400078808ff */
[----:B------:R-:W-:Y:S02]  /*102f0*/  LEA.HI.X R2, R194, R2, R195, 0x5, P3 ;  /* 0x00000002c2027211 */ /* 0x000fe400018f2cc3 */
[----:B------:R-:W-:Y:S04]  /*10300*/  HMMA.16816.F32 R64, R64, R134, RZ ;  /* 0x000000864040723c */ /* 0x000fe800000018ff */
[C---:B------:R-:W-:Y:S02]  /*10310*/  LEA R198, P1, R189.reuse, c[0x0][0x1f8], 0x1 ;  /* 0x00007e00bdc67a11 */ /* 0x040fe400078208ff */
[C---:B------:R-:W-:Y:S02]  /*10320*/  IADD3.X R133, R2.reuse, R193, RZ, P0, !PT ;  /* 0x000000c102857210 */ /* 0x040fe400007fe4ff */
[-C--:B------:R-:W-:Y:S01]  /*10330*/  HMMA.16816.F32 R4, R172, R176.reuse, R4 ;  /* 0x000000b0ac04723c */ /* 0x080fe20000001804 */
[----:B------:R-:W-:Y:S04]  /*10340*/  LDSM.16.M88.4 R192, [R221] ;  /* 0x00000000ddc0783b */ /* 0x000fe80000000200 */
[----:B------:R-:W-:Y:S02]  /*10350*/  IADD3.X R190, R2, R190, RZ, P2, !PT ;  /* 0x000000be02be7210 */ /* 0x000fe400017fe4ff */
[----:B------:R-:W-:Y:S01]  /*10360*/  IADD3 R136, P3, R136, R250, RZ ;  /* 0x000000fa88887210 */ /* 0x000fe20007f7e0ff */
[C---:B------:R-:W-:Y:S04]  /*10370*/  HMMA.16816.F32 R8, R180.reuse, R176, R8 ;  /* 0x000000b0b408723c */ /* 0x040fe80000001808 */
[----:B------:R-:W-:Y:S02]  /*10380*/  IADD3.X R2, R2, R191, RZ, P3, !PT ;  /* 0x000000bf02027210 */ /* 0x000fe40001ffe4ff */
[----:B------:R-:W-:Y:S02]  /*10390*/  LEA.HI.X R133, R188, c[0x0][0x1fc], R133, 0x1, P4 ;  /* 0x00007f00bc857a11 */ /* 0x000fe400020f0c85 */
[-C--:B------:R-:W-:Y:S03]  /*103a0*/  HMMA.16816.F32 R12, R180, R178.reuse, R12 ;  /* 0x000000b2b40c723c */ /* 0x080fe6000000180c */
[----:B------:R-:W-:Y:S02]  /*103b0*/  ISETP.NE.AND P2, PT, R226, RZ, PT ;  /* 0x000000ffe200720c */ /* 0x000fe40003f45270 */
[----:B------:R-:W-:Y:S02]  /*103c0*/  LEA.HI.X R199, R189, c[0x0][0x1fc], R190, 0x1, P1 ;  /* 0x00007f00bdc77a11 */ /* 0x000fe400008f0cbe */
[----:B------:R-:W1:Y:S01]  /*103d0*/  LDSM.16.M88.4 R188, [R222] ;  /* 0x00000000debc783b */ /* 0x000e620000000200 */
[C---:B------:R-:W-:Y:S04]  /*103e0*/  HMMA.16816.F32 R16, R172.reuse, R178, R16 ;  /* 0x000000b2ac10723c */ /* 0x040fe80000001810 */
[C---:B------:R-:W-:Y:S03]  /*103f0*/  LEA R196, P0, R136.reuse, c[0x0][0x1f8], 0x1 ;  /* 0x00007e0088c47a11 */ /* 0x040fe600078008ff */
[----:B------:R-:W-:Y:S01]  /*10400*/  @!PT LDS RZ, [RZ] ;  /* 0x00000000fffff984 */ /* 0x000fe20000000800 */
[----:B------:R-:W-:Y:S01]  /*10410*/  @!PT LDS RZ, [RZ] ;  /* 0x00000000fffff984 */ /* 0x000fe20000000800 */
[----:B------:R-:W-:Y:S01]  /*10420*/  @!PT LDS RZ, [RZ] ;  /* 0x00000000fffff984 */ /* 0x000fe20000000800 */
[----:B------:R2:W-:Y:S01]  /*10430*/  LDGSTS.E.BYPASS.LTC128B.128 [R224+0x100], [R200.64], !P6 ;  /* 0x00100000c8e07fae */ /* 0x0005e2000f101d46 */
[-C--:B------:R-:W-:Y:S04]  /*10440*/  HMMA.16816.F32 R20, R172, R184.reuse, R20 ;  /* 0x000000b8ac14723c */ /* 0x080fe80000001814 */
[----:B------:R-:W-:Y:S02]  /*10450*/  LEA.HI.X R197, R136, c[0x0][0x1fc], R2, 0x1, P0 ;  /* 0x00007f0088c57a11 */ /* 0x000fe400000f0c02 */
[C---:B------:R-:W-:Y:S01]  /*10460*/  ISETP.GT.AND P0, PT, R225.reuse, RZ, PT ;  /* 0x000000ffe100720c */ /* 0x040fe20003f04270 */
[----:B------:R3:W-:Y:S01]  /*10470*/  LDGSTS.E.BYPASS.LTC128B.128 [R224+0x1100], [R204.64], !P5 ;  /* 0x01100000cce07fae */ /* 0x0007e2000e901d46 */
[C---:B------:R-:W-:Y:S04]  /*10480*/  HMMA.16816.F32 R24, R180.reuse, R184, R24 ;  /* 0x000000b8b418723c */ /* 0x040fe80000001818 */
[----:B------:R-:W-:Y:S03]  /*10490*/  IADD3 R225, R225, -0x1, RZ ;  /* 0xffffffffe1e17810 */ /* 0x000fe60007ffe0ff */
[----:B------:R2:W-:Y:S01]  /*104a0*/  LDGSTS.E.BYPASS.LTC128B.128 [R224+0x2100], [R202.64], !P2 ;  /* 0x02100000cae07fae */ /* 0x0005e2000d101d46 */
[-C--:B------:R-:W-:Y:S07]  /*104b0*/  HMMA.16816.F32 R28, R180, R186.reuse, R28 ;  /* 0x000000bab41c723c */ /* 0x080fee000000181c */
[----:B------:R4:W-:Y:S01]  /*104c0*/  LDGSTS.E.BYPASS.LTC128B.128 [R224+0x900], [R132.64], !P6 ;  /* 0x0090000084e07fae */ /* 0x0009e2000f101d46 */
[C---:B------:R-:W-:Y:S07]  /*104d0*/  HMMA.16816.F32 R32, R172.reuse, R186, R32 ;  /* 0x000000baac20723c */ /* 0x040fee0000001820 */
[----:B------:R5:W-:Y:S01]  /*104e0*/  LDGSTS.E.BYPASS.LTC128B.128 [R224+0x1900], [R198.64], !P5 ;  /* 0x01900000c6e07fae */ /* 0x000be2000e901d46 */
[-C--:B-1----:R-:W-:Y:S07]  /*104f0*/  HMMA.16816.F32 R36, R172, R188.reuse, R36 ;  /* 0x000000bcac24723c */ /* 0x082fee0000001824 */
[----:B------:R5:W-:Y:S01]  /*10500*/  LDGSTS.E.BYPASS.LTC128B.128 [R224+0x2900], [R196.64], !P2 ;  /* 0x02900000c4e07fae */ /* 0x000be2000d101d46 */
[C---:B------:R-:W-:Y:S07]  /*10510*/  HMMA.16816.F32 R40, R180.reuse, R188, R40 ;  /* 0x000000bcb428723c */ /* 0x040fee0000001828 */
[----:B--2---:R-:W-:Y:S01]  /*10520*/  LDSM.16.M88.4 R200, [R210+0x9100] ;  /* 0x00910000d2c8783b */ /* 0x004fe20000000200 */
[-C--:B------:R-:W-:Y:S07]  /*10530*/  HMMA.16816.F32 R44, R180, R190.reuse, R44 ;  /* 0x000000beb42c723c */ /* 0x080fee000000182c */
[----:B------:R-:W0:Y:S01]  /*10540*/  LDGDEPBAR ;  /* 0x00000000000079af */ /* 0x000e220000000000 */
[C---:B------:R-:W-:Y:S07]  /*10550*/  HMMA.16816.F32 R48, R172.reuse, R190, R48 ;  /* 0x000000beac30723c */ /* 0x040fee0000001830 */
[----:B----4-:R-:W-:Y:S01]  /*10560*/  LDSM.16.M88.4 R132, [R210+0x8100] ;  /* 0x00810000d284783b */ /* 0x010fe20000000200 */
[-C--:B------:R-:W-:Y:S07]  /*10570*/  HMMA.16816.F32 R52, R172, R192.reuse, R52 ;  /* 0x000000c0ac34723c */ /* 0x080fee0000001834 */
[----:B-----5:R-:W1:Y:S01]  /*10580*/  LDSM.16.M88.4 R196, [R139+0x4100] ;  /* 0x004100008bc4783b */ /* 0x020e620000000200 */
[C---:B------:R-:W-:Y:S07]  /*10590*/  HMMA.16816.F32 R56, R180.reuse, R192, R56 ;  /* 0x000000c0b438723c */ /* 0x040fee0000001838 */
[----:B---3--:R-:W2:Y:S01]  /*105a0*/  LDSM.16.M88.4 R204, [R139+0x4500] ;  /* 0x004500008bcc783b */ /* 0x008ea20000000200 */
[-C--:B------:R-:W-:Y:S07]  /*105b0*/  HMMA.16816.F32 R60, R180, R194.reuse, R60 ;  /* 0x000000c2b43c723c */ /* 0x080fee000000183c */
[----:B------:R-:W3:Y:S01]  /*105c0*/  LDSM.16.M88.4 R176, [R139+0x4900] ;  /* 0x004900008bb0783b */ /* 0x000ee20000000200 */
[----:B------:R-:W-:Y:S07]  /*105d0*/  HMMA.16816.F32 R64, R172, R194, R64 ;  /* 0x000000c2ac40723c */ /* 0x000fee0000001840 */
        /* <DEDUP_REMOVED lines=161> */
[----:B---3--:R-:W-:Y:S01]  /*10ff0*/  FMNMX.FTZ R132, R132, R172, !PT ;  /* 0x000000ac84847209 */ /* 0x008fe20007810000 */
[--C-:B------:R-:W-:Y:S01]  /*11000*/  FFMA.FTZ R5, R5, c[0x0][0x2d0], -R180.reuse ;  /* 0x0000b40005057a23 */ /* 0x100fe200000108b4 */
[----:B------:R-:W-:Y:S01]  /*11010*/  FMNMX.FTZ R2, R59, R2, !PT ;  /* 0x000000023b027209 */ /* 0x000fe20007810000 */
[--C-:B------:R-:W-:Y:S02]  /*11020*/  FFMA.FTZ R6, R6, c[0x0][0x2d0], -R181.reuse ;  /* 0x0000b40006067a23 */ /* 0x100fe400000108b5 */
[----:B------:R-:W3:Y:S01]  /*11030*/  SHFL.BFLY PT, R134, R132, 0x1, 0x1f ;  /* 0x0c201f0084867f89 */ /* 0x000ee200000e0000 */
[--C-:B------:R-:W-:Y:S01]  /*11040*/  FFMA.FTZ R7, R7, c[0x0][0x2d0], -R181.reuse ;  /* 0x0000b40007077a23 */ /* 0x100fe200000108b5 */
        /* <DEDUP_REMOVED lines=12> */
[----:B------:R-:W-:Y:S01]  /*11110*/  FMNMX.FTZ R0, R62, R2, !PT ;  /* 0x000000023e007209 */ /* 0x000fe20007810000 */
[----:B------:R1:W-:Y:S01]  /*11120*/  MUFU.EX2 R239, R7 ;  /* 0x0000000700ef7308 */ /* 0x0003e20000000800 */
[----:B---3--:R-:W-:Y:S01]  /*11130*/  FMNMX.FTZ R134, R132, R134, !PT ;  /* 0x0000008684867209 */ /* 0x008fe20007810000 */
[--C-:B------:R-:W-:Y:S01]  /*11140*/  FFMA.FTZ R48, R48, c[0x0][0x2d0], -R180.reuse ;  /* 0x0000b40030307a23 */ /* 0x100fe200000108b4 */
[----:B------:R-:W-:Y:S01]  /*11150*/  FMNMX.FTZ R0, R63, R0, !PT ;  /* 0x000000003f007209 */ /* 0x000fe20007810000 */
[----:B------:R-:W-:Y:S01]  /*11160*/  FFMA.FTZ R49, R49, c[0x0][0x2d0], -R180 ;  /* 0x0000b40031317a23 */ /* 0x000fe200000108b4 */
[----:B----4-:R-:W-:Y:S01]  /*11170*/  @P0 SHF.R.S32.HI R4, RZ, 0x1f, R225 ;  /* 0x0000001fff040819 */ /* 0x010fe200000114e1 */
[C---:B------:R-:W-:Y:S02]  /*11180*/  FADD.FTZ R2, -R134.reuse, R137 ;  /* 0x0000008986027221 */ /* 0x040fe40000010100 */
[----:B------:R-:W-:Y:S02]  /*11190*/  FMUL.FTZ R182, R134, c[0x0][0x2d0] ;  /* 0x0000b40086b67a20 */ /* 0x000fe40000410000 */
[----:B------:R3:W4:Y:S01]  /*111a0*/  MUFU.EX2 R132, R3 ;  /* 0x0000000300847308 */ /* 0x0007220000000800 */
[----:B------:R-:W-:Y:S02]  /*111b0*/  @P0 IMAD R4, R4, c[0x0][0x1e0], RZ ;  /* 0x0000780004040a24 */ /* 0x000fe400078e02ff */
[----:B------:R-:W-:Y:S02]  /*111c0*/  FFMA.FTZ R12, R12, c[0x0][0x2d0], -R182 ;  /* 0x0000b4000c0c7a23 */ /* 0x000fe400000108b6 */
        /* <DEDUP_REMOVED lines=18> */
[--C-:B------:R-:W-:Y:S02]  /*112f0*/  FFMA.FTZ R56, R56, c[0x0][0x2d0], -R182.reuse ;  /* 0x0000b40038387a23 */ /* 0x100fe400000108b6 */
[--C-:B-----5:R-:W-:Y:S02]  /*11300*/  FFMA.FTZ R19, R8, c[0x0][0x2d0], -R182.reuse ;  /* 0x0000b40008137a23 */ /* 0x120fe400000108b6 */
[----:B------:R-:W-:Y:S02]  /*11310*/  FFMA.FTZ R57, R57, c[0x0][0x2d0], -R182 ;  /* 0x0000b40039397a23 */ /* 0x000fe400000108b6 */
[--C-:B------:R-:W-:Y:S01]  /*11320*/  FFMA.FTZ R32, R32, c[0x0][0x2d0], -R180.reuse ;  /* 0x0000b40020207a23 */ /* 0x100fe200000108b4 */
[----:B------:R5:W-:Y:S01]  /*11330*/  MUFU.EX2 R243, R17 ;  /* 0x0000001100f37308 */ /* 0x000be20000000800 */
[C---:B--2---:R-:W-:Y:S02]  /*11340*/  FMUL.FTZ R84, R133.reuse, R84 ;  /* 0x0000005485547220 */ /* 0x044fe40000410000 */
[----:B------:R-:W-:Y:S01]  /*11350*/  FMUL.FTZ R85, R133, R85 ;  /* 0x0000005585557220 */ /* 0x000fe20000410000 */
[----:B-1----:R-:W-:Y:S01]  /*11360*/  @P0 SHF.L.U32 R5, R6, 0x6, RZ ;  /* 0x0000000606050819 */ /* 0x002fe200000006ff */
[C---:B----4-:R-:W-:Y:S02]  /*11370*/  FMUL.FTZ R86, R132.reuse, R86 ;  /* 0x0000005684567220 */ /* 0x050fe40000410000 */
[----:B------:R-:W-:Y:S01]  /*11380*/  FMUL.FTZ R87, R132, R87 ;  /* 0x0000005784577220 */ /* 0x000fe20000410000 */
[----:B------:R-:W-:Y:S01]  /*11390*/  @P0 IADD3 R7, P2, R5, R234, RZ ;  /* 0x000000ea05070210 */ /* 0x000fe20007f5e0ff */
[--C-:B------:R-:W-:Y:S01]  /*113a0*/  FFMA.FTZ R20, R20, c[0x0][0x2d0], -R180.reuse ;  /* 0x0000b40014147a23 */ /* 0x100fe200000108b4 */
[----:B---3--:R-:W-:Y:S01]  /*113b0*/  FMNMX.FTZ R0, R0, R2, !PT ;  /* 0x0000000200007209 */ /* 0x008fe20007810000 */
[----:B------:R1:W-:Y:S01]  /*113c0*/  MUFU.EX2 R240, R18 ;  /* 0x0000001200f07308 */ /* 0x0003e20000000800 */
[----:B------:R-:W-:Y:S01]  /*113d0*/  @P0 LEA R172, P1, R7, c[0x0][0x1c8], 0x1 ;  /* 0x0000720007ac0a11 */ /* 0x000fe200078208ff */
[----:B------:R-:W-:Y:S01]  /*113e0*/  FFMA.FTZ R21, R21, c[0x0][0x2d0], -R180 ;  /* 0x0000b40015157a23 */ /* 0x000fe200000108b4 */
[----:B------:R-:W-:Y:S01]  /*113f0*/  @P0 IADD3.X R6, R4, R229, RZ, P2, !PT ;  /* 0x000000e504060210 */ /* 0x000fe200017fe4ff */
[----:B------:R-:W2:Y:S01]  /*11400*/  SHFL.BFLY PT, R2, R0, 0x1, 0x1f ;  /* 0x0c201f0000027f89 */ /* 0x000ea200000e0000 */
[----:B------:R-:W-:Y:S02]  /*11410*/  FFMA.FTZ R22, R22, c[0x0][0x2d0], -R181 ;  /* 0x0000b40016167a23 */ /* 0x000fe400000108b5 */
[----:B------:R-:W-:Y:S01]  /*11420*/  @P0 LEA.HI.X R173, R7, c[0x0][0x1cc], R6, 0x1, P1 ;  /* 0x0000730007ad0a11 */ /* 0x000fe200008f0c06 */
[----:B------:R-:W-:Y:S01]  /*11430*/  FFMA.FTZ R33, R33, c[0x0][0x2d0], -R180 ;  /* 0x0000b40021217a23 */ /* 0x000fe200000108b4 */
[C---:B------:R-:W-:Y:S01]  /*11440*/  @P0 IADD3 R6, P2, R5.reuse, R230, RZ ;  /* 0x000000e605060210 */ /* 0x040fe20007f5e0ff */
[----:B------:R3:W-:Y:S01]  /*11450*/  MUFU.EX2 R236, R19 ;  /* 0x0000001300ec7308 */ /* 0x0007e20000000800 */
[----:B------:R-:W-:Y:S01]  /*11460*/  @P0 IADD3 R7, P1, R5, R252, RZ ;  /* 0x000000fc05070210 */ /* 0x000fe20007f3e0ff */
[----:B------:R4:W-:Y:S01]  /*11470*/  @P0 LDGSTS.E.BYPASS.LTC128B.128 [R224+0x3100], [R172.64], !P6 ;  /* 0x03100000ace00fae */ /* 0x0009e2000f101d46 */
[----:B-----5:R-:W-:Y:S01]  /*11480*/  @P0 IADD3.X R17, R4, R227, RZ, P2, !PT ;  /* 0x000000e304110210 */ /* 0x020fe200017fe4ff */
[C---:B------:R-:W-:Y:S01]  /*11490*/  FMUL.FTZ R96, R133.reuse, R96 ;  /* 0x0000006085607220 */ /* 0x040fe20000410000 */
[----:B------:R-:W-:Y:S01]  /*114a0*/  @P0 LEA R16, P2, R6, c[0x0][0x1c8], 0x1 ;  /* 0x0000720006100a11 */ /* 0x000fe200078408ff */
[----:B------:R-:W-:Y:S01]  /*114b0*/  FMUL.FTZ R97, R133, R97 ;  /* 0x0000006185617220 */ /* 0x000fe20000410000 */
[----:B------:R-:W-:Y:S01]  /*114c0*/  @P0 IADD3 R5, P3, R231, R5, RZ ;  /* 0x00000005e7050210 */ /* 0x000fe20007f7e0ff */
[----:B------:R-:W-:Y:S01]  /*114d0*/  FMUL.FTZ R98, R132, R98 ;  /* 0x0000006284627220 */ /* 0x000fe20000410000 */
[----:B------:R-:W-:Y:S01]  /*114e0*/  MOV R231, c[0x0][0x1e0] ;  /* 0x0000780000e77a02 */ /* 0x000fe20000000f00 */
[----:B------:R-:W5:Y:S01]  /*114f0*/  MUFU.EX2 R3, R3 ;  /* 0x0000000300037308 */ /* 0x000f620000000800 */
[----:B------:R-:W-:Y:S01]  /*11500*/  @P0 LEA.HI.X R17, R6, c[0x0][0x1cc], R17, 0x1, P2 ;  /* 0x0000730006110a11 */ /* 0x000fe200010f0c11 */
[----:B------:R-:W-:Y:S01]  /*11510*/  FFMA.FTZ R6, R9, c[0x0][0x2d0], -R182 ;  /* 0x0000b40009067a23 */ /* 0x000fe200000108b6 */
[----:B------:R-:W-:Y:S01]  /*11520*/  @P0 IADD3.X R8, R4, R251, RZ, P1, !PT ;  /* 0x000000fb04080210 */ /* 0x000fe20000ffe4ff */
[----:B------:R-:W-:Y:S01]  /*11530*/  FMUL.FTZ R99, R132, R99 ;  /* 0x0000006384637220 */ /* 0x000fe20000410000 */
[----:B-1----:R-:W-:Y:S01]  /*11540*/  @P0 LEA R18, P1, R7, c[0x0][0x1c8], 0x1 ;  /* 0x0000720007120a11 */ /* 0x002fe200078208ff */
[----:B------:R1:W-:Y:S01]  /*11550*/  @P0 LDGSTS.E.BYPASS.LTC128B.128 [R224+0x4100], [R16.64], !P5 ;  /* 0x0410000010e00fae */ /* 0x0003e2000e901d46 */
[----:B------:R-:W-:Y:S01]  /*11560*/  SHF.L.U64.HI R231, R231, R232, c[0x0][0x1e4] ;  /* 0x00007900e7e77619 */ /* 0x000fe200000102e8 */
[----:B------:R-:W-:Y:S01]  /*11570*/  FMUL.FTZ R104, R133, R104 ;  /* 0x0000006885687220 */ /* 0x000fe20000410000 */
[----:B--2---:R-:W-:Y:S01]  /*11580*/  FMNMX.FTZ R2, R0, R2, !PT ;  /* 0x0000000200027209 */ /* 0x004fe20007810000 */
[----:B------:R2:W-:Y:S01]  /*11590*/  MUFU.EX2 R235, R6 ;  /* 0x0000000600eb7308 */ /* 0x0005e20000000800 */
[----:B------:R-:W-:Y:S01]  /*115a0*/  @P0 IADD3 R137, P2, R5, R234, RZ ;  /* 0x000000ea05890210 */ /* 0x000fe20007f5e0ff */
[----:B------:R-:W-:Y:S01]  /*115b0*/  FMUL.FTZ R105, R133, R105 ;  /* 0x0000006985697220 */ /* 0x000fe20000410000 */
[----:B------:R-:W-:Y:S01]  /*115c0*/  @P0 IADD3.X R4, R231, R4, RZ, P3, !PT ;  /* 0x00000004e7040210 */ /* 0x000fe20001ffe4ff */
[----:B------:R-:W-:Y:S01]  /*115d0*/  FADD.FTZ R0, -R2, R138 ;  /* 0x0000008a02007221 */ /* 0x000fe20000010100 */
[----:B---3--:R-:W-:Y:S01]  /*115e0*/  @P0 LEA.HI.X R19, R7, c[0x0][0x1cc], R8, 0x1, P1 ;  /* 0x0000730007130a11 */ /* 0x008fe200008f0c08 */
[----:B------:R-:W-:Y:S01]  /*115f0*/  FMUL.FTZ R106, R132, R106 ;  /* 0x0000006a846a7220 */ /* 0x000fe20000410000 */
[C---:B------:R-:W-:Y:S01]  /*11600*/  @P0 IADD3 R7, P1, R5.reuse, R230, RZ ;  /* 0x000000e605070210 */ /* 0x040fe20007f3e0ff */
[----:B------:R-:W-:Y:S01]  /*11610*/  FMUL.FTZ R0, R0, c[0x0][0x2d0] ;  /* 0x0000b40000007a20 */ /* 0x000fe20000410000 */
[----:B------:R-:W-:Y:S01]  /*11620*/  @P0 IADD3 R5, P3, R5, R252, RZ ;  /* 0x000000fc05050210 */ /* 0x000fe20007f7e0ff */
[----:B------:R3:W-:Y:S01]  /*11630*/  MUFU.EX2 R234, R12 ;  /* 0x0000000c00ea7308 */ /* 0x0007e20000000800 */
[----:B------:R-:W-:Y:S01]  /*11640*/  @P0 LEA R8, P4, R137, c[0x0][0x1c8], 0x1 ;  /* 0x0000720089080a11 */ /* 0x000fe200078808ff */
[----:B------:R-:W-:Y:S01]  /*11650*/  FMUL.FTZ R107, R132, R107 ;  /* 0x0000006b846b7220 */ /* 0x000fe20000410000 */
[----:B------:R-:W-:Y:S01]  /*11660*/  @P0 IADD3.X R138, R4, R251, RZ, P3, !PT ;  /* 0x000000fb048a0210 */ /* 0x000fe20001ffe4ff */
[C---:B-----5:R-:W-:Y:S01]  /*11670*/  FMUL.FTZ R88, R3.reuse, R88 ;  /* 0x0000005803587220 */ /* 0x060fe20000410000 */
[----:B------:R-:W-:Y:S01]  /*11680*/  ISETP.NE.AND P3, PT, R226, RZ, PT ;  /* 0x000000ffe200720c */ /* 0x000fe20003f65270 */
[C---:B------:R-:W-:Y:S01]  /*11690*/  FMUL.FTZ R89, R3.reuse, R89 ;  /* 0x0000005903597220 */ /* 0x040fe20000410000 */
[C---:B------:R-:W-:Y:S01]  /*116a0*/  @P0 IADD3.X R9, R4.reuse, R229, RZ, P2, !PT ;  /* 0x000000e504090210 */ /* 0x040fe200017fe4ff */
[----:B------:R-:W-:Y:S01]  /*116b0*/  FMUL.FTZ R92, R3, R92 ;  /* 0x0000005c035c7220 */ /* 0x000fe20000410000 */
[----:B------:R-:W-:Y:S01]  /*116c0*/  @P0 IADD3.X R174, R4, R227, RZ, P1, !PT ;  /* 0x000000e304ae0210 */ /* 0x000fe20000ffe4ff */
[----:B------:R-:W5:Y:S01]  /*116d0*/  MUFU.EX2 R0, R0 ;  /* 0x0000000000007308 */ /* 0x000f620000000800 */
[----:B------:R-:W-:Y:S01]  /*116e0*/  @P0 LEA.HI.X R9, R137, c[0x0][0x1cc], R9, 0x1, P4 ;  /* 0x0000730089090a11 */ /* 0x000fe200020f0c09 */
[----:B------:R-:W-:Y:S01]  /*116f0*/  FMUL.FTZ R137, R2, c[0x0][0x2d0] ;  /* 0x0000b40002897a20 */ /* 0x000fe20000410000 */
[----:B------:R-:W-:Y:S01]  /*11700*/  @P0 LEA R4, P1, R5, c[0x0][0x1c8], 0x1 ;  /* 0x0000720005040a11 */ /* 0x000fe200078208ff */
[----:B-1----:R-:W-:Y:S01]  /*11710*/  FMUL.FTZ R16, R133, R152 ;  /* 0x0000009885107220 */ /* 0x002fe20000410000 */
[----:B--2---:R-:W-:Y:S01]  /*11720*/  @P0 LEA R6, P2, R7, c[0x0][0x1c8], 0x1 ;  /* 0x0000720007060a11 */ /* 0x004fe200078408ff */
[--C-:B------:R-:W-:Y:S01]  /*11730*/  FFMA.FTZ R14, R14, c[0x0][0x2d0], -R137.reuse ;  /* 0x0000b4000e0e7a23 */ /* 0x100fe20000010889 */
[----:B------:R-:W-:Y:S01]  /*11740*/  @P0 LEA.HI.X R5, R5, c[0x0][0x1cc], R138, 0x1, P1 ;  /* 0x0000730005050a11 */ /* 0x000fe200008f0c8a */
[----:B------:R1:W-:Y:S01]  /*11750*/  @P0 LDGSTS.E.BYPASS.LTC128B.128 [R224+0x5100], [R18.64], !P3 ;  /* 0x0510000012e00fae */ /* 0x0003e2000d901d46 */
[----:B------:R-:W-:Y:S01]  /*11760*/  @P0 LEA.HI.X R7, R7, c[0x0][0x1cc], R174, 0x1, P2 ;  /* 0x0000730007070a11 */ /* 0x000fe200010f0cae */
[--C-:B------:R-:W-:Y:S01]  /*11770*/  FFMA.FTZ R15, R15, c[0x0][0x2d0], -R137.reuse ;  /* 0x0000b4000f0f7a23 */ /* 0x100fe20000010889 */
[----:B------:R2:W-:Y:S01]  /*11780*/  MUFU.EX2 R233, R13 ;  /* 0x0000000d00e97308 */ /* 0x0005e20000000800 */
[--C-:B------:R-:W-:Y:S02]  /*11790*/  FFMA.FTZ R10, R10, c[0x0][0x2d0], -R137.reuse ;  /* 0x0000b4000a0a7a23 */ /* 0x100fe40000010889 */
[--C-:B------:R-:W-:Y:S02]  /*117a0*/  FFMA.FTZ R11, R11, c[0x0][0x2d0], -R137.reuse ;  /* 0x0000b4000b0b7a23 */ /* 0x100fe40000010889 */
[----:B------:R4:W-:Y:S01]  /*117b0*/  @P0 LDGSTS.E.BYPASS.LTC128B.128 [R224+0x3900], [R8.64], !P6 ;  /* 0x0390000008e00fae */ /* 0x0009e2000f101d46 */
[----:B---3--:R-:W-:Y:S02]  /*117c0*/  FMUL.FTZ R12, R3, R148 ;  /* 0x00000094030c7220 */ /* 0x008fe40000410000 */
[----:B------:R-:W-:Y:S02]  /*117d0*/  FMUL.FTZ R17, R133, R153 ;  /* 0x0000009985117220 */ /* 0x000fe40000410000 */
[----:B------:R3:W-:Y:S01]  /*117e0*/  MUFU.EX2 R185, R14 ;  /* 0x0000000e00b97308 */ /* 0x0007e20000000800 */
[--C-:B------:R-:W-:Y:S02]  /*117f0*/  FFMA.FTZ R46, R46, c[0x0][0x2d0], -R137.reuse ;  /* 0x0000b4002e2e7a23 */ /* 0x100fe40000010889 */
[----:B------:R3:W-:Y:S01]  /*11800*/  @P0 LDGSTS.E.BYPASS.LTC128B.128 [R224+0x4900], [R6.64], !P5 ;  /* 0x0490000006e00fae */ /* 0x0007e2000e901d46 */
[--C-:B------:R-:W-:Y:S02]  /*11810*/  FFMA.FTZ R47, R47, c[0x0][0x2d0], -R137.reuse ;  /* 0x0000b4002f2f7a23 */ /* 0x100fe40000010889 */
[--C-:B------:R-:W-:Y:S02]  /*11820*/  FFMA.FTZ R58, R58, c[0x0][0x2d0], -R137.reuse ;  /* 0x0000b4003a3a7a23 */ /* 0x100fe40000010889 */
[----:B------:R-:W-:Y:S02]  /*11830*/  FFMA.FTZ R59, R59, c[0x0][0x2d0], -R137 ;  /* 0x0000b4003b3b7a23 */ /* 0x000fe40000010889 */
[----:B------:R3:W-:Y:S01]  /*11840*/  MUFU.EX2 R186, R15 ;  /* 0x0000000f00ba7308 */ /* 0x0007e20000000800 */
[----:B------:R3:W-:Y:S01]  /*11850*/  @P0 LDGSTS.E.BYPASS.LTC128B.128 [R224+0x5900], [R4.64], !P3 ;  /* 0x0590000004e00fae */ /* 0x0007e2000d901d46 */
[----:B-----5:R-:W-:Y:S02]  /*11860*/  FMUL.FTZ R90, R0, R90 ;  /* 0x0000005a005a7220 */ /* 0x020fe40000410000 */
[C---:B--2---:R-:W-:Y:S02]  /*11870*/  FMUL.FTZ R13, R3.reuse, R149 ;  /* 0x00000095030d7220 */ /* 0x044fe40000410000 */
[C---:B-1----:R-:W-:Y:S02]  /*11880*/  FMUL.FTZ R18, R132.reuse, R154 ;  /* 0x0000009a84127220 */ /* 0x042fe40000410000 */
[----:B------:R-:W-:Y:S01]  /*11890*/  FMUL.FTZ R19, R132, R155 ;  /* 0x0000009b84137220 */ /* 0x000fe20000410000 */
[----:B----4-:R-:W1:Y:S01]  /*118a0*/  LDSM.16.MT88.4 R172, [R208+0x100] ;  /* 0x00010000d0ac783b */ /* 0x010e620000004200 */
[----:B------:R-:W-:Y:S01]  /*118b0*/  MUFU.EX2 R184, R10 ;  /* 0x0000000a00b87308 */ /* 0x000fe20000000800 */
[C---:B------:R-:W-:Y:S02]  /*118c0*/  FMUL.FTZ R91, R0.reuse, R91 ;  /* 0x0000005b005b7220 */ /* 0x040fe40000410000 */
[----:B------:R-:W-:Y:S01]  /*118d0*/  FMUL.FTZ R8, R3, R140 ;  /* 0x0000008c03087220 */ /* 0x000fe20000410000 */
[----:B------:R-:W-:Y:S01]  /*118e0*/  F2FP.PACK_AB R140, R235, R236 ;  /* 0x000000eceb8c723e */ /* 0x000fe200000000ff */
[----:B------:R-:W-:Y:S02]  /*118f0*/  FMUL.FTZ R9, R3, R141 ;  /* 0x0000008d03097220 */ /* 0x000fe40000410000 */
[----:B------:R-:W2:Y:S01]  /*11900*/  LDSM.16.MT88.4 R176, [R209+0x100] ;  /* 0x00010000d1b0783b */ /* 0x000ea20000004200 */
[----:B---3--:R-:W-:Y:S02]  /*11910*/  FMUL.FTZ R14, R0, R150 ;  /* 0x00000096000e7220 */ /* 0x008fe40000410000 */
[----:B------:R-:W3:Y:S01]  /*11920*/  MUFU.EX2 R183, R11 ;  /* 0x0000000b00b77308 */ /* 0x000ee20000000800 */
[C---:B------:R-:W-:Y:S01]  /*11930*/  FMUL.FTZ R6, R132.reuse, R146 ;  /* 0x0000009284067220 */ /* 0x040fe20000410000 */
[----:B------:R-:W-:Y:S01]  /*11940*/  F2FP.PACK_AB R146, R243, R244 ;  /* 0x000000f4f392723e */ /* 0x000fe200000000ff */
[----:B------:R-:W-:Y:S01]  /*11950*/  FMUL.FTZ R7, R132, R147 ;  /* 0x0000009384077220 */ /* 0x000fe20000410000 */
[----:B------:R-:W-:Y:S01]  /*11960*/  F2FP.PACK_AB R147, R238, R240 ;  /* 0x000000f0ee93723e */ /* 0x000fe200000000ff */
[----:B------:R-:W-:Y:S01]  /*11970*/  FMUL.FTZ R15, R0, R151 ;  /* 0x00000097000f7220 */ /* 0x000fe20000410000 */
[----:B------:R-:W-:Y:S01]  /*11980*/  LDSM.16.MT88.4 R152, [R209+0x1100] ;  /* 0x00110000d198783b */ /* 0x000fe20000004200 */
[----:B------:R-:W-:Y:S02]  /*11990*/  FMUL.FTZ R93, R3, R93 ;  /* 0x0000005d035d7220 */ /* 0x000fe40000410000 */
[C---:B------:R-:W-:Y:S01]  /*119a0*/  FMUL.FTZ R4, R133.reuse, R144 ;  /* 0x0000009085047220 */ /* 0x040fe20000410000 */
[----:B------:R-:W-:Y:S01]  /*119b0*/  F2FP.PACK_AB R144, R242, R241 ;  /* 0x000000f1f290723e */ /* 0x000fe200000000ff */
[----:B------:R-:W-:Y:S01]  /*119c0*/  FMUL.FTZ R5, R133, R145 ;  /* 0x0000009185057220 */ /* 0x000fe20000410000 */
[----:B------:R-:W-:Y:S01]  /*119d0*/  F2FP.PACK_AB R145, R239, R237 ;  /* 0x000000edef91723e */ /* 0x000fe200000000ff */
[----:B------:R-:W-:Y:S01]  /*119e0*/  MUFU.EX2 R202, R36 ;  /* 0x0000002400ca7308 */ /* 0x000fe20000000800 */
[----:B------:R-:W4:Y:S01]  /*119f0*/  LDSM.16.MT88.4 R148, [R208+0x1100] ;  /* 0x00110000d094783b */ /* 0x000f220000004200 */
[C---:B------:R-:W-:Y:S02]  /*11a00*/  FMUL.FTZ R94, R0.reuse, R94 ;  /* 0x0000005e005e7220 */ /* 0x040fe40000410000 */
[C---:B------:R-:W-:Y:S02]  /*11a10*/  FMUL.FTZ R95, R0.reuse, R95 ;  /* 0x0000005f005f7220 */ /* 0x040fe40000410000 */
[C---:B------:R-:W-:Y:S02]  /*11a20*/  FMUL.FTZ R100, R3.reuse, R100 ;  /* 0x0000006403647220 */ /* 0x040fe40000410000 */
[----:B------:R-:W-:Y:S01]  /*11a30*/  FMUL.FTZ R101, R3, R101 ;  /* 0x0000006503657220 */ /* 0x000fe20000410000 */
[----:B------:R-:W0:Y:S01]  /*11a40*/  LDGDEPBAR ;  /* 0x00000000000079af */ /* 0x000e220000000000 */
[----:B------:R-:W-:Y:S01]  /*11a50*/  MUFU.EX2 R201, R37 ;  /* 0x0000002500c97308 */ /* 0x000fe20000000800 */
[----:B---3--:R-:W-:Y:S01]  /*11a60*/  F2FP.PACK_AB R141, R183, R184 ;  /* 0x000000b8b78d723e */ /* 0x008fe200000000ff */
[C---:B------:R-:W-:Y:S02]  /*11a70*/  FMUL.FTZ R102, R0.reuse, R102 ;  /* 0x0000006600667220 */ /* 0x040fe40000410000 */
[C---:B------:R-:W-:Y:S01]  /*11a80*/  FMUL.FTZ R103, R0.reuse, R103 ;  /* 0x0000006700677220 */ /* 0x040fe20000410000 */
[-C--:B-1----:R-:W-:Y:S05]  /*11a90*/  HMMA.16816.F32 R4, R144, R172.reuse, R4 ;  /* 0x000000ac9004723c */ /* 0x082fea0000001804 */
[----:B------:R-:W-:Y:S01]  /*11aa0*/  MUFU.EX2 R198, R38 ;  /* 0x0000002600c67308 */ /* 0x000fe20000000800 */
[C---:B------:R-:W-:Y:S01]  /*11ab0*/  FMUL.FTZ R10, R0.reuse, R142 ;  /* 0x0000008e000a7220 */ /* 0x040fe20000410000 */
[----:B------:R-:W-:Y:S01]  /*11ac0*/  F2FP.PACK_AB R142, R233, R234 ;  /* 0x000000eae98e723e */ /* 0x000fe200000000ff */
[----:B------:R-:W-:Y:S01]  /*11ad0*/  FMUL.FTZ R11, R0, R143 ;  /* 0x0000008f000b7220 */ /* 0x000fe20000410000 */
[----:B------:R-:W-:Y:S03]  /*11ae0*/  F2FP.PACK_AB R143, R186, R185 ;  /* 0x000000b9ba8f723e */ /* 0x000fe600000000ff */
[--C-:B------:R-:W-:Y:S02]  /*11af0*/  FFMA.FTZ R138, R35, c[0x0][0x2d0], -R181.reuse ;  /* 0x0000b400238a7a23 */ /* 0x100fe400000108b5 */
[----:B------:R-:W-:Y:S01]  /*11b00*/  FMUL.FTZ R35, R0, R163 ;  /* 0x000000a300237220 */ /* 0x000fe20000410000 */
[----:B------:R1:W-:Y:S01]  /*11b10*/  MUFU.EX2 R196, R39 ;  /* 0x0000002700c47308 */ /* 0x0003e20000000800 */
[C---:B------:R-:W-:Y:S04]  /*11b20*/  HMMA.16816.F32 R8, R140.reuse, R172, R8 ;  /* 0x000000ac8c08723c */ /* 0x040fe80000001808 */
[C---:B------:R-:W-:Y:S02]  /*11b30*/  FMUL.FTZ R108, R133.reuse, R108 ;  /* 0x0000006c856c7220 */ /* 0x040fe40000410000 */
[C---:B------:R-:W-:Y:S02]  /*11b40*/  FMUL.FTZ R109, R133.reuse, R109 ;  /* 0x0000006d856d7220 */ /* 0x040fe40000410000 */
[-C--:B------:R-:W-:Y:S01]  /*11b50*/  HMMA.16816.F32 R12, R140, R174.reuse, R12 ;  /* 0x000000ae8c0c723c */ /* 0x080fe2000000180c */
[----:B------:R-:W-:Y:S03]  /*11b60*/  MUFU.EX2 R200, R48 ;  /* 0x0000003000c87308 */ /* 0x000fe60000000800 */
[C---:B------:R-:W-:Y:S02]  /*11b70*/  FMUL.FTZ R110, R132.reuse, R110 ;  /* 0x0000006e846e7220 */ /* 0x040fe40000410000 */
[C---:B------:R-:W-:Y:S02]  /*11b80*/  FMUL.FTZ R111, R132.reuse, R111 ;  /* 0x0000006f846f7220 */ /* 0x040fe40000410000 */
[C---:B------:R-:W-:Y:S03]  /*11b90*/  HMMA.16816.F32 R16, R144.reuse, R174, R16 ;  /* 0x000000ae9010723c */ /* 0x040fe60000001810 */
[----:B------:R-:W-:Y:S01]  /*11ba0*/  MUFU.EX2 R199, R49 ;  /* 0x0000003100c77308 */ /* 0x000fe20000000800 */
[C---:B------:R-:W-:Y:S02]  /*11bb0*/  FMUL.FTZ R68, R133.reuse, R68 ;  /* 0x0000004485447220 */ /* 0x040fe40000410000 */
[----:B------:R-:W-:Y:S01]  /*11bc0*/  FMUL.FTZ R69, R133, R69 ;  /* 0x0000004585457220 */ /* 0x000fe20000410000 */
[----:B-1----:R-:W-:Y:S01]  /*11bd0*/  LDSM.16.MT88.4 R36, [R209+0x2500] ;  /* 0x00250000d124783b */ /* 0x002fe20000004200 */
[C---:B------:R-:W-:Y:S04]  /*11be0*/  FMUL.FTZ R70, R132.reuse, R70 ;  /* 0x0000004684467220 */ /* 0x040fe80000410000 */
[----:B------:R-:W-:Y:S01]  /*11bf0*/  FMUL.FTZ R71, R132, R71 ;  /* 0x0000004784477220 */ /* 0x000fe20000410000 */
[----:B------:R-:W-:Y:S01]  /*11c00*/  MUFU.EX2 R195, R50 ;  /* 0x0000003200c37308 */ /* 0x000fe20000000800 */
[C---:B------:R-:W-:Y:S02]  /*11c10*/  FMUL.FTZ R112, R3.reuse, R112 ;  /* 0x0000007003707220 */ /* 0x040fe40000410000 */
[C---:B------:R-:W-:Y:S02]  /*11c20*/  FMUL.FTZ R113, R3.reuse, R113 ;  /* 0x0000007103717220 */ /* 0x040fe40000410000 */
[C---:B------:R-:W-:Y:S01]  /*11c30*/  FMUL.FTZ R114, R0.reuse, R114 ;  /* 0x0000007200727220 */ /* 0x040fe20000410000 */
[-C--:B--2---:R-:W-:Y:S03]  /*11c40*/  HMMA.16816.F32 R68, R144, R176.reuse, R68 ;  /* 0x000000b09044723c */ /* 0x084fe60000001844 */
[C---:B------:R-:W-:Y:S01]  /*11c50*/  FMUL.FTZ R72, R3.reuse, R72 ;  /* 0x0000004803487220 */ /* 0x040fe20000410000 */
[----:B------:R1:W-:Y:S01]  /*11c60*/  MUFU.EX2 R230, R32 ;  /* 0x0000002000e67308 */ /* 0x0003e20000000800 */
[C---:B------:R-:W-:Y:S02]  /*11c70*/  FMUL.FTZ R73, R3.reuse, R73 ;  /* 0x0000004903497220 */ /* 0x040fe40000410000 */
[C---:B------:R-:W-:Y:S02]  /*11c80*/  FMUL.FTZ R74, R0.reuse, R74 ;  /* 0x0000004a004a7220 */ /* 0x040fe40000410000 */
[C---:B------:R-:W-:Y:S03]  /*11c90*/  FMUL.FTZ R75, R0.reuse, R75 ;  /* 0x0000004b004b7220 */ /* 0x040fe60000410000 */
[C---:B------:R-:W-:Y:S02]  /*11ca0*/  FMUL.FTZ R115, R0.reuse, R115 ;  /* 0x0000007300737220 */ /* 0x040fe40000410000 */
[----:B------:R2:W-:Y:S01]  /*11cb0*/  MUFU.EX2 R197, R51 ;  /* 0x0000003300c57308 */ /* 0x0005e20000000800 */
[C---:B------:R-:W-:Y:S01]  /*11cc0*/  FMUL.FTZ R116, R3.reuse, R116 ;  /* 0x0000007403747220 */ /* 0x040fe20000410000 */
[C---:B------:R-:W-:Y:S04]  /*11cd0*/  HMMA.16816.F32 R72, R140.reuse, R176, R72 ;  /* 0x000000b08c48723c */ /* 0x040fe80000001848 */
[C---:B------:R-:W-:Y:S02]  /*11ce0*/  FMUL.FTZ R76, R3.reuse, R76 ;  /* 0x0000004c034c7220 */ /* 0x040fe40000410000 */
[----:B------:R-:W-:Y:S02]  /*11cf0*/  FMUL.FTZ R77, R3, R77 ;  /* 0x0000004d034d7220 */ /* 0x000fe40000410000 */
[C---:B------:R-:W-:Y:S01]  /*11d00*/  FMUL.FTZ R78, R0.reuse, R78 ;  /* 0x0000004e004e7220 */ /* 0x040fe20000410000 */
[----:B------:R3:W-:Y:S03]  /*11d10*/  MUFU.EX2 R232, R20 ;  /* 0x0000001400e87308 */ /* 0x0007e60000000800 */
[----:B------:R-:W-:Y:S02]  /*11d20*/  FMUL.FTZ R79, R0, R79 ;  /* 0x0000004f004f7220 */ /* 0x000fe40000410000 */
[--C-:B-1----:R-:W-:Y:S02]  /*11d30*/  FFMA.FTZ R32, R23, c[0x0][0x2d0], -R181.reuse ;  /* 0x0000b40017207a23 */ /* 0x102fe400000108b5 */
[C---:B------:R-:W-:Y:S02]  /*11d40*/  FMUL.FTZ R23, R132.reuse, R159 ;  /* 0x0000009f84177220 */ /* 0x040fe40000410000 */
[----:B------:R-:W-:Y:S01]  /*11d50*/  FMUL.FTZ R117, R3, R117 ;  /* 0x0000007503757220 */ /* 0x000fe20000410000 */
[-C--:B------:R-:W-:Y:S01]  /*11d60*/  HMMA.16816.F32 R76, R140, R178.reuse, R76 ;  /* 0x000000b28c4c723c */ /* 0x080fe2000000184c */
[----:B------:R1:W5:Y:S02]  /*11d70*/  MUFU.EX2 R231, R21 ;  /* 0x0000001500e77308 */ /* 0x0003640000000800 */
[C---:B------:R-:W-:Y:S01]  /*11d80*/  FMUL.FTZ R80, R133.reuse, R80 ;  /* 0x0000005085507220 */ /* 0x040fe20000410000 */
[----:B--2---:R-:W-:Y:S01]  /*11d90*/  LDSM.16.MT88.4 R48, [R208+0x900] ;  /* 0x00090000d030783b */ /* 0x004fe20000004200 */
[C---:B------:R-:W-:Y:S02]  /*11da0*/  FMUL.FTZ R81, R133.reuse, R81 ;  /* 0x0000005185517220 */ /* 0x040fe40000410000 */
[C---:B------:R-:W-:Y:S02]  /*11db0*/  FMUL.FTZ R82, R132.reuse, R82 ;  /* 0x0000005284527220 */ /* 0x040fe40000410000 */
[----:B------:R-:W-:Y:S02]  /*11dc0*/  FMUL.FTZ R83, R132, R83 ;  /* 0x0000005384537220 */ /* 0x000fe40000410000 */
[----:B------:R-:W-:Y:S01]  /*11dd0*/  MUFU.EX2 R191, R44 ;  /* 0x0000002c00bf7308 */ /* 0x000fe20000000800 */
[C---:B------:R-:W-:Y:S02]  /*11de0*/  FMUL.FTZ R118, R0.reuse, R118 ;  /* 0x0000007600767220 */ /* 0x040fe40000410000 */
[C---:B---3--:R-:W-:Y:S02]  /*11df0*/  FMUL.FTZ R20, R133.reuse, R156 ;  /* 0x0000009c85147220 */ /* 0x048fe40000410000 */
[C---:B------:R-:W-:Y:S04]  /*11e00*/  HMMA.16816.F32 R80, R144.reuse, R178, R80 ;  /* 0x000000b29050723c */ /* 0x040fe80000001850 */
[----:B------:R-:W-:Y:S01]  /*11e10*/  FMUL.FTZ R119, R0, R119 ;  /* 0x0000007700777220 */ /* 0x000fe20000410000 */
[----:B------:R-:W-:Y:S01]  /*11e20*/  MUFU.EX2 R192, R45 ;  /* 0x0000002d00c07308 */ /* 0x000fe20000000800 */
[C---:B------:R-:W-:Y:S02]  /*11e30*/  FMUL.FTZ R120, R133.reuse, R120 ;  /* 0x0000007885787220 */ /* 0x040fe40000410000 */
[-C--:B----4-:R-:W-:Y:S04]  /*11e40*/  HMMA.16816.F32 R84, R144, R148.reuse, R84 ;  /* 0x000000949054723c */ /* 0x090fe80000001854 */
[C---:B-1----:R-:W-:Y:S02]  /*11e50*/  FMUL.FTZ R21, R133.reuse, R157 ;  /* 0x0000009d85157220 */ /* 0x042fe40000410000 */
[----:B------:R-:W-:Y:S01]  /*11e60*/  FMUL.FTZ R121, R133, R121 ;  /* 0x0000007985797220 */ /* 0x000fe20000410000 */
[----:B------:R1:W-:Y:S01]  /*11e70*/  MUFU.EX2 R228, R22 ;  /* 0x0000001600e47308 */ /* 0x0003e20000000800 */
[C---:B------:R-:W-:Y:S04]  /*11e80*/  HMMA.16816.F32 R88, R140.reuse, R148, R88 ;  /* 0x000000948c58723c */ /* 0x040fe80000001858 */
[----:B------:R-:W-:Y:S02]  /*11e90*/  FFMA.FTZ R34, R34, c[0x0][0x2d0], -R181 ;  /* 0x0000b40022227a23 */ /* 0x000fe400000108b5 */
[C---:B------:R-:W-:Y:S02]  /*11ea0*/  FMUL.FTZ R122, R132.reuse, R122 ;  /* 0x0000007a847a7220 */ /* 0x040fe40000410000 */
[-C--:B------:R-:W-:Y:S01]  /*11eb0*/  HMMA.16816.F32 R92, R140, R150.reuse, R92 ;  /* 0x000000968c5c723c */ /* 0x080fe2000000185c */
[----:B------:R2:W3:Y:S03]  /*11ec0*/  MUFU.EX2 R229, R33 ;  /* 0x0000002100e57308 */ /* 0x0004e60000000800 */
[----:B------:R-:W-:Y:S02]  /*11ed0*/  FMUL.FTZ R123, R132, R123 ;  /* 0x0000007b847b7220 */ /* 0x000fe40000410000 */
[C---:B------:R-:W-:Y:S02]  /*11ee0*/  FMUL.FTZ R124, R3.reuse, R124 ;  /* 0x0000007c037c7220 */ /* 0x040fe40000410000 */
[C---:B------:R-:W-:Y:S01]  /*11ef0*/  HMMA.16816.F32 R96, R144.reuse, R150, R96 ;  /* 0x000000969060723c */ /* 0x040fe20000001860 */
[----:B------:R-:W4:Y:S02]  /*11f00*/  LDSM.16.MT88.4 R148, [R208+0x2100] ;  /* 0x00210000d094783b */ /* 0x000f240000004200 */
[----:B------:R3:W3:Y:S01]  /*11f10*/  MUFU.EX2 R227, R32 ;  /* 0x0000002000e37308 */ /* 0x0006e20000000800 */
[C---:B------:R-:W-:Y:S02]  /*11f20*/  FMUL.FTZ R125, R3.reuse, R125 ;  /* 0x0000007d037d7220 */ /* 0x040fe40000410000 */
[----:B------:R-:W-:Y:S02]  /*11f30*/  FMUL.FTZ R126, R0, R126 ;  /* 0x0000007e007e7220 */ /* 0x000fe40000410000 */
[----:B-1----:R-:W-:Y:S02]  /*11f40*/  FMUL.FTZ R22, R132, R158 ;  /* 0x0000009e84167220 */ /* 0x002fe40000410000 */
[----:B------:R-:W-:Y:S02]  /*11f50*/  LDSM.16.MT88.4 R156, [R209+0x500] ;  /* 0x00050000d19c783b */ /* 0x000fe40000004200 */
[C---:B------:R-:W-:Y:S01]  /*11f60*/  FMUL.FTZ R127, R0.reuse, R127 ;  /* 0x0000007f007f7220 */ /* 0x040fe20000410000 */
[----:B------:R1:W-:Y:S01]  /*11f70*/  MUFU.EX2 R226, R34 ;  /* 0x0000002200e27308 */ /* 0x0003e20000000800 */
[C---:B------:R-:W-:Y:S01]  /*11f80*/  FMUL.FTZ R128, R3.reuse, R128 ;  /* 0x0000008003807220 */ /* 0x040fe20000410000 */
[-C--:B------:R-:W-:Y:S03]  /*11f90*/  HMMA.16816.F32 R20, R144, R152.reuse, R20 ;  /* 0x000000989014723c */ /* 0x080fe60000001814 */
[C---:B--2---:R-:W-:Y:S02]  /*11fa0*/  FMUL.FTZ R33, R3.reuse, R161 ;  /* 0x000000a103217220 */ /* 0x044fe40000410000 */
[C---:B------:R-:W-:Y:S02]  /*11fb0*/  FMUL.FTZ R129, R3.reuse, R129 ;  /* 0x0000008103817220 */ /* 0x040fe40000410000 */
[----:B------:R-:W-:Y:S01]  /*11fc0*/  FMUL.FTZ R130, R0, R130 ;  /* 0x0000008200827220 */ /* 0x000fe20000410000 */
[C---:B------:R-:W-:Y:S01]  /*11fd0*/  HMMA.16816.F32 R100, R140.reuse, R152, R100 ;  /* 0x000000988c64723c */ /* 0x040fe20000001864 */
[----:B------:R-:W-:Y:S03]  /*11fe0*/  MUFU.EX2 R172, R46 ;  /* 0x0000002e00ac7308 */ /* 0x000fe60000000800 */
[----:B---3--:R-:W-:Y:S02]  /*11ff0*/  FMUL.FTZ R32, R3, R160 ;  /* 0x000000a003207220 */ /* 0x008fe40000410000 */
[--C-:B------:R-:W-:Y:S02]  /*12000*/  FFMA.FTZ R28, R28, c[0x0][0x2d0], -R182.reuse ;  /* 0x0000b4001c1c7a23 */ /* 0x100fe400000108b6 */
[--C-:B------:R-:W-:Y:S03]  /*12010*/  FFMA.FTZ R24, R24, c[0x0][0x2d0], -R182.reuse ;  /* 0x0000b40018187a23 */ /* 0x100fe600000108b6 */
[----:B------:R2:W-:Y:S01]  /*12020*/  MUFU.EX2 R204, R28 ;  /* 0x0000001c00cc7308 */ /* 0x0005e20000000800 */
[--C-:B------:R-:W-:Y:S02]  /*12030*/  FFMA.FTZ R25, R25, c[0x0][0x2d0], -R182.reuse ;  /* 0x0000b40019197a23 */ /* 0x100fe400000108b6 */
[C---:B-1----:R-:W-:Y:S02]  /*12040*/  FMUL.FTZ R34, R0.reuse, R162 ;  /* 0x000000a200227220 */ /* 0x042fe40000410000 */
[----:B------:R-:W-:Y:S02]  /*12050*/  FMUL.FTZ R131, R0, R131 ;  /* 0x0000008300837220 */ /* 0x000fe40000410000 */
[--C-:B------:R-:W-:Y:S02]  /*12060*/  FFMA.FTZ R40, R40, c[0x0][0x2d0], -R182.reuse ;  /* 0x0000b40028287a23 */ /* 0x100fe400000108b6 */
[----:B------:R-:W-:Y:S01]  /*12070*/  FFMA.FTZ R41, R41, c[0x0][0x2d0], -R182 ;  /* 0x0000b40029297a23 */ /* 0x000fe200000108b6 */
[-C--:B------:R-:W-:Y:S01]  /*12080*/  HMMA.16816.F32 R32, R140, R154.reuse, R32 ;  /* 0x0000009a8c20723c */ /* 0x080fe20000001820 */
[----:B------:R-:W-:Y:S02]  /*12090*/  MUFU.EX2 R189, R52 ;  /* 0x0000003400bd7308 */ /* 0x000fe40000000800 */
[--C-:B------:R-:W-:Y:S02]  /*120a0*/  FFMA.FTZ R42, R42, c[0x0][0x2d0], -R137.reuse ;  /* 0x0000b4002a2a7a23 */ /* 0x100fe40000010889 */
[--C-:B------:R-:W-:Y:S02]  /*120b0*/  FFMA.FTZ R43, R43, c[0x0][0x2d0], -R137.reuse ;  /* 0x0000b4002b2b7a23 */ /* 0x100fe40000010889 */
[--C-:B------:R-:W-:Y:S01]  /*120c0*/  FFMA.FTZ R64, R64, c[0x0][0x2d0], -R180.reuse ;  /* 0x0000b40040407a23 */ /* 0x100fe200000108b4 */
[C---:B------:R-:W-:Y:S01]  /*120d0*/  HMMA.16816.F32 R104, R144.reuse, R154, R104 ;  /* 0x0000009a9068723c */ /* 0x040fe20000001868 */
[----:B------:R-:W1:Y:S02]  /*120e0*/  LDSM.16.MT88.4 R152, [R209+0x2100] ;  /* 0x00210000d198783b */ /* 0x000e640000004200 */
[----:B------:R3:W-:Y:S01]  /*120f0*/  MUFU.EX2 R206, R24 ;  /* 0x0000001800ce7308 */ /* 0x0007e20000000800 */
[----:B------:R-:W-:Y:S02]  /*12100*/  FFMA.FTZ R26, R26, c[0x0][0x2d0], -R137 ;  /* 0x0000b4001a1a7a23 */ /* 0x000fe40000010889 */
[----:B------:R-:W-:Y:S02]  /*12110*/  FFMA.FTZ R65, R65, c[0x0][0x2d0], -R180 ;  /* 0x0000b40041417a23 */ /* 0x000fe400000108b4 */
[-C--:B----4-:R-:W-:Y:S04]  /*12120*/  HMMA.16816.F32 R108, R144, R148.reuse, R108 ;  /* 0x00000094906c723c */ /* 0x090fe8000000186c */
[--C-:B------:R-:W-:Y:S01]  /*12130*/  FFMA.FTZ R66, R66, c[0x0][0x2d0], -R181.reuse ;  /* 0x0000b40042427a23 */ /* 0x100fe200000108b5 */
[----:B------:R4:W-:Y:S01]  /*12140*/  MUFU.EX2 R205, R25 ;  /* 0x0000001900cd7308 */ /* 0x0009e20000000800 */
[----:B------:R-:W-:Y:S02]  /*12150*/  FFMA.FTZ R67, R67, c[0x0][0x2d0], -R181 ;  /* 0x0000b40043437a23 */ /* 0x000fe400000108b5 */
[C---:B------:R-:W-:Y:S04]  /*12160*/  HMMA.16816.F32 R112, R140.reuse, R148, R112 ;  /* 0x000000948c70723c */ /* 0x040fe80000001870 */
[--C-:B------:R-:W-:Y:S02]  /*12170*/  FFMA.FTZ R60, R60, c[0x0][0x2d0], -R182.reuse ;  /* 0x0000b4003c3c7a23 */ /* 0x100fe400000108b6 */
[--C-:B------:R-:W-:Y:S01]  /*12180*/  FFMA.FTZ R61, R61, c[0x0][0x2d0], -R182.reuse ;  /* 0x0000b4003d3d7a23 */ /* 0x100fe200000108b6 */
[----:B------:R1:W-:Y:S01]  /*12190*/  MUFU.EX2 R176, R26 ;  /* 0x0000001a00b07308 */ /* 0x0003e20000000800 */
[-C--:B------:R-:W-:Y:S04]  /*121a0*/  HMMA.16816.F32 R116, R140, R150.reuse, R116 ;  /* 0x000000968c74723c */ /* 0x080fe80000001874 */
[----:B------:R-:W-:Y:S02]  /*121b0*/  FFMA.FTZ R29, R29, c[0x0][0x2d0], -R182 ;  /* 0x0000b4001d1d7a23 */ /* 0x000fe400000108b6 */
[--C-:B--2---:R-:W-:Y:S02]  /*121c0*/  FFMA.FTZ R28, R27, c[0x0][0x2d0], -R137.reuse ;  /* 0x0000b4001b1c7a23 */ /* 0x104fe40000010889 */
[C---:B------:R-:W-:Y:S01]  /*121d0*/  HMMA.16816.F32 R120, R144.reuse, R150, R120 ;  /* 0x000000969078723c */ /* 0x040fe20000001878 */
[----:B------:R-:W2:Y:S01]  /*121e0*/  LDSM.16.MT88.4 R148, [R208+0x500] ;  /* 0x00050000d094783b */ /* 0x000ea20000004200 */
[----:B------:R5:W-:Y:S02]  /*121f0*/  MUFU.EX2 R203, R29 ;  /* 0x0000001d00cb7308 */ /* 0x000be40000000800 */
[--C-:B------:R-:W-:Y:S02]  /*12200*/  FFMA.FTZ R30, R30, c[0x0][0x2d0], -R137.reuse ;  /* 0x0000b4001e1e7a23 */ /* 0x100fe40000010889 */
[--C-:B------:R-:W-:Y:S02]  /*12210*/  FFMA.FTZ R31, R31, c[0x0][0x2d0], -R137.reuse ;  /* 0x0000b4001f1f7a23 */ /* 0x100fe40000010889 */
[C---:B---3--:R-:W-:Y:S04]  /*12220*/  FMUL.FTZ R24, R133.reuse, R164 ;  /* 0x000000a485187220 */ /* 0x048fe80000410000 */
[----:B----4-:R-:W-:Y:S01]  /*12230*/  FMUL.FTZ R25, R133, R165 ;  /* 0x000000a585197220 */ /* 0x010fe20000410000 */
[----:B------:R3:W-:Y:S01]  /*12240*/  MUFU.EX2 R164, R30 ;  /* 0x0000001e00a47308 */ /* 0x0007e20000000800 */
[C---:B------:R-:W-:Y:S02]  /*12250*/  FMUL.FTZ R27, R132.reuse, R167 ;  /* 0x000000a7841b7220 */ /* 0x040fe40000410000 */
[----:B-1----:R-:W-:Y:S02]  /*12260*/  FMUL.FTZ R26, R132, R166 ;  /* 0x000000a6841a7220 */ /* 0x002fe40000410000 */
[--C-:B------:R-:W-:Y:S02]  /*12270*/  FFMA.FTZ R62, R62, c[0x0][0x2d0], -R137.reuse ;  /* 0x0000b4003e3e7a23 */ /* 0x100fe40000010889 */
[----:B------:R-:W-:Y:S02]  /*12280*/  FFMA.FTZ R137, R63, c[0x0][0x2d0], -R137 ;  /* 0x0000b4003f897a23 */ /* 0x000fe40000010889 */
[----:B------:R-:W-:Y:S01]  /*12290*/  FFMA.FTZ R3, R3, R247, R236 ;  /* 0x000000f703037223 */ /* 0x000fe200000100ec */
[-C--:B------:R-:W-:Y:S01]  /*122a0*/  HMMA.16816.F32 R24, R144, R152.reuse, R24 ;  /* 0x000000989018723c */ /* 0x080fe20000001818 */
[----:B------:R1:W-:Y:S02]  /*122b0*/  MUFU.EX2 R165, R28 ;  /* 0x0000001c00a57308 */ /* 0x0003e40000000800 */
[----:B-----5:R-:W-:Y:S02]  /*122c0*/  FMUL.FTZ R29, R133, R169 ;  /* 0x000000a9851d7220 */ /* 0x020fe40000410000 */
[----:B------:R-:W-:Y:S02]  /*122d0*/  FFMA.FTZ R0, R0, R248, R184 ;  /* 0x000000f800007223 */ /* 0x000fe400000100b8 */
[----:B------:R-:W-:Y:S01]  /*122e0*/  FADD.FTZ R3, R235, R3 ;  /* 0x00000003eb037221 */ /* 0x000fe20000010000 */
[C---:B------:R-:W-:Y:S03]  /*122f0*/  HMMA.16816.F32 R124, R140.reuse, R152, R124 ;  /* 0x000000988c7c723c */ /* 0x040fe6000000187c */
[----:B------:R4:W-:Y:S01]  /*12300*/  MUFU.EX2 R175, R31 ;  /* 0x0000001f00af7308 */ /* 0x0009e20000000800 */
[----:B------:R-:W-:Y:S02]  /*12310*/  FADD.FTZ R0, R183, R0 ;  /* 0x00000000b7007221 */ /* 0x000fe40000010000 */
[C---:B---3--:R-:W-:Y:S02]  /*12320*/  FMUL.FTZ R30, R132.reuse, R170 ;  /* 0x000000aa841e7220 */ /* 0x048fe40000410000 */
[-C--:B------:R-:W-:Y:S05]  /*12330*/  HMMA.16816.F32 R128, R140, R154.reuse, R128 ;  /* 0x0000009a8c80723c */ /* 0x080fea0000001880 */
[----:B------:R-:W3:Y:S02]  /*12340*/  MUFU.EX2 R207, R138 ;  /* 0x0000008a00cf7308 */ /* 0x000ee40000000800 */
[----:B------:R-:W-:Y:S01]  /*12350*/  F2FP.PACK_AB R140, R231, R232 ;  /* 0x000000e8e78c723e */ /* 0x000fe200000000ff */
[----:B-1----:R-:W-:Y:S01]  /*12360*/  FMUL.FTZ R28, R133, R168 ;  /* 0x000000a8851c7220 */ /* 0x002fe20000410000 */
[----:B------:R-:W-:Y:S03]  /*12370*/  F2FP.PACK_AB R142, R229, R230 ;  /* 0x000000e6e58e723e */ /* 0x000fe600000000ff */
[----:B------:R-:W-:Y:S01]  /*12380*/  FFMA.FTZ R133, R133, R245, R241 ;  /* 0x000000f585857223 */ /* 0x000fe200000100f1 */
[----:B------:R-:W-:Y:S02]  /*12390*/  F2FP.PACK_AB R141, R227, R228 ;  /* 0x000000e4e38d723e */ /* 0x000fe400000000ff */
[----:B------:R1:W-:Y:S01]  /*123a0*/  MUFU.EX2 R138, R47 ;  /* 0x0000002f008a7308 */ /* 0x0003e20000000800 */
[C---:B----4-:R-:W-:Y:S02]  /*123b0*/  FMUL.FTZ R31, R132.reuse, R171 ;  /* 0x000000ab841f7220 */ /* 0x050fe40000410000 */
[----:B------:R-:W-:Y:S07]  /*123c0*/  FFMA.FTZ R132, R132, R246, R237 ;  /* 0x000000f684847223 */ /* 0x000fee00000100ed */
[----:B------:R-:W4:Y:S01]  /*123d0*/  MUFU.EX2 R190, R53 ;  /* 0x0000003500be7308 */ /* 0x000f220000000800 */
[----:B------:R-:W-:Y:S01]  /*123e0*/  HMMA.16816.F32 R28, R144, R154, R28 ;  /* 0x0000009a901c723c */ /* 0x000fe2000000181c */
[----:B------:R-:W5:Y:S03]  /*123f0*/  LDSM.16.MT88.4 R152, [R208+0x1500] ;  /* 0x00150000d098783b */ /* 0x000f660000004200 */
[----:B---3--:R-:W-:Y:S03]  /*12400*/  F2FP.PACK_AB R143, R207, R226 ;  /* 0x000000e2cf8f723e */ /* 0x008fe600000000ff */
[----:B------:R-:W-:Y:S02]  /*12410*/  F2FP.PACK_AB R144, R205, R206 ;  /* 0x000000cecd90723e */ /* 0x000fe400000000ff */
[----:B------:R-:W-:Y:S02]  /*12420*/  MUFU.EX2 R180, R54 ;  /* 0x0000003600b47308 */ /* 0x000fe40000000800 */
[-C--:B--2---:R-:W-:Y:S01]  /*12430*/  HMMA.16816.F32 R4, R140, R148.reuse, R4 ;  /* 0x000000948c04723c */ /* 0x084fe20000001804 */
[----:B-1----:R-:W-:Y:S04]  /*12440*/  LDSM.16.MT88.4 R44, [R209+0x900] ;  /* 0x00090000d12c783b */ /* 0x002fe80000004200 */
[----:B------:R-:W-:Y:S02]  /*12450*/  F2FP.PACK_AB R146, R203, R204 ;  /* 0x000000cccb92723e */ /* 0x000fe400000000ff */
[----:B------:R-:W-:Y:S01]  /*12460*/  F2FP.PACK_AB R145, R165, R176 ;  /* 0x000000b0a591723e */ /* 0x000fe200000000ff */
[----:B------:R-:W1:Y:S01]  /*12470*/  MUFU.EX2 R179, R55 ;  /* 0x0000003700b37308 */ /* 0x000e620000000800 */
[----:B------:R-:W-:Y:S03]  /*12480*/  F2FP.PACK_AB R147, R175, R164 ;  /* 0x000000a4af93723e */ /* 0x000fe600000000ff */
[----:B----4-:R-:W-:Y:S04]  /*12490*/  F2FP.PACK_AB R168, R190, R189 ;  /* 0x000000bdbea8723e */ /* 0x010fe800000000ff */
[C---:B------:R-:W-:Y:S02]  /*124a0*/  HMMA.16816.F32 R8, R144.reuse, R148, R8 ;  /* 0x000000949008723c */ /* 0x040fe40000001808 */
[----:B------:R-:W-:Y:S06]  /*124b0*/  MUFU.EX2 R193, R40 ;  /* 0x0000002800c17308 */ /* 0x000fec0000000800 */
[-C--:B------:R-:W-:Y:S04]  /*124c0*/  HMMA.16816.F32 R12, R144, R150.reuse, R12 ;  /* 0x00000096900c723c */ /* 0x080fe8000000180c */
[----:B------:R-:W2:Y:S04]  /*124d0*/  MUFU.EX2 R194, R41 ;  /* 0x0000002900c27308 */ /* 0x000ea80000000800 */
[C---:B------:R-:W-:Y:S01]  /*124e0*/  HMMA.16816.F32 R16, R140.reuse, R150, R16 ;  /* 0x000000968c10723c */ /* 0x040fe20000001810 */
[----:B------:R-:W3:Y:S03]  /*124f0*/  LDSM.16.MT88.4 R148, [R209+0x1500] ;  /* 0x00150000d194783b */ /* 0x000ee60000004200 */
[----:B-1----:R-:W-:Y:S02]  /*12500*/  F2FP.PACK_AB R169, R179, R180 ;  /* 0x000000b4b3a9723e */ /* 0x002fe400000000ff */
[----:B------:R1:W-:Y:S02]  /*12510*/  MUFU.EX2 R173, R42 ;  /* 0x0000002a00ad7308 */ /* 0x0003e40000000800 */
[-C--:B------:R-:W-:Y:S01]  /*12520*/  HMMA.16816.F32 R68, R140, R156.reuse, R68 ;  /* 0x0000009c8c44723c */ /* 0x080fe20000001844 */
[----:B------:R-:W-:Y:S07]  /*12530*/  LDSM.16.MT88.4 R52, [R209+0x2900] ;  /* 0x00290000d134783b */ /* 0x000fee0000004200 */
[C---:B------:R-:W-:Y:S01]  /*12540*/  HMMA.16816.F32 R72, R144.reuse, R156, R72 ;  /* 0x0000009c9048723c */ /* 0x040fe20000001848 */
[----:B------:R-:W4:Y:S03]  /*12550*/  MUFU.EX2 R174, R43 ;  /* 0x0000002b00ae7308 */ /* 0x000f260000000800 */
[----:B--2---:R-:W-:Y:S04]  /*12560*/  F2FP.PACK_AB R40, R194, R193 ;  /* 0x000000c1c228723e */ /* 0x004fe800000000ff */
[-C--:B------:R-:W-:Y:S03]  /*12570*/  HMMA.16816.F32 R76, R144, R158.reuse, R76 ;  /* 0x0000009e904c723c */ /* 0x080fe6000000184c */
[----:B------:R-:W-:Y:S01]  /*12580*/  MUFU.EX2 R178, R66 ;  /* 0x0000004200b27308 */ /* 0x000fe20000000800 */
[----:B-1----:R-:W-:Y:S04]  /*12590*/  F2FP.PACK_AB R42, R192, R191 ;  /* 0x000000bfc02a723e */ /* 0x002fe800000000ff */
[C---:B------:R-:W-:Y:S01]  /*125a0*/  HMMA.16816.F32 R80, R140.reuse, R158, R80 ;  /* 0x0000009e8c50723c */ /* 0x040fe20000001850 */
[----:B------:R-:W1:Y:S04]  /*125b0*/  LDSM.16.MT88.4 R156, [R208+0x2500] ;  /* 0x00250000d09c783b */ /* 0x000e680000004200 */
[----:B------:R-:W-:Y:S03]  /*125c0*/  MUFU.EX2 R66, R57 ;  /* 0x0000003900427308 */ /* 0x000fe60000000800 */
[-C--:B-----5:R-:W-:Y:S04]  /*125d0*/  HMMA.16816.F32 R84, R140, R152.reuse, R84 ;  /* 0x000000988c54723c */ /* 0x0a0fe80000001854 */
[----:B----4-:R-:W-:Y:S02]  /*125e0*/  F2FP.PACK_AB R41, R174, R173 ;  /* 0x000000adae29723e */ /* 0x010fe400000000ff */
[----:B------:R-:W-:Y:S01]  /*125f0*/  F2FP.PACK_AB R43, R138, R172 ;  /* 0x000000ac8a2b723e */ /* 0x000fe200000000ff */
[----:B------:R-:W2:Y:S01]  /*12600*/  MUFU.EX2 R177, R67 ;  /* 0x0000004300b17308 */ /* 0x000ea20000000800 */
[C---:B------:R-:W-:Y:S08]  /*12610*/  HMMA.16816.F32 R88, R144.reuse, R152, R88 ;  /* 0x000000989058723c */ /* 0x040ff00000001858 */
[-C--:B------:R-:W-:Y:S01]  /*12620*/  HMMA.16816.F32 R92, R144, R154.reuse, R92 ;  /* 0x0000009a905c723c */ /* 0x080fe2000000185c */
[----:B------:R-:W-:Y:S07]  /*12630*/  MUFU.EX2 R67, R56 ;  /* 0x0000003800437308 */ /* 0x000fee0000000800 */
[C---:B------:R-:W-:Y:S01]  /*12640*/  HMMA.16816.F32 R96, R140.reuse, R154, R96 ;  /* 0x0000009a8c60723c */ /* 0x040fe20000001860 */
[----:B------:R-:W-:Y:S02]  /*12650*/  LDSM.16.MT88.4 R152, [R208+0xd00] ;  /* 0x000d0000d098783b */ /* 0x000fe40000004200 */
[----:B------:R-:W-:Y:S01]  /*12660*/  MUFU.EX2 R188, R64 ;  /* 0x0000004000bc7308 */ /* 0x000fe20000000800 */
[----:B--2---:R-:W-:Y:S04]  /*12670*/  F2FP.PACK_AB R171, R177, R178 ;  /* 0x000000b2b1ab723e */ /* 0x004fe800000000ff */
[-C--:B---3--:R-:W-:Y:S05]  /*12680*/  HMMA.16816.F32 R20, R140, R148.reuse, R20 ;  /* 0x000000948c14723c */ /* 0x088fea0000001814 */
[----:B------:R-:W-:Y:S03]  /*12690*/  MUFU.EX2 R64, R61 ;  /* 0x0000003d00407308 */ /* 0x000fe60000000800 */
[C---:B------:R-:W-:Y:S07]  /*126a0*/  HMMA.16816.F32 R100, R144.reuse, R148, R100 ;  /* 0x000000949064723c */ /* 0x040fee0000001864 */
[----:B------:R-:W-:Y:S01]  /*126b0*/  MUFU.EX2 R61, R58 ;  /* 0x0000003a003d7308 */ /* 0x000fe20000000800 */
[-C--:B------:R-:W-:Y:S08]  /*126c0*/  HMMA.16816.F32 R32, R144, R150.reuse, R32 ;  /* 0x000000969020723c */ /* 0x080ff00000001820 */
[C---:B------:R-:W-:Y:S01]  /*126d0*/  HMMA.16816.F32 R104, R140.reuse, R150, R104 ;  /* 0x000000968c68723c */ /* 0x040fe20000001868 */
[----:B------:R-:W2:Y:S07]  /*126e0*/  MUFU.EX2 R187, R65 ;  /* 0x0000004100bb7308 */ /* 0x000eae0000000800 */
[-C--:B-1----:R-:W-:Y:S03]  /*126f0*/  HMMA.16816.F32 R108, R140, R156.reuse, R108 ;  /* 0x0000009c8c6c723c */ /* 0x082fe6000000186c */
[----:B------:R-:W1:Y:S05]  /*12700*/  MUFU.EX2 R65, R60 ;  /* 0x0000003c00417308 */ /* 0x000e6a0000000800 */
[C---:B------:R-:W-:Y:S05]  /*12710*/  HMMA.16816.F32 R112, R144.reuse, R156, R112 ;  /* 0x0000009c9070723c */ /* 0x040fea0000001870 */
[----:B------:R3:W4:Y:S03]  /*12720*/  MUFU.EX2 R60, R59 ;  /* 0x0000003b003c7308 */ /* 0x0007260000000800 */
[-C--:B------:R-:W-:Y:S04]  /*12730*/  HMMA.16816.F32 R116, R144, R158.reuse, R116 ;  /* 0x0000009e9074723c */ /* 0x080fe80000001874 */
[----:B--2---:R-:W-:Y:S03]  /*12740*/  F2FP.PACK_AB R170, R187, R188 ;  /* 0x000000bcbbaa723e */ /* 0x004fe600000000ff */
[----:B------:R-:W-:Y:S01]  /*12750*/  MUFU.EX2 R62, R62 ;  /* 0x0000003e003e7308 */ /* 0x000fe20000000800 */
[C---:B------:R-:W-:Y:S08]  /*12760*/  HMMA.16816.F32 R120, R140.reuse, R158, R120 ;  /* 0x0000009e8c78723c */ /* 0x040ff00000001878 */
[-C--:B------:R-:W-:Y:S01]  /*12770*/  HMMA.16816.F32 R24, R140, R36.reuse, R24 ;  /* 0x000000248c18723c */ /* 0x080fe20000001818 */
[----:B------:R-:W2:Y:S01]  /*12780*/  MUFU.EX2 R137, R137 ;  /* 0x0000008900897308 */ /* 0x000ea20000000800 */
[----:B---3--:R-:W-:Y:S06]  /*12790*/  LDSM.16.MT88.4 R56, [R209+0x1d00] ;  /* 0x001d0000d138783b */ /* 0x008fec0000004200 */
[C---:B------:R-:W-:Y:S07]  /*127a0*/  HMMA.16816.F32 R124, R144.reuse, R36, R124 ;  /* 0x00000024907c723c */ /* 0x040fee000000187c */
[----:B------:R-:W-:Y:S01]  /*127b0*/  F2FP.PACK_AB R36, R201, R202 ;  /* 0x000000cac924723e */ /* 0x000fe200000000ff */
[-C--:B------:R-:W-:Y:S04]  /*127c0*/  HMMA.16816.F32 R128, R144, R38.reuse, R128 ;  /* 0x000000269080723c */ /* 0x080fe80000001880 */
[----:B------:R-:W-:Y:S04]  /*127d0*/  F2FP.PACK_AB R37, R196, R198 ;  /* 0x000000c6c425723e */ /* 0x000fe800000000ff */
        /* <DEDUP_REMOVED lines=36> */
[----:B------:R-:W-:Y:S02]  /*12a20*/  F2FP.PACK_AB R38, R64, R65 ;  /* 0x000000414026723e */ /* 0x000fe400000000ff */
[----:B----4-:R-:W-:Y:S02]  /*12a30*/  F2FP.PACK_AB R37, R60, R61 ;  /* 0x0000003d3c25723e */ /* 0x010fe400000000ff */
[----:B--2---:R-:W-:Y:S07]  /*12a40*/  F2FP.PACK_AB R39, R137, R62 ;  /* 0x0000003e8927723e */ /* 0x004fee00000000ff */
        /* <DEDUP_REMOVED lines=86> */
.L_x_886:
        /* <DEDUP_REMOVED lines=149> */
.L_x_839:
        /* <DEDUP_REMOVED lines=153> */
.L_x_889:
        /* <DEDUP_REMOVED lines=148> */
.L_x_891:
[----:B---3--:R-:W-:Y:S05]  /*14bd0*/  BSYNC B0 ;  /* 0x0000000000007941 */ /* 0x008fea0003800000 */
.L_x_890:
        /* <DEDUP_REMOVED lines=23> */
.L_x_893:
[----:B------:R-:W-:Y:S05]  /*14d50*/  BSYNC B0 ;  /* 0x0000000000007941 */ /* 0x000fea0003800000 */
.L_x_892:
        /* <DEDUP_REMOVED lines=23> */
.L_x_895:
[----:B------:R-:W-:Y:S05]  /*14ed0*/  BSYNC B0 ;  /* 0x0000000000007941 */ /* 0x000fea0003800000 */
.L_x_894:
        /* <DEDUP_REMOVED lines=24> */
.L_x_888:
        /* <DEDUP_REMOVED lines=19> */
.L_x_896:
        /* <DEDUP_REMOVED lines=40> */
.L_x_898:
[----:B------:R-:W-:Y:S05]  /*15410*/  BSYNC B0 ;  /* 0x0000000000007941 */ /* 0x000fea0003800000 */
.L_x_897:
        /* <DEDUP_REMOVED lines=64> */
.L_x_900:
[----:B------:R-:W-:Y:S05]  /*15820*/  BSYNC B0 ;  /* 0x0000000000007941 */ /* 0x000fea0003800000 */
.L_x_899:
        /* <DEDUP_REMOVED lines=21> */
.L_x_902:
[----:B------:R-:W-:Y:S05]  /*15980*/  BSYNC B0 ;  /* 0x0000000000007941 */ /* 0x000fea0003800000 */
.L_x_901:
        /* <DEDUP_REMOVED lines=21> */
.L_x_904:
[----:B------:R-:W-:Y:S05]  /*15ae0*/  BSYNC B0 ;  /* 0x0000000000007941 */ /* 0x000fea0003800000 */
.L_x_903:
        /* <DEDUP_REMOVED lines=22> */
.L_x_905:
        /* <DEDUP_REMOVED lines=11> */
.L_x_1521:


//--------------------- .text._ZN7cutlass13device_kernelIN5flash19enable_sm80_to_sm89INS1_16FlashAttnFwdSm80INS1_25CollectiveMainloopFwdSm80ILi4ELi1ELb0EN4cute5tupleIJNS5_1CILi128EEENS7_ILi48EEENS7_ILi96EEEEEELi96ENS_6half_tEfNS_4arch4Sm80ELb0ELb1ELb0ELb0ELb0ELb0ELb1ELb0EEENS1_21CollectiveEpilogueFwdINS6_IJS8_SA_S9_EEENS6_IJNS7_ILi1EEESI_SI_EEESC_SE_Li128ELb0ELb1ELb0ELb0EEENS1_19SingleTileSchedulerILb0ELb0ELb1ELi128EEEEEEEEEvNT_6ParamsE --------------------------
	.section	.text._ZN7cutlass13device_kernelIN5flash19enable_sm80_to_sm89INS1_16FlashAttnFwdSm80INS1_25CollectiveMainloopFwdSm80ILi4ELi1ELb0EN4cute5tupleIJNS5_1CILi128EEENS7_ILi48EEENS7_ILi96EEEEEELi96ENS_6half_tEfNS_4arch4Sm80ELb0ELb1ELb0ELb0ELb0ELb0ELb1ELb0EEENS1_21CollectiveEpilogueFwdINS6_IJS8_SA_S9_EEENS6_IJNS7_ILi1EEESI_SI_EEESC_SE_Li128ELb0ELb1ELb0ELb0EEENS1_19SingleTileSchedulerILb0ELb0ELb1ELi128EEEEEEEEEvNT_6ParamsE,"ax",@progbits
	.sectioninfo	@"SHI_REGISTERS=255"
	.align	128
.text._ZN7cutlass13device_kernelIN5flash19enable_sm80_to_sm89INS1_16FlashAttnFwdSm80INS1_25CollectiveMainloopFwdSm80ILi4ELi1ELb0EN4cute5tupleIJNS5_1CILi128EEENS7_ILi48EEENS7_ILi96EEEEEELi96ENS_6half_tEfNS_4arch4Sm80ELb0ELb1ELb0ELb0ELb0ELb0ELb1ELb0EEENS1_21CollectiveEpilogueFwdINS6_IJS8_SA_S9_EEENS6_IJNS7_ILi1EEESI_SI_EEESC_SE_Li128ELb0ELb1ELb0ELb0EEENS1_19SingleTileSchedulerILb0ELb0ELb1ELi128EEEEEEEEEvNT_6ParamsE:
        .type           _ZN7cutlass13device_kernelIN5flash19enable_sm80_to_sm89INS1_16FlashAttnFwdSm80INS1_25CollectiveMainloopFwdSm80ILi4ELi1ELb0EN4cute5tupleIJNS5_1CILi128EEENS7_ILi48EEENS7_ILi96EEEEEELi96ENS_6half_tEfNS_4arch4Sm80ELb0ELb1ELb0ELb0ELb0ELb0ELb1ELb0EEENS1_21CollectiveEpilogueFwdINS6_IJS8_SA_S9_EEENS6_IJNS7_ILi1EEESI_SI_EEESC_SE_Li128ELb0ELb1ELb0ELb0EEENS1_19SingleTileSchedulerILb0ELb0ELb1ELi128EEEEEEEEEvNT_6ParamsE,@function
        .size           _ZN7cutlass13device_kernelIN5flash19enable_sm80_to_sm89INS1_16FlashAttnFwdSm80INS1_25CollectiveMainloopFwdSm80ILi4ELi1ELb0EN4cute5tupleIJNS5_1CILi128EEENS7_ILi48EEENS7_ILi96EEEEEELi96ENS_6half_tEfNS_4arch4Sm80ELb0ELb1ELb0ELb0ELb0ELb0ELb1ELb0EEENS1_21CollectiveEpilogueFwdINS6_IJS8_SA_S9_EEENS6_IJNS7_ILi1EEESI_SI_EEESC_SE_Li128ELb0ELb1ELb0ELb0EEENS1_19SingleTileSchedulerILb0ELb0ELb1ELi128EEEEEEEEEvNT_6ParamsE,(.L_x_1522 - _ZN7cutlass13device_kernelIN5flash19enable_sm80_to_sm89INS1_16FlashAttnFwdSm80INS1_25CollectiveMainloopFwdSm80ILi4ELi1ELb0EN4cute5tupleIJNS5_1CILi128EEENS7_ILi48EEENS7_ILi96EEEEEELi96ENS_6half_tEfNS_4arch4Sm80ELb0ELb1ELb0ELb0ELb0ELb0ELb1ELb0EEENS1_21CollectiveEpilogueFwdINS6_IJS8_SA_S9_EEENS6_IJNS7_ILi1EEESI_SI_EEESC_SE_Li128ELb0ELb1ELb0ELb0EEENS1_19SingleTileSchedulerILb0ELb0ELb1ELi128EEEEEEEEEvNT_6ParamsE)
        .other          _ZN7cutlass13device_kernelIN5flash19enable_sm80_to_sm89INS1_16FlashAttnFwdSm80INS1_25CollectiveMainloopFwdSm80ILi4ELi1ELb0EN4cute5tupleIJNS5_1CILi128EEENS7_ILi48EEENS7_ILi96EEEEEELi96ENS_6half_tEfNS_4arch4Sm80ELb0ELb1ELb0ELb0ELb0ELb0ELb1ELb0EEENS1_21CollectiveEpilogueFwdINS6_IJS8_SA_S9_EEENS6_IJNS7_ILi1EEESI_SI_EEESC_SE_Li128ELb0ELb1ELb0ELb0EEENS1_19SingleTileSchedulerILb0ELb0ELb1ELi128EEEEEEEEEvNT_6ParamsE,@"STO_CUDA_ENTRY STV_DEFAULT"
_ZN7cutlass13device_kernelIN5flash19enable_sm80_to_sm89INS1_16FlashAttnFwdSm80INS1_25CollectiveMainloopFwdSm80ILi4ELi1ELb0EN4cute5tupleIJNS5_1CILi128EEENS7_ILi48EEENS7_ILi96EEEEEELi96ENS_6half_tEfNS_4arch4Sm80ELb0ELb1ELb0ELb0ELb0ELb0ELb1ELb0EEENS1_21CollectiveEpilogueFwdINS6_IJS8_SA_S9_EEENS6_IJNS7_ILi1EEESI_SI_EEESC_SE_Li128ELb0ELb1ELb0ELb0EEENS1_19SingleTileSchedulerILb0ELb0ELb1ELi128EEEEEEEEEvNT_6ParamsE:
        /* <DEDUP_REMOVED lines=36> */
.L_x_907:
[----:B------:R-:W-:Y:S02]  /*0240*/  ULDC UR4, c[0x0][0x32c] ;  /* 0x0000cb0000047ab9 */ /* 0x000fe40000000800 */
[----:B------:R-:W-:-:S03]  /*0250*/  UISETP.NE.AND UP0, UPT, UR8, UR4, UPT ;  /* 0x000000040800728c */ /* 0x000fc6000bf05270 */
[----:B------:R-:W-:Y:S02]  /*0260*/  ULDC.64 UR4, c[0x0][0x330] ;  /* 0x0000cc0000047ab9 */ /* 0x000fe40000000a00 */
[----:B------:R-:W-:-:S06]  /*0270*/  UIMAD.WIDE.U32 UR8, UR6, UR4, URZ ;  /* 0x00000004060872a5 */ /* 0x000fcc000f8e003f */
[----:B------:R-:W-:Y:S02]  /*0280*/  @UP0 USHF.R.U32.HI UR6, URZ, UR5, UR9 ;  /* 0x000000053f060299 */ /* 0x000fe40008011609 */
.L_x_908:
[----:B------:R-:W-:Y:S02]  /*0290*/  ULDC UR4, c[0x0][0x32c] ;  /* 0x0000cb0000047ab9 */ /* 0x000fe40000000800 */
[----:B------:R-:W-:-:S06]  /*02a0*/  UIMAD UR4, UR6, UR4, UR4 ;  /* 0x00000004060472a4 */ /* 0x000fcc000f8e0204 */
[----:B------:R-:W-:-:S03]  /*02b0*/  IMNMX R3, R3, UR4, PT ;  /* 0x0000000403037c17 */ /* 0x000fc6000b800200 */
.L_x_906:
        /* <DEDUP_REMOVED lines=34> */
.L_x_910:
[----:B------:R-:W-:Y:S02]  /*04e0*/  ULDC UR4, c[0x0][0x32c] ;  /* 0x0000cb0000047ab9 */ /* 0x000fe40000000800 */
[----:B------:R-:W-:-:S03]  /*04f0*/  UISETP.NE.AND UP0, UPT, UR4, 0x1, UPT ;  /* 0x000000010400788c */ /* 0x000fc6000bf05270 */
[----:B------:R-:W-:Y:S02]  /*0500*/  ULDC.64 UR4, c[0x0][0x330] ;  /* 0x0000cc0000047ab9 */ /* 0x000fe40000000a00 */
[----:B------:R-:W-:-:S06]  /*0510*/  UIMAD.WIDE.U32 UR10, UR8, UR4, URZ ;  /* 0x00000004080a72a5 */ /* 0x000fcc000f8e003f */
[----:B------:R-:W-:Y:S02]  /*0520*/  @UP0 USHF.R.U32.HI UR8, URZ, UR5, UR11 ;  /* 0x000000053f080299 */ /* 0x000fe4000801160b */
.L_x_911:
[----:B------:R-:W-:Y:S02]  /*0530*/  ULDC UR4, c[0x0][0x32c] ;  /* 0x0000cb0000047ab9 */ /* 0x000fe40000000800 */
[----:B------:R-:W-:-:S04]  /*0540*/  UIMAD UR4, UR8, UR4, URZ ;  /* 0x00000004080472a4 */ /* 0x000fc8000f8e023f */
[----:B------:R-:W-:-:S04]  /*0550*/  UISETP.LT.AND UP0, UPT, UR6, UR4, UPT ;  /* 0x000000040600728c */ /* 0x000fc8000bf01270 */
[----:B------:R-:W-:-:S04]  /*0560*/  USEL UR6, UR6, UR4, !UP0 ;  /* 0x0000000406067287 */ /* 0x000fc8000c000000 */
.L_x_909:
[----:B------:R-:W-:Y:S01]  /*0570*/  UIMAD.WIDE UR4, UR6, 0x2aaaaaab, URZ ;  /* 0x2aaaaaab060478a5 */ /* 0x000fe2000f8e023f */
[----:B------:R-:W-:Y:S01]  /*0580*/  PLOP3.LUT P4, PT, PT, PT, PT, 0x80, 0x0 ;  /* 0x000000000000781c */ /* 0x000fe20003f8f070 */
[----:B------:R-:W-:Y:S01]  /*0590*/  ULDC.64 UR10, c[0x0][0x118] ;  /* 0x00004600000a7ab9 */ /* 0x000fe20000000a00 */
[----:B------:R-:W-:Y:S01]  /*05a0*/  CS2R R8, SRZ ;  /* 0x0000000000087805 */ /* 0x000fe2000001ff00 */
[----:B------:R-:W-:Y:S01]  /*05b0*/  USHF.R.U32.HI UR4, URZ, 0x1f, UR5 ;  /* 0x0000001f3f047899 */ /* 0x000fe20008011605 */
[----:B------:R-:W-:Y:S01]  /*05c0*/  CS2R R6, SRZ ;  /* 0x0000000000067805 */ /* 0x000fe2000001ff00 */
[----:B------:R-:W-:Y:S01]  /*05d0*/  CS2R R92, SRZ ;  /* 0x00000000005c7805 */ /* 0x000fe2000001ff00 */
[----:B------:R-:W-:Y:S01]  /*05e0*/  CS2R R98, SRZ ;  /* 0x0000000000627805 */ /* 0x000fe2000001ff00 */
[----:B------:R-:W-:Y:S01]  /*05f0*/  ULEA.HI.SX32 UR4, UR5, UR4, 0x1d ;  /* 0x0000000405047291 */ /* 0x000fe2000f8fea3f */
[----:B------:R-:W-:Y:S01]  /*0600*/  IMAD.MOV.U32 R96, RZ, RZ, RZ ;  /* 0x000000ffff607224 */ /* 0x000fe200078e00ff */
[----:B------:R-:W-:Y:S01]  /*0610*/  CS2R R90, SRZ ;  /* 0x00000000005a7805 */ /* 0x000fe2000001ff00 */
        /* <DEDUP_REMOVED lines=63> */
[----:B------:R-:W-:Y:S01]  /*0a10*/  UMOV UR7, 0x5 ;  /* 0x0000000500077882 */ /* 0x000fe20000000000 */
[----:B------:R-:W-:Y:S01]  /*0a20*/  SHF.R.S32.HI R228, RZ, 0x2, R5 ;  /* 0x00000002ffe47819 */ /* 0x000fe20000011405 */
[----:B------:R-:W-:Y:S01]  /*0a30*/  IMAD R93, R148, -0x30, R99 ;  /* 0xffffffd0945d7824 */ /* 0x000fe200078e0263 */
[----:B------:R-:W-:Y:S01]  /*0a40*/  SHF.R.S32.HI R17, RZ, 0x1f, R0 ;  /* 0x0000001fff117819 */ /* 0x000fe20000011400 */
[----:B------:R-:W-:Y:S01]  /*0a50*/  IMAD.IADD R97, R94, 0x1, -R97 ;  /* 0x000000015e617824 */ /* 0x000fe200078e0a61 */
[----:B------:R-:W-:-:S02]  /*0a60*/  LEA.HI R10, R7, R94, RZ, 0x3 ;  /* 0x0000005e070a7211 */ /* 0x000fc400078f18ff */
[----:B------:R-:W-:Y:S01]  /*0a70*/  LEA.HI R5, R5, R228, RZ, 0x1 ;  /* 0x000000e405057211 */ /* 0x000fe200078f08ff */
[C---:B------:R-:W-:Y:S01]  /*0a80*/  IMAD R2, R97.reuse, 0x20, R228 ;  /* 0x0000002061027824 */ /* 0x040fe200078e02e4 */
[----:B------:R-:W-:Y:S01]  /*0a90*/  IADD3 R18, R228, UR13, RZ ;  /* 0x0000000de4127c10 */ /* 0x000fe2000fffe0ff */
[----:B------:R-:W-:Y:S01]  /*0aa0*/  IMAD.SHL.U32 R20, R97, 0x8, RZ ;  /* 0x0000000861147824 */ /* 0x000fe200078e00ff */
[----:B------:R-:W-:Y:S02]  /*0ab0*/  LEA.HI R96, R7, R94, RZ, 0x5 ;  /* 0x0000005e07607211 */ /* 0x000fe400078f28ff */
[----:B------:R-:W-:Y:S02]  /*0ac0*/  IADD3 R2, R2, UR13, RZ ;  /* 0x0000000d02027c10 */ /* 0x000fe4000fffe0ff */
[----:B------:R-:W-:Y:S02]  /*0ad0*/  LOP3.LUT R5, R5, 0x7fffffe, RZ, 0xc0, !PT ;  /* 0x07fffffe05057812 */ /* 0x000fe400078ec0ff */
[----:B------:R-:W-:Y:S01]  /*0ae0*/  SHF.R.S32.HI R95, RZ, 0x5, R96 ;  /* 0x00000005ff5f7819 */ /* 0x000fe20000011460 */
[----:B-1----:R-:W-:Y:S01]  /*0af0*/  IMAD.WIDE.U32 R12, R16, c[0x0][0x1b8], RZ ;  /* 0x00006e00100c7a25 */ /* 0x002fe200078e00ff */
[----:B------:R-:W-:-:S02]  /*0b00*/  SHF.R.S32.HI R11, RZ, 0x1f, R16 ;  /* 0x0000001fff0b7819 */ /* 0x000fc40000011410 */
[----:B------:R-:W-:Y:S01]  /*0b10*/  SHF.R.S32.HI R21, RZ, 0x1f, R20 ;  /* 0x0000001fff157819 */ /* 0x000fe20000011414 */
[----:B------:R-:W-:Y:S01]  /*0b20*/  @P1 IMAD.HI.U32 R4, R2, c[0x0][0x2c8], RZ ;  /* 0x0000b20002041a27 */ /* 0x000fe200078e00ff */
[----:B------:R-:W-:Y:S02]  /*0b30*/  ISETP.GE.AND P5, PT, R20, c[0x0][0x198], PT ;  /* 0x0000660014007a0c */ /* 0x000fe40003fa6270 */
[----:B------:R-:W-:Y:S01]  /*0b40*/  LEA.HI R7, R7, R94, RZ, 0x4 ;  /* 0x0000005e07077211 */ /* 0x000fe200078f20ff */
[----:B------:R-:W-:Y:S01]  /*0b50*/  IMAD R3, R11, c[0x0][0x1b8], RZ ;  /* 0x00006e000b037a24 */ /* 0x000fe200078e02ff */
[----:B------:R-:W-:Y:S01]  /*0b60*/  IADD3 R101, R148, -0x1, RZ ;  /* 0xffffffff94657810 */ /* 0x000fe20007ffe0ff */
[----:B------:R-:W-:Y:S01]  /*0b70*/  IMAD.MOV.U32 R8, RZ, RZ, R2 ;  /* 0x000000ffff087224 */ /* 0x000fe200078e0002 */
[----:B------:R-:W-:Y:S01]  /*0b80*/  @P0 SHF.R.U32.HI R8, RZ, c[0x0][0x2cc], R4 ;  /* 0x0000b300ff080a19 */ /* 0x000fe20000011604 */
[----:B------:R-:W-:Y:S01]  /*0b90*/  IMAD R3, R16, c[0x0][0x1bc], R3 ;  /* 0x00006f0010037a24 */ /* 0x000fe200078e0203 */
[----:B------:R-:W-:Y:S01]  /*0ba0*/  IADD3 R72, R93, c[0x0][0x1d0], -R228 ;  /* 0x000074005d487a10 */ /* 0x000fe20007ffe8e4 */
[----:B------:R-:W-:Y:S01]  /*0bb0*/  IMAD.IADD R218, R228, 0x1, -R5 ;  /* 0x00000001e4da7824 */ /* 0x000fe200078e0a05 */
[----:B------:R-:W-:Y:S01]  /*0bc0*/  SHF.R.S32.HI R6, RZ, 0x1f, R8 ;  /* 0x0000001fff067819 */ /* 0x000fe20000011408 */
[----:B------:R-:W-:Y:S01]  /*0bd0*/  IMAD.IADD R13, R13, 0x1, R3 ;  /* 0x000000010d0d7824 */ /* 0x000fe200078e0203 */
[----:B------:R-:W-:Y:S01]  /*0be0*/  IADD3 R5, R18, 0x20, RZ ;  /* 0x0000002012057810 */ /* 0x000fe20007ffe0ff */
[----:B------:R-:W-:-:S02]  /*0bf0*/  IMAD R3, R17, c[0x0][0x1c0], RZ ;  /* 0x0000700011037a24 */ /* 0x000fc400078e02ff */
[----:B------:R-:W-:Y:S01]  /*0c00*/  IMAD.WIDE.U32 R12, R0, c[0x0][0x1c0], R12 ;  /* 0x00007000000c7a25 */ /* 0x000fe200078e000c */
[----:B------:R-:W-:Y:S02]  /*0c10*/  ISETP.GE.AND P2, PT, R5, UR4, PT ;  /* 0x0000000405007c0c */ /* 0x000fe4000bf46270 */
[----:B------:R-:W-:Y:S01]  /*0c20*/  IADD3 R5, R20, 0x20, RZ ;  /* 0x0000002014057810 */ /* 0x000fe20007ffe0ff */
[----:B------:R-:W-:Y:S02]  /*0c30*/  IMAD R4, R0, c[0x0][0x1c4], R3 ;  /* 0x0000710000047a24 */ /* 0x000fe400078e0203 */
[----:B------:R-:W-:Y:S01]  /*0c40*/  IMAD.MOV R3, RZ, RZ, -R8 ;  /* 0x000000ffff037224 */ /* 0x000fe200078e0a08 */
[----:B------:R-:W-:Y:S01]  /*0c50*/  ISETP.GE.AND P4, PT, R5, c[0x0][0x198], PT ;  /* 0x0000660005007a0c */ /* 0x000fe20003f86270 */
[----:B------:R-:W-:Y:S01]  /*0c60*/  IMAD.IADD R13, R13, 0x1, R4 ;  /* 0x000000010d0d7824 */ /* 0x000fe200078e0204 */
[----:B------:R-:W-:Y:S01]  /*0c70*/  SHF.R.S32.HI R4, RZ, 0x3, R10 ;  /* 0x00000003ff047819 */ /* 0x000fe2000001140a */
[----:B------:R-:W-:-:S02]  /*0c80*/  IMAD R3, R3, c[0x0][0x2c4], R2 ;  /* 0x0000b10003037a24 */ /* 0x000fc400078e0202 */
[----:B------:R-:W-:Y:S01]  /*0c90*/  IMAD R9, R6, c[0x0][0x1b0], RZ ;  /* 0x00006c0006097a24 */ /* 0x000fe200078e02ff */
[----:B------:R-:W-:Y:S01]  /*0ca0*/  IADD3 R6, R20, 0x40, RZ ;  /* 0x0000004014067810 */ /* 0x000fe20007ffe0ff */
[----:B------:R-:W-:Y:S01]  /*0cb0*/  IMAD.WIDE.U32 R12, R8, c[0x0][0x1b0], R12 ;  /* 0x00006c00080c7a25 */ /* 0x000fe200078e000c */
[----:B------:R-:W-:-:S03]  /*0cc0*/  SHF.R.S32.HI R2, RZ, 0x1f, R3 ;  /* 0x0000001fff027819 */ /* 0x000fc60000011403 */
[----:B------:R-:W-:Y:S02]  /*0cd0*/  IMAD R9, R8, c[0x0][0x1b4], R9 ;  /* 0x00006d0008097a24 */ /* 0x000fe400078e0209 */
[----:B------:R-:W-:Y:S02]  /*0ce0*/  IMAD R2, R2, c[0x0][0x1a8], RZ ;  /* 0x00006a0002027a24 */ /* 0x000fe400078e02ff */
[----:B------:R-:W-:Y:S02]  /*0cf0*/  IMAD.IADD R13, R13, 0x1, R9 ;  /* 0x000000010d0d7824 */ /* 0x000fe400078e0209 */
[C---:B------:R-:W-:Y:S02]  /*0d00*/  IMAD R9, R3.reuse, c[0x0][0x1ac], R2 ;  /* 0x00006b0003097a24 */ /* 0x040fe400078e0202 */
[----:B------:R-:W-:-:S04]  /*0d10*/  IMAD.WIDE.U32 R2, R3, c[0x0][0x1a8], R12 ;  /* 0x00006a0003027a25 */ /* 0x000fc800078e000c */
[----:B------:R-:W-:Y:S01]  /*0d20*/  IMAD.IADD R3, R3, 0x1, R9 ;  /* 0x0000000103037824 */ /* 0x000fe200078e0209 */
[----:B------:R-:W-:Y:S01]  /*0d30*/  LEA R13, P0, R2, c[0x0][0x160], 0x1 ;  /* 0x00005800020d7a11 */ /* 0x000fe200078008ff */
[----:B------:R-:W-:Y:S02]  /*0d40*/  IMAD.SHL.U32 R9, R4, 0x40, RZ ;  /* 0x0000004004097824 */ /* 0x000fe400078e00ff */
[----:B------:R-:W-:Y:S01]  /*0d50*/  IMAD R218, R95, 0x8, R218 ;  /* 0x000000085fda7824 */ /* 0x000fe200078e02da */
[----:B------:R-:W-:Y:S01]  /*0d60*/  LEA.HI.X R3, R2, c[0x0][0x164], R3, 0x1, P0 ;  /* 0x0000590002037a11 */ /* 0x000fe200000f0c03 */
[----:B------:R-:W1:Y:S01]  /*0d70*/  SHFL.IDX PT, R14, R13, RZ, 0x1c1f ;  /* 0x001c1fff0d0e7589 */ /* 0x000e6200000e0000 */
[----:B------:R-:W-:Y:S01]  /*0d80*/  LOP3.LUT R9, R9, 0xc0, RZ, 0xc0, !PT ;  /* 0x000000c009097812 */ /* 0x000fe200078ec0ff */
[----:B------:R-:W-:Y:S01]  /*0d90*/  IMAD.WIDE.U32 R78, R101, c[0x0][0x208], RZ ;  /* 0x00008200654e7a25 */ /* 0x000fe200078e00ff */
[----:B------:R-:W-:Y:S01]  /*0da0*/  ISETP.GE.AND P0, PT, R18, UR4, PT ;  /* 0x0000000412007c0c */ /* 0x000fe2000bf06270 */
[----:B------:R-:W3:Y:S01]  /*0db0*/  SHFL.IDX PT, R15, R3, RZ, 0x1c1f ;  /* 0x001c1fff030f7589 */ /* 0x000ee200000e0000 */
[----:B------:R-:W-:-:S02]  /*0dc0*/  LOP3.LUT R2, R9, 0x18, R20, 0xf8, !PT ;  /* 0x0000001809027812 */ /* 0x000fc400078ef814 */
[----:B------:R-:W-:Y:S01]  /*0dd0*/  SHF.R.U32.HI R9, RZ, 0x3, R9 ;  /* 0x00000003ff097819 */ /* 0x000fe20000011609 */
[----:B------:R-:W4:Y:S03]  /*0de0*/  SHFL.IDX PT, R22, R13, 0x1, 0x1c1f ;  /* 0x003c1f000d167f89 */ /* 0x000f2600000e0000 */
[----:B------:R-:W-:Y:S01]  /*0df0*/  LOP3.LUT R9, R2, R9, RZ, 0x3c, !PT ;  /* 0x0000000902097212 */ /* 0x000fe200078e3cff */
[----:B------:R-:W5:Y:S01]  /*0e00*/  SHFL.IDX PT, R23, R3, 0x1, 0x1c1f ;  /* 0x003c1f0003177f89 */ /* 0x000f6200000e0000 */
[C---:B------:R-:W-:Y:S02]  /*0e10*/  IADD3 R2, R18.reuse, 0x40, RZ ;  /* 0x0000004012027810 */ /* 0x040fe40007ffe0ff */
[----:B------:R-:W-:Y:S01]  /*0e20*/  IADD3 R18, R18, 0x60, RZ ;  /* 0x0000006012127810 */ /* 0x000fe20007ffe0ff */
[----:B------:R-:W-:Y:S01]  /*0e30*/  IMAD.U32 R218, R218, 0x20, R9 ;  /* 0x00000020dada7824 */ /* 0x000fe200078e0009 */
[----:B------:R-:W-:-:S02]  /*0e40*/  @!P0 SHF.R.S32.HI R9, RZ, 0x1f, R6 ;  /* 0x0000001fff098819 */ /* 0x000fc40000011406 */
[----:B------:R-:W-:Y:S01]  /*0e50*/  @!P0 SHF.R.S32.HI R8, RZ, 0x1f, R5 ;  /* 0x0000001fff088819 */ /* 0x000fe20000011405 */
[----:B------:R-:W-:Y:S01]  /*0e60*/  IMAD.SHL.U32 R218, R218, 0x2, RZ ;  /* 0x00000002dada7824 */ /* 0x000fe200078e00ff */
[----:B------:R-:W-:Y:S02]  /*0e70*/  ISETP.GE.AND P6, PT, R2, UR4, PT ;  /* 0x0000000402007c0c */ /* 0x000fe4000bfc6270 */
[----:B------:R-:W-:Y:S02]  /*0e80*/  @!P0 LEA.HI R2, R9, R6, RZ, 0x3 ;  /* 0x0000000609028211 */ /* 0x000fe400078f18ff */
[----:B------:R-:W-:Y:S02]  /*0e90*/  @!P0 LEA.HI R8, R8, R5, RZ, 0x3 ;  /* 0x0000000508088211 */ /* 0x000fe400078f18ff */
[----:B-1----:R-:W-:Y:S02]  /*0ea0*/  @!P0 LEA R24, P1, R20, R14, 0x1 ;  /* 0x0000000e14188211 */ /* 0x002fe400078208ff */
[----:B------:R-:W-:-:S02]  /*0eb0*/  @!P0 LOP3.LUT R2, R2, 0xfffffff8, RZ, 0xc0, !PT ;  /* 0xfffffff802028812 */ /* 0x000fc400078ec0ff */
[----:B------:R-:W-:Y:S02]  /*0ec0*/  @!P0 LOP3.LUT R8, R8, 0xfffffff8, RZ, 0xc0, !PT ;  /* 0xfffffff808088812 */ /* 0x000fe400078ec0ff */
[----:B---3--:R-:W-:Y:S01]  /*0ed0*/  @!P0 LEA.HI.X R25, R20, R15, R21, 0x1, P1 ;  /* 0x0000000f14198211 */ /* 0x008fe200008f0c15 */
[----:B------:R-:W-:Y:S01]  /*0ee0*/  @!P0 IMAD.WIDE R28, R2, 0x2, R14 ;  /* 0x00000002021c8825 */ /* 0x000fe200078e020e */
[----:B------:R-:W-:Y:S02]  /*0ef0*/  ISETP.GE.AND P1, PT, R6, c[0x0][0x198], PT ;  /* 0x0000660006007a0c */ /* 0x000fe40003f26270 */
[----:B------:R-:W-:Y:S01]  /*0f00*/  @!P2 SHF.R.S32.HI R2, RZ, 0x1f, R5 ;  /* 0x0000001fff02a819 */ /* 0x000fe20000011405 */
[----:B------:R-:W-:Y:S01]  /*0f10*/  @!P0 IMAD.WIDE R26, R8, 0x2, R14 ;  /* 0x00000002081a8825 */ /* 0x000fe200078e020e */
[----:B------:R-:W-:Y:S01]  /*0f20*/  SHF.R.S32.HI R15, RZ, 0x4, R7 ;  /* 0x00000004ff0f7819 */ /* 0x000fe20000011407 */
[----:B------:R-:W-:Y:S01]  /*0f30*/  SHFL.IDX PT, R8, R13, 0x2, 0x1c1f ;  /* 0x005c1f000d087f89 */ /* 0x000fe200000e0000 */
[----:B------:R-:W-:-:S02]  /*0f40*/  @!P2 SHF.R.S32.HI R9, RZ, 0x1f, R6 ;  /* 0x0000001fff09a819 */ /* 0x000fc40000011406 */
[----:B------:R-:W-:Y:S01]  /*0f50*/  @!P2 LEA.HI R2, R2, R5, RZ, 0x3 ;  /* 0x000000050202a211 */ /* 0x000fe200078f18ff */
[----:B------:R4:W-:Y:S01]  /*0f60*/  @!P0 LDGSTS.E.BYPASS.LTC128B.128 [R218+0x6080], [R24.64], !P5 ;  /* 0x0608000018da8fae */ /* 0x0009e2000e901d4a */
[----:B------:R-:W-:Y:S02]  /*0f70*/  LEA.HI R14, R7, R15, RZ, 0x1 ;  /* 0x0000000f070e7211 */ /* 0x000fe400078f08ff */
[----:B------:R-:W-:Y:S01]  /*0f80*/  @!P2 LEA.HI R12, R9, R6, RZ, 0x3 ;  /* 0x00000006090ca211 */ /* 0x000fe200078f18ff */
[----:B------:R1:W-:Y:S01]  /*0f90*/  @!P0 LDGSTS.E.BYPASS.LTC128B.128 [R218+0x8080], [R26.64], !P4 ;  /* 0x080800001ada8fae */ /* 0x0003e2000e101d4a */
[----:B------:R-:W-:Y:S02]  /*0fa0*/  @!P2 LOP3.LUT R2, R2, 0xfffffff8, RZ, 0xc0, !PT ;  /* 0xfffffff80202a812 */ /* 0x000fe400078ec0ff */
[----:B------:R-:W-:Y:S01]  /*0fb0*/  LOP3.LUT R14, R14, 0xfffffffe, RZ, 0xc0, !PT ;  /* 0xfffffffe0e0e7812 */ /* 0x000fe200078ec0ff */
[----:B------:R-:W3:Y:S01]  /*0fc0*/  SHFL.IDX PT, R9, R3, 0x2, 0x1c1f ;  /* 0x005c1f0003097f89 */ /* 0x000ee200000e0000 */
[----:B------:R-:W-:-:S02]  /*0fd0*/  @!P2 LOP3.LUT R12, R12, 0xfffffff8, RZ, 0xc0, !PT ;  /* 0xfffffff80c0ca812 */ /* 0x000fc400078ec0ff */
[----:B------:R-:W-:Y:S01]  /*0fe0*/  @!P6 SHF.R.S32.HI R19, RZ, 0x1f, R6 ;  /* 0x0000001fff13e819 */ /* 0x000fe20000011406 */
[----:B------:R1:W-:Y:S01]  /*0ff0*/  @!P0 LDGSTS.E.BYPASS.LTC128B.128 [R218+0xa080], [R28.64], !P1 ;  /* 0x0a0800001cda8fae */ /* 0x0003e2000c901d4a */
[----:B------:R-:W-:Y:S02]  /*1000*/  LOP3.LUT R7, R7, 0xfffffff0, RZ, 0xc0, !PT ;  /* 0xfffffff007077812 */ /* 0x000fe400078ec0ff */
[----:B------:R-:W-:-:S04]  /*1010*/  @!P6 LEA.HI R19, R19, R6, RZ, 0x3 ;  /* 0x000000061313e211 */ /* 0x000fc800078f18ff */
[----:B------:R-:W-:Y:S02]  /*1020*/  @!P6 LOP3.LUT R19, R19, 0xfffffff8, RZ, 0xc0, !PT ;  /* 0xfffffff81313e812 */ /* 0x000fe400078ec0ff */
[----:B----4-:R-:W-:-:S04]  /*1030*/  @!P2 LEA R24, P0, R20, R22, 0x1 ;  /* 0x000000161418a211 */ /* 0x010fc800078008ff */
[----:B-----5:R-:W-:Y:S01]  /*1040*/  @!P2 LEA.HI.X R25, R20, R23, R21, 0x1, P0 ;  /* 0x000000171419a211 */ /* 0x020fe200000f0c15 */
[----:B---3--:R-:W-:Y:S01]  /*1050*/  @!P6 IMAD.WIDE R30, R19, 0x2, R8 ;  /* 0x00000002131ee825 */ /* 0x008fe200078e0208 */
[----:B------:R-:W-:Y:S01]  /*1060*/  ISETP.GE.AND P0, PT, R18, UR4, PT ;  /* 0x0000000412007c0c */ /* 0x000fe2000bf06270 */
[----:B------:R-:W-:Y:S02]  /*1070*/  ULDC.64 UR4, c[0x0][0x1e0] ;  /* 0x0000780000047ab9 */ /* 0x000fe40000000a00 */
[----:B------:R3:W-:Y:S01]  /*1080*/  @!P2 LDGSTS.E.BYPASS.LTC128B.128 [R218+0x6880], [R24.64], !P5 ;  /* 0x0688000018daafae */ /* 0x0007e2000e901d4a */
[----:B------:R-:W-:Y:S01]  /*1090*/  USHF.L.U32 UR8, UR4, 0x5, URZ ;  /* 0x0000000504087899 */ /* 0x000fe2000800063f */
[----:B-1----:R-:W-:Y:S01]  /*10a0*/  @!P2 IMAD.WIDE R28, R2, 0x2, R22 ;  /* 0x00000002021ca825 */ /* 0x002fe200078e0216 */
[----:B------:R-:W-:-:S03]  /*10b0*/  USHF.L.U64.HI UR7, UR4, UR7, UR5 ;  /* 0x0000000704077299 */ /* 0x000fc60008010205 */
[----:B------:R-:W-:Y:S01]  /*10c0*/  IMAD.IADD R2, R15, 0x1, -R14 ;  /* 0x000000010f027824 */ /* 0x000fe200078e0a0e */
[----:B------:R1:W-:Y:S01]  /*10d0*/  @!P2 LDGSTS.E.BYPASS.LTC128B.128 [R218+0x8880], [R28.64], !P4 ;  /* 0x088800001cdaafae */ /* 0x0003e2000e101d4a */
[----:B------:R-:W-:Y:S01]  /*10e0*/  @!P2 IMAD.WIDE R22, R12, 0x2, R22 ;  /* 0x000000020c16a825 */ /* 0x000fe200078e0216 */
[----:B------:R-:W-:Y:S02]  /*10f0*/  @!P6 SHF.R.S32.HI R12, RZ, 0x1f, R5 ;  /* 0x0000001fff0ce819 */ /* 0x000fe40000011405 */
[----:B------:R4:W5:Y:S02]  /*1100*/  SHFL.IDX PT, R14, R13, 0x3, 0x1c1f ;  /* 0x007c1f000d0e7f89 */ /* 0x00096400000e0000 */
[----:B------:R-:W-:Y:S02]  /*1110*/  @!P6 LEA.HI R12, R12, R5, RZ, 0x3 ;  /* 0x000000050c0ce211 */ /* 0x000fe400078f18ff */
[----:B------:R5:W5:Y:S04]  /*1120*/  SHFL.IDX PT, R15, R3, 0x3, 0x1c1f ;  /* 0x007c1f00030f7f89 */ /* 0x000b6800000e0000 */
[----:B------:R5:W-:Y:S01]  /*1130*/  @!P2 LDGSTS.E.BYPASS.LTC128B.128 [R218+0xa880], [R22.64], !P1 ;  /* 0x0a88000016daafae */ /* 0x000be2000c901d4a */
[----:B------:R-:W-:-:S04]  /*1140*/  @!P6 LEA R26, P2, R20, R8, 0x1 ;  /* 0x00000008141ae211 */ /* 0x000fc800078408ff */
[----:B------:R-:W-:Y:S02]  /*1150*/  @!P6 LEA.HI.X R27, R20, R9, R21, 0x1, P2 ;  /* 0x00000009141be211 */ /* 0x000fe400010f0c15 */
[----:B---3--:R-:W-:Y:S01]  /*1160*/  @!P6 LOP3.LUT R25, R12, 0xfffffff8, RZ, 0xc0, !PT ;  /* 0xfffffff80c19e812 */ /* 0x008fe200078ec0ff */
[----:B------:R-:W-:Y:S02]  /*1170*/  IMAD.IADD R12, R94, 0x1, -R7 ;  /* 0x000000015e0c7824 */ /* 0x000fe400078e0a07 */
[----:B------:R3:W-:Y:S03]  /*1180*/  @!P6 LDGSTS.E.BYPASS.LTC128B.128 [R218+0x7080], [R26.64], !P5 ;  /* 0x070800001adaefae */ /* 0x0007e6000e901d4a */
[----:B------:R-:W-:Y:S01]  /*1190*/  LEA.HI R103, R12, R12, RZ, 0x1 ;  /* 0x0000000c0c677211 */ /* 0x000fe200078f08ff */
[----:B-1----:R-:W-:Y:S01]  /*11a0*/  @!P6 IMAD.WIDE R28, R25, 0x2, R8 ;  /* 0x00000002191ce825 */ /* 0x002fe200078e0208 */
[----:B----4-:R-:W-:-:S02]  /*11b0*/  SHF.R.S32.HI R13, RZ, 0x1f, R228 ;  /* 0x0000001fff0d7819 */ /* 0x010fc400000114e4 */
[----:B-----5:R-:W-:Y:S01]  /*11c0*/  IADD3 R3, R93, c[0x0][0x1d0], RZ ;  /* 0x000074005d037a10 */ /* 0x020fe20007ffe0ff */
[----:B------:R-:W-:Y:S01]  /*11d0*/  IMAD.WIDE.U32 R24, R228, c[0x0][0x1e0], R20 ;  /* 0x00007800e4187a25 */ /* 0x000fe200078e0014 */
[----:B------:R1:W-:Y:S02]  /*11e0*/  @!P6 LDGSTS.E.BYPASS.LTC128B.128 [R218+0x9080], [R28.64], !P4 ;  /* 0x090800001cdaefae */ /* 0x0003e4000e101d4a */
[----:B------:R-:W-:Y:S01]  /*11f0*/  IMNMX R19, R3, 0x30, PT ;  /* 0x0000003003137817 */ /* 0x000fe20003800200 */
[C---:B------:R-:W-:Y:S01]  /*1200*/  IMAD R9, R13.reuse, c[0x0][0x1e0], RZ ;  /* 0x000078000d097a24 */ /* 0x040fe200078e02ff */
[----:B------:R1:W-:Y:S01]  /*1210*/  @!P6 LDGSTS.E.BYPASS.LTC128B.128 [R218+0xb080], [R30.64], !P1 ;  /* 0x0b0800001edaefae */ /* 0x0003e2000c901d4a */
[C---:B------:R-:W-:Y:S01]  /*1220*/  ISETP.GE.AND P6, PT, R20.reuse, c[0x0][0x1d4], PT ;  /* 0x0000750014007a0c */ /* 0x040fe20003fc6270 */
[----:B------:R-:W-:Y:S01]  /*1230*/  IMAD R13, R13, c[0x0][0x208], RZ ;  /* 0x000082000d0d7a24 */ /* 0x000fe200078e02ff */
[----:B------:R-:W-:Y:S01]  /*1240*/  @!P0 LEA R22, P2, R20, R14, 0x1 ;  /* 0x0000000e14168211 */ /* 0x000fe200078408ff */
[----:B------:R-:W-:Y:S01]  /*1250*/  IMAD.IADD R8, R19, 0x1, -R228 ;  /* 0x0000000113087824 */ /* 0x000fe200078e0ae4 */
[----:B------:R-:W-:Y:S01]  /*1260*/  SEL R73, RZ, 0x1, P6 ;  /* 0x00000001ff497807 */ /* 0x000fe20003000000 */
[----:B------:R-:W-:Y:S01]  /*1270*/  IMAD R9, R228, c[0x0][0x1e4], R9 ;  /* 0x00007900e4097a24 */ /* 0x000fe200078e0209 */
[--C-:B------:R-:W-:Y:S01]  /*1280*/  @!P0 LEA.HI.X R23, R20, R15, R21.reuse, 0x1, P2 ;  /* 0x0000000f14178211 */ /* 0x100fe200010f0c15 */
[----:B------:R-:W-:Y:S01]  /*1290*/  IMAD.WIDE.U32 R20, R228, c[0x0][0x208], R20 ;  /* 0x00008200e4147a25 */ /* 0x000fe200078e0014 */
[----:B------:R-:W-:-:S03]  /*12a0*/  ISETP.GE.AND P2, PT, R8, 0x21, PT ;  /* 0x000000210800780c */ /* 0x000fc60003f46270 */
[----:B------:R-:W-:Y:S01]  /*12b0*/  IMAD.IADD R25, R25, 0x1, R9 ;  /* 0x0000000119197824 */ /* 0x000fe200078e0209 */
[----:B------:R4:W-:Y:S01]  /*12c0*/  @!P0 LDGSTS.E.BYPASS.LTC128B.128 [R218+0x7880], [R22.64], !P5 ;  /* 0x0788000016da8fae */ /* 0x0009e2000e901d4a */
[----:B------:R-:W-:Y:S01]  /*12d0*/  IMAD R9, R11, c[0x0][0x1e8], RZ ;  /* 0x00007a000b097a24 */ /* 0x000fe200078e02ff */
[----:B------:R-:W-:Y:S01]  /*12e0*/  ISETP.GE.AND P5, PT, R5, c[0x0][0x1d4], PT ;  /* 0x0000750005007a0c */ /* 0x000fe20003fa6270 */
[----:B------:R-:W-:-:S03]  /*12f0*/  IMAD.WIDE.U32 R24, R16, c[0x0][0x1e8], R24 ;  /* 0x00007a0010187a25 */ /* 0x000fc600078e0018 */
[----:B------:R-:W-:Y:S01]  /*1300*/  SEL R54, RZ, 0x2, P5 ;  /* 0x00000002ff367807 */ /* 0x000fe20002800000 */
[----:B------:R-:W-:Y:S02]  /*1310*/  IMAD R220, R16, c[0x0][0x1ec], R9 ;  /* 0x00007b0010dc7a24 */ /* 0x000fe400078e0209 */
[----:B------:R-:W-:Y:S02]  /*1320*/  IMAD R11, R11, c[0x0][0x210], RZ ;  /* 0x000084000b0b7a24 */ /* 0x000fe400078e02ff */
[----:B------:R-:W-:Y:S02]  /*1330*/  IMAD.IADD R221, R25, 0x1, R220 ;  /* 0x0000000119dd7824 */ /* 0x000fe400078e02dc */
[----:B------:R-:W-:Y:S02]  /*1340*/  IMAD.MOV.U32 R220, RZ, RZ, R24 ;  /* 0x000000ffffdc7224 */ /* 0x000fe400078e0018 */
[----:B------:R-:W-:Y:S01]  /*1350*/  IMAD.IADD R73, R54, 0x1, R73 ;  /* 0x0000000136497824 */ /* 0x000fe200078e0249 */
[----:B--2---:R-:W-:Y:S01]  /*1360*/  @P3 SHF.R.S32.HI R233, RZ, 0x1f, R232 ;  /* 0x0000001fffe93819 */ /* 0x004fe200000114e8 */
[----:B------:R-:W-:Y:S01]  /*1370*/  @!P3 IMAD.MOV.U32 R233, RZ, RZ, R17 ;  /* 0x000000ffffe9b224 */ /* 0x000fe200078e0011 */
[----:B------:R-:W-:Y:S01]  /*1380*/  LOP3.LUT R17, R10, 0xfffffff8, RZ, 0xc0, !PT ;  /* 0xfffffff80a117812 */ /* 0x000fe200078ec0ff */
[----:B------:R-:W-:Y:S01]  /*1390*/  @!P3 IMAD.MOV.U32 R232, RZ, RZ, R0 ;  /* 0x000000ffffe8b224 */ /* 0x000fe200078e0000 */
[----:B------:R-:W-:Y:S01]  /*13a0*/  ISETP.GE.AND P3, PT, R8, 0x1, PT ;  /* 0x000000010800780c */ /* 0x000fe20003f66270 */
[----:B------:R-:W-:Y:S01]  /*13b0*/  IMAD R223, R233, c[0x0][0x1f0], RZ ;  /* 0x00007c00e9df7a24 */ /* 0x000fe200078e02ff */
[----:B------:R-:W-:Y:S01]  /*13c0*/  @!P0 SHF.R.S32.HI R8, RZ, 0x1f, R5 ;  /* 0x0000001fff088819 */ /* 0x000fe20000011405 */
[----:B------:R-:W-:-:S02]  /*13d0*/  IMAD.IADD R0, R94, 0x1, -R17 ;  /* 0x000000015e007824 */ /* 0x000fc400078e0a11 */
[----:B------:R-:W-:Y:S01]  /*13e0*/  IMAD R223, R232, c[0x0][0x1f4], R223 ;  /* 0x00007d00e8df7a24 */ /* 0x000fe200078e02df */
[----:B------:R-:W-:Y:S01]  /*13f0*/  @!P0 LEA.HI R8, R8, R5, RZ, 0x3 ;  /* 0x0000000508088211 */ /* 0x000fe200078f18ff */
[----:B------:R-:W-:Y:S01]  /*1400*/  IMAD.WIDE.U32 R220, R232, c[0x0][0x1f0], R220 ;  /* 0x00007c00e8dc7a25 */ /* 0x000fe200078e00dc */
[----:B------:R-:W-:Y:S02]  /*1410*/  LEA.HI R10, R0, R0, RZ, 0x1 ;  /* 0x00000000000a7211 */ /* 0x000fe400078f08ff */
[----:B------:R-:W-:Y:S01]  /*1420*/  @!P0 LOP3.LUT R17, R8, 0xfffffff8, RZ, 0xc0, !PT ;  /* 0xfffffff808118812 */ /* 0x000fe200078ec0ff */
[----:B------:R-:W-:Y:S01]  /*1430*/  IMAD.IADD R223, R221, 0x1, R223 ;  /* 0x00000001dddf7824 */ /* 0x000fe200078e02df */
[----:B------:R-:W-:Y:S01]  /*1440*/  LOP3.LUT R9, R10, 0x3fffffe, RZ, 0xc0, !PT ;  /* 0x03fffffe0a097812 */ /* 0x000fe200078ec0ff */
[----:B------:R-:W-:Y:S01]  /*1450*/  IMAD.MOV.U32 R222, RZ, RZ, R220 ;  /* 0x000000ffffde7224 */ /* 0x000fe200078e00dc */
[----:B------:R-:W-:Y:S01]  /*1460*/  SHF.R.S32.HI R8, RZ, 0x1f, R103 ;  /* 0x0000001fff087819 */ /* 0x000fe20000011467 */
[----:B------:R-:W-:Y:S01]  /*1470*/  @!P0 IMAD.WIDE R18, R17, 0x2, R14 ;  /* 0x0000000211128825 */ /* 0x000fe200078e020e */
[----:B------:R-:W-:-:S03]  /*1480*/  @!P0 SHF.R.S32.HI R17, RZ, 0x1f, R6 ;  /* 0x0000001fff118819 */ /* 0x000fc60000011406 */
[----:B------:R-:W-:Y:S01]  /*1490*/  IMAD.IADD R5, R0, 0x1, -R9 ;  /* 0x0000000100057824 */ /* 0x000fe200078e0a09 */
[----:B------:R-:W-:Y:S01]  /*14a0*/  @!P0 LEA.HI R0, R17, R6, RZ, 0x3 ;  /* 0x0000000611008211 */ /* 0x000fe200078f18ff */
[C---:B------:R-:W-:Y:S01]  /*14b0*/  IMAD R9, R99.reuse, c[0x0][0x1e4], RZ ;  /* 0x0000790063097a24 */ /* 0x040fe200078e02ff */
[----:B------:R2:W-:Y:S01]  /*14c0*/  @!P0 LDGSTS.E.BYPASS.LTC128B.128 [R218+0x9880], [R18.64], !P4 ;  /* 0x0988000012da8fae */ /* 0x0005e2000e101d4a */
[----:B------:R-:W-:Y:S01]  /*14d0*/  IMAD.WIDE.U32 R98, R99, c[0x0][0x1e0], RZ ;  /* 0x0000780063627a25 */ /* 0x000fe200078e00ff */
[----:B------:R-:W-:Y:S02]  /*14e0*/  @!P0 LOP3.LUT R0, R0, 0xfffffff8, RZ, 0xc0, !PT ;  /* 0xfffffff800008812 */ /* 0x000fe400078ec0ff */
[----:B------:R-:W-:Y:S01]  /*14f0*/  ISETP.GE.AND P4, PT, R6, c[0x0][0x1d4], PT ;  /* 0x0000750006007a0c */ /* 0x000fe20003f86270 */
[----:B------:R-:W-:Y:S01]  /*1500*/  IMAD.IADD R92, R99, 0x1, R9 ;  /* 0x00000001635c7824 */ /* 0x000fe200078e0209 */
[----:B------:R-:W-:Y:S01]  /*1510*/  SHF.R.S32.HI R9, RZ, 0x1f, R101 ;  /* 0x0000001fff097819 */ /* 0x000fe20000011465 */
[----:B----4-:R-:W-:Y:S01]  /*1520*/  @!P0 IMAD.WIDE R22, R0, 0x2, R14 ;  /* 0x0000000200168825 */ /* 0x010fe200078e020e */
[----:B------:R-:W-:-:S02]  /*1530*/  SHF.R.S32.HI R15, RZ, 0x1, R103 ;  /* 0x00000001ff0f7819 */ /* 0x000fc40000011467 */
[----:B------:R-:W-:Y:S01]  /*1540*/  SHF.R.S32.HI R17, RZ, 0x1f, R12 ;  /* 0x0000001fff117819 */ /* 0x000fe2000001140c */
[----:B------:R-:W-:Y:S01]  /*1550*/  IMAD R6, R92, R101, RZ ;  /* 0x000000655c067224 */ /* 0x000fe200078e02ff */
[----:B------:R4:W-:Y:S01]  /*1560*/  @!P0 LDGSTS.E.BYPASS.LTC128B.128 [R218+0xb880], [R22.64], !P1 ;  /* 0x0b88000016da8fae */ /* 0x0009e2000c901d4a */
[----:B------:R-:W-:Y:S01]  /*1570*/  LEA.HI R8, R8, R15, RZ, 0x2 ;  /* 0x0000000f08087211 */ /* 0x000fe200078f10ff */
[----:B------:R-:W-:Y:S01]  /*1580*/  IMAD R5, R2, 0x8, R5 ;  /* 0x0000000802057824 */ /* 0x000fe200078e0205 */
[----:B------:R-:W-:Y:S01]  /*1590*/  LOP3.LUT R103, R103, 0x7fffffe, RZ, 0xc0, !PT ;  /* 0x07fffffe67677812 */ /* 0x000fe200078ec0ff */
[----:B------:R-:W0:Y:S01]  /*15a0*/  LDGDEPBAR ;  /* 0x00000000000079af */ /* 0x000e220000000000 */
[-C--:B------:R-:W-:Y:S01]  /*15b0*/  IMAD R0, R9, R98.reuse, R6 ;  /* 0x0000006209007224 */ /* 0x080fe200078e0206 */
[----:B------:R-:W-:Y:S01]  /*15c0*/  LOP3.LUT R8, R8, 0xfffffffc, RZ, 0xc0, !PT ;  /* 0xfffffffc08087812 */ /* 0x000fe200078ec0ff */
[----:B------:R-:W-:Y:S01]  /*15d0*/  IMAD.WIDE.U32 R6, R101, R98, R222 ;  /* 0x0000006265067225 */ /* 0x000fe200078e00de */
[----:B------:R-:W-:-:S03]  /*15e0*/  SEL R76, RZ, 0x4, P4 ;  /* 0x00000004ff4c7807 */ /* 0x000fc60002000000 */
[----:B------:R-:W-:Y:S01]  /*15f0*/  IMAD.IADD R0, R7, 0x1, R0 ;  /* 0x0000000107007824 */ /* 0x000fe200078e0200 */
[----:B------:R-:W-:Y:S01]  /*1600*/  BAR.SYNC.DEFER_BLOCKING 0x0 ;  /* 0x0000000000007b1d */ /* 0x000fe20000010000 */
[C---:B------:R-:W-:Y:S01]  /*1610*/  @P2 IADD3 R7, P0, R6.reuse, UR8, RZ ;  /* 0x0000000806072c10 */ /* 0x040fe2000ff1e0ff */
[----:B------:R-:W-:Y:S01]  /*1620*/  IMAD.IADD R8, R15, 0x1, -R8 ;  /* 0x000000010f087824 */ /* 0x000fe200078e0a08 */
[----:B--2---:R-:W-:Y:S01]  /*1630*/  @P3 LEA R18, P1, R6, c[0x0][0x1c8], 0x1 ;  /* 0x0000720006123a11 */ /* 0x004fe200078208ff */
[----:B------:R-:W-:Y:S02]  /*1640*/  IMAD.IADD R103, R12, 0x1, -R103 ;  /* 0x000000010c677824 */ /* 0x000fe400078e0a67 */
[----:B------:R-:W-:Y:S01]  /*1650*/  IMAD R235, R233, c[0x0][0x218], RZ ;  /* 0x00008600e9eb7a24 */ /* 0x000fe200078e02ff */
[----:B------:R-:W-:Y:S01]  /*1660*/  @P3 LEA.HI.X R19, R6, c[0x0][0x1cc], R0, 0x1, P1 ;  /* 0x0000730006133a11 */ /* 0x000fe200008f0c00 */
[----:B------:R-:W-:Y:S01]  /*1670*/  IMAD.IADD R76, R76, 0x1, R73 ;  /* 0x000000014c4c7824 */ /* 0x000fe200078e0249 */
[----:B------:R-:W-:Y:S01]  /*1680*/  @P2 IADD3.X R0, R0, UR7, RZ, P0, !PT ;  /* 0x0000000700002c10 */ /* 0x000fe200087fe4ff */
[----:B------:R-:W-:Y:S01]  /*1690*/  IMAD R235, R232, c[0x0][0x21c], R235 ;  /* 0x00008700e8eb7a24 */ /* 0x000fe200078e02eb */
[----:B------:R-:W-:-:S02]  /*16a0*/  @P2 LEA R14, P0, R7, c[0x0][0x1c8], 0x1 ;  /* 0x00007200070e2a11 */ /* 0x000fc400078008ff */
[----:B------:R-:W-:Y:S01]  /*16b0*/  LEA.HI R6, R17, R12, RZ, 0x3 ;  /* 0x0000000c11067211 */ /* 0x000fe200078f18ff */
[----:B------:R-:W-:Y:S01]  /*16c0*/  IMAD.SHL.U32 R17, R2, 0x8, RZ ;  /* 0x0000000802117824 */ /* 0x000fe200078e00ff */
[----:B------:R-:W-:Y:S01]  /*16d0*/  @P2 LEA.HI.X R15, R7, c[0x0][0x1cc], R0, 0x1, P0 ;  /* 0x00007300070f2a11 */ /* 0x000fe200000f0c00 */
[----:B------:R-:W-:Y:S01]  /*16e0*/  IMAD.SHL.U32 R7, R4, 0x8, RZ ;  /* 0x0000000804077824 */ /* 0x000fe200078e00ff */
[----:B------:R-:W-:Y:S01]  /*16f0*/  SHF.R.S32.HI R0, RZ, 0x1, R10 ;  /* 0x00000001ff007819 */ /* 0x000fe2000001140a */
[----:B------:R-:W-:Y:S01]  /*1700*/  IMAD.SHL.U32 R6, R6, 0x20, RZ ;  /* 0x0000002006067824 */ /* 0x000fe200078e00ff */
[C---:B------:R-:W-:Y:S01]  /*1710*/  LOP3.LUT P1, RZ, R8.reuse, 0x2, RZ, 0xc0, !PT ;  /* 0x0000000208ff7812 */ /* 0x040fe2000782c0ff */
[----:B------:R-:W-:Y:S01]  /*1720*/  IMAD.SHL.U32 R4, R8, 0x40, RZ ;  /* 0x0000004008047824 */ /* 0x000fe200078e00ff */
[C---:B------:R-:W-:Y:S01]  /*1730*/  LOP3.LUT P0, RZ, R0.reuse, 0x2, RZ, 0xc0, !PT ;  /* 0x0000000200ff7812 */ /* 0x040fe2000780c0ff */
[----:B------:R-:W-:Y:S01]  /*1740*/  IMAD.SHL.U32 R10, R0, 0x40, RZ ;  /* 0x00000040000a7824 */ /* 0x000fe200078e00ff */
[----:B------:R-:W-:Y:S01]  /*1750*/  LOP3.LUT R100, R6, 0xffffff00, RZ, 0xc0, !PT ;  /* 0xffffff0006647812 */ /* 0x000fe200078ec0ff */
[----:B------:R-:W-:Y:S01]  /*1760*/  @!PT LDS RZ, [RZ] ;  /* 0x00000000fffff984 */ /* 0x000fe20000000800 */
[----:B------:R-:W-:Y:S01]  /*1770*/  @!PT LDS RZ, [RZ] ;  /* 0x00000000fffff984 */ /* 0x000fe20000000800 */
[----:B------:R-:W-:Y:S01]  /*1780*/  @!PT LDS RZ, [RZ] ;  /* 0x00000000fffff984 */ /* 0x000fe20000000800 */
[----:B------:R2:W-:Y:S01]  /*1790*/  @P3 LDGSTS.E.BYPASS.LTC128B.128 [R218+0x3c80], [R18.64], !P6 ;  /* 0x03c8000012da3fae */ /* 0x0005e2000f101d4a */
[----:B------:R-:W-:Y:S01]  /*17a0*/  LOP3.LUT R4, R4, 0xc0, RZ, 0xc0, !PT ;  /* 0x000000c004047812 */ /* 0x000fe200078ec0ff */
[----:B------:R-:W-:Y:S01]  /*17b0*/  IMAD R8, R9, c[0x0][0x208], RZ ;  /* 0x0000820009087a24 */ /* 0x000fe200078e02ff */
[----:B------:R-:W-:Y:S01]  /*17c0*/  LOP3.LUT R10, R10, 0xc0, RZ, 0xc0, !PT ;  /* 0x000000c00a0a7812 */ /* 0x000fe200078ec0ff */
[----:B------:R2:W-:Y:S01]  /*17d0*/  @P3 LDGSTS.E.BYPASS.LTC128B.128 [R218+0x4880], [R18.64+0x40], !P5 ;  /* 0x0488004012da3fae */ /* 0x0005e2000e901d4a */
[----:B------:R-:W-:-:S02]  /*17e0*/  IMAD.MOV.U32 R0, RZ, RZ, 0x10 ;  /* 0x00000010ff007424 */ /* 0x000fc400078e00ff */
[----:B------:R-:W-:Y:S01]  /*17f0*/  LOP3.LUT R6, R10, 0x8, R7, 0xf8, !PT ;  /* 0x000000080a067812 */ /* 0x000fe200078ef807 */
[----:B------:R2:W-:Y:S01]  /*1800*/  @P3 LDGSTS.E.BYPASS.LTC128B.128 [R218+0x5480], [R18.64+0x80], !P4 ;  /* 0x0548008012da3fae */ /* 0x0005e2000e101d4a */
[----:B------:R-:W-:Y:S01]  /*1810*/  SHF.R.U32.HI R7, RZ, 0x3, R10 ;  /* 0x00000003ff077819 */ /* 0x000fe2000001160a */
[----:B------:R-:W-:Y:S01]  /*1820*/  IMAD R53, R101, c[0x0][0x20c], R8 ;  /* 0x0000830065357a24 */ /* 0x000fe200078e0208 */
[----:B------:R-:W-:Y:S01]  /*1830*/  LOP3.LUT R10, R4, 0x8, R17, 0xf8, !PT ;  /* 0x00000008040a7812 */ /* 0x000fe200078ef811 */
[----:B------:R5:W-:Y:S01]  /*1840*/  @P2 LDGSTS.E.BYPASS.LTC128B.128 [R218+0x4480], [R14.64], !P6 ;  /* 0x044800000eda2fae */ /* 0x000be2000f101d4a */
[----:B------:R-:W-:Y:S01]  /*1850*/  LOP3.LUT R6, R6, R7, RZ, 0x3c, !PT ;  /* 0x0000000706067212 */ /* 0x000fe200078e3cff */
[----:B------:R-:W-:Y:S01]  /*1860*/  IMAD.IADD R53, R79, 0x1, R53 ;  /* 0x000000014f357824 */ /* 0x000fe200078e0235 */
[----:B------:R-:W-:Y:S01]  /*1870*/  ISETP.GT.AND P3, PT, R94, 0x3f, PT ;  /* 0x0000003f5e00780c */ /* 0x000fe20003f64270 */
[----:B------:R5:W-:Y:S01]  /*1880*/  @P2 LDGSTS.E.BYPASS.LTC128B.128 [R218+0x5080], [R14.64+0x40], !P5 ;  /* 0x050800400eda2fae */ /* 0x000be2000e901d4a */
[----:B------:R-:W-:Y:S01]  /*1890*/  SEL R0, R0, 0xfffffff0, !P1 ;  /* 0xfffffff000007807 */ /* 0x000fe20004800000 */
[----:B------:R-:W-:Y:S01]  /*18a0*/  IMAD.U32 R216, R5, 0x20, R6 ;  /* 0x0000002005d87824 */ /* 0x000fe200078e0006 */
[C---:B------:R-:W-:Y:S01]  /*18b0*/  LOP3.LUT P1, RZ, R76.reuse, 0x1, RZ, 0xc0, !PT ;  /* 0x000000014cff7812 */ /* 0x040fe2000782c0ff */
[----:B------:R5:W-:Y:S01]  /*18c0*/  @P2 LDGSTS.E.BYPASS.LTC128B.128 [R218+0x5c80], [R14.64+0x80], !P4 ;  /* 0x05c800800eda2fae */ /* 0x000be2000e101d4a */
[----:B------:R-:W-:Y:S01]  /*18d0*/  IMAD R53, R53, 0x30, RZ ;  /* 0x0000003035357824 */ /* 0x000fe200078e02ff */
[----:B------:R-:W-:Y:S01]  /*18e0*/  LOP3.LUT P2, RZ, R76, 0x4, RZ, 0xc0, !PT ;  /* 0x000000044cff7812 */ /* 0x000fe2000784c0ff */
[----:B------:R-:W-:Y:S01]  /*18f0*/  IMAD.SHL.U32 R216, R216, 0x2, RZ ;  /* 0x00000002d8d87824 */ /* 0x000fe200078e00ff */
[----:B------:R-:W0:Y:S01]  /*1900*/  LDGDEPBAR ;  /* 0x00000000000079af */ /* 0x000e220000000000 */
[----:B------:R-:W-:-:S02]  /*1910*/  ISETP.LT.OR P1, PT, R72, 0x1, !P1 ;  /* 0x000000014800780c */ /* 0x000fc40004f21670 */
[----:B------:R-:W-:Y:S01]  /*1920*/  ISETP.LT.OR P2, PT, R72, 0x1, !P2 ;  /* 0x000000014800780c */ /* 0x000fe20005741670 */
[----:B------:R-:W-:Y:S01]  /*1930*/  @!P3 IMAD.MOV.U32 R77, RZ, RZ, c[0x0][0x20c] ;  /* 0x00008300ff4db624 */ /* 0x000fe200078e00ff */
[----:B------:R-:W-:Y:S01]  /*1940*/  IADD3 R215, R216, 0x3ca0, RZ ;  /* 0x00003ca0d8d77810 */ /* 0x000fe20007ffe0ff */
[----:B--2---:R-:W-:-:S04]  /*1950*/  IMAD R18, R228, c[0x0][0x20c], R13 ;  /* 0x00008300e4127a24 */ /* 0x004fc800078e020d */
[----:B------:R-:W-:Y:S02]  /*1960*/  IMAD.IADD R19, R21, 0x1, R18 ;  /* 0x0000000115137824 */ /* 0x000fe400078e0212 */
[----:B------:R-:W-:Y:S01]  /*1970*/  IMAD.MOV.U32 R18, RZ, RZ, R20 ;  /* 0x000000ffff127224 */ /* 0x000fe200078e0014 */
[----:B-----5:R-:W-:Y:S01]  /*1980*/  SHF.R.U32.HI R15, RZ, 0x3, R4 ;  /* 0x00000003ff0f7819 */ /* 0x020fe20000011604 */
[----:B------:R-:W-:-:S04]  /*1990*/  DEPBAR.LE SB0, 0x1 ;  /* 0x000080400000791a */ /* 0x000fc80000000000 */
[----:B------:R-:W-:-:S04]  /*19a0*/  DEPBAR.LE SB0, 0x0 ;  /* 0x000080000000791a */ /* 0x000fc80000000000 */
[----:B------:R-:W-:Y:S01]  /*19b0*/  BAR.SYNC.DEFER_BLOCKING 0x0 ;  /* 0x0000000000007b1d */ /* 0x000fe20000010000 */
[----:B------:R-:W-:Y:S01]  /*19c0*/  IMAD R4, R95, 0x200, R100 ;  /* 0x000002005f047824 */ /* 0x000fe200078e0264 */
[----:B------:R-:W-:Y:S01]  /*19d0*/  LOP3.LUT R2, R10, R15, RZ, 0x3c, !PT ;  /* 0x0000000f0a027212 */ /* 0x000fe200078e3cff */
[C---:B------:R-:W-:Y:S02]  /*19e0*/  IMAD R10, R16.reuse, c[0x0][0x214], R11 ;  /* 0x00008500100a7a24 */ /* 0x040fe400078e020b */
[----:B------:R-:W-:Y:S02]  /*19f0*/  IMAD R217, R103, 0x20, R4 ;  /* 0x0000002067d97824 */ /* 0x000fe400078e0204 */
[----:B------:R-:W-:-:S04]  /*1a00*/  IMAD.WIDE.U32 R16, R16, c[0x0][0x210], R18 ;  /* 0x0000840010107a25 */ /* 0x000fc800078e0012 */
[----:B------:R-:W-:Y:S02]  /*1a10*/  IMAD.IADD R217, R2, 0x1, R217 ;  /* 0x0000000102d97824 */ /* 0x000fe400078e02d9 */
[----:B------:R-:W-:Y:S02]  /*1a20*/  IMAD.IADD R11, R17, 0x1, R10 ;  /* 0x00000001110b7824 */ /* 0x000fe400078e020a */
[----:B------:R-:W-:Y:S02]  /*1a30*/  IMAD.SHL.U32 R217, R217, 0x2, RZ ;  /* 0x00000002d9d97824 */ /* 0x000fe400078e00ff */
[----:B------:R-:W-:Y:S02]  /*1a40*/  IMAD.MOV.U32 R10, RZ, RZ, R16 ;  /* 0x000000ffff0a7224 */ /* 0x000fe400078e0010 */
[----:B------:R-:W-:Y:S02]  /*1a50*/  IMAD R213, R0, 0x2, R217 ;  /* 0x0000000200d57824 */ /* 0x000fe400078e02d9 */
[----:B------:R-:W-:Y:S01]  /*1a60*/  IMAD.WIDE.U32 R232, R232, c[0x0][0x218], R10 ;  /* 0x00008600e8e87a25 */ /* 0x000fe200078e000a */
[----:B------:R-:W-:Y:S01]  /*1a70*/  IADD3 R10, R216, 0x3c80, RZ ;  /* 0x00003c80d80a7810 */ /* 0x000fe20007ffe0ff */
[----:B------:R-:W-:Y:S02]  /*1a80*/  LDSM.16.M88.4 R48, [R217+0x7080] ;  /* 0x00708000d930783b */ /* 0x000fe40000000200 */
[----:B------:R-:W-:Y:S01]  /*1a90*/  IMAD.IADD R235, R233, 0x1, R235 ;  /* 0x00000001e9eb7824 */ /* 0x000fe200078e02eb */
[----:B------:R-:W-:Y:S01]  /*1aa0*/  @P0 IADD3 R215, R10, -0x20, RZ ;  /* 0xffffffe00ad70810 */ /* 0x000fe20007ffe0ff */
[----:B------:R-:W-:Y:S01]  /*1ab0*/  IMAD.MOV.U32 R234, RZ, RZ, R232 ;  /* 0x000000ffffea7224 */ /* 0x000fe200078e00e8 */
[----:B------:R-:W2:Y:S01]  /*1ac0*/  LDSM.16.M88.4 R64, [R216+0x3c80] ;  /* 0x003c8000d840783b */ /* 0x000ea20000000200 */
[----:B------:R-:W-:Y:S01]  /*1ad0*/  IMAD R103, R103, 0x20, R100 ;  /* 0x0000002067677824 */ /* 0x000fe200078e0264 */
[C---:B------:R-:W-:Y:S01]  /*1ae0*/  IADD3 R211, R215.reuse, 0x400, RZ ;  /* 0x00000400d7d37810 */ /* 0x040fe20007ffe0ff */
[----:B------:R-:W-:Y:S01]  /*1af0*/  IMAD.WIDE.U32 R78, R78, 0x30, R234 ;  /* 0x000000304e4e7825 */ /* 0x000fe200078e00ea */
[----:B------:R-:W1:Y:S01]  /*1b00*/  LDSM.16.M88.4 R56, [R216+0x4080] ;  /* 0x00408000d838783b */ /* 0x000e620000000200 */
[----:B------:R-:W-:-:S02]  /*1b10*/  IADD3 R210, R215, 0x800, RZ ;  /* 0x00000800d7d27810 */ /* 0x000fc40007ffe0ff */
[----:B------:R-:W-:Y:S01]  /*1b20*/  IMAD.IADD R52, R79, 0x1, R53 ;  /* 0x000000014f347824 */ /* 0x000fe200078e0235 */
[----:B------:R-:W5:Y:S01]  /*1b30*/  LDSM.16.M88.4 R44, [R217+0x6080] ;  /* 0x00608000d92c783b */ /* 0x000f620000000200 */
[C---:B------:R-:W-:Y:S01]  /*1b40*/  LEA R74, P0, R78.reuse, c[0x0][0x1f8], 0x1 ;  /* 0x00007e004e4a7a11 */ /* 0x040fe200078008ff */
[----:B------:R-:W-:Y:S01]  /*1b50*/  @!P3 IMAD.MOV.U32 R79, RZ, RZ, c[0x0][0x208] ;  /* 0x00008200ff4fb624 */ /* 0x000fe200078e00ff */
[----:B------:R-:W-:Y:S01]  /*1b60*/  IADD3 R209, R215, 0xc00, RZ ;  /* 0x00000c00d7d17810 */ /* 0x000fe20007ffe0ff */
[----:B------:R-:W3:Y:S01]  /*1b70*/  LDSM.16.M88.4 R4, [R216+0x4480] ;  /* 0x00448000d804783b */ /* 0x000ee20000000200 */
[----:B------:R-:W-:Y:S01]  /*1b80*/  LEA.HI.X R75, R78, c[0x0][0x1fc], R52, 0x1, P0 ;  /* 0x00007f004e4b7a11 */ /* 0x000fe200000f0c34 */
[----:B------:R-:W-:Y:S01]  /*1b90*/  IMAD.IADD R2, R2, 0x1, R103 ;  /* 0x0000000102027824 */ /* 0x000fe200078e0267 */
[----:B------:R-:W-:Y:S01]  /*1ba0*/  @!P3 LEA R104, P0, R79, R74, 0x6 ;  /* 0x0000004a4f68b211 */ /* 0x000fe200078030ff */
[----:B------:R-:W-:Y:S01]  /*1bb0*/  LDSM.16.M88.4 R40, [R213+0x7080] ;  /* 0x00708000d528783b */ /* 0x000fe20000000200 */
[----:B------:R-:W-:-:S02]  /*1bc0*/  IADD3 R208, R215, 0x1000, RZ ;  /* 0x00001000d7d07810 */ /* 0x000fc40007ffe0ff */
[----:B------:R-:W-:Y:S01]  /*1bd0*/  @!P3 LEA.HI.X R105, R79, R75, R77, 0x6, P0 ;  /* 0x0000004b4f69b211 */ /* 0x000fe200000f344d */
[----:B------:R-:W3:Y:S01]  /*1be0*/  LDSM.16.M88.4 R16, [R215+0x400] ;  /* 0x00040000d710783b */ /* 0x000ee20000000200 */
[----:B------:R-:W-:Y:S02]  /*1bf0*/  LOP3.LUT P0, RZ, R76, 0x2, RZ, 0xc0, !PT ;  /* 0x000000024cff7812 */ /* 0x000fe4000780c0ff */
[C---:B------:R-:W-:Y:S01]  /*1c00*/  IADD3 R207, R215.reuse, 0x1400, RZ ;  /* 0x00001400d7cf7810 */ /* 0x040fe20007ffe0ff */
[----:B------:R-:W3:Y:S01]  /*1c10*/  LDSM.16.M88.4 R8, [R215+0x800] ;  /* 0x00080000d708783b */ /* 0x000ee20000000200 */
[----:B------:R-:W-:Y:S02]  /*1c20*/  ISETP.LT.OR P0, PT, R72, 0x1, !P0 ;  /* 0x000000014800780c */ /* 0x000fe40004701670 */
[C---:B------:R-:W-:Y:S01]  /*1c30*/  IADD3 R206, R215.reuse, 0x1800, RZ ;  /* 0x00001800d7ce7810 */ /* 0x040fe20007ffe0ff */
[----:B----4-:R-:W4:Y:S01]  /*1c40*/  LDSM.16.M88.4 R20, [R215] ;  /* 0x00000000d714783b */ /* 0x010f220000000200 */
[----:B------:R-:W-:-:S02]  /*1c50*/  IADD3 R205, R215, 0x1c00, RZ ;  /* 0x00001c00d7cd7810 */ /* 0x000fc40007ffe0ff */
[----:B------:R-:W-:Y:S01]  /*1c60*/  IADD3 R204, R215, 0x2000, RZ ;  /* 0x00002000d7cc7810 */ /* 0x000fe20007ffe0ff */
[C---:B--2---:R-:W-:Y:S08]  /*1c70*/  HMMA.16816.F32 R36, R48.reuse, R64, RZ ;  /* 0x000000403024723c */ /* 0x044ff000000018ff */
[C---:B-1----:R-:W-:Y:S08]  /*1c80*/  HMMA.16816.F32 R28, R48.reuse, R56, RZ ;  /* 0x00000038301c723c */ /* 0x042ff000000018ff */
[C---:B------:R-:W-:Y:S08]  /*1c90*/  HMMA.16816.F32 R32, R48.reuse, R66, RZ ;  /* 0x000000423020723c */ /* 0x040ff000000018ff */
[----:B---3--:R-:W-:Y:S08]  /*1ca0*/  HMMA.16816.F32 R24, R48, R58, RZ ;  /* 0x0000003a3018723c */ /* 0x008ff000000018ff */
[C---:B-----5:R-:W-:Y:S08]  /*1cb0*/  HMMA.16816.F32 R68, R44.reuse, R64, RZ ;  /* 0x000000402c44723c */ /* 0x060ff000000018ff */
[----:B------:R-:W-:Y:S08]  /*1cc0*/  HMMA.16816.F32 R60, R44, R56, RZ ;  /* 0x000000382c3c723c */ /* 0x000ff000000018ff */
[----:B------:R-:W-:Y:S08]  /*1cd0*/  HMMA.16816.F32 R12, R48, R4, RZ ;  /* 0x00000004300c723c */ /* 0x000ff000000018ff */
        /* <DEDUP_REMOVED lines=20> */
[C---:B----4-:R-:W-:Y:S03]  /*1e20*/  HMMA.16816.F32 R36, R40.reuse, R20, R36 ;  /* 0x000000142824723c */ /* 0x050fe60000001824 */
        /* <DEDUP_REMOVED lines=19> */
[----:B------:R-:W-:Y:S07]  /*1f60*/  LDSM.16.M88.4 R16, [R215+0xc00] ;  /* 0x000c0000d710783b */ /* 0x000fee0000000200 */
        /* <DEDUP_REMOVED lines=15> */
[----:B------:R-:W-:Y:S07]  /*2060*/  LDSM.16.M88.4 R80, [R216+0x5480] ;  /* 0x00548000d850783b */ /* 0x000fee0000000200 */
[C---:B------:R-:W-:Y:S08]  /*2070*/  HMMA.16816.F32 R52, R72.reuse, R76, R52 ;  /* 0x0000004c4834723c */ /* 0x040ff00000001834 */
[----:B------:R-:W-:Y:S01]  /*2080*/  HMMA.16816.F32 R44, R72, R78, R44 ;  /* 0x0000004e482c723c */ /* 0x000fe2000000182c */
[----:B------:R-:W2:Y:S04]  /*2090*/  LDSM.16.M88.4 R76, [R216+0x5880] ;  /* 0x00588000d84c783b */ /* 0x000ea80000000200 */
[----:B------:R-:W3:Y:S03]  /*20a0*/  LDSM.16.M88.4 R72, [R216+0x5c80] ;  /* 0x005c8000d848783b */ /* 0x000ee60000000200 */
        /* <DEDUP_REMOVED lines=9> */
[----:B------:R-:W-:Y:S07]  /*2140*/  LDSM.16.M88.4 R16, [R215+0x1800] ;  /* 0x00180000d710783b */ /* 0x000fee0000000200 */
[C---:B------:R-:W-:Y:S08]  /*2150*/  HMMA.16816.F32 R60, R4.reuse, R8, R60 ;  /* 0x00000008043c723c */ /* 0x040ff0000000183c */
[C---:B------:R-:W-:Y:S01]  /*2160*/  HMMA.16816.F32 R56, R4.reuse, R10, R56 ;  /* 0x0000000a0438723c */ /* 0x040fe20000001838 */
[----:B------:R-:W1:Y:S07]  /*2170*/  LDSM.16.M88.4 R8, [R215+0x1c00] ;  /* 0x001c0000d708783b */ /* 0x000e6e0000000200 */
[C---:B------:R-:W-:Y:S08]  /*2180*/  HMMA.16816.F32 R52, R4.reuse, R20, R52 ;  /* 0x000000140434723c */ /* 0x040ff00000001834 */
[----:B------:R-:W-:Y:S01]  /*2190*/  HMMA.16816.F32 R44, R4, R22, R44 ;  /* 0x00000016042c723c */ /* 0x000fe2000000182c */
[----:B------:R-:W4:Y:S04]  /*21a0*/  LDSM.16.M88.4 R4, [R215+0x2000] ;  /* 0x00200000d704783b */ /* 0x000f280000000200 */
[----:B------:R-:W5:Y:S01]  /*21b0*/  LDSM.16.M88.4 R20, [R213+0xa080] ;  /* 0x00a08000d514783b */ /* 0x000f620000000200 */
[----:B------:R-:W-:-:S04]  /*21c0*/  DEPBAR.LE SB0, 0x0 ;  /* 0x000080000000791a */ /* 0x000fc80000000000 */
[C---:B--2---:R-:W-:Y:S08]  /*21d0*/  HMMA.16816.F32 R24, R84.reuse, R78, R24 ;  /* 0x0000004e5418723c */ /* 0x044ff00000001818 */
[C---:B---3--:R-:W-:Y:S08]  /*21e0*/  HMMA.16816.F32 R12, R84.reuse, R72, R12 ;  /* 0x00000048540c723c */ /* 0x048ff0000000180c */
        /* <DEDUP_REMOVED lines=11> */
[C---:B----4-:R-:W-:Y:S08]  /*22a0*/  HMMA.16816.F32 R24, R40.reuse, R4, R12 ;  /* 0x000000042818723c */ /* 0x050ff0000000180c */
[C---:B------:R-:W-:Y:S08]  /*22b0*/  HMMA.16816.F32 R36, R40.reuse, R16, R36 ;  /* 0x000000102824723c */ /* 0x040ff00000001824 */
[C---:B------:R-:W-:Y:S08]  /*22c0*/  HMMA.16816.F32 R32, R40.reuse, R18, R32 ;  /* 0x000000122820723c */ /* 0x040ff00000001820 */
[C---:B------:R-:W-:Y:S08]  /*22d0*/  HMMA.16816.F32 R28, R40.reuse, R8, R28 ;  /* 0x00000008281c723c */ /* 0x040ff0000000181c */
[----:B------:R-:W-:Y:S08]  /*22e0*/  HMMA.16816.F32 R12, R40, R6, R48 ;  /* 0x00000006280c723c */ /* 0x000ff00000001830 */
[C---:B-----5:R-:W-:Y:S08]  /*22f0*/  HMMA.16816.F32 R68, R20.reuse, R16, R68 ;  /* 0x000000101444723c */ /* 0x060ff00000001844 */
        /* <DEDUP_REMOVED lines=33> */
.L_x_913:
[----:B-1----:R-:W-:Y:S01]  /*2510*/  LOP3.LUT R5, R96, 0xffffffe0, RZ, 0xc0, !PT ;  /* 0xffffffe060057812 */ /* 0x002fe200078ec0ff */
[----:B------:R-:W-:Y:S01]  /*2520*/  ULDC UR9, c[0x0][0x324] ;  /* 0x0000c90000097ab9 */ /* 0x000fe20000000800 */
[----:B------:R-:W-:Y:S01]  /*2530*/  SHF.R.S32.HI R6, RZ, 0x1f, R95 ;  /* 0x0000001fff067819 */ /* 0x000fe2000001145f */
[----:B------:R-:W-:Y:S01]  /*2540*/  ULOP3.LUT UR9, URZ, UR9, URZ, 0x33, !UPT ;  /* 0x000000093f097292 */ /* 0x000fe2000f8e333f */
[----:B------:R-:W-:Y:S01]  /*2550*/  PLOP3.LUT P1, PT, PT, PT, UP2, 0x80, 0x0 ;  /* 0x000000000000781c */ /* 0x000fe20003f2f028 */
[----:B------:R-:W-:Y:S01]  /*2560*/  IMAD.IADD R94, R94, 0x1, -R5 ;  /* 0x000000015e5e7824 */ /* 0x000fe200078e0a05 */
[----:B------:R-:W-:Y:S01]  /*2570*/  LEA.HI R6, R6, R95, RZ, 0x2 ;  /* 0x0000005f06067211 */ /* 0x000fe200078f10ff */
[----:B------:R-:W0:Y:S01]  /*2580*/  LDGDEPBAR ;  /* 0x00000000000079af */ /* 0x000e220000000000 */
[----:B------:R-:W-:-:S02]  /*2590*/  PLOP3.LUT P0, PT, PT, PT, UP2, 0x80, 0x0 ;  /* 0x000000000000781c */ /* 0x000fc40003f0f028 */
[----:B------:R-:W-:Y:S02]  /*25a0*/  SHF.R.S32.HI R5, RZ, 0x1f, R94 ;  /* 0x0000001fff057819 */ /* 0x000fe4000001145e */
[----:B------:R-:W-:Y:S02]  /*25b0*/  LOP3.LUT R6, R6, 0xffffffc, RZ, 0xc0, !PT ;  /* 0x0ffffffc06067812 */ /* 0x000fe400078ec0ff */
[----:B------:R-:W-:Y:S02]  /*25c0*/  LEA.HI R4, R5, R94, RZ, 0x2 ;  /* 0x0000005e05047211 */ /* 0x000fe400078f10ff */
[----:B------:R-:W-:Y:S01]  /*25d0*/  LEA.HI R5, R97, R97, RZ, 0x1 ;  /* 0x0000006161057211 */ /* 0x000fe200078f08ff */
[----:B------:R-:W-:Y:S01]  /*25e0*/  IMAD.IADD R95, R95, 0x1, -R6 ;  /* 0x000000015f5f7824 */ /* 0x000fe200078e0a06 */
[----:B------:R-:W-:Y:S02]  /*25f0*/  LEA.HI.SX32 R6, R4, UR13, 0x1e ;  /* 0x0000000d04067c11 */ /* 0x000fe4000f8ff2ff */
[C---:B------:R-:W-:Y:S01]  /*2600*/  LOP3.LUT R8, R5.reuse, 0x1ffffffe, RZ, 0xc0, !PT ;  /* 0x1ffffffe05087812 */ /* 0x040fe200078ec0ff */
[----:B------:R-:W-:-:S02]  /*2610*/  IMAD.SHL.U32 R7, R5, 0x20, RZ ;  /* 0x0000002005077824 */ /* 0x000fc400078e00ff */
[----:B------:R-:W-:Y:S02]  /*2620*/  IMAD R6, R95, 0x10, R6 ;  /* 0x000000105f067824 */ /* 0x000fe400078e0206 */
[----:B------:R-:W-:Y:S01]  /*2630*/  IMAD.IADD R8, R97, 0x1, -R8 ;  /* 0x0000000161087824 */ /* 0x000fe200078e0a08 */
[----:B------:R-:W-:-:S05]  /*2640*/  LOP3.LUT R7, R7, 0xffffffc0, RZ, 0xc0, !PT ;  /* 0xffffffc007077812 */ /* 0x000fca00078ec0ff */
[----:B------:R-:W-:-:S04]  /*2650*/  IMAD.IADD R7, R7, 0x1, R6 ;  /* 0x0000000107077824 */ /* 0x000fc800078e0206 */
[----:B------:R-:W-:-:S04]  /*2660*/  IMAD R219, R8, 0x8, R7 ;  /* 0x0000000808db7824 */ /* 0x000fc800078e0207 */
[----:B------:R-:W-:-:S04]  /*2670*/  @P1 IMAD.HI.U32 R5, R219, c[0x0][0x2c8], RZ ;  /* 0x0000b200db051a27 */ /* 0x000fc800078e00ff */
[----:B------:R-:W-:Y:S01]  /*2680*/  IMAD.MOV.U32 R49, RZ, RZ, R219 ;  /* 0x000000ffff317224 */ /* 0x000fe200078e00db */
[----:B------:R-:W-:Y:S02]  /*2690*/  @P0 SHF.R.U32.HI R49, RZ, c[0x0][0x2cc], R5 ;  /* 0x0000b300ff310a19 */ /* 0x000fe40000011605 */
[----:B------:R-:W-:Y:S02]  /*26a0*/  LOP3.LUT R5, R4, 0x7ffffffc, RZ, 0xc0, !PT ;  /* 0x7ffffffc04057812 */ /* 0x000fe400078ec0ff */
[----:B------:R-:W-:Y:S01]  /*26b0*/  PLOP3.LUT P0, PT, PT, PT, UP1, 0x40, 0x0 ;  /* 0x000000000000781c */ /* 0x000fe20003f0e818 */
[----:B------:R-:W1:Y:S02]  /*26c0*/  SHFL.IDX PT, R4, R49, RZ, 0x1c1f ;  /* 0x001c1fff31047589 */ /* 0x000e6400000e0000 */
[----:B------:R-:W-:-:S04]  /*26d0*/  IMAD.IADD R5, R94, 0x1, -R5 ;  /* 0x000000015e057824 */ /* 0x000fc800078e0a05 */
[----:B------:R-:W-:-:S04]  /*26e0*/  IMAD.SHL.U32 R224, R5, 0x2, RZ ;  /* 0x0000000205e07824 */ /* 0x000fc800078e00ff */
[----:B------:R-:W-:Y:S01]  /*26f0*/  IMAD.IADD R48, R93, 0x1, -R224 ;  /* 0x000000015d307824 */ /* 0x000fe200078e0ae0 */
[C---:B------:R-:W-:Y:S02]  /*2700*/  IADD3 R23, -R224.reuse, 0x1, R3 ;  /* 0x00000001e0177810 */ /* 0x040fe40007ffe103 */
[----:B------:R-:W-:Y:S02]  /*2710*/  IADD3 R77, -R224, c[0x0][0x1d0], R93 ;  /* 0x00007400e04d7a10 */ /* 0x000fe40007ffe15d */
[----:B------:R-:W-:-:S04]  /*2720*/  IADD3 R23, R23, -c[0x0][0x168], RZ ;  /* 0x80005a0017177a10 */ /* 0x000fc80007ffe0ff */
[C---:B------:R-:W-:Y:S02]  /*2730*/  IADD3 R78, R23.reuse, c[0x0][0x328], RZ ;  /* 0x0000ca00174e7a10 */ /* 0x040fe40007ffe0ff */
[----:B------:R-:W-:-:S03]  /*2740*/  IADD3 R23, R23, UR9, RZ ;  /* 0x0000000917177c10 */ /* 0x000fc6000fffe0ff */
[--C-:B-1----:R-:W-:Y:S02]  /*2750*/  IMAD.IADD R6, R78, 0x1, R4.reuse ;  /* 0x000000014e067824 */ /* 0x102fe400078e0204 */
[----:B------:R-:W-:-:S03]  /*2760*/  IMAD.IADD R5, R23, 0x1, R4 ;  /* 0x0000000117057824 */ /* 0x000fc600078e0204 */
[----:B------:R-:W-:Y:S01]  /*2770*/  IMNMX R9, R6, R77, PT ;  /* 0x0000004d06097217 */ /* 0x000fe20003800200 */
[----:B------:R-:W-:Y:S05]  /*2780*/  @P0 BRA `(.L_x_914) ;  /* 0x0000015000000947 */ /* 0x000fea0003800000 */
[----:B------:R-:W-:Y:S01]  /*2790*/  IADD3 R4, R4, c[0x0][0x1d0], RZ ;  /* 0x0000740004047a10 */ /* 0x000fe20007ffe0ff */
        /* <DEDUP_REMOVED lines=11> */
.L_x_916:
[----:B------:R-:W-:-:S04]  /*2850*/  MOV R3, c[0x0][0x32c] ;  /* 0x0000cb0000037a02 */ /* 0x000fc80000000f00 */
[----:B------:R-:W-:-:S13]  /*2860*/  ISETP.NE.AND P0, PT, R3, 0x1, PT ;  /* 0x000000010300780c */ /* 0x000fda0003f05270 */
[----:B------:R-:W-:-:S05]  /*2870*/  @P0 IMAD.HI.U32 R3, R7, c[0x0][0x330], RZ ;  /* 0x0000cc0007030a27 */ /* 0x000fca00078e00ff */
[----:B------:R-:W-:Y:S02]  /*2880*/  @P0 SHF.R.U32.HI R7, RZ, c[0x0][0x334], R3 ;  /* 0x0000cd00ff070a19 */ /* 0x000fe40000011603 */
.L_x_917:
[----:B------:R-:W-:Y:S05]  /*2890*/  BSYNC B0 ;  /* 0x0000000000007941 */ /* 0x000fea0003800000 */
.L_x_915:
[----:B------:R-:W-:-:S05]  /*28a0*/  IMAD R6, R7, c[0x0][0x32c], R48 ;  /* 0x0000cb0007067a24 */ /* 0x000fca00078e0230 */
[----:B------:R-:W-:Y:S02]  /*28b0*/  IADD3 R4, R6, c[0x0][0x32c], RZ ;  /* 0x0000cb0006047a10 */ /* 0x000fe40007ffe0ff */
[----:B------:R-:W-:Y:S02]  /*28c0*/  IMNMX R5, R5, R6, !PT ;  /* 0x0000000605057217 */ /* 0x000fe40007800200 */
[----:B------:R-:W-:Y:S02]  /*28d0*/  IMNMX R9, R9, R4, PT ;  /* 0x0000000409097217 */ /* 0x000fe40003800200 */
.L_x_914:
[----:B------:R-:W1:Y:S01]  /*28e0*/  SHFL.IDX PT, R4, R49, 0x1, 0x1c1f ;  /* 0x003c1f0031047f89 */ /* 0x000e6200000e0000 */
[----:B------:R-:W-:Y:S01]  /*28f0*/  PLOP3.LUT P0, PT, PT, PT, UP1, 0x40, 0x0 ;  /* 0x000000000000781c */ /* 0x000fe20003f0e818 */
[--C-:B-1----:R-:W-:Y:S02]  /*2900*/  IMAD.IADD R6, R78, 0x1, R4.reuse ;  /* 0x000000014e067824 */ /* 0x102fe400078e0204 */
[----:B------:R-:W-:-:S03]  /*2910*/  IMAD.IADD R3, R23, 0x1, R4 ;  /* 0x0000000117037824 */ /* 0x000fc600078e0204 */
[----:B------:R-:W-:-:S07]  /*2920*/  IMNMX R79, R6, R77, PT ;  /* 0x0000004d064f7217 */ /* 0x000fce0003800200 */
        /* <DEDUP_REMOVED lines=13> */
.L_x_920:
[----:B------:R-:W-:-:S04]  /*2a00*/  MOV R4, c[0x0][0x32c] ;  /* 0x0000cb0000047a02 */ /* 0x000fc80000000f00 */
[----:B------:R-:W-:-:S13]  /*2a10*/  ISETP.NE.AND P0, PT, R4, 0x1, PT ;  /* 0x000000010400780c */ /* 0x000fda0003f05270 */
[----:B------:R-:W-:-:S05]  /*2a20*/  @P0 IMAD.HI.U32 R4, R7, c[0x0][0x330], RZ ;  /* 0x0000cc0007040a27 */ /* 0x000fca00078e00ff */
[----:B------:R-:W-:Y:S02]  /*2a30*/  @P0 SHF.R.U32.HI R7, RZ, c[0x0][0x334], R4 ;  /* 0x0000cd00ff070a19 */ /* 0x000fe40000011604 */
.L_x_921:
[----:B------:R-:W-:Y:S05]  /*2a40*/  BSYNC B0 ;  /* 0x0000000000007941 */ /* 0x000fea0003800000 */
.L_x_919:
[----:B------:R-:W-:-:S05]  /*2a50*/  IMAD R6, R7, c[0x0][0x32c], R48 ;  /* 0x0000cb0007067a24 */ /* 0x000fca00078e0230 */
[----:B------:R-:W-:Y:S02]  /*2a60*/  IADD3 R4, R6, c[0x0][0x32c], RZ ;  /* 0x0000cb0006047a10 */ /* 0x000fe40007ffe0ff */
[----:B------:R-:W-:Y:S02]  /*2a70*/  IMNMX R3, R3, R6, !PT ;  /* 0x0000000603037217 */ /* 0x000fe40007800200 */
[----:B------:R-:W-:Y:S02]  /*2a80*/  IMNMX R79, R79, R4, PT ;  /* 0x000000044f4f7217 */ /* 0x000fe40003800200 */
.L_x_918:
[C---:B------:R-:W-:Y:S02]  /*2a90*/  ISETP.GE.AND P0, PT, R93.reuse, 0x2, PT ;  /* 0x000000025d00780c */ /* 0x040fe40003f06270 */
        /* <DEDUP_REMOVED lines=14> */
[----:B------:R-:W-:-:S04]  /*2b80*/  ISETP.LT.OR P0, PT, R9, 0xa, P0 ;  /* 0x0000000a0900780c */ /* 0x000fc80000701670 */
[----:B------:R-:W-:Y:S02]  /*2b90*/  FSEL R4, R65, -INF , !P0 ;  /* 0xff80000041047808 */ /* 0x000fe40004000000 */
[----:B------:R-:W-:Y:S02]  /*2ba0*/  ISETP.GT.AND P0, PT, R5, 0x10, !P1 ;  /* 0x000000100500780c */ /* 0x000fe40004f04270 */
[----:B------:R-:W-:Y:S02]  /*2bb0*/  P2R R65, PR, RZ, 0x2 ;  /* 0x00000002ff417803 */ /* 0x000fe40000000000 */
[----:B------:R-:W-:Y:S02]  /*2bc0*/  ISETP.LT.OR P0, PT, R9, 0x11, P0 ;  /* 0x000000110900780c */ /* 0x000fe40000701670 */
[----:B------:R-:W-:Y:S02]  /*2bd0*/  ISETP.GE.AND P1, PT, R93, 0x12, PT ;  /* 0x000000125d00780c */ /* 0x000fe40003f26270 */
[----:B------:R-:W-:-:S02]  /*2be0*/  FSEL R40, R60, -INF , !P0 ;  /* 0xff8000003c287808 */ /* 0x000fc40004000000 */
[----:B------:R-:W-:Y:S02]  /*2bf0*/  ISETP.GT.AND P0, PT, R5, 0x11, !P1 ;  /* 0x000000110500780c */ /* 0x000fe40004f04270 */
[----:B------:R-:W-:Y:S02]  /*2c00*/  P2R R60, PR, RZ, 0x2 ;  /* 0x00000002ff3c7803 */ /* 0x000fe40000000000 */
[----:B------:R-:W-:Y:S02]  /*2c10*/  ISETP.LT.OR P0, PT, R9, 0x12, P0 ;  /* 0x000000120900780c */ /* 0x000fe40000701670 */
[----:B------:R-:W-:Y:S02]  /*2c20*/  ISETP.GE.AND P1, PT, R93, 0x19, PT ;  /* 0x000000195d00780c */ /* 0x000fe40003f26270 */
[----:B------:R-:W-:Y:S02]  /*2c30*/  FSEL R10, R61, -INF , !P0 ;  /* 0xff8000003d0a7808 */ /* 0x000fe40004000000 */
[----:B------:R-:W-:-:S02]  /*2c40*/  ISETP.GT.AND P0, PT, R5, 0x18, !P1 ;  /* 0x000000180500780c */ /* 0x000fc40004f04270 */
[----:B------:R-:W-:Y:S02]  /*2c50*/  P2R R51, PR, RZ, 0x2 ;  /* 0x00000002ff337803 */ /* 0x000fe40000000000 */
[----:B------:R-:W-:Y:S02]  /*2c60*/  ISETP.LT.OR P0, PT, R9, 0x19, P0 ;  /* 0x000000190900780c */ /* 0x000fe40000701670 */
[----:B------:R-:W-:Y:S02]  /*2c70*/  ISETP.GE.AND P1, PT, R93, 0x1a, PT ;  /* 0x0000001a5d00780c */ /* 0x000fe40003f26270 */
[----:B------:R-:W-:Y:S02]  /*2c80*/  FSEL R56, R56, -INF , !P0 ;  /* 0xff80000038387808 */ /* 0x000fe40004000000 */
[----:B------:R-:W-:Y:S02]  /*2c90*/  ISETP.GT.AND P0, PT, R5, 0x19, !P1 ;  /* 0x000000190500780c */ /* 0x000fe40004f04270 */
[----:B------:R-:W-:-:S02]  /*2ca0*/  P2R R50, PR, RZ, 0x2 ;  /* 0x00000002ff327803 */ /* 0x000fc40000000000 */
[----:B------:R-:W-:Y:S02]  /*2cb0*/  ISETP.LT.OR P0, PT, R9, 0x1a, P0 ;  /* 0x0000001a0900780c */ /* 0x000fe40000701670 */
[----:B------:R-:W-:Y:S02]  /*2cc0*/  ISETP.GE.AND P1, PT, R93, 0x21, PT ;  /* 0x000000215d00780c */ /* 0x000fe40003f26270 */
[----:B------:R-:W-:Y:S02]  /*2cd0*/  FSEL R8, R57, -INF , !P0 ;  /* 0xff80000039087808 */ /* 0x000fe40004000000 */
[----:B------:R-:W-:Y:S02]  /*2ce0*/  ISETP.GT.AND P0, PT, R5, 0x20, !P1 ;  /* 0x000000200500780c */ /* 0x000fe40004f04270 */
[----:B------:R-:W-:Y:S02]  /*2cf0*/  P2R R43, PR, RZ, 0x2 ;  /* 0x00000002ff2b7803 */ /* 0x000fe40000000000 */
[----:B------:R-:W-:-:S02]  /*2d00*/  ISETP.LT.OR P0, PT, R9, 0x21, P0 ;  /* 0x000000210900780c */ /* 0x000fc40000701670 */
[----:B------:R-:W-:Y:S02]  /*2d10*/  ISETP.GE.AND P1, PT, R93, 0x22, PT ;  /* 0x000000225d00780c */ /* 0x000fe40003f26270 */
[----:B------:R-:W-:Y:S02]  /*2d20*/  FSEL R22, R52, -INF , !P0 ;  /* 0xff80000034167808 */ /* 0x000fe40004000000 */
[----:B------:R-:W-:Y:S02]  /*2d30*/  ISETP.GT.AND P0, PT, R5, 0x21, !P1 ;  /* 0x000000210500780c */ /* 0x000fe40004f04270 */
[----:B------:R-:W-:Y:S02]  /*2d40*/  P2R R42, PR, RZ, 0x2 ;  /* 0x00000002ff2a7803 */ /* 0x000fe40000000000 */
[----:B------:R-:W-:Y:S02]  /*2d50*/  ISETP.LT.OR P0, PT, R9, 0x22, P0 ;  /* 0x000000220900780c */ /* 0x000fe40000701670 */
[----:B------:R-:W-:-:S02]  /*2d60*/  ISETP.GE.AND P1, PT, R93, 0x1, PT ;  /* 0x000000015d00780c */ /* 0x000fc40003f26270 */
[----:B------:R-:W-:Y:S02]  /*2d70*/  FSEL R21, R53, -INF , !P0 ;  /* 0xff80000035157808 */ /* 0x000fe40004000000 */
[----:B------:R-:W-:-:S04]  /*2d80*/  ISETP.GT.AND P0, PT, R5, 0x28, !P2 ;  /* 0x000000280500780c */ /* 0x000fc80005704270 */
[----:B------:R-:W-:-:S04]  /*2d90*/  ISETP.LT.OR P0, PT, R9, 0x29, P0 ;  /* 0x000000290900780c */ /* 0x000fc80000701670 */
[----:B------:R-:W-:Y:S02]  /*2da0*/  FSEL R20, R44, -INF , !P0 ;  /* 0xff8000002c147808 */ /* 0x000fe40004000000 */
[----:B------:R-:W-:Y:S02]  /*2db0*/  ISETP.GT.AND P0, PT, R5, RZ, !P1 ;  /* 0x000000ff0500720c */ /* 0x000fe40004f04270 */
[----:B------:R-:W-:Y:S02]  /*2dc0*/  P2R R44, PR, RZ, 0x2 ;  /* 0x00000002ff2c7803 */ /* 0x000fe40000000000 */
[----:B------:R-:W-:Y:S02]  /*2dd0*/  ISETP.LT.OR P0, PT, R9, 0x1, P0 ;  /* 0x000000010900780c */ /* 0x000fe40000701670 */
[----:B------:R-:W-:Y:S02]  /*2de0*/  ISETP.GE.AND P1, PT, R93, 0x2a, PT ;  /* 0x0000002a5d00780c */ /* 0x000fe40003f26270 */
[----:B------:R-:W-:-:S02]  /*2df0*/  FSEL R68, R68, -INF , !P0 ;  /* 0xff80000044447808 */ /* 0x000fc40004000000 */
[----:B------:R-:W-:Y:S02]  /*2e00*/  ISETP.GT.AND P0, PT, R5, 0x29, !P1 ;  /* 0x000000290500780c */ /* 0x000fe40004f04270 */
[----:B------:R-:W1:Y:S02]  /*2e10*/  SHFL.IDX PT, R5, R49, 0x2, 0x1c1f ;  /* 0x005c1f0031057f89 */ /* 0x000e6400000e0000 */
[----:B------:R-:W-:-:S04]  /*2e20*/  ISETP.LT.OR P0, PT, R9, 0x2a, P0 ;  /* 0x0000002a0900780c */ /* 0x000fc80000701670 */
[----:B------:R-:W-:Y:S02]  /*2e30*/  FSEL R18, R45, -INF , !P0 ;  /* 0xff8000002d127808 */ /* 0x000fe40004000000 */
        /* <DEDUP_REMOVED lines=17> */
.L_x_924:
[----:B------:R-:W-:-:S04]  /*2f50*/  MOV R5, c[0x0][0x32c] ;  /* 0x0000cb0000057a02 */ /* 0x000fc80000000f00 */
[----:B------:R-:W-:-:S13]  /*2f60*/  ISETP.NE.AND P0, PT, R5, 0x1, PT ;  /* 0x000000010500780c */ /* 0x000fda0003f05270 */
[----:B------:R-:W-:-:S05]  /*2f70*/  @P0 IMAD.HI.U32 R5, R9, c[0x0][0x330], RZ ;  /* 0x0000cc0009050a27 */ /* 0x000fca00078e00ff */
[----:B------:R-:W-:Y:S02]  /*2f80*/  @P0 SHF.R.U32.HI R9, RZ, c[0x0][0x334], R5 ;  /* 0x0000cd00ff090a19 */ /* 0x000fe40000011605 */
.L_x_925:
[----:B------:R-:W-:Y:S05]  /*2f90*/  BSYNC B0 ;  /* 0x0000000000007941 */ /* 0x000fea0003800000 */
.L_x_923:
[----:B------:R-:W-:-:S05]  /*2fa0*/  IMAD R16, R9, c[0x0][0x32c], R48 ;  /* 0x0000cb0009107a24 */ /* 0x000fca00078e0230 */
[----:B------:R-:W-:Y:S02]  /*2fb0*/  IADD3 R5, R16, c[0x0][0x32c], RZ ;  /* 0x0000cb0010057a10 */ /* 0x000fe40007ffe0ff */
[----:B------:R-:W-:Y:S02]  /*2fc0*/  IMNMX R45, R45, R16, !PT ;  /* 0x000000102d2d7217 */ /* 0x000fe40007800200 */
[----:B------:R-:W-:Y:S02]  /*2fd0*/  IMNMX R52, R52, R5, PT ;  /* 0x0000000534347217 */ /* 0x000fe40003800200 */
.L_x_922:
[----:B------:R-:W-:Y:S02]  /*2fe0*/  ISETP.NE.AND P0, PT, R76, RZ, PT ;  /* 0x000000ff4c00720c */ /* 0x000fe40003f05270 */
[----:B------:R-:W-:Y:S02]  /*2ff0*/  P2R R80, PR, RZ, 0x40 ;  /* 0x00000040ff507803 */ /* 0x000fe40000000000 */
[----:B------:R-:W-:Y:S02]  /*3000*/  ISETP.GT.AND P0, PT, R3, 0x8, !P0 ;  /* 0x000000080300780c */ /* 0x000fe40004704270 */
[----:B------:R-:W-:-:S02]  /*3010*/  ISETP.NE.AND P6, PT, R51, RZ, PT ;  /* 0x000000ff3300720c */ /* 0x000fc40003fc5270 */
[----:B------:R-:W-:Y:S02]  /*3020*/  ISETP.LT.OR P0, PT, R79, 0x9, P0 ;  /* 0x000000094f00780c */ /* 0x000fe40000701670 */
[----:B------:R-:W-:Y:S02]  /*3030*/  P2R R61, PR, RZ, 0x20 ;  /* 0x00000020ff3d7803 */ /* 0x000fe40000000000 */
[----:B------:R-:W-:Y:S02]  /*3040*/  FSEL R5, R66, -INF , !P0 ;  /* 0xff80000042057808 */ /* 0x000fe40004000000 */
[----:B------:R-:W-:Y:S02]  /*3050*/  ISETP.NE.AND P0, PT, R69, RZ, PT ;  /* 0x000000ff4500720c */ /* 0x000fe40003f05270 */
[----:B------:R-:W-:Y:S02]  /*3060*/  ISETP.NE.AND P5, PT, R50, RZ, PT ;  /* 0x000000ff3200720c */ /* 0x000fe40003fa5270 */
[----:B------:R-:W-:-:S02]  /*3070*/  ISETP.GT.AND P0, PT, R3, 0x9, !P0 ;  /* 0x000000090300780c */ /* 0x000fc40004704270 */
[----:B------:R-:W-:Y:S02]  /*3080*/  P2R R57, PR, RZ, 0x10 ;  /* 0x00000010ff397803 */ /* 0x000fe40000000000 */
[----:B------:R-:W-:Y:S02]  /*3090*/  ISETP.LT.OR P0, PT, R79, 0xa, P0 ;  /* 0x0000000a4f00780c */ /* 0x000fe40000701670 */
[----:B------:R-:W-:Y:S02]  /*30a0*/  ISETP.NE.AND P4, PT, R43, RZ, PT ;  /* 0x000000ff2b00720c */ /* 0x000fe40003f85270 */
[----:B------:R-:W-:Y:S02]  /*30b0*/  FSEL R67, R67, -INF , !P0 ;  /* 0xff80000043437808 */ /* 0x000fe40004000000 */
[----:B------:R-:W-:Y:S02]  /*30c0*/  ISETP.NE.AND P0, PT, R65, RZ, PT ;  /* 0x000000ff4100720c */ /* 0x000fe40003f05270 */
[----:B------:R-:W-:-:S02]  /*30d0*/  P2R R53, PR, RZ, 0x8 ;  /* 0x00000008ff357803 */ /* 0x000fc40000000000 */
[----:B------:R-:W-:Y:S02]  /*30e0*/  ISETP.GT.AND P0, PT, R3, 0x10, !P0 ;  /* 0x000000100300780c */ /* 0x000fe40004704270 */
[----:B------:R-:W-:Y:S02]  /*30f0*/  ISETP.NE.AND P3, PT, R42, RZ, PT ;  /* 0x000000ff2a00720c */ /* 0x000fe40003f65270 */
[----:B------:R-:W-:-:S04]  /*3100*/  ISETP.LT.OR P0, PT, R79, 0x11, P0 ;  /* 0x000000114f00780c */ /* 0x000fc80000701670 */
[----:B------:R-:W-:Y:S02]  /*3110*/  FSEL R41, R62, -INF , !P0 ;  /* 0xff8000003e297808 */ /* 0x000fe40004000000 */
[----:B------:R-:W-:Y:S02]  /*3120*/  ISETP.NE.AND P0, PT, R60, RZ, PT ;  /* 0x000000ff3c00720c */ /* 0x000fe40003f05270 */
[----:B------:R-:W-:Y:S02]  /*3130*/  P2R R62, PR, RZ, 0x40 ;  /* 0x00000040ff3e7803 */ /* 0x000fe40000000000 */
[----:B------:R-:W-:-:S04]  /*3140*/  ISETP.GT.AND P0, PT, R3, 0x11, !P0 ;  /* 0x000000110300780c */ /* 0x000fc80004704270 */
[----:B------:R-:W-:-:S04]  /*3150*/  ISETP.LT.OR P0, PT, R79, 0x12, P0 ;  /* 0x000000124f00780c */ /* 0x000fc80000701670 */
[----:B------:R-:W-:Y:S02]  /*3160*/  FSEL R11, R63, -INF , !P0 ;  /* 0xff8000003f0b7808 */ /* 0x000fe40004000000 */
[----:B------:R-:W-:Y:S02]  /*3170*/  ISETP.GT.AND P0, PT, R3, 0x18, !P6 ;  /* 0x000000180300780c */ /* 0x000fe40007704270 */
[----:B------:R-:W-:Y:S02]  /*3180*/  ISETP.NE.AND P6, PT, R44, RZ, PT ;  /* 0x000000ff2c00720c */ /* 0x000fe40003fc5270 */
        /* <DEDUP_REMOVED lines=12> */
[----:B------:R-:W-:-:S04]  /*3250*/  ISETP.GT.AND P0, PT, R3, 0x1, !P0 ;  /* 0x000000010300780c */ /* 0x000fc80004704270 */
[----:B------:R-:W-:-:S04]  /*3260*/  ISETP.LT.OR P0, PT, R79, 0x2, P0 ;  /* 0x000000024f00780c */ /* 0x000fc80000701670 */
[----:B------:R-:W-:Y:S02]  /*3270*/  FSEL R71, R71, -INF , !P0 ;  /* 0xff80000047477808 */ /* 0x000fe40004000000 */
[----:B------:R-:W-:-:S04]  /*3280*/  ISETP.GT.AND P0, PT, R3, RZ, !P6 ;  /* 0x000000ff0300720c */ /* 0x000fc80007704270 */
        /* <DEDUP_REMOVED lines=8> */
[----:B------:R-:W-:Y:S02]  /*3310*/  ISETP.GT.AND P0, PT, R45, RZ, !P6 ;  /* 0x000000ff2d00720c */ /* 0x000fe40007704270 */
[----:B------:R-:W-:Y:S02]  /*3320*/  ISETP.NE.AND P6, PT, R62, RZ, PT ;  /* 0x000000ff3e00720c */ /* 0x000fe40003fc5270 */
        /* <DEDUP_REMOVED lines=22> */
[----:B------:R-:W-:Y:S02]  /*3490*/  ISETP.GT.AND P0, PT, R45, 0x18, !P6 ;  /* 0x000000182d00780c */ /* 0x000fe40007704270 */
[----:B------:R-:W-:Y:S02]  /*34a0*/  ISETP.NE.AND P6, PT, R80, RZ, PT ;  /* 0x000000ff5000720c */ /* 0x000fe40003fc5270 */
        /* <DEDUP_REMOVED lines=17> */
[----:B------:R-:W1:Y:S01]  /*35c0*/  SHFL.IDX PT, R12, R49, 0x3, 0x1c1f ;  /* 0x007c1f00310c7f89 */ /* 0x000e6200000e0000 */
[----:B------:R-:W-:-:S04]  /*35d0*/  ISETP.GT.AND P0, PT, R45, 0x29, !P1 ;  /* 0x000000292d00780c */ /* 0x000fc80004f04270 */
        /* <DEDUP_REMOVED lines=19> */
.L_x_928:
[----:B------:R-:W-:-:S04]  /*3710*/  MOV R12, c[0x0][0x32c] ;  /* 0x0000cb00000c7a02 */ /* 0x000fc80000000f00 */
[----:B------:R-:W-:-:S13]  /*3720*/  ISETP.NE.AND P0, PT, R12, 0x1, PT ;  /* 0x000000010c00780c */ /* 0x000fda0003f05270 */
[----:B------:R-:W-:-:S05]  /*3730*/  @P0 IMAD.HI.U32 R12, R25, c[0x0][0x330], RZ ;  /* 0x0000cc00190c0a27 */ /* 0x000fca00078e00ff */
[----:B------:R-:W-:Y:S02]  /*3740*/  @P0 SHF.R.U32.HI R25, RZ, c[0x0][0x334], R12 ;  /* 0x0000cd00ff190a19 */ /* 0x000fe4000001160c */
.L_x_929:
[----:B------:R-:W-:Y:S05]  /*3750*/  BSYNC B0 ;  /* 0x0000000000007941 */ /* 0x000fea0003800000 */
.L_x_927:
[----:B------:R-:W-:-:S05]  /*3760*/  IMAD R48, R25, c[0x0][0x32c], R48 ;  /* 0x0000cb0019307a24 */ /* 0x000fca00078e0230 */
[----:B------:R-:W-:Y:S02]  /*3770*/  IADD3 R12, R48, c[0x0][0x32c], RZ ;  /* 0x0000cb00300c7a10 */ /* 0x000fe40007ffe0ff */
[----:B------:R-:W-:Y:S02]  /*3780*/  IMNMX R23, R23, R48, !PT ;  /* 0x0000003017177217 */ /* 0x000fe40007800200 */
[----:B------:R-:W-:Y:S02]  /*3790*/  IMNMX R13, R13, R12, PT ;  /* 0x0000000c0d0d7217 */ /* 0x000fe40003800200 */
.L_x_926:
[----:B------:R-:W-:Y:S01]  /*37a0*/  ISETP.NE.AND P0, PT, R76, RZ, PT ;  /* 0x000000ff4c00720c */ /* 0x000fe20003f05270 */
[----:B------:R-:W-:Y:S01]  /*37b0*/  IMAD.SHL.U32 R214, R2, 0x2, RZ ;  /* 0x0000000202d67824 */ /* 0x000fe200078e00ff */
[C---:B------:R-:W-:Y:S01]  /*37c0*/  ISETP.GT.AND P2, PT, R23.reuse, 0x28, !P2 ;  /* 0x000000281700780c */ /* 0x040fe20005744270 */
[----:B------:R-:W-:Y:S01]  /*37d0*/  ULDC.64 UR4, c[0x0][0x2c8] ;  /* 0x0000b20000047ab9 */ /* 0x000fe20000000a00 */
[C---:B------:R-:W-:Y:S01]  /*37e0*/  ISETP.GT.AND P0, PT, R23.reuse, 0x8, !P0 ;  /* 0x000000081700780c */ /* 0x040fe20004704270 */
[----:B------:R-:W-:Y:S01]  /*37f0*/  IMAD R212, R0, 0x2, R214 ;  /* 0x0000000200d47824 */ /* 0x000fe200078e02d6 */
[----:B------:R-:W-:Y:S01]  /*3800*/  ISETP.GT.AND P1, PT, R23, 0x29, !P1 ;  /* 0x000000291700780c */ /* 0x000fe20004f24270 */
[----:B------:R-:W-:Y:S01]  /*3810*/  LDSM.16.MT88.4 R136, [R214+0x1880] ;  /* 0x00188000d688783b */ /* 0x000fe20000004200 */
[C---:B------:R-:W-:Y:S01]  /*3820*/  ISETP.LT.OR P0, PT, R13.reuse, 0x9, P0 ;  /* 0x000000090d00780c */ /* 0x040fe20000701670 */
[----:B------:R-:W-:Y:S01]  /*3830*/  UIMAD.WIDE.U32 UR14, UR13, UR4, URZ ;  /* 0x000000040d0e72a5 */ /* 0x000fe2000f8e003f */
[----:B------:R-:W-:Y:S01]  /*3840*/  ISETP.LT.OR P2, PT, R13, 0x29, P2 ;  /* 0x000000290d00780c */ /* 0x000fe20001741670 */
[----:B------:R-:W-:Y:S01]  /*3850*/  LDSM.16.MT88.4 R112, [R212+0x1880] ;  /* 0x00188000d470783b */ /* 0x000fe20000004200 */
[----:B------:R-:W-:Y:S01]  /*3860*/  FSEL R92, R34, -INF , !P0 ;  /* 0xff800000225c7808 */ /* 0x000fe20004000000 */
[----:B------:R-:W-:Y:S01]  /*3870*/  @UP2 USHF.R.U32.HI UR13, URZ, UR5, UR15 ;  /* 0x000000053f0d2299 */ /* 0x000fe2000801160f */
[----:B------:R-:W-:Y:S01]  /*3880*/  ISETP.NE.AND P0, PT, R69, RZ, PT ;  /* 0x000000ff4500720c */ /* 0x000fe20003f05270 */
[----:B------:R-:W-:Y:S01]  /*3890*/  LDSM.16.MT88.4 R132, [R214+0x2480] ;  /* 0x00248000d684783b */ /* 0x000fe20000004200 */
[----:B------:R-:W-:Y:S01]  /*38a0*/  ISETP.LT.OR P1, PT, R13, 0x2a, P1 ;  /* 0x0000002a0d00780c */ /* 0x000fe20000f21670 */
[----:B------:R-:W-:Y:S01]  /*38b0*/  UIADD3 UR4, UR12, UR13, URZ ;  /* 0x0000000d0c047290 */ /* 0x000fe2000fffe03f */
[----:B------:R-:W-:Y:S01]  /*38c0*/  ISETP.GT.AND P0, PT, R23, 0x9, !P0 ;  /* 0x000000091700780c */ /* 0x000fe20004704270 */
[----:B------:R-:W-:Y:S01]  /*38d0*/  LDSM.16.MT88.4 R76, [R214+0x3080] ;  /* 0x00308000d64c783b */ /* 0x000fe20000004200 */
[----:B------:R-:W-:Y:S01]  /*38e0*/  FSEL R187, R14, -INF , !P2 ;  /* 0xff8000000ebb7808 */ /* 0x000fe20005000000 */
[----:B------:R-:W-:Y:S01]  /*38f0*/  ULDC UR13, c[0x0][0x328] ;  /* 0x0000ca00000d7ab9 */ /* 0x000fe20000000800 */
[----:B------:R-:W-:Y:S01]  /*3900*/  ISETP.LT.OR P0, PT, R13, 0xa, P0 ;  /* 0x0000000a0d00780c */ /* 0x000fe20000701670 */
[----:B------:R-:W-:Y:S01]  /*3910*/  LDSM.16.MT88.4 R156, [R214+0x1c80] ;  /* 0x001c8000d69c783b */ /* 0x000fe20000004200 */
[----:B------:R-:W-:Y:S01]  /*3920*/  FSEL R189, R15, -INF , !P1 ;  /* 0xff8000000fbd7808 */ /* 0x000fe20004800000 */
[----:B------:R-:W-:Y:S01]  /*3930*/  UIADD3 UR13, UR4, UR13, URZ ;  /* 0x0000000d040d7290 */ /* 0x000fe2000fffe03f */
[----:B------:R-:W-:-:S02]  /*3940*/  FSEL R90, R35, -INF , !P0 ;  /* 0xff800000235a7808 */ /* 0x000fc40004000000 */
[----:B------:R-:W-:Y:S01]  /*3950*/  ISETP.NE.AND P0, PT, R65, RZ, PT ;  /* 0x000000ff4100720c */ /* 0x000fe20003f05270 */
[----:B------:R-:W-:Y:S01]  /*3960*/  LDSM.16.MT88.4 R32, [R212+0x3480] ;  /* 0x00348000d420783b */ /* 0x000fe20000004200 */
[----:B------:R-:W-:Y:S02]  /*3970*/  IADD3 R226, R148, -0x2, RZ ;  /* 0xfffffffe94e27810 */ /* 0x000fe40007ffe0ff */
[----:B------:R-:W-:-:S04]  /*3980*/  ISETP.GT.AND P0, PT, R23, 0x10, !P0 ;  /* 0x000000101700780c */ /* 0x000fc80004704270 */
[----:B------:R-:W-:-:S04]  /*3990*/  ISETP.LT.OR P0, PT, R13, 0x11, P0 ;  /* 0x000000110d00780c */ /* 0x000fc80000701670 */
[----:B------:R-:W-:Y:S02]  /*39a0*/  FSEL R88, R30, -INF , !P0 ;  /* 0xff8000001e587808 */ /* 0x000fe40004000000 */
[----:B------:R-:W-:Y:S02]  /*39b0*/  ISETP.NE.AND P0, PT, R60, RZ, PT ;  /* 0x000000ff3c00720c */ /* 0x000fe40003f05270 */
[----:B------:R-:W-:Y:S02]  /*39c0*/  LDSM.16.MT88.4 R60, [R212+0x2480] ;  /* 0x00248000d43c783b */ /* 0x000fe40000004200 */
[----:B------:R-:W-:-:S04]  /*39d0*/  ISETP.GT.AND P0, PT, R23, 0x11, !P0 ;  /* 0x000000111700780c */ /* 0x000fc80004704270 */
[----:B------:R-:W-:-:S04]  /*39e0*/  ISETP.LT.OR P0, PT, R13, 0x12, P0 ;  /* 0x000000120d00780c */ /* 0x000fc80000701670 */
[----:B------:R-:W-:Y:S02]  /*39f0*/  FSEL R72, R31, -INF , !P0 ;  /* 0xff8000001f487808 */ /* 0x000fe40004000000 */
[----:B------:R-:W-:-:S04]  /*3a00*/  ISETP.NE.AND P0, PT, R51, RZ, PT ;  /* 0x000000ff3300720c */ /* 0x000fc80003f05270 */
        /* <DEDUP_REMOVED lines=15> */
[----:B------:R-:W-:Y:S02]  /*3b00*/  FMNMX.FTZ R7, R40, R7, !PT ;  /* 0x0000000728077209 */ /* 0x000fe40007810000 */
[----:B------:R-:W-:Y:S02]  /*3b10*/  ISETP.NE.AND P0, PT, R44, RZ, PT ;  /* 0x000000ff2c00720c */ /* 0x000fe40003f05270 */
[----:B------:R-:W-:Y:S01]  /*3b20*/  FMNMX.FTZ R7, R10, R7, !PT ;  /* 0x000000070a077209 */ /* 0x000fe20007810000 */
[----:B------:R-:W-:Y:S01]  /*3b30*/  LDSM.16.MT88.4 R44, [R214+0x2880] ;  /* 0x00288000d62c783b */ /* 0x000fe20000004200 */
[----:B------:R-:W-:-:S02]  /*3b40*/  ISETP.GT.AND P0, PT, R23, RZ, !P0 ;  /* 0x000000ff1700720c */ /* 0x000fc40004704270 */
[----:B------:R-:W-:Y:S02]  /*3b50*/  FMNMX.FTZ R7, R56, R7, !PT ;  /* 0x0000000738077209 */ /* 0x000fe40007810000 */
[----:B------:R-:W-:Y:S02]  /*3b60*/  ISETP.LT.OR P0, PT, R13, 0x1, P0 ;  /* 0x000000010d00780c */ /* 0x000fe40000701670 */
[----:B------:R-:W-:Y:S02]  /*3b70*/  FMNMX.FTZ R7, R8, R7, !PT ;  /* 0x0000000708077209 */ /* 0x000fe40007810000 */
[----:B------:R-:W-:Y:S02]  /*3b80*/  FSEL R108, R38, -INF , !P0 ;  /* 0xff800000266c7808 */ /* 0x000fe40004000000 */
[----:B------:R-:W-:Y:S01]  /*3b90*/  FMNMX.FTZ R12, R22, R7, !PT ;  /* 0x00000007160c7209 */ /* 0x000fe20007810000 */
[----:B------:R-:W-:Y:S01]  /*3ba0*/  LDSM.16.MT88.4 R36, [R214+0x3480] ;  /* 0x00348000d624783b */ /* 0x000fe20000004200 */
[----:B------:R-:W-:-:S02]  /*3bb0*/  ISETP.NE.AND P0, PT, R43, RZ, PT ;  /* 0x000000ff2b00720c */ /* 0x000fc40003f05270 */
[----:B------:R-:W-:Y:S02]  /*3bc0*/  FMNMX.FTZ R7, R21, R12, !PT ;  /* 0x0000000c15077209 */ /* 0x000fe40007810000 */
[----:B------:R-:W-:Y:S02]  /*3bd0*/  FMNMX.FTZ R12, R70, R71, !PT ;  /* 0x00000047460c7209 */ /* 0x000fe40007810000 */
[----:B------:R-:W-:Y:S02]  /*3be0*/  FMNMX.FTZ R7, R20, R7, !PT ;  /* 0x0000000714077209 */ /* 0x000fe40007810000 */
[----:B------:R-:W-:Y:S02]  /*3bf0*/  FMNMX.FTZ R12, R5, R12, !PT ;  /* 0x0000000c050c7209 */ /* 0x000fe40007810000 */
[----:B------:R-:W-:Y:S02]  /*3c00*/  FMNMX.FTZ R7, R18, R7, !PT ;  /* 0x0000000712077209 */ /* 0x000fe40007810000 */
[----:B------:R-:W-:-:S02]  /*3c10*/  FMNMX.FTZ R12, R67, R12, !PT ;  /* 0x0000000c430c7209 */ /* 0x000fc40007810000 */
[----:B------:R-:W-:Y:S01]  /*3c20*/  ISETP.GT.AND P0, PT, R23, 0x20, !P0 ;  /* 0x000000201700780c */ /* 0x000fe20004704270 */
[----:B------:R-:W1:Y:S01]  /*3c30*/  SHFL.BFLY PT, R24, R7, 0x2, 0x1f ;  /* 0x0c401f0007187f89 */ /* 0x000e6200000e0000 */
[----:B------:R-:W-:Y:S02]  /*3c40*/  FMNMX.FTZ R12, R41, R12, !PT ;  /* 0x0000000c290c7209 */ /* 0x000fe40007810000 */
[----:B------:R-:W-:Y:S02]  /*3c50*/  ISETP.LT.OR P0, PT, R13, 0x21, P0 ;  /* 0x000000210d00780c */ /* 0x000fe40000701670 */
[----:B------:R-:W-:Y:S02]  /*3c60*/  FMNMX.FTZ R12, R11, R12, !PT ;  /* 0x0000000c0b0c7209 */ /* 0x000fe40007810000 */
[----:B------:R-:W-:Y:S02]  /*3c70*/  FSEL R178, R26, -INF , !P0 ;  /* 0xff8000001ab27808 */ /* 0x000fe40004000000 */
[----:B------:R-:W-:-:S02]  /*3c80*/  FMNMX.FTZ R12, R9, R12, !PT ;  /* 0x0000000c090c7209 */ /* 0x000fc40007810000 */
[----:B------:R-:W-:Y:S02]  /*3c90*/  FMNMX.FTZ R31, R108, R94, !PT ;  /* 0x0000005e6c1f7209 */ /* 0x000fe40007810000 */
[----:B------:R-:W-:Y:S02]  /*3ca0*/  FMNMX.FTZ R12, R59, R12, !PT ;  /* 0x0000000c3b0c7209 */ /* 0x000fe40007810000 */
[----:B------:R-:W-:Y:S02]  /*3cb0*/  FMNMX.FTZ R31, R92, R31, !PT ;  /* 0x0000001f5c1f7209 */ /* 0x000fe40007810000 */
[----:B------:R-:W-:Y:S02]  /*3cc0*/  FMNMX.FTZ R12, R19, R12, !PT ;  /* 0x0000000c130c7209 */ /* 0x000fe40007810000 */
[----:B------:R-:W-:Y:S02]  /*3cd0*/  FMNMX.FTZ R31, R90, R31, !PT ;  /* 0x0000001f5a1f7209 */ /* 0x000fe40007810000 */
[----:B-1----:R-:W-:-:S02]  /*3ce0*/  FMNMX.FTZ R24, R7, R24, !PT ;  /* 0x0000001807187209 */ /* 0x002fc40007810000 */
[----:B------:R-:W-:-:S03]  /*3cf0*/  FMNMX.FTZ R7, R17, R12, !PT ;  /* 0x0000000c11077209 */ /* 0x000fc60007810000 */
[----:B------:R-:W1:Y:S01]  /*3d00*/  SHFL.BFLY PT, R151, R24, 0x1, 0x1f ;  /* 0x0c201f0018977f89 */ /* 0x000e6200000e0000 */
[----:B------:R-:W-:-:S04]  /*3d10*/  FMNMX.FTZ R12, R16, R7, !PT ;  /* 0x00000007100c7209 */ /* 0x000fc80007810000 */
[----:B------:R-:W-:Y:S02]  /*3d20*/  FMNMX.FTZ R7, R3, R12, !PT ;  /* 0x0000000c03077209 */ /* 0x000fe40007810000 */
[----:B-1----:R-:W-:-:S03]  /*3d30*/  FMNMX.FTZ R151, R24, R151, !PT ;  /* 0x0000009718977209 */ /* 0x002fc60007810000 */
[----:B------:R-:W1:Y:S01]  /*3d40*/  SHFL.BFLY PT, R24, R7, 0x2, 0x1f ;  /* 0x0c401f0007187f89 */ /* 0x000e6200000e0000 */
[C---:B------:R-:W-:Y:S01]  /*3d50*/  FSETP.NEU.FTZ.AND P0, PT, R151.reuse, -INF , PT ;  /* 0xff8000009700780b */ /* 0x040fe20003f1d000 */
[----:B------:R-:W-:-:S05]  /*3d60*/  FMUL.FTZ R25, R151, c[0x0][0x2d0] ;  /* 0x0000b40097197a20 */ /* 0x000fca0000410000 */
[----:B------:R-:W-:-:S05]  /*3d70*/  FSEL R25, R25, RZ, P0 ;  /* 0x000000ff19197208 */ /* 0x000fca0000000000 */
[--C-:B------:R-:W-:Y:S02]  /*3d80*/  FFMA.FTZ R155, R56, c[0x0][0x2d0], -R25.reuse ;  /* 0x0000b400389b7a23 */ /* 0x100fe40000010819 */
[--C-:B------:R-:W-:Y:S02]  /*3d90*/  FFMA.FTZ R170, R20, c[0x0][0x2d0], -R25.reuse ;  /* 0x0000b40014aa7a23 */ /* 0x100fe40000010819 */
[--C-:B------:R-:W-:Y:S02]  /*3da0*/  FFMA.FTZ R164, R6, c[0x0][0x2d0], -R25.reuse ;  /* 0x0000b40006a47a23 */ /* 0x100fe40000010819 */
[--C-:B------:R-:W-:Y:S01]  /*3db0*/  FFMA.FTZ R160, R4, c[0x0][0x2d0], -R25.reuse ;  /* 0x0000b40004a07a23 */ /* 0x100fe20000010819 */
[----:B------:R-:W-:Y:S01]  /*3dc0*/  MUFU.EX2 R155, R155 ;  /* 0x0000009b009b7308 */ /* 0x000fe20000000800 */
[--C-:B------:R-:W-:Y:S02]  /*3dd0*/  FFMA.FTZ R173, R21, c[0x0][0x2d0], -R25.reuse ;  /* 0x0000b40015ad7a23 */ /* 0x100fe40000010819 */
[--C-:B------:R-:W-:Y:S01]  /*3de0*/  FFMA.FTZ R169, R68, c[0x0][0x2d0], -R25.reuse ;  /* 0x0000b40044a97a23 */ /* 0x100fe20000010819 */
[----:B-1----:R-:W-:Y:S01]  /*3df0*/  FMNMX.FTZ R24, R7, R24, !PT ;  /* 0x0000001807187209 */ /* 0x002fe20007810000 */
[----:B------:R-:W-:-:S02]  /*3e00*/  FFMA.FTZ R165, R64, c[0x0][0x2d0], -R25 ;  /* 0x0000b40040a57a23 */ /* 0x000fc40000010819 */
[--C-:B------:R-:W-:Y:S01]  /*3e10*/  FFMA.FTZ R163, R40, c[0x0][0x2d0], -R25.reuse ;  /* 0x0000b40028a37a23 */ /* 0x100fe20000010819 */
[----:B------:R-:W-:Y:S01]  /*3e20*/  MUFU.EX2 R164, R164 ;  /* 0x000000a400a47308 */ /* 0x000fe20000000800 */
[----:B------:R-:W1:Y:S01]  /*3e30*/  SHFL.BFLY PT, R149, R24, 0x1, 0x1f ;  /* 0x0c201f0018957f89 */ /* 0x000e6200000e0000 */
[--C-:B------:R-:W-:Y:S02]  /*3e40*/  FFMA.FTZ R154, R10, c[0x0][0x2d0], -R25.reuse ;  /* 0x0000b4000a9a7a23 */ /* 0x100fe40000010819 */
[--C-:B------:R-:W-:Y:S02]  /*3e50*/  FFMA.FTZ R2, R8, c[0x0][0x2d0], -R25.reuse ;  /* 0x0000b40008027a23 */ /* 0x100fe40000010819 */
[--C-:B------:R-:W-:Y:S02]  /*3e60*/  FFMA.FTZ R168, R22, c[0x0][0x2d0], -R25.reuse ;  /* 0x0000b40016a87a23 */ /* 0x100fe40000010819 */
[----:B------:R-:W2:Y:S01]  /*3e70*/  MUFU.EX2 R169, R169 ;  /* 0x000000a900a97308 */ /* 0x000ea20000000800 */
[----:B------:R-:W-:-:S07]  /*3e80*/  FFMA.FTZ R231, R18, c[0x0][0x2d0], -R25 ;  /* 0x0000b40012e77a23 */ /* 0x000fce0000010819 */
[----:B------:R-:W-:Y:S08]  /*3e90*/  MUFU.EX2 R165, R165 ;  /* 0x000000a500a57308 */ /* 0x000ff00000000800 */
[----:B------:R-:W3:Y:S01]  /*3ea0*/  MUFU.EX2 R160, R160 ;  /* 0x000000a000a07308 */ /* 0x000ee20000000800 */
[----:B-1----:R-:W-:Y:S02]  /*3eb0*/  FMNMX.FTZ R149, R24, R149, !PT ;  /* 0x0000009518957209 */ /* 0x002fe40007810000 */
[----:B------:R-:W-:-:S02]  /*3ec0*/  FMNMX.FTZ R24, R110, R111, !PT ;  /* 0x0000006f6e187209 */ /* 0x000fc40007810000 */
[C---:B------:R-:W-:Y:S01]  /*3ed0*/  FSETP.NEU.FTZ.AND P0, PT, R149.reuse, -INF , PT ;  /* 0xff8000009500780b */ /* 0x040fe20003f1d000 */
[----:B------:R-:W-:Y:S01]  /*3ee0*/  FMUL.FTZ R12, R149, c[0x0][0x2d0] ;  /* 0x0000b400950c7a20 */ /* 0x000fe20000410000 */
[----:B------:R-:W-:Y:S01]  /*3ef0*/  FMNMX.FTZ R24, R109, R24, !PT ;  /* 0x000000186d187209 */ /* 0x000fe20007810000 */
[----:B------:R-:W-:Y:S01]  /*3f00*/  MUFU.EX2 R163, R163 ;  /* 0x000000a300a37308 */ /* 0x000fe20000000800 */
[----:B--2---:R-:W-:Y:S01]  /*3f10*/  F2FP.PACK_AB R96, R164, R169 ;  /* 0x000000a9a460723e */ /* 0x004fe200000000ff */
[----:B------:R-:W-:Y:S01]  /*3f20*/  FADD.FTZ R164, R169, R164 ;  /* 0x000000a4a9a47221 */ /* 0x000fe20000010000 */
[----:B------:R-:W-:Y:S02]  /*3f30*/  FMNMX.FTZ R24, R95, R24, !PT ;  /* 0x000000185f187209 */ /* 0x000fe40007810000 */
[----:B------:R-:W-:Y:S02]  /*3f40*/  FSEL R12, R12, RZ, P0 ;  /* 0x000000ff0c0c7208 */ /* 0x000fe40000000000 */
[----:B------:R-:W-:Y:S01]  /*3f50*/  FMNMX.FTZ R24, R93, R24, !PT ;  /* 0x000000185d187209 */ /* 0x000fe20007810000 */
[----:B------:R-:W1:Y:S01]  /*3f60*/  MUFU.EX2 R154, R154 ;  /* 0x0000009a009a7308 */ /* 0x000e620000000800 */
[----:B------:R-:W-:Y:S01]  /*3f70*/  ISETP.NE.AND P0, PT, R42, RZ, PT ;  /* 0x000000ff2a00720c */ /* 0x000fe20003f05270 */
[--C-:B------:R-:W-:Y:S01]  /*3f80*/  FFMA.FTZ R167, R5, c[0x0][0x2d0], -R12.reuse ;  /* 0x0000b40005a77a23 */ /* 0x100fe2000001080c */
[----:B------:R-:W-:Y:S01]  /*3f90*/  FMNMX.FTZ R24, R91, R24, !PT ;  /* 0x000000185b187209 */ /* 0x000fe20007810000 */
[----:B------:R-:W-:Y:S01]  /*3fa0*/  LDSM.16.MT88.4 R4, [R212+0x3080] ;  /* 0x00308000d404783b */ /* 0x000fe20000004200 */
[----:B------:R-:W-:Y:S01]  /*3fb0*/  ISETP.GT.AND P0, PT, R23, 0x21, !P0 ;  /* 0x000000211700780c */ /* 0x000fe20004704270 */
[--C-:B------:R-:W-:Y:S01]  /*3fc0*/  FFMA.FTZ R0, R59, c[0x0][0x2d0], -R12.reuse ;  /* 0x0000b4003b007a23 */ /* 0x100fe2000001080c */
        /* <DEDUP_REMOVED lines=10> */
[----:B---3--:R-:W-:Y:S01]  /*4070*/  F2FP.PACK_AB R98, R160, R165 ;  /* 0x000000a5a062723e */ /* 0x008fe200000000ff */
[----:B------:R-:W-:Y:S01]  /*4080*/  LDSM.16.MT88.4 R40, [R212+0x2880] ;  /* 0x00288000d428783b */ /* 0x000fe20000004200 */
[----:B------:R-:W-:Y:S01]  /*4090*/  FMNMX.FTZ R24, R179, R24, !PT ;  /* 0x00000018b3187209 */ /* 0x000fe20007810000 */
[--C-:B------:R-:W-:Y:S01]  /*40a0*/  FFMA.FTZ R150, R11, c[0x0][0x2d0], -R12.reuse ;  /* 0x0000b4000b967a23 */ /* 0x100fe2000001080c */
[----:B-1----:R-:W-:Y:S01]  /*40b0*/  F2FP.PACK_AB R8, R154, R163 ;  /* 0x000000a39a08723e */ /* 0x002fe200000000ff */
[----:B------:R-:W1:Y:S01]  /*40c0*/  MUFU.EX2 R166, R166 ;  /* 0x000000a600a67308 */ /* 0x000e620000000800 */
[----:B------:R-:W-:Y:S01]  /*40d0*/  FMNMX.FTZ R29, R177, R24, !PT ;  /* 0x00000018b11d7209 */ /* 0x000fe20007810000 */
[--C-:B------:R-:W-:Y:S01]  /*40e0*/  FFMA.FTZ R153, R9, c[0x0][0x2d0], -R12.reuse ;  /* 0x0000b40009997a23 */ /* 0x100fe2000001080c */
[----:B------:R-:W-:Y:S01]  /*40f0*/  LDSM.16.MT88.4 R24, [R212+0x2080] ;  /* 0x00208000d418783b */ /* 0x000fe20000004200 */
[--C-:B------:R-:W-:Y:S01]  /*4100*/  FFMA.FTZ R229, R3, c[0x0][0x2d0], -R12.reuse ;  /* 0x0000b40003e57a23 */ /* 0x100fe2000001080c */
[----:B------:R-:W-:Y:S01]  /*4110*/  FMNMX.FTZ R56, R176, R29, !PT ;  /* 0x0000001db0387209 */ /* 0x000fe20007810000 */
[--C-:B------:R-:W-:Y:S01]  /*4120*/  FFMA.FTZ R172, R19, c[0x0][0x2d0], -R12.reuse ;  /* 0x0000b40013ac7a23 */ /* 0x100fe2000001080c */
[----:B------:R-:W-:Y:S01]  /*4130*/  FMNMX.FTZ R29, R88, R31, !PT ;  /* 0x0000001f581d7209 */ /* 0x000fe20007810000 */
[----:B------:R-:W-:Y:S01]  /*4140*/  MUFU.EX2 R167, R167 ;  /* 0x000000a700a77308 */ /* 0x000fe20000000800 */
[--C-:B------:R-:W-:Y:S01]  /*4150*/  FFMA.FTZ R175, R17, c[0x0][0x2d0], -R12.reuse ;  /* 0x0000b40011af7a23 */ /* 0x100fe2000001080c */
[----:B------:R-:W2:Y:S01]  /*4160*/  SHFL.BFLY PT, R21, R56, 0x2, 0x1f ;  /* 0x0c401f0038157f89 */ /* 0x000ea200000e0000 */
[----:B------:R-:W-:Y:S01]  /*4170*/  FMNMX.FTZ R29, R72, R29, !PT ;  /* 0x0000001d481d7209 */ /* 0x000fe20007810000 */
[----:B------:R-:W-:-:S02]  /*4180*/  FFMA.FTZ R174, R16, c[0x0][0x2d0], -R12 ;  /* 0x0000b40010ae7a23 */ /* 0x000fc4000001080c */
[----:B------:R-:W-:Y:S01]  /*4190*/  LDSM.16.MT88.4 R16, [R212+0x2c80] ;  /* 0x002c8000d410783b */ /* 0x000fe20000004200 */
[----:B------:R-:W-:Y:S01]  /*41a0*/  FMNMX.FTZ R20, R74, R29, !PT ;  /* 0x0000001d4a147209 */ /* 0x000fe20007810000 */
[----:B------:R-:W3:Y:S01]  /*41b0*/  MUFU.EX2 R162, R162 ;  /* 0x000000a200a27308 */ /* 0x000ee20000000800 */
[----:B-1----:R-:W-:Y:S01]  /*41c0*/  F2FP.PACK_AB R97, R166, R171 ;  /* 0x000000aba661723e */ /* 0x002fe200000000ff */
[----:B------:R-:W-:Y:S01]  /*41d0*/  LDSM.16.MT88.4 R28, [R214+0x2080] ;  /* 0x00208000d61c783b */ /* 0x000fe20000004200 */
[----:B------:R-:W-:Y:S01]  /*41e0*/  FMNMX.FTZ R23, R75, R20, !PT ;  /* 0x000000144b177209 */ /* 0x000fe20007810000 */
[----:B------:R-:W-:Y:S02]  /*41f0*/  FADD.FTZ R166, R171, R166 ;  /* 0x000000a6aba67221 */ /* 0x000fe40000010000 */
[----:B------:R-:W-:Y:S01]  /*4200*/  FADD.FTZ R165, R165, R164 ;  /* 0x000000a4a5a57221 */ /* 0x000fe20000010000 */
[----:B------:R-:W-:Y:S01]  /*4210*/  FMNMX.FTZ R13, R178, R23, !PT ;  /* 0x00000017b20d7209 */ /* 0x000fe20007810000 */
[----:B------:R-:W1:Y:S02]  /*4220*/  MUFU.EX2 R2, R2 ;  /* 0x0000000200027308 */ /* 0x000e640000000800 */
[----:B------:R-:W-:Y:S01]  /*4230*/  FADD.FTZ R160, R160, R165 ;  /* 0x000000a5a0a07221 */ /* 0x000fe20000010000 */
[----:B------:R-:W-:-:S02]  /*4240*/  FMNMX.FTZ R152, R186, R13, !PT ;  /* 0x0000000dba987209 */ /* 0x000fc40007810000 */
[----:B------:R-:W-:Y:S01]  /*4250*/  LDSM.16.MT88.4 R12, [R214+0x3880] ;  /* 0x00388000d60c783b */ /* 0x000fe20000004200 */
[----:B------:R-:W-:Y:S01]  /*4260*/  FADD.FTZ R163, R163, R160 ;  /* 0x000000a0a3a37221 */ /* 0x000fe20000010000 */
[----:B------:R-:W-:Y:S01]  /*4270*/  FMNMX.FTZ R152, R187, R152, !PT ;  /* 0x00000098bb987209 */ /* 0x000fe20007810000 */
[----:B------:R-:W-:Y:S01]  /*4280*/  MUFU.EX2 R161, R161 ;  /* 0x000000a100a17308 */ /* 0x000fe20000000800 */
[----:B---3--:R-:W-:Y:S01]  /*4290*/  F2FP.PACK_AB R99, R162, R167 ;  /* 0x000000a7a263723e */ /* 0x008fe200000000ff */
[----:B------:R-:W-:Y:S01]  /*42a0*/  FADD.FTZ R167, R167, R166 ;  /* 0x000000a6a7a77221 */ /* 0x000fe20000010000 */
[----:B------:R-:W-:Y:S01]  /*42b0*/  FMNMX.FTZ R152, R189, R152, !PT ;  /* 0x00000098bd987209 */ /* 0x000fe20007810000 */
[----:B------:R-:W-:Y:S01]  /*42c0*/  FADD.FTZ R154, R154, R163 ;  /* 0x000000a39a9a7221 */ /* 0x000fe20000010000 */
[----:B--2---:R-:W-:Y:S01]  /*42d0*/  FMNMX.FTZ R56, R56, R21, !PT ;  /* 0x0000001538387209 */ /* 0x004fe20007810000 */
[----:B------:R-:W-:Y:S01]  /*42e0*/  FADD.FTZ R162, R162, R167 ;  /* 0x000000a7a2a27221 */ /* 0x000fe20000010000 */
[----:B------:R-:W-:Y:S01]  /*42f0*/  LDSM.16.MT88.4 R20, [R214+0x2c80] ;  /* 0x002c8000d614783b */ /* 0x000fe20000004200 */
[----:B------:R-:W-:Y:S01]  /*4300*/  HMMA.16816.F32 R144, R96, R136, RZ ;  /* 0x000000886090723c */ /* 0x000fe200000018ff */
[----:B------:R-:W2:Y:S01]  /*4310*/  MUFU.EX2 R150, R150 ;  /* 0x0000009600967308 */ /* 0x000ea20000000800 */
[----:B-1----:R-:W-:Y:S01]  /*4320*/  F2FP.PACK_AB R10, R2, R155 ;  /* 0x0000009b020a723e */ /* 0x002fe200000000ff */
[----:B------:R-:W1:Y:S01]  /*4330*/  SHFL.BFLY PT, R59, R152, 0x2, 0x1f ;  /* 0x0c401f00983b7f89 */ /* 0x000e6200000e0000 */
[----:B------:R-:W-:-:S03]  /*4340*/  FADD.FTZ R155, R155, R154 ;  /* 0x0000009a9b9b7221 */ /* 0x000fc60000010000 */
[----:B------:R-:W3:Y:S01]  /*4350*/  SHFL.BFLY PT, R57, R56, 0x1, 0x1f ;  /* 0x0c201f0038397f89 */ /* 0x000ee200000e0000 */
[----:B------:R-:W-:Y:S01]  /*4360*/  HMMA.16816.F32 R104, R96, R112, RZ ;  /* 0x000000706068723c */ /* 0x000fe200000018ff */
[----:B------:R-:W-:Y:S01]  /*4370*/  MUFU.EX2 R153, R153 ;  /* 0x0000009900997308 */ /* 0x000fe20000000800 */
[----:B------:R-:W-:-:S06]  /*4380*/  FADD.FTZ R155, R2, R155 ;  /* 0x0000009b029b7221 */ /* 0x000fcc0000010000 */
[----:B------:R-:W-:Y:S01]  /*4390*/  HMMA.16816.F32 R120, R96, R132, RZ ;  /* 0x000000846078723c */ /* 0x000fe200000018ff */
[----:B------:R-:W4:Y:S01]  /*43a0*/  MUFU.EX2 R0, R0 ;  /* 0x0000000000007308 */ /* 0x000f220000000800 */
[----:B--2---:R-:W-:Y:S01]  /*43b0*/  F2FP.PACK_AB R9, R150, R161 ;  /* 0x000000a19609723e */ /* 0x004fe200000000ff */
[----:B------:R-:W-:-:S04]  /*43c0*/  FADD.FTZ R161, R161, R162 ;  /* 0x000000a2a1a17221 */ /* 0x000fc80000010000 */
[----:B------:R-:W-:Y:S01]  /*43d0*/  FADD.FTZ R150, R150, R161 ;  /* 0x000000a196967221 */ /* 0x000fe20000010000 */
[----:B------:R-:W-:Y:S01]  /*43e0*/  HMMA.16816.F32 R52, R96, R60, RZ ;  /* 0x0000003c6034723c */ /* 0x000fe200000018ff */
[----:B------:R-:W-:Y:S01]  /*43f0*/  MUFU.EX2 R168, R168 ;  /* 0x000000a800a87308 */ /* 0x000fe20000000800 */
[----:B-1----:R-:W-:Y:S02]  /*4400*/  FMNMX.FTZ R152, R152, R59, !PT ;  /* 0x0000003b98987209 */ /* 0x002fe40007810000 */
[----:B---3--:R-:W-:-:S03]  /*4410*/  FMNMX.FTZ R3, R56, R57, !PT ;  /* 0x0000003938037209 */ /* 0x008fc60007810000 */
[----:B------:R-:W1:Y:S01]  /*4420*/  SHFL.BFLY PT, R125, R152, 0x1, 0x1f ;  /* 0x0c201f00987d7f89 */ /* 0x000e6200000e0000 */
[----:B------:R-:W-:Y:S01]  /*4430*/  HMMA.16816.F32 R68, R96, R76, RZ ;  /* 0x0000004c6044723c */ /* 0x000fe200000018ff */
[----:B----4-:R-:W-:Y:S01]  /*4440*/  F2FP.PACK_AB R11, R0, R153 ;  /* 0x00000099000b723e */ /* 0x010fe200000000ff */
[----:B------:R-:W2:Y:S01]  /*4450*/  MUFU.EX2 R173, R173 ;  /* 0x000000ad00ad7308 */ /* 0x000ea20000000800 */
[C---:B------:R-:W-:Y:S01]  /*4460*/  FMUL.FTZ R200, R3.reuse, c[0x0][0x2d0] ;  /* 0x0000b40003c87a20 */ /* 0x040fe20000410000 */
[----:B------:R-:W-:Y:S01]  /*4470*/  FSETP.NEU.FTZ.AND P0, PT, R3, -INF , PT ;  /* 0xff8000000300780b */ /* 0x000fe20003f1d000 */
[----:B------:R-:W-:-:S03]  /*4480*/  FADD.FTZ R153, R153, R150 ;  /* 0x0000009699997221 */ /* 0x000fc60000010000 */
[----:B------:R-:W-:Y:S01]  /*4490*/  HMMA.16816.F32 R84, R96, R4, RZ ;  /* 0x000000046054723c */ /* 0x000fe200000018ff */
[----:B------:R-:W-:Y:S01]  /*44a0*/  FSEL R200, R200, RZ, P0 ;  /* 0x000000ffc8c87208 */ /* 0x000fe20000000000 */
[----:B------:R-:W-:Y:S01]  /*44b0*/  MUFU.EX2 R170, R170 ;  /* 0x000000aa00aa7308 */ /* 0x000fe20000000800 */
[----:B------:R-:W-:-:S03]  /*44c0*/  FADD.FTZ R153, R0, R153 ;  /* 0x0000009900997221 */ /* 0x000fc60000010000 */
[--C-:B------:R-:W-:Y:S02]  /*44d0*/  FFMA.FTZ R181, R110, c[0x0][0x2d0], -R200.reuse ;  /* 0x0000b4006eb57a23 */ /* 0x100fe400000108c8 */
[C---:B------:R-:W-:Y:S01]  /*44e0*/  HMMA.16816.F32 R100, R96.reuse, R138, RZ ;  /* 0x0000008a6064723c */ /* 0x040fe200000018ff */
[--C-:B------:R-:W-:Y:S01]  /*44f0*/  FFMA.FTZ R182, R111, c[0x0][0x2d0], -R200.reuse ;  /* 0x0000b4006fb67a23 */ /* 0x100fe200000108c8 */
[----:B------:R-:W3:Y:S01]  /*4500*/  MUFU.EX2 R231, R231 ;  /* 0x000000e700e77308 */ /* 0x000ee20000000800 */
[--C-:B------:R-:W-:Y:S01]  /*4510*/  FFMA.FTZ R183, R109, c[0x0][0x2d0], -R200.reuse ;  /* 0x0000b4006db77a23 */ /* 0x100fe200000108c8 */
[----:B--2---:R-:W-:Y:S01]  /*4520*/  F2FP.PACK_AB R56, R173, R168 ;  /* 0x000000a8ad38723e */ /* 0x004fe200000000ff */
[--C-:B------:R-:W-:Y:S01]  /*4530*/  FFMA.FTZ R184, R95, c[0x0][0x2d0], -R200.reuse ;  /* 0x0000b4005fb87a23 */ /* 0x100fe200000108c8 */
[----:B-1----:R-:W-:Y:S02]  /*4540*/  FMNMX.FTZ R152, R152, R125, !PT ;  /* 0x0000007d98987209 */ /* 0x002fe40007810000 */
[----:B------:R-:W-:Y:S01]  /*4550*/  HMMA.16816.F32 R116, R96, R114, RZ ;  /* 0x000000726074723c */ /* 0x000fe200000018ff */
[----:B------:R-:W-:Y:S01]  /*4560*/  FFMA.FTZ R192, R93, c[0x0][0x2d0], -R200 ;  /* 0x0000b4005dc07a23 */ /* 0x000fe200000108c8 */
[----:B------:R-:W-:Y:S01]  /*4570*/  MUFU.EX2 R181, R181 ;  /* 0x000000b500b57308 */ /* 0x000fe20000000800 */
[C---:B------:R-:W-:Y:S01]  /*4580*/  FSETP.NEU.FTZ.AND P0, PT, R152.reuse, -INF , PT ;  /* 0xff8000009800780b */ /* 0x040fe20003f1d000 */
[----:B------:R-:W-:-:S02]  /*4590*/  FMUL.FTZ R201, R152, c[0x0][0x2d0] ;  /* 0x0000b40098c97a20 */ /* 0x000fc40000410000 */
[--C-:B------:R-:W-:Y:S02]  /*45a0*/  FFMA.FTZ R195, R91, c[0x0][0x2d0], -R200.reuse ;  /* 0x0000b4005bc37a23 */ /* 0x100fe400000108c8 */
[C---:B------:R-:W-:Y:S01]  /*45b0*/  HMMA.16816.F32 R128, R96.reuse, R134, RZ ;  /* 0x000000866080723c */ /* 0x040fe200000018ff */
[----:B------:R-:W-:Y:S01]  /*45c0*/  FSEL R201, R201, RZ, P0 ;  /* 0x000000ffc9c97208 */ /* 0x000fe20000000000 */
[----:B------:R-:W1:Y:S01]  /*45d0*/  MUFU.EX2 R182, R182 ;  /* 0x000000b600b67308 */ /* 0x000e620000000800 */
[----:B---3--:R-:W-:Y:S01]  /*45e0*/  F2FP.PACK_AB R58, R231, R170 ;  /* 0x000000aae73a723e */ /* 0x008fe200000000ff */
[----:B------:R-:W-:Y:S01]  /*45f0*/  FFMA.FTZ R194, R89, c[0x0][0x2d0], -R200 ;  /* 0x0000b40059c27a23 */ /* 0x000fe200000108c8 */
[----:B------:R-:W-:Y:S01]  /*4600*/  PLOP3.LUT P0, PT, PT, PT, UP1, 0x40, 0x0 ;  /* 0x000000000000781c */ /* 0x000fe20003f0e818 */
[--C-:B------:R-:W-:Y:S02]  /*4610*/  FFMA.FTZ R185, R108, c[0x0][0x2d0], -R201.reuse ;  /* 0x0000b4006cb97a23 */ /* 0x100fe400000108c9 */
[----:B------:R-:W-:Y:S01]  /*4620*/  HMMA.16816.F32 R64, R96, R62, RZ ;  /* 0x0000003e6040723c */ /* 0x000fe200000018ff */
[--C-:B------:R-:W-:Y:S01]  /*4630*/  FFMA.FTZ R188, R94, c[0x0][0x2d0], -R201.reuse ;  /* 0x0000b4005ebc7a23 */ /* 0x100fe200000108c9 */
[----:B------:R-:W-:Y:S01]  /*4640*/  MUFU.EX2 R183, R183 ;  /* 0x000000b700b77308 */ /* 0x000fe20000000800 */
[----:B------:R-:W-:-:S02]  /*4650*/  FFMA.FTZ R191, R92, c[0x0][0x2d0], -R201 ;  /* 0x0000b4005cbf7a23 */ /* 0x000fc400000108c9 */
[--C-:B------:R-:W-:Y:S02]  /*4660*/  FFMA.FTZ R190, R90, c[0x0][0x2d0], -R201.reuse ;  /* 0x0000b4005abe7a23 */ /* 0x100fe400000108c9 */
[----:B------:R-:W-:Y:S01]  /*4670*/  FFMA.FTZ R193, R73, c[0x0][0x2d0], -R200 ;  /* 0x0000b40049c17a23 */ /* 0x000fe200000108c8 */
[C---:B------:R-:W-:Y:S01]  /*4680*/  HMMA.16816.F32 R80, R96.reuse, R78, RZ ;  /* 0x0000004e6050723c */ /* 0x040fe200000018ff */
[--C-:B------:R-:W-:Y:S01]  /*4690*/  FFMA.FTZ R199, R88, c[0x0][0x2d0], -R201.reuse ;  /* 0x0000b40058c77a23 */ /* 0x100fe200000108c9 */
[----:B------:R-:W2:Y:S01]  /*46a0*/  MUFU.EX2 R184, R184 ;  /* 0x000000b800b87308 */ /* 0x000ea20000000800 */
[----:B-1----:R-:W-:Y:S01]  /*46b0*/  F2FP.PACK_AB R92, R182, R181 ;  /* 0x000000b5b65c723e */ /* 0x002fe200000000ff */
[--C-:B------:R-:W-:Y:S02]  /*46c0*/  FFMA.FTZ R196, R72, c[0x0][0x2d0], -R201.reuse ;  /* 0x0000b40048c47a23 */ /* 0x100fe400000108c9 */
[--C-:B------:R-:W-:Y:S02]  /*46d0*/  FFMA.FTZ R197, R74, c[0x0][0x2d0], -R201.reuse ;  /* 0x0000b4004ac57a23 */ /* 0x100fe400000108c9 */
[----:B------:R-:W-:Y:S01]  /*46e0*/  HMMA.16816.F32 R96, R96, R6, RZ ;  /* 0x000000066060723c */ /* 0x000fe200000018ff */
[----:B------:R-:W-:Y:S01]  /*46f0*/  FFMA.FTZ R198, R75, c[0x0][0x2d0], -R201 ;  /* 0x0000b4004bc67a23 */ /* 0x000fe200000108c9 */
[----:B------:R-:W-:Y:S01]  /*4700*/  MUFU.EX2 R185, R185 ;  /* 0x000000b900b97308 */ /* 0x000fe20000000800 */
[----:B------:R-:W-:-:S02]  /*4710*/  FADD.FTZ R182, R181, R182 ;  /* 0x000000b6b5b67221 */ /* 0x000fc40000010000 */
[----:B------:R-:W-:Y:S02]  /*4720*/  FFMA.FTZ R227, R176, c[0x0][0x2d0], -R200 ;  /* 0x0000b400b0e37a23 */ /* 0x000fe400000108c8 */
[----:B------:R-:W-:Y:S01]  /*4730*/  FFMA.FTZ R225, R189, c[0x0][0x2d0], -R201 ;  /* 0x0000b400bde17a23 */ /* 0x000fe200000108c9 */
[C---:B------:R-:W-:Y:S01]  /*4740*/  HMMA.16816.F32 R144, R8.reuse, R156, R144 ;  /* 0x0000009c0890723c */ /* 0x040fe20000001890 */
[----:B------:R-:W-:Y:S01]  /*4750*/  FADD.FTZ R168, R168, R155 ;  /* 0x0000009ba8a87221 */ /* 0x000fe20000010000 */
[----:B------:R-:W1:Y:S01]  /*4760*/  MUFU.EX2 R188, R188 ;  /* 0x000000bc00bc7308 */ /* 0x000e620000000800 */
[C---:B--2---:R-:W-:Y:S01]  /*4770*/  F2FP.PACK_AB R94, R184.reuse, R183 ;  /* 0x000000b7b85e723e */ /* 0x044fe200000000ff */
[----:B------:R-:W-:Y:S02]  /*4780*/  FADD.FTZ R183, R183, R182 ;  /* 0x000000b6b7b77221 */ /* 0x000fe40000010000 */
[----:B------:R-:W-:Y:S02]  /*4790*/  FADD.FTZ R173, R173, R168 ;  /* 0x000000a8adad7221 */ /* 0x000fe40000010000 */
[----:B------:R-:W-:Y:S01]  /*47a0*/  HMMA.16816.F32 R104, R8, R48, R104 ;  /* 0x000000300868723c */ /* 0x000fe20000001868 */
[----:B------:R-:W-:Y:S01]  /*47b0*/  FADD.FTZ R183, R184, R183 ;  /* 0x000000b7b8b77221 */ /* 0x000fe20000010000 */
[----:B------:R-:W-:Y:S01]  /*47c0*/  MUFU.EX2 R191, R191 ;  /* 0x000000bf00bf7308 */ /* 0x000fe20000000800 */
[----:B------:R-:W-:-:S04]  /*47d0*/  FADD.FTZ R170, R170, R173 ;  /* 0x000000adaaaa7221 */ /* 0x000fc80000010000 */
[----:B------:R-:W-:Y:S01]  /*47e0*/  FADD.FTZ R231, R231, R170 ;  /* 0x000000aae7e77221 */ /* 0x000fe20000010000 */
[----:B------:R-:W-:Y:S02]  /*47f0*/  HMMA.16816.F32 R120, R8, R44, R120 ;  /* 0x0000002c0878723c */ /* 0x000fe40000001878 */
[----:B------:R-:W2:Y:S01]  /*4800*/  MUFU.EX2 R190, R190 ;  /* 0x000000be00be7308 */ /* 0x000ea20000000800 */
[----:B-1----:R-:W-:Y:S01]  /*4810*/  F2FP.PACK_AB R93, R188, R185 ;  /* 0x000000b9bc5d723e */ /* 0x002fe200000000ff */
[----:B------:R-:W-:-:S04]  /*4820*/  FADD.FTZ R188, R185, R188 ;  /* 0x000000bcb9bc7221 */ /* 0x000fc80000010000 */
[C---:B------:R-:W-:Y:S02]  /*4830*/  HMMA.16816.F32 R52, R8.reuse, R40, R52 ;  /* 0x000000280834723c */ /* 0x040fe40000001834 */
[----:B------:R-:W-:Y:S06]  /*4840*/  MUFU.EX2 R172, R172 ;  /* 0x000000ac00ac7308 */ /* 0x000fec0000000800 */
[----:B------:R-:W-:Y:S02]  /*4850*/  HMMA.16816.F32 R68, R8, R36, R68 ;  /* 0x000000240844723c */ /* 0x000fe40000001844 */
[----:B------:R-:W1:Y:S01]  /*4860*/  MUFU.EX2 R175, R175 ;  /* 0x000000af00af7308 */ /* 0x000e620000000800 */
[----:B--2---:R-:W-:Y:S01]  /*4870*/  F2FP.PACK_AB R95, R190, R191 ;  /* 0x000000bfbe5f723e */ /* 0x004fe200000000ff */
[----:B------:R-:W-:-:S04]  /*4880*/  FADD.FTZ R191, R191, R188 ;  /* 0x000000bcbfbf7221 */ /* 0x000fc80000010000 */
[C---:B------:R-:W-:Y:S01]  /*4890*/  HMMA.16816.F32 R84, R8.reuse, R32, R84 ;  /* 0x000000200854723c */ /* 0x040fe20000001854 */
[----:B------:R-:W-:Y:S01]  /*48a0*/  FADD.FTZ R190, R190, R191 ;  /* 0x000000bfbebe7221 */ /* 0x000fe20000010000 */
[----:B------:R-:W-:Y:S06]  /*48b0*/  MUFU.EX2 R174, R174 ;  /* 0x000000ae00ae7308 */ /* 0x000fec0000000800 */
[----:B------:R-:W-:Y:S02]  /*48c0*/  HMMA.16816.F32 R100, R8, R158, R100 ;  /* 0x0000009e0864723c */ /* 0x000fe40000001864 */
[----:B------:R-:W2:Y:S01]  /*48d0*/  MUFU.EX2 R229, R229 ;  /* 0x000000e500e57308 */ /* 0x000ea20000000800 */
[----:B-1----:R-:W-:Y:S01]  /*48e0*/  F2FP.PACK_AB R57, R175, R172 ;  /* 0x000000acaf39723e */ /* 0x002fe200000000ff */
[----:B------:R-:W-:-:S04]  /*48f0*/  FADD.FTZ R172, R172, R153 ;  /* 0x00000099acac7221 */ /* 0x000fc80000010000 */
[C---:B------:R-:W-:Y:S01]  /*4900*/  HMMA.16816.F32 R116, R8.reuse, R50, R116 ;  /* 0x000000320874723c */ /* 0x040fe20000001874 */
[----:B------:R-:W-:Y:S01]  /*4910*/  FADD.FTZ R175, R175, R172 ;  /* 0x000000acafaf7221 */ /* 0x000fe20000010000 */
[----:B------:R-:W-:Y:S06]  /*4920*/  MUFU.EX2 R192, R192 ;  /* 0x000000c000c07308 */ /* 0x000fec0000000800 */
[----:B------:R-:W-:Y:S01]  /*4930*/  HMMA.16816.F32 R128, R8, R46, R128 ;  /* 0x0000002e0880723c */ /* 0x000fe20000001880 */
[----:B--2---:R-:W-:Y:S01]  /*4940*/  F2FP.PACK_AB R59, R229, R174 ;  /* 0x000000aee53b723e */ /* 0x004fe200000000ff */
[----:B------:R-:W1:Y:S01]  /*4950*/  MUFU.EX2 R195, R195 ;  /* 0x000000c300c37308 */ /* 0x000e620000000800 */
[----:B------:R-:W-:-:S05]  /*4960*/  FADD.FTZ R174, R174, R175 ;  /* 0x000000afaeae7221 */ /* 0x000fca0000010000 */
[C---:B------:R-:W-:Y:S01]  /*4970*/  HMMA.16816.F32 R64, R8.reuse, R42, R64 ;  /* 0x0000002a0840723c */ /* 0x040fe20000001840 */
[----:B------:R-:W-:Y:S01]  /*4980*/  FADD.FTZ R229, R229, R174 ;  /* 0x000000aee5e57221 */ /* 0x000fe20000010000 */
[----:B------:R-:W-:Y:S06]  /*4990*/  MUFU.EX2 R194, R194 ;  /* 0x000000c200c27308 */ /* 0x000fec0000000800 */
[C---:B------:R-:W-:Y:S02]  /*49a0*/  HMMA.16816.F32 R80, R8.reuse, R38, R80 ;  /* 0x000000260850723c */ /* 0x040fe40000001850 */
[----:B------:R-:W-:Y:S06]  /*49b0*/  MUFU.EX2 R193, R193 ;  /* 0x000000c100c17308 */ /* 0x000fec0000000800 */
[----:B------:R-:W-:Y:S01]  /*49c0*/  HMMA.16816.F32 R96, R8, R34, R96 ;  /* 0x000000220860723c */ /* 0x000fe20000001860 */
[----:B------:R-:W2:Y:S01]  /*49d0*/  LDSM.16.MT88.4 R8, [R212+0x3880] ;  /* 0x00388000d408783b */ /* 0x000ea20000004200 */
[----:B------:R-:W-:Y:S06]  /*49e0*/  MUFU.EX2 R199, R199 ;  /* 0x000000c700c77308 */ /* 0x000fec0000000800 */
[C---:B------:R-:W-:Y:S02]  /*49f0*/  HMMA.16816.F32 R108, R92.reuse, R112, RZ ;  /* 0x000000705c6c723c */ /* 0x040fe400000018ff */
[----:B------:R-:W3:Y:S06]  /*4a00*/  MUFU.EX2 R196, R196 ;  /* 0x000000c400c47308 */ /* 0x000eec0000000800 */
[C---:B------:R-:W-:Y:S02]  /*4a10*/  HMMA.16816.F32 R124, R92.reuse, R132, RZ ;  /* 0x000000845c7c723c */ /* 0x040fe400000018ff */
[----:B------:R-:W-:Y:S06]  /*4a20*/  MUFU.EX2 R197, R197 ;  /* 0x000000c500c57308 */ /* 0x000fec0000000800 */
[----:B------:R-:W-:Y:S02]  /*4a30*/  HMMA.16816.F32 R88, R92, R4, RZ ;  /* 0x000000045c58723c */ /* 0x000fe400000018ff */
[----:B------:R-:W4:Y:S05]  /*4a40*/  MUFU.EX2 R198, R198 ;  /* 0x000000c600c67308 */ /* 0x000f2a0000000800 */
[----:B-1----:R-:W-:Y:S01]  /*4a50*/  F2FP.PACK_AB R4, R195, R192 ;  /* 0x000000c0c304723e */ /* 0x002fe200000000ff */
[----:B------:R-:W-:Y:S01]  /*4a60*/  HMMA.16816.F32 R144, R56, R28, R144 ;  /* 0x0000001c3890723c */ /* 0x000fe20000001890 */
[----:B---3--:R-:W-:Y:S01]  /*4a70*/  F2FP.PACK_AB R5, R196, R199 ;  /* 0x000000c7c405723e */ /* 0x008fe200000000ff */
[----:B------:R-:W-:Y:S01]  /*4a80*/  FADD.FTZ R192, R192, R183 ;  /* 0x000000b7c0c07221 */ /* 0x000fe20000010000 */
[----:B------:R-:W-:Y:S01]  /*4a90*/  MUFU.EX2 R227, R227 ;  /* 0x000000e300e37308 */ /* 0x000fe20000000800 */
[----:B------:R-:W-:-:S02]  /*4aa0*/  FADD.FTZ R199, R199, R190 ;  /* 0x000000bec7c77221 */ /* 0x000fc40000010000 */
[----:B------:R-:W-:Y:S02]  /*4ab0*/  FADD.FTZ R195, R195, R192 ;  /* 0x000000c0c3c37221 */ /* 0x000fe40000010000 */
[C---:B------:R-:W-:Y:S01]  /*4ac0*/  HMMA.16816.F32 R104, R56.reuse, R24, R104 ;  /* 0x000000183868723c */ /* 0x040fe20000001868 */
[----:B------:R-:W-:Y:S02]  /*4ad0*/  FADD.FTZ R196, R196, R199 ;  /* 0x000000c7c4c47221 */ /* 0x000fe40000010000 */
[----:B------:R-:W-:Y:S05]  /*4ae0*/  MUFU.EX2 R225, R225 ;  /* 0x000000e100e17308 */ /* 0x000fea0000000800 */
        /* <DEDUP_REMOVED lines=36> */
[----:B------:R-:W-:Y:S01]  /*4d30*/  FFMA.FTZ R40, R177, c[0x0][0x2d0], -R200 ;  /* 0x0000b400b1287a23 */ /* 0x000fe200000108c8 */
[C---:B------:R-:W-:Y:S05]  /*4d40*/  HMMA.16816.F32 R72, R4.reuse, R36, R72 ;  /* 0x000000240448723c */ /* 0x040fea0000001848 */
[----:B------:R-:W2:Y:S02]  /*4d50*/  MUFU.EX2 R33, R33 ;  /* 0x0000002100217308 */ /* 0x000ea40000000800 */
[----:B------:R-:W-:Y:S01]  /*4d60*/  FFMA.FTZ R36, R187, c[0x0][0x2d0], -R201 ;  /* 0x0000b400bb247a23 */ /* 0x000fe200000108c9 */
[C---:B------:R-:W-:Y:S05]  /*4d70*/  HMMA.16816.F32 R140, R4.reuse, R156, R140 ;  /* 0x0000009c048c723c */ /* 0x040fea000000188c */
[----:B------:R-:W3:Y:S03]  /*4d80*/  MUFU.EX2 R40, R40 ;  /* 0x0000002800287308 */ /* 0x000ee60000000800 */
[C---:B------:R-:W-:Y:S05]  /*4d90*/  HMMA.16816.F32 R136, R4.reuse, R158, R136 ;  /* 0x0000009e0488723c */ /* 0x040fea0000001888 */
[----:B------:R-:W4:Y:S03]  /*4da0*/  MUFU.EX2 R36, R36 ;  /* 0x0000002400247308 */ /* 0x000f260000000800 */
[C---:B------:R-:W-:Y:S08]  /*4db0*/  HMMA.16816.F32 R112, R4.reuse, R50, R112 ;  /* 0x000000320470723c */ /* 0x040ff00000001870 */
        /* <DEDUP_REMOVED lines=41> */
.L_x_931:
[----:B------:R-:W-:Y:S02]  /*5050*/  UISETP.NE.AND UP0, UPT, UR12, 0x1, UPT ;  /* 0x000000010c00788c */ /* 0x000fe4000bf05270 */
[----:B------:R-:W-:Y:S02]  /*5060*/  ULDC.64 UR4, c[0x0][0x330] ;  /* 0x0000cc0000047ab9 */ /* 0x000fe40000000a00 */
[----:B------:R-:W-:-:S07]  /*5070*/  UIMAD.WIDE.U32 UR16, UR14, UR4, URZ ;  /* 0x000000040e1072a5 */ /* 0x000fce000f8e003f */
[----:B------:R-:W-:Y:S02]  /*5080*/  @UP0 UMOV UR15, UR17 ;  /* 0x00000011000f0c82 */ /* 0x000fe40008000000 */
[----:B------:R-:W-:Y:S02]  /*5090*/  @UP0 USHF.R.U32.HI UR14, URZ, UR5, UR15 ;  /* 0x000000053f0e0299 */ /* 0x000fe4000801160f */
.L_x_932:
[----:B------:R-:W-:Y:S02]  /*50a0*/  ULDC UR4, c[0x0][0x32c] ;  /* 0x0000cb0000047ab9 */ /* 0x000fe40000000800 */
[----:B------:R-:W-:-:S04]  /*50b0*/  UIMAD UR4, UR14, UR12, UR4 ;  /* 0x0000000c0e0472a4 */ /* 0x000fc8000f8e0204 */
[----:B------:R-:W-:-:S04]  /*50c0*/  UISETP.LT.AND UP0, UPT, UR13, UR4, UPT ;  /* 0x000000040d00728c */ /* 0x000fc8000bf01270 */
[----:B------:R-:W-:-:S04]  /*50d0*/  USEL UR13, UR13, UR4, UP0 ;  /* 0x000000040d0d7287 */ /* 0x000fc80008000000 */
.L_x_930:
        /* <DEDUP_REMOVED lines=19> */
.L_x_952:
        /* <DEDUP_REMOVED lines=15> */
[C---:B------:R-:W-:Y:S04]  /*5300*/  IMAD.WIDE.U32 R6, R226.reuse, c[0x0][0x208], RZ ;  /* 0x00008200e2067a25 */ /* 0x040fe800078e00ff */
[----:B------:R-:W-:Y:S02]  /*5310*/  IMAD R3, R3, c[0x0][0x208], RZ ;  /* 0x0000820003037a24 */ /* 0x000fe400078e02ff */
[----:B------:R-:W-:Y:S02]  /*5320*/  @!P3 IMAD.MOV.U32 R9, RZ, RZ, c[0x0][0x208] ;  /* 0x00008200ff09b624 */ /* 0x000fe400078e00ff */
[----:B------:R-:W-:Y:S02]  /*5330*/  IMAD R3, R226, c[0x0][0x20c], R3 ;  /* 0x00008300e2037a24 */ /* 0x000fe400078e0203 */
[----:B------:R-:W-:Y:S02]  /*5340*/  @!P3 IMAD.MOV.U32 R4, RZ, RZ, c[0x0][0x20c] ;  /* 0x00008300ff04b624 */ /* 0x000fe400078e00ff */
[----:B------:R-:W-:Y:S02]  /*5350*/  IMAD.IADD R3, R7, 0x1, R3 ;  /* 0x0000000107037824 */ /* 0x000fe400078e0203 */
[----:B------:R-:W-:Y:S04]  /*5360*/  IMAD.WIDE.U32 R6, R6, 0x30, RZ ;  /* 0x0000003006067825 */ /* 0x000fe800078e00ff */
[----:B------:R-:W-:Y:S01]  /*5370*/  IMAD R3, R3, 0x30, RZ ;  /* 0x0000003003037824 */ /* 0x000fe200078e02ff */
[-C--:B------:R-:W-:Y:S02]  /*5380*/  IADD3 R5, P2, R232, R6.reuse, RZ ;  /* 0x00000006e8057210 */ /* 0x080fe40007f5e0ff */
[-C--:B------:R-:W-:Y:S01]  /*5390*/  @!P3 LEA R11, P0, R9, R6.reuse, 0x5 ;  /* 0x00000006090bb211 */ /* 0x080fe200078028ff */
[----:B------:R-:W-:Y:S01]  /*53a0*/  IMAD.IADD R3, R7, 0x1, R3 ;  /* 0x0000000107037824 */ /* 0x000fe200078e0203 */
[-C--:B------:R-:W-:Y:S04]  /*53b0*/  IADD3 R7, P1, R238, R6.reuse, RZ ;  /* 0x00000006ee077210 */ /* 0x080fe80007f3e0ff */
[----:B------:R-:W-:Y:S01]  /*53c0*/  @!P3 LEA.HI.X R9, R9, R3, R4, 0x5, P0 ;  /* 0x000000030909b211 */ /* 0x000fe200000f2c04 */
[----:B------:R-:W-:Y:S01]  /*53d0*/  IMAD.X R4, R3, 0x1, R235, P2 ;  /* 0x0000000103047824 */ /* 0x000fe200010e06eb */
[----:B------:R-:W-:Y:S02]  /*53e0*/  LEA R14, P2, R5, c[0x0][0x1f8], 0x1 ;  /* 0x00007e00050e7a11 */ /* 0x000fe400078408ff */
[----:B------:R-:W-:Y:S01]  /*53f0*/  IADD3 R8, P0, R236, R6, RZ ;  /* 0x00000006ec087210 */ /* 0x000fe20007f1e0ff */
[----:B------:R-:W-:Y:S01]  /*5400*/  IMAD.X R6, R3, 0x1, R237, P1 ;  /* 0x0000000103067824 */ /* 0x000fe200008e06ed */
[----:B------:R-:W-:Y:S02]  /*5410*/  LEA.HI.X R15, R5, c[0x0][0x1fc], R4, 0x1, P2 ;  /* 0x00007f00050f7a11 */ /* 0x000fe400010f0c04 */
[----:B------:R-:W-:Y:S01]  /*5420*/  LEA R12, P1, R7, c[0x0][0x1f8], 0x1 ;  /* 0x00007e00070c7a11 */ /* 0x000fe200078208ff */
[----:B------:R-:W-:Y:S01]  /*5430*/  IMAD.X R3, R3, 0x1, R230, P0 ;  /* 0x0000000103037824 */ /* 0x000fe200000e06e6 */
[C---:B------:R-:W-:Y:S01]  /*5440*/  LEA R16, P0, R8.reuse, c[0x0][0x1f8], 0x1 ;  /* 0x00007e0008107a11 */ /* 0x040fe200078008ff */
[----:B------:R-:W-:Y:S01]  /*5450*/  @!PT LDS RZ, [RZ] ;  /* 0x00000000fffff984 */ /* 0x000fe20000000800 */
[----:B------:R-:W-:Y:S01]  /*5460*/  @!PT LDS RZ, [RZ] ;  /* 0x00000000fffff984 */ /* 0x000fe20000000800 */
[----:B------:R-:W-:Y:S01]  /*5470*/  @!PT LDS RZ, [RZ] ;  /* 0x00000000fffff984 */ /* 0x000fe20000000800 */
[----:B------:R4:W-:Y:S01]  /*5480*/  LDGSTS.E.BYPASS.LTC128B.128 [R218+0x1880], [R14.64], !P6 ;  /* 0x018800000eda7fae */ /* 0x0009e2000f101d4a */
[----:B------:R-:W-:Y:S02]  /*5490*/  LEA.HI.X R13, R7, c[0x0][0x1fc], R6, 0x1, P1 ;  /* 0x00007f00070d7a11 */ /* 0x000fe400008f0c06 */
[C---:B------:R-:W-:Y:S02]  /*54a0*/  @!P3 IADD3 R4, P2, R11.reuse, R232, RZ ;  /* 0x000000e80b04b210 */ /* 0x040fe40007f5e0ff */
[----:B------:R-:W-:Y:S01]  /*54b0*/  LEA.HI.X R17, R8, c[0x0][0x1fc], R3, 0x1, P0 ;  /* 0x00007f0008117a11 */ /* 0x000fe200000f0c03 */
[----:B------:R4:W-:Y:S01]  /*54c0*/  LDGSTS.E.BYPASS.LTC128B.128 [R218+0x2480], [R12.64], !P5 ;  /* 0x024800000cda7fae */ /* 0x0009e2000e901d4a */
[----:B------:R-:W-:Y:S01]  /*54d0*/  @!P3 IADD3 R3, P1, R11, R238, RZ ;  /* 0x000000ee0b03b210 */ /* 0x000fe20007f3e0ff */
[----:B------:R-:W-:Y:S01]  /*54e0*/  @!P3 IMAD.X R5, R9, 0x1, R235, P2 ;  /* 0x000000010905b824 */ /* 0x000fe200010e06eb */
[C---:B------:R-:W-:Y:S02]  /*54f0*/  @!P3 LEA R20, P2, R4.reuse, c[0x0][0x1f8], 0x1 ;  /* 0x00007e000414ba11 */ /* 0x040fe400078408ff */
        /* <DEDUP_REMOVED lines=12> */
.L_x_934:
        /* <DEDUP_REMOVED lines=13> */
[----:B------:R-:W-:Y:S07]  /*5690*/  LDSM.16.M88.4 R164, [R213+0x8080] ;  /* 0x00808000d5a4783b */ /* 0x000fee0000000200 */
[-C--:B------:R-:W-:Y:S08]  /*56a0*/  HMMA.16816.F32 R36, R152, R168.reuse, RZ ;  /* 0x000000a89824723c */ /* 0x080ff000000018ff */
[C---:B------:R-:W-:Y:S08]  /*56b0*/  HMMA.16816.F32 R40, R160.reuse, R168, RZ ;  /* 0x000000a8a028723c */ /* 0x040ff000000018ff */
[-C--:B------:R-:W-:Y:S01]  /*56c0*/  HMMA.16816.F32 R44, R160, R170.reuse, RZ ;  /* 0x000000aaa02c723c */ /* 0x080fe200000018ff */
[----:B------:R-:W-:Y:S07]  /*56d0*/  LDSM.16.M88.4 R160, [R216+0x5080] ;  /* 0x00508000d8a0783b */ /* 0x000fee0000000200 */
[----:B------:R-:W-:Y:S01]  /*56e0*/  HMMA.16816.F32 R48, R152, R170, RZ ;  /* 0x000000aa9830723c */ /* 0x000fe200000018ff */
[----:B------:R-:W1:Y:S07]  /*56f0*/  LDSM.16.M88.4 R152, [R216+0x4c80] ;  /* 0x004c8000d898783b */ /* 0x000e6e0000000200 */
[-C--:B------:R-:W-:Y:S01]  /*5700*/  HMMA.16816.F32 R4, R172, R176.reuse, R4 ;  /* 0x000000b0ac04723c */ /* 0x080fe20000001804 */
[----:B------:R-:W3:Y:S07]  /*5710*/  LDSM.16.M88.4 R168, [R209] ;  /* 0x00000000d1a8783b */ /* 0x000eee0000000200 */
        /* <DEDUP_REMOVED lines=14> */
[----:B------:R-:W5:Y:S07]  /*5800*/  LDSM.16.M88.4 R172, [R208] ;  /* 0x00000000d0ac783b */ /* 0x000f6e0000000200 */
[-C--:B--2---:R-:W-:Y:S01]  /*5810*/  HMMA.16816.F32 R4, R156, R192.reuse, R4 ;  /* 0x000000c09c04723c */ /* 0x084fe20000001804 */
[----:B------:R-:W-:Y:S07]  /*5820*/  LDSM.16.M88.4 R188, [R213+0xb080] ;  /* 0x00b08000d5bc783b */ /* 0x000fee0000000200 */
        /* <DEDUP_REMOVED lines=12> */
[----:B------:R-:W-:Y:S01]  /*58f0*/  HMMA.16816.F32 R48, R156, R162, R48 ;  /* 0x000000a29c30723c */ /* 0x000fe20000001830 */
[----:B------:R-:W1:Y:S07]  /*5900*/  LDSM.16.M88.4 R156, [R216+0x5480] ;  /* 0x00548000d89c783b */ /* 0x000e6e0000000200 */
[-C--:B---3--:R-:W-:Y:S01]  /*5910*/  HMMA.16816.F32 R4, R164, R168.reuse, R4 ;  /* 0x000000a8a404723c */ /* 0x088fe20000001804 */
[----:B------:R-:W2:Y:S07]  /*5920*/  LDSM.16.M88.4 R160, [R217+0xb080] ;  /* 0x00b08000d9a0783b */ /* 0x000eae0000000200 */
[C---:B----4-:R-:W-:Y:S08]  /*5930*/  HMMA.16816.F32 R8, R176.reuse, R168, R8 ;  /* 0x000000a8b008723c */ /* 0x050ff00000001808 */
[-C--:B------:R-:W-:Y:S08]  /*5940*/  HMMA.16816.F32 R12, R176, R170.reuse, R12 ;  /* 0x000000aab00c723c */ /* 0x080ff0000000180c */
[C---:B------:R-:W-:Y:S01]  /*5950*/  HMMA.16816.F32 R16, R164.reuse, R170, R16 ;  /* 0x000000aaa410723c */ /* 0x040fe20000001810 */
[----:B------:R-:W3:Y:S07]  /*5960*/  LDSM.16.M88.4 R168, [R216+0x5c80] ;  /* 0x005c8000d8a8783b */ /* 0x000eee0000000200 */
[-C--:B-----5:R-:W-:Y:S08]  /*5970*/  HMMA.16816.F32 R20, R164, R172.reuse, R20 ;  /* 0x000000aca414723c */ /* 0x0a0ff00000001814 */
[C---:B------:R-:W-:Y:S08]  /*5980*/  HMMA.16816.F32 R24, R176.reuse, R172, R24 ;  /* 0x000000acb018723c */ /* 0x040ff00000001818 */
[-C--:B------:R-:W-:Y:S08]  /*5990*/  HMMA.16816.F32 R28, R176, R174.reuse, R28 ;  /* 0x000000aeb01c723c */ /* 0x080ff0000000181c */
[C---:B------:R-:W-:Y:S01]  /*59a0*/  HMMA.16816.F32 R32, R164.reuse, R174, R32 ;  /* 0x000000aea420723c */ /* 0x040fe20000001820 */
[----:B------:R-:W-:Y:S07]  /*59b0*/  LDSM.16.M88.4 R172, [R213+0xa080] ;  /* 0x00a08000d5ac783b */ /* 0x000fee0000000200 */
[-C--:B------:R-:W-:Y:S08]  /*59c0*/  HMMA.16816.F32 R36, R164, R180.reuse, R36 ;  /* 0x000000b4a424723c */ /* 0x080ff00000001824 */
[C---:B------:R-:W-:Y:S08]  /*59d0*/  HMMA.16816.F32 R40, R176.reuse, R180, R40 ;  /* 0x000000b4b028723c */ /* 0x040ff00000001828 */
[-C--:B------:R-:W-:Y:S01]  /*59e0*/  HMMA.16816.F32 R44, R176, R182.reuse, R44 ;  /* 0x000000b6b02c723c */ /* 0x080fe2000000182c */
[----:B------:R-:W4:Y:S07]  /*59f0*/  LDSM.16.M88.4 R176, [R206] ;  /* 0x00000000ceb0783b */ /* 0x000f2e0000000200 */
[----:B------:R-:W-:Y:S01]  /*5a00*/  HMMA.16816.F32 R48, R164, R182, R48 ;  /* 0x000000b6a430723c */ /* 0x000fe20000001830 */
[----:B------:R-:W5:Y:S01]  /*5a10*/  LDSM.16.M88.4 R164, [R204] ;  /* 0x00000000cca4783b */ /* 0x000f620000000200 */
[----:B------:R-:W-:Y:S06]  /*5a20*/  DEPBAR.LE SB0, 0x0 ;  /* 0x000080000000791a */ /* 0x000fec0000000000 */
[-C--:B-1----:R-:W-:Y:S01]  /*5a30*/  HMMA.16816.F32 R4, R152, R156.reuse, R4 ;  /* 0x0000009c9804723c */ /* 0x082fe20000001804 */
[----:B------:R-:W-:Y:S07]  /*5a40*/  BAR.SYNC.DEFER_BLOCKING 0x0 ;  /* 0x0000000000007b1d */ /* 0x000fee0000010000 */
[C---:B--2---:R-:W-:Y:S08]  /*5a50*/  HMMA.16816.F32 R8, R160.reuse, R156, R8 ;  /* 0x0000009ca008723c */ /* 0x044ff00000001808 */
        /* <DEDUP_REMOVED lines=9> */
[----:B------:R-:W-:Y:S08]  /*5af0*/  HMMA.16816.F32 R48, R152, R170, R48 ;  /* 0x000000aa9830723c */ /* 0x000ff00000001830 */
        /* <DEDUP_REMOVED lines=8> */
[-C--:B-----5:R-:W-:Y:S08]  /*5b80*/  HMMA.16816.F32 R36, R172, R164.reuse, R36 ;  /* 0x000000a4ac24723c */ /* 0x0a0ff00000001824 */
[C---:B------:R-:W-:Y:S08]  /*5b90*/  HMMA.16816.F32 R40, R188.reuse, R164, R40 ;  /* 0x000000a4bc28723c */ /* 0x040ff00000001828 */
[-C--:B------:R-:W-:Y:S08]  /*5ba0*/  HMMA.16816.F32 R44, R188, R166.reuse, R44 ;  /* 0x000000a6bc2c723c */ /* 0x080ff0000000182c */
[----:B------:R-:W-:Y:S01]  /*5bb0*/  HMMA.16816.F32 R48, R172, R166, R48 ;  /* 0x000000a6ac30723c */ /* 0x000fe20000001830 */
[----:B------:R-:W-:-:S07]  /*5bc0*/  @!P0 BRA `(.L_x_935) ;  /* 0x000002f000008947 */ /* 0x000fce0003800000 */
[----:B------:R-:W-:Y:S02]  /*5bd0*/  IADD3 R152, R226, -0x1, RZ ;  /* 0xffffffffe2987810 */ /* 0x000fe40007ffe0ff */
[----:B------:R-:W-:Y:S02]  /*5be0*/  IADD3 R3, -R228, 0x30, RZ ;  /* 0x00000030e4037810 */ /* 0x000fe40007ffe1ff */
[----:B------:R-:W-:Y:S01]  /*5bf0*/  SHF.R.S32.HI R149, RZ, 0x1f, R152 ;  /* 0x0000001fff957819 */ /* 0x000fe20000011498 */
[C---:B------:R-:W-:Y:S01]  /*5c00*/  IMAD.WIDE.U32 R162, R152.reuse, c[0x0][0x1e0], RZ ;  /* 0x0000780098a27a25 */ /* 0x040fe200078e00ff */
        /* <DEDUP_REMOVED lines=9> */
[C---:B------:R-:W-:Y:S01]  /*5ca0*/  @P1 IMAD.X R151, R149.reuse, 0x1, R223, P0 ;  /* 0x0000000195971824 */ /* 0x040fe200000e06df */
        /* <DEDUP_REMOVED lines=10> */
[----:B------:R-:W-:Y:S04]  /*5d50*/  @P1 IADD3 R152, P2, R201, R162, RZ ;  /* 0x000000a2c9981210 */ /* 0x000fe80007f5e0ff */
[----:B------:R1:W-:Y:S01]  /*5d60*/  @P1 LDGSTS.E.BYPASS.LTC128B.128 [R218+0x4880], [R156.64], !P5 ;  /* 0x048800009cda1fae */ /* 0x0003e2000e901d4a */
[C---:B------:R-:W-:Y:S01]  /*5d70*/  @P1 IMAD.X R3, R149.reuse, 0x1, R200, P2 ;  /* 0x0000000195031824 */ /* 0x040fe200010e06c8 */
[C---:B------:R-:W-:Y:S04]  /*5d80*/  @P1 LEA R160, P2, R152.reuse, c[0x0][0x1c8], 0x1 ;  /* 0x0000720098a01a11 */ /* 0x040fe800078408ff */
[----:B------:R-:W-:Y:S02]  /*5d90*/  @P1 LEA.HI.X R161, R152, c[0x0][0x1cc], R3, 0x1, P2 ;  /* 0x0000730098a11a11 */ /* 0x000fe400010f0c03 */
[----:B------:R-:W-:Y:S03]  /*5da0*/  @P0 IADD3 R152, P2, R162, UR8, RZ ;  /* 0x00000008a2980c10 */ /* 0x000fe6000ff5e0ff */
[----:B------:R1:W-:Y:S01]  /*5db0*/  @P1 LDGSTS.E.BYPASS.LTC128B.128 [R218+0x5480], [R160.64], !P4 ;  /* 0x05480000a0da1fae */ /* 0x0003e2000e101d4a */
[----:B------:R-:W-:Y:S02]  /*5dc0*/  @P0 IADD3.X R149, R149, UR7, RZ, P2, !PT ;  /* 0x0000000795950c10 */ /* 0x000fe400097fe4ff */
[----:B------:R-:W-:Y:S05]  /*5dd0*/  @P0 IADD3 R154, P2, R152, R220, RZ ;  /* 0x000000dc989a0210 */ /* 0x000fea0007f5e0ff */
[C---:B------:R-:W-:Y:S01]  /*5de0*/  @P0 IMAD.X R3, R149.reuse, 0x1, R223, P2 ;  /* 0x0000000195030824 */ /* 0x040fe200010e06df */
[C---:B------:R-:W-:Y:S04]  /*5df0*/  @P0 LEA R162, P2, R154.reuse, c[0x0][0x1c8], 0x1 ;  /* 0x000072009aa20a11 */ /* 0x040fe800078408ff */
[----:B------:R-:W-:Y:S02]  /*5e00*/  @P0 LEA.HI.X R163, R154, c[0x0][0x1cc], R3, 0x1, P2 ;  /* 0x000073009aa30a11 */ /* 0x000fe400010f0c03 */
[----:B------:R-:W-:Y:S03]  /*5e10*/  @P0 IADD3 R154, P2, R152, R203, RZ ;  /* 0x000000cb989a0210 */ /* 0x000fe60007f5e0ff */
[----:B------:R1:W-:Y:S02]  /*5e20*/  @P0 LDGSTS.E.BYPASS.LTC128B.128 [R218+0x4480], [R162.64], !P6 ;  /* 0x04480000a2da0fae */ /* 0x0003e4000f101d4a */
[C---:B------:R-:W-:Y:S01]  /*5e30*/  @P0 IMAD.X R3, R149.reuse, 0x1, R202, P2 ;  /* 0x0000000195030824 */ /* 0x040fe200010e06ca */
        /* <DEDUP_REMOVED lines=8> */
.L_x_935:
[----:B------:R-:W-:Y:S01]  /*5ec0*/  PLOP3.LUT P1, PT, PT, PT, UP2, 0x80, 0x0 ;  /* 0x000000000000781c */ /* 0x000fe20003f2f028 */
[----:B------:R-:W0:Y:S01]  /*5ed0*/  LDGDEPBAR ;  /* 0x00000000000079af */ /* 0x000e220000000000 */
[----:B------:R-:W-:Y:S01]  /*5ee0*/  PLOP3.LUT P0, PT, PT, PT, UP2, 0x80, 0x0 ;  /* 0x000000000000781c */ /* 0x000fe20003f0f028 */
[----:B-1----:R-:W-:Y:S02]  /*5ef0*/  IMAD.MOV.U32 R156, RZ, RZ, R219 ;  /* 0x000000ffff9c7224 */ /* 0x002fe400078e00db */
[----:B------:R-:W-:Y:S05]  /*5f00*/  IMAD R155, R226, -0x30, RZ ;  /* 0xffffffd0e29b7824 */ /* 0x000fea00078e02ff */
        /* <DEDUP_REMOVED lines=9> */
[----:B-1----:R-:W-:Y:S02]  /*5fa0*/  IMAD.IADD R171, R154, 0x1, R3 ;  /* 0x000000019aab7824 */ /* 0x002fe400078e0203 */
        /* <DEDUP_REMOVED lines=16> */
.L_x_938:
[----:B------:R-:W-:Y:S04]  /*60b0*/  MOV R3, c[0x0][0x32c] ;  /* 0x0000cb0000037a02 */ /* 0x000fe80000000f00 */
[----:B------:R-:W-:Y:S11]  /*60c0*/  ISETP.NE.AND P0, PT, R3, 0x1, PT ;  /* 0x000000010300780c */ /* 0x000ff60003f05270 */
[----:B------:R-:W-:Y:S02]  /*60d0*/  @!UPT UIADD3 URZ, URZ, URZ, URZ ;  /* 0x0000003f3f3ff290 */ /* 0x000fe4000fffe03f */
[----:B------:R-:W-:Y:S05]  /*60e0*/  @P0 IMAD.HI.U32 R3, R149, c[0x0][0x330], RZ ;  /* 0x0000cc0095030a27 */ /* 0x000fea00078e00ff */
[----:B------:R-:W-:Y:S02]  /*60f0*/  @P0 SHF.R.U32.HI R149, RZ, c[0x0][0x334], R3 ;  /* 0x0000cd00ff950a19 */ /* 0x000fe40000011603 */
.L_x_939:
[----:B------:R-:W-:Y:S05]  /*6100*/  BSYNC B0 ;  /* 0x0000000000007941 */ /* 0x000fea0003800000 */
.L_x_937:
[----:B------:R-:W-:Y:S04]  /*6110*/  IMAD.IADD R158, R155, 0x1, -R224 ;  /* 0x000000019b9e7824 */ /* 0x000fe800078e0ae0 */
[----:B------:R-:W-:Y:S05]  /*6120*/  IMAD R149, R149, c[0x0][0x32c], R158 ;  /* 0x0000cb0095957a24 */ /* 0x000fea00078e029e */
[----:B------:R-:W-:Y:S02]  /*6130*/  IADD3 R158, R149, c[0x0][0x32c], RZ ;  /* 0x0000cb00959e7a10 */ /* 0x000fe40007ffe0ff */
[----:B------:R-:W-:Y:S02]  /*6140*/  IMNMX R168, R168, R149, !PT ;  /* 0x00000095a8a87217 */ /* 0x000fe40007800200 */
[----:B------:R-:W-:Y:S02]  /*6150*/  IMNMX R171, R171, R158, PT ;  /* 0x0000009eabab7217 */ /* 0x000fe40003800200 */
.L_x_936:
[----:B------:R-:W-:Y:S01]  /*6160*/  PLOP3.LUT P0, PT, PT, PT, UP1, 0x40, 0x0 ;  /* 0x000000000000781c */ /* 0x000fe20003f0e818 */
[----:B------:R-:W1:Y:S02]  /*6170*/  SHFL.IDX PT, R3, R156, 0x1, 0x1c1f ;  /* 0x003c1f009c037f89 */ /* 0x000e6400000e0000 */
[----:B-1----:R-:W-:Y:S01]  /*6180*/  IADD3 R166, R152, R3, RZ ;  /* 0x0000000398a67210 */ /* 0x002fe20007ffe0ff */
[----:B------:R-:W-:Y:S09]  /*6190*/  IMAD.IADD R176, R154, 0x1, R3 ;  /* 0x000000019ab07824 */ /* 0x000ff200078e0203 */
        /* <DEDUP_REMOVED lines=15> */
.L_x_942:
[----:B------:R-:W-:Y:S04]  /*6290*/  MOV R3, c[0x0][0x32c] ;  /* 0x0000cb0000037a02 */ /* 0x000fe80000000f00 */
[----:B------:R-:W-:Y:S11]  /*62a0*/  ISETP.NE.AND P0, PT, R3, 0x1, PT ;  /* 0x000000010300780c */ /* 0x000ff60003f05270 */
[----:B------:R-:W-:Y:S02]  /*62b0*/  @!UPT UIADD3 URZ, URZ, URZ, URZ ;  /* 0x0000003f3f3ff290 */ /* 0x000fe4000fffe03f */
[----:B------:R-:W-:Y:S05]  /*62c0*/  @P0 IMAD.HI.U32 R3, R158, c[0x0][0x330], RZ ;  /* 0x0000cc009e030a27 */ /* 0x000fea00078e00ff */
[----:B------:R-:W-:Y:S02]  /*62d0*/  @P0 SHF.R.U32.HI R158, RZ, c[0x0][0x334], R3 ;  /* 0x0000cd00ff9e0a19 */ /* 0x000fe40000011603 */
.L_x_943:
[----:B------:R-:W-:Y:S05]  /*62e0*/  BSYNC B0 ;  /* 0x0000000000007941 */ /* 0x000fea0003800000 */
.L_x_941:
[----:B------:R-:W-:Y:S04]  /*62f0*/  IMAD.IADD R3, R155, 0x1, -R224 ;  /* 0x000000019b037824 */ /* 0x000fe800078e0ae0 */
[----:B------:R-:W-:Y:S05]  /*6300*/  IMAD R3, R158, c[0x0][0x32c], R3 ;  /* 0x0000cb009e037a24 */ /* 0x000fea00078e0203 */
[----:B------:R-:W-:Y:S02]  /*6310*/  IADD3 R149, R3, c[0x0][0x32c], RZ ;  /* 0x0000cb0003957a10 */ /* 0x000fe40007ffe0ff */
[----:B------:R-:W-:Y:S02]  /*6320*/  IMNMX R166, R166, R3, !PT ;  /* 0x00000003a6a67217 */ /* 0x000fe40007800200 */
[----:B------:R-:W-:Y:S02]  /*6330*/  IMNMX R176, R176, R149, PT ;  /* 0x00000095b0b07217 */ /* 0x000fe40003800200 */
.L_x_940:
        /* <DEDUP_REMOVED lines=19> */
.L_x_946:
[----:B------:R-:W-:Y:S04]  /*6470*/  MOV R3, c[0x0][0x32c] ;  /* 0x0000cb0000037a02 */ /* 0x000fe80000000f00 */
[----:B------:R-:W-:Y:S11]  /*6480*/  ISETP.NE.AND P0, PT, R3, 0x1, PT ;  /* 0x000000010300780c */ /* 0x000ff60003f05270 */
[----:B------:R-:W-:Y:S02]  /*6490*/  @!UPT UIADD3 URZ, URZ, URZ, URZ ;  /* 0x0000003f3f3ff290 */ /* 0x000fe4000fffe03f */
[----:B------:R-:W-:Y:S05]  /*64a0*/  @P0 IMAD.HI.U32 R3, R158, c[0x0][0x330], RZ ;  /* 0x0000cc009e030a27 */ /* 0x000fea00078e00ff */
[----:B------:R-:W-:Y:S02]  /*64b0*/  @P0 SHF.R.U32.HI R158, RZ, c[0x0][0x334], R3 ;  /* 0x0000cd00ff9e0a19 */ /* 0x000fe40000011603 */
.L_x_947:
[----:B------:R-:W-:Y:S05]  /*64c0*/  BSYNC B0 ;  /* 0x0000000000007941 */ /* 0x000fea0003800000 */
.L_x_945:
[----:B------:R-:W-:Y:S04]  /*64d0*/  IMAD.IADD R3, R155, 0x1, -R224 ;  /* 0x000000019b037824 */ /* 0x000fe800078e0ae0 */
[----:B------:R-:W-:Y:S05]  /*64e0*/  IMAD R3, R158, c[0x0][0x32c], R3 ;  /* 0x0000cb009e037a24 */ /* 0x000fea00078e0203 */
[----:B------:R-:W-:Y:S02]  /*64f0*/  IADD3 R149, R3, c[0x0][0x32c], RZ ;  /* 0x0000cb0003957a10 */ /* 0x000fe40007ffe0ff */
[----:B------:R-:W-:Y:S02]  /*6500*/  IMNMX R161, R161, R3, !PT ;  /* 0x00000003a1a17217 */ /* 0x000fe40007800200 */
[----:B------:R-:W-:Y:S02]  /*6510*/  IMNMX R162, R162, R149, PT ;  /* 0x00000095a2a27217 */ /* 0x000fe40003800200 */
.L_x_944:
[C---:B------:R-:W-:Y:S02]  /*6520*/  ISETP.GE.AND P2, PT, R155.reuse, 0x9, PT ;  /* 0x000000099b00780c */ /* 0x040fe40003f46270 */
[----:B------:R-:W-:Y:S02]  /*6530*/  ISETP.GE.AND P1, PT, R155, 0xa, PT ;  /* 0x0000000a9b00780c */ /* 0x000fe40003f26270 */
[----:B------:R-:W-:Y:S02]  /*6540*/  ISETP.GT.AND P0, PT, R168, 0x8, !P2 ;  /* 0x00000008a800780c */ /* 0x000fe40005704270 */
[----:B------:R-:W-:Y:S02]  /*6550*/  P2R R151, PR, RZ, 0x4 ;  /* 0x00000004ff977803 */ /* 0x000fe40000000000 */
[C---:B------:R-:W-:Y:S02]  /*6560*/  ISETP.LT.OR P0, PT, R171.reuse, 0x9, P0 ;  /* 0x00000009ab00780c */ /* 0x040fe40000701670 */
[----:B------:R-:W-:Y:S02]  /*6570*/  P2R R149, PR, RZ, 0x2 ;  /* 0x00000002ff957803 */ /* 0x000fe40000000000 */
[----:B------:R-:W-:Y:S02]  /*6580*/  FSEL R159, R16, -INF , !P0 ;  /* 0xff800000109f7808 */ /* 0x000fe40004000000 */
[----:B------:R-:W-:Y:S02]  /*6590*/  ISETP.GT.AND P0, PT, R168, 0x9, !P1 ;  /* 0x00000009a800780c */ /* 0x000fe40004f04270 */
[----:B------:R-:W-:Y:S02]  /*65a0*/  P2R R169, PR, RZ, 0x40 ;  /* 0x00000040ffa97803 */ /* 0x000fe40000000000 */
[----:B------:R-:W-:Y:S02]  /*65b0*/  ISETP.LT.OR P0, PT, R171, 0xa, P0 ;  /* 0x0000000aab00780c */ /* 0x000fe40000701670 */
[----:B------:R-:W-:Y:S02]  /*65c0*/  ISETP.GE.AND P6, PT, R155, 0x1a, PT ;  /* 0x0000001a9b00780c */ /* 0x000fe40003fc6270 */
[----:B------:R-:W-:Y:S02]  /*65d0*/  FSEL R153, R17, -INF , !P0 ;  /* 0xff80000011997808 */ /* 0x000fe40004000000 */
[----:B------:R-:W-:Y:S02]  /*65e0*/  ISETP.GT.AND P0, PT, R166, 0x8, !P2 ;  /* 0x00000008a600780c */ /* 0x000fe40005704270 */
[C---:B------:R-:W-:Y:S02]  /*65f0*/  ISETP.GE.AND P2, PT, R155.reuse, 0x11, PT ;  /* 0x000000119b00780c */ /* 0x040fe40003f46270 */
        /* <DEDUP_REMOVED lines=48> */
[----:B------:R-:W-:Y:S04]  /*6900*/  ISETP.GT.AND P0, PT, R168, 0x20, !P5 ;  /* 0x00000020a800780c */ /* 0x000fe80006f04270 */
[C---:B------:R-:W-:Y:S04]  /*6910*/  ISETP.LT.OR P0, PT, R171.reuse, 0x21, P0 ;  /* 0x00000021ab00780c */ /* 0x040fe80000701670 */
        /* <DEDUP_REMOVED lines=22> */
[----:B------:R-:W-:Y:S04]  /*6a80*/  ISETP.GT.AND P0, PT, R168, 0x28, !P1 ;  /* 0x00000028a800780c */ /* 0x000fe80004f04270 */
[----:B------:R-:W-:Y:S04]  /*6a90*/  ISETP.LT.OR P0, PT, R171, 0x29, P0 ;  /* 0x00000029ab00780c */ /* 0x000fe80000701670 */
[----:B------:R-:W-:Y:S02]  /*6aa0*/  FSEL R192, R48, -INF , !P0 ;  /* 0xff80000030c07808 */ /* 0x000fe40004000000 */
[----:B------:R-:W-:Y:S04]  /*6ab0*/  ISETP.GE.AND P0, PT, R155, 0x2a, PT ;  /* 0x0000002a9b00780c */ /* 0x000fe80003f06270 */
        /* <DEDUP_REMOVED lines=9> */
[----:B------:R-:W-:Y:S02]  /*6b50*/  ISETP.GT.AND P2, PT, R161, 0x1, !P6 ;  /* 0x00000001a100780c */ /* 0x000fe40007744270 */
[----:B------:R-:W-:Y:S02]  /*6b60*/  ISETP.NE.AND P6, PT, R181, RZ, PT ;  /* 0x000000ffb500720c */ /* 0x000fe40003fc5270 */
[C---:B------:R-:W-:Y:S04]  /*6b70*/  ISETP.LT.OR P2, PT, R162.reuse, 0x2, P2 ;  /* 0x00000002a200780c */ /* 0x040fe80001741670 */
        /* <DEDUP_REMOVED lines=24> */
[----:B------:R-:W-:Y:S02]  /*6d00*/  ISETP.GT.AND P2, PT, R161, 0x19, !P6 ;  /* 0x00000019a100780c */ /* 0x000fe40007744270 */
[----:B------:R-:W-:Y:S02]  /*6d10*/  ISETP.NE.AND P6, PT, R169, RZ, PT ;  /* 0x000000ffa900720c */ /* 0x000fe40003fc5270 */
[----:B------:R-:W-:Y:S04]  /*6d20*/  ISETP.LT.OR P2, PT, R162, 0x1a, P2 ;  /* 0x0000001aa200780c */ /* 0x000fe80001741670 */
[----:B------:R-:W-:Y:S02]  /*6d30*/  FSEL R251, R29, -INF , !P2 ;  /* 0xff8000001dfb7808 */ /* 0x000fe40005000000 */
[C---:B------:R-:W-:Y:S02]  /*6d40*/  ISETP.GT.AND P2, PT, R161.reuse, 0x20, !P5 ;  /* 0x00000020a100780c */ /* 0x040fe40006f44270 */
[----:B------:R-:W-:Y:S02]  /*6d50*/  ISETP.NE.AND P5, PT, R164, RZ, PT ;  /* 0x000000ffa400720c */ /* 0x000fe40003fa5270 */
[----:B------:R-:W-:Y:S04]  /*6d60*/  ISETP.LT.OR P2, PT, R162, 0x21, P2 ;  /* 0x00000021a200780c */ /* 0x000fe80001741670 */
[----:B------:R-:W-:Y:S02]  /*6d70*/  FSEL R169, R40, -INF , !P2 ;  /* 0xff80000028a97808 */ /* 0x000fe40005000000 */
[----:B------:R-:W-:Y:S02]  /*6d80*/  ISETP.GT.AND P2, PT, R161, 0x21, !P4 ;  /* 0x00000021a100780c */ /* 0x000fe40006744270 */
[----:B------:R-:W-:Y:S02]  /*6d90*/  ISETP.NE.AND P4, PT, R163, RZ, PT ;  /* 0x000000ffa300720c */ /* 0x000fe40003f85270 */
[C---:B------:R-:W-:Y:S04]  /*6da0*/  ISETP.LT.OR P2, PT, R162.reuse, 0x22, P2 ;  /* 0x00000022a200780c */ /* 0x040fe80001741670 */
[----:B------:R-:W-:Y:S02]  /*6db0*/  FSEL R164, R41, -INF , !P2 ;  /* 0xff80000029a47808 */ /* 0x000fe40005000000 */
[C---:B------:R-:W-:Y:S04]  /*6dc0*/  ISETP.GT.AND P2, PT, R161.reuse, 0x28, !P1 ;  /* 0x00000028a100780c */ /* 0x040fe80004f44270 */
[----:B------:R-:W-:Y:S04]  /*6dd0*/  ISETP.LT.OR P2, PT, R162, 0x29, P2 ;  /* 0x00000029a200780c */ /* 0x000fe80001741670 */
[----:B------:R-:W-:Y:S02]  /*6de0*/  FSEL R163, R44, -INF , !P2 ;  /* 0xff8000002ca37808 */ /* 0x000fe40005000000 */
[----:B------:R-:W-:Y:S02]  /*6df0*/  ISETP.GT.AND P2, PT, R161, RZ, !P3 ;  /* 0x000000ffa100720c */ /* 0x000fe40005f44270 */
[----:B------:R-:W-:Y:S02]  /*6e00*/  ISETP.NE.AND P3, PT, R165, RZ, PT ;  /* 0x000000ffa500720c */ /* 0x000fe40003f65270 */
        /* <DEDUP_REMOVED lines=22> */
.L_x_950:
[----:B------:R-:W-:Y:S04]  /*6f70*/  MOV R4, c[0x0][0x32c] ;  /* 0x0000cb0000047a02 */ /* 0x000fe80000000f00 */
[----:B------:R-:W-:Y:S11]  /*6f80*/  ISETP.NE.AND P2, PT, R4, 0x1, PT ;  /* 0x000000010400780c */ /* 0x000ff60003f45270 */
[----:B------:R-:W-:Y:S02]  /*6f90*/  @!UPT UIADD3 URZ, URZ, URZ, URZ ;  /* 0x0000003f3f3ff290 */ /* 0x000fe4000fffe03f */
[----:B------:R-:W-:Y:S05]  /*6fa0*/  @P2 IMAD.HI.U32 R4, R5, c[0x0][0x330], RZ ;  /* 0x0000cc0005042a27 */ /* 0x000fea00078e00ff */
[----:B------:R-:W-:Y:S02]  /*6fb0*/  @P2 SHF.R.U32.HI R5, RZ, c[0x0][0x334], R4 ;  /* 0x0000cd00ff052a19 */ /* 0x000fe40000011604 */
.L_x_951:
[----:B------:R-:W-:Y:S05]  /*6fc0*/  BSYNC B0 ;  /* 0x0000000000007941 */ /* 0x000fea0003800000 */
.L_x_949:
[----:B------:R-:W-:Y:S04]  /*6fd0*/  IMAD.IADD R4, R155, 0x1, -R224 ;  /* 0x000000019b047824 */ /* 0x000fe800078e0ae0 */
[----:B------:R-:W-:Y:S05]  /*6fe0*/  IMAD R4, R5, c[0x0][0x32c], R4 ;  /* 0x0000cb0005047a24 */ /* 0x000fea00078e0204 */
[----:B------:R-:W-:Y:S02]  /*6ff0*/  IADD3 R5, R4, c[0x0][0x32c], RZ ;  /* 0x0000cb0004057a10 */ /* 0x000fe40007ffe0ff */
[----:B------:R-:W-:Y:S02]  /*7000*/  IMNMX R152, R152, R4, !PT ;  /* 0x0000000498987217 */ /* 0x000fe40007800200 */
[----:B------:R-:W-:Y:S02]  /*7010*/  IMNMX R6, R6, R5, PT ;  /* 0x0000000506067217 */ /* 0x000fe40003800200 */
.L_x_948:
[----:B------:R-:W-:Y:S01]  /*7020*/  FMNMX.FTZ R4, R179, R150, !PT ;  /* 0x00000096b3047209 */ /* 0x000fe20007810000 */
[----:B------:R-:W-:Y:S01]  /*7030*/  LDSM.16.MT88.4 R20, [R214+0x1880] ;  /* 0x00188000d614783b */ /* 0x000fe20000004200 */
[----:B------:R-:W-:Y:S02]  /*7040*/  ISETP.NE.AND P2, PT, R180, RZ, PT ;  /* 0x000000ffb400720c */ /* 0x000fe40003f45270 */
[----:B------:R-:W-:Y:S02]  /*7050*/  FMNMX.FTZ R4, R175, R4, !PT ;  /* 0x00000004af047209 */ /* 0x000fe40007810000 */
[----:B------:R-:W-:Y:S02]  /*7060*/  ISETP.GT.AND P2, PT, R152, RZ, !P2 ;  /* 0x000000ff9800720c */ /* 0x000fe40005744270 */
[----:B------:R-:W-:Y:S01]  /*7070*/  FMNMX.FTZ R4, R159, R4, !PT ;  /* 0x000000049f047209 */ /* 0x000fe20007810000 */
[----:B------:R-:W-:Y:S01]  /*7080*/  LDSM.16.MT88.4 R36, [R212+0x1880] ;  /* 0x00188000d424783b */ /* 0x000fe20000004200 */
[----:B------:R-:W-:Y:S02]  /*7090*/  ISETP.LT.OR P2, PT, R6, 0x1, P2 ;  /* 0x000000010600780c */ /* 0x000fe40001741670 */
[----:B------:R-:W-:Y:S02]  /*70a0*/  FMNMX.FTZ R5, R153, R4, !PT ;  /* 0x0000000499057209 */ /* 0x000fe40007810000 */
[----:B------:R-:W-:Y:S02]  /*70b0*/  FSEL R13, R10, -INF , !P2 ;  /* 0xff8000000a0d7808 */ /* 0x000fe40005000000 */
[----:B------:R-:W-:Y:S02]  /*70c0*/  FMNMX.FTZ R4, R186, R5, !PT ;  /* 0x00000005ba047209 */ /* 0x000fe40007810000 */
        /* <DEDUP_REMOVED lines=32> */
[----:B------:R-:W-:Y:S02]  /*72d0*/  FMNMX.FTZ R8, R7, R8, !PT ;  /* 0x0000000807087209 */ /* 0x000fe40007810000 */
[----:B------:R-:W-:Y:S01]  /*72e0*/  ISETP.LT.OR P2, PT, R6, 0xa, P2 ;  /* 0x0000000a0600780c */ /* 0x000fe20001741670 */
[----:B------:R-:W2:Y:S01]  /*72f0*/  SHFL.BFLY PT, R149, R10, 0x2, 0x1f ;  /* 0x0c401f000a957f89 */ /* 0x000ea200000e0000 */
[----:B------:R-:W-:Y:S02]  /*7300*/  FMNMX.FTZ R8, R49, R8, !PT ;  /* 0x0000000831087209 */ /* 0x000fe40007810000 */
[----:B------:R-:W-:Y:S02]  /*7310*/  FSEL R15, R15, -INF , !P2 ;  /* 0xff8000000f0f7808 */ /* 0x000fe40005000000 */
[----:B------:R-:W-:Y:S02]  /*7320*/  ISETP.NE.AND P2, PT, R160, RZ, PT ;  /* 0x000000ffa000720c */ /* 0x000fe40003f45270 */
[C---:B------:R-:W-:Y:S02]  /*7330*/  ISETP.GT.AND P1, PT, R152.reuse, 0x28, !P1 ;  /* 0x000000289800780c */ /* 0x040fe40004f24270 */
[----:B------:R-:W-:Y:S02]  /*7340*/  ISETP.GT.AND P2, PT, R152, 0x10, !P2 ;  /* 0x000000109800780c */ /* 0x000fe40005744270 */
[C---:B------:R-:W-:Y:S02]  /*7350*/  ISETP.LT.OR P1, PT, R6.reuse, 0x29, P1 ;  /* 0x000000290600780c */ /* 0x040fe40000f21670 */
[----:B------:R-:W-:Y:S02]  /*7360*/  ISETP.LT.OR P2, PT, R6, 0x11, P2 ;  /* 0x000000110600780c */ /* 0x000fe40001741670 */
[----:B------:R-:W-:Y:S02]  /*7370*/  ISETP.GT.AND P0, PT, R152, 0x29, !P0 ;  /* 0x000000299800780c */ /* 0x000fe40004704270 */
[----:B------:R-:W-:Y:S02]  /*7380*/  FSEL R243, R26, -INF , !P2 ;  /* 0xff8000001af37808 */ /* 0x000fe40005000000 */
[----:B------:R-:W-:Y:S02]  /*7390*/  ISETP.NE.AND P2, PT, R158, RZ, PT ;  /* 0x000000ff9e00720c */ /* 0x000fe40003f45270 */
[----:B------:R-:W-:Y:S02]  /*73a0*/  FSEL R160, R46, -INF , !P1 ;  /* 0xff8000002ea07808 */ /* 0x000fe40004800000 */
[----:B------:R-:W-:Y:S02]  /*73b0*/  ISETP.GT.AND P2, PT, R152, 0x11, !P2 ;  /* 0x000000119800780c */ /* 0x000fe40005744270 */
[----:B-1----:R-:W-:Y:S02]  /*73c0*/  FMNMX.FTZ R4, R5, R4, !PT ;  /* 0x0000000405047209 */ /* 0x002fe40007810000 */
[----:B------:R-:W-:Y:S02]  /*73d0*/  FMNMX.FTZ R5, R239, R8, !PT ;  /* 0x00000008ef057209 */ /* 0x000fe40007810000 */
[----:B------:R-:W-:Y:S01]  /*73e0*/  ISETP.LT.OR P2, PT, R6, 0x12, P2 ;  /* 0x000000120600780c */ /* 0x000fe20001741670 */
[----:B------:R-:W1:Y:S01]  /*73f0*/  SHFL.BFLY PT, R151, R4, 0x1, 0x1f ;  /* 0x0c201f0004977f89 */ /* 0x000e6200000e0000 */
[----:B------:R-:W-:Y:S02]  /*7400*/  FMNMX.FTZ R8, R242, R5, !PT ;  /* 0x00000005f2087209 */ /* 0x000fe40007810000 */
[----:B--2---:R-:W-:Y:S02]  /*7410*/  FMNMX.FTZ R149, R10, R149, !PT ;  /* 0x000000950a957209 */ /* 0x004fe40007810000 */
[----:B------:R-:W-:Y:S02]  /*7420*/  FMNMX.FTZ R8, R241, R8, !PT ;  /* 0x00000008f1087209 */ /* 0x000fe40007810000 */
        /* <DEDUP_REMOVED lines=9> */
[----:B-1----:R-:W-:Y:S02]  /*74c0*/  FMNMX.FTZ R151, R4, R151, !PT ;  /* 0x0000009704977209 */ /* 0x002fe40007810000 */
[----:B------:R-:W1:Y:S01]  /*74d0*/  SHFL.BFLY PT, R4, R149, 0x1, 0x1f ;  /* 0x0c201f0095047f89 */ /* 0x000e6200000e0000 */
[----:B------:R-:W-:Y:S02]  /*74e0*/  FMNMX.FTZ R8, R161, R10, !PT ;  /* 0x0000000aa1087209 */ /* 0x000fe40007810000 */
[----:B------:R-:W-:Y:S01]  /*74f0*/  ISETP.NE.AND P2, PT, R167, RZ, PT ;  /* 0x000000ffa700720c */ /* 0x000fe20003f45270 */
[----:B------:R-:W-:Y:S01]  /*7500*/  FMUL.FTZ R240, R151, c[0x0][0x2d0] ;  /* 0x0000b40097f07a20 */ /* 0x000fe20000410000 */
[----:B------:R-:W-:Y:S02]  /*7510*/  FMNMX.FTZ R10, R13, R0, !PT ;  /* 0x000000000d0a7209 */ /* 0x000fe40007810000 */
[----:B------:R-:W-:Y:S01]  /*7520*/  ISETP.GT.AND P2, PT, R152, 0x19, !P2 ;  /* 0x000000199800780c */ /* 0x000fe20005744270 */
[----:B------:R-:W2:Y:S01]  /*7530*/  SHFL.BFLY PT, R5, R8, 0x2, 0x1f ;  /* 0x0c401f0008057f89 */ /* 0x000ea200000e0000 */
[----:B------:R-:W-:Y:S02]  /*7540*/  FMNMX.FTZ R10, R11, R10, !PT ;  /* 0x0000000a0b0a7209 */ /* 0x000fe40007810000 */
[----:B------:R-:W-:Y:S02]  /*7550*/  ISETP.LT.OR P2, PT, R6, 0x1a, P2 ;  /* 0x0000001a0600780c */ /* 0x000fe40001741670 */
[----:B------:R-:W-:Y:S02]  /*7560*/  FMNMX.FTZ R10, R9, R10, !PT ;  /* 0x0000000a090a7209 */ /* 0x000fe40007810000 */
[----:B------:R-:W-:Y:S02]  /*7570*/  FSEL R245, R31, -INF , !P2 ;  /* 0xff8000001ff57808 */ /* 0x000fe40005000000 */
[----:B------:R-:W-:Y:S02]  /*7580*/  ISETP.NE.AND P2, PT, R174, RZ, PT ;  /* 0x000000ffae00720c */ /* 0x000fe40003f45270 */
[----:B------:R-:W-:Y:S02]  /*7590*/  ISETP.LT.OR P0, PT, R6, 0x2a, P0 ;  /* 0x0000002a0600780c */ /* 0x000fe40000701670 */
[----:B------:R-:W-:Y:S02]  /*75a0*/  ISETP.GT.AND P2, PT, R152, 0x20, !P2 ;  /* 0x000000209800780c */ /* 0x000fe40005744270 */
[----:B-1----:R-:W-:Y:S02]  /*75b0*/  FMNMX.FTZ R149, R149, R4, !PT ;  /* 0x0000000495957209 */ /* 0x002fe40007810000 */
[----:B------:R-:W-:Y:S02]  /*75c0*/  FMNMX.FTZ R4, R15, R10, !PT ;  /* 0x0000000a0f047209 */ /* 0x000fe40007810000 */
[----:B------:R-:W-:Y:S01]  /*75d0*/  ISETP.LT.OR P2, PT, R6, 0x21, P2 ;  /* 0x000000210600780c */ /* 0x000fe20001741670 */
[----:B------:R-:W-:Y:S01]  /*75e0*/  FMUL.FTZ R194, R149, c[0x0][0x2d0] ;  /* 0x0000b40095c27a20 */ /* 0x000fe20000410000 */
[----:B------:R-:W-:Y:S02]  /*75f0*/  FMNMX.FTZ R4, R243, R4, !PT ;  /* 0x00000004f3047209 */ /* 0x000fe40007810000 */
[----:B--2---:R-:W-:Y:S02]  /*7600*/  FMNMX.FTZ R8, R8, R5, !PT ;  /* 0x0000000508087209 */ /* 0x004fe40007810000 */
        /* <DEDUP_REMOVED lines=9> */
[----:B------:R-:W-:Y:S02]  /*76a0*/  FSETP.NEU.FTZ.AND P2, PT, R151, -INF , PT ;  /* 0xff8000009700780b */ /* 0x000fe40003f5d000 */
[----:B------:R-:W-:Y:S02]  /*76b0*/  FMNMX.FTZ R4, R167, R4, !PT ;  /* 0x00000004a7047209 */ /* 0x000fe40007810000 */
[----:B------:R-:W-:Y:S02]  /*76c0*/  FSEL R240, R240, RZ, P2 ;  /* 0x000000fff0f07208 */ /* 0x000fe40001000000 */
[----:B------:R-:W-:Y:S02]  /*76d0*/  FMNMX.FTZ R17, R165, R4, !PT ;  /* 0x00000004a5117209 */ /* 0x000fe40007810000 */
[----:B------:R-:W-:Y:S01]  /*76e0*/  FSETP.NEU.FTZ.AND P1, PT, R149, -INF , PT ;  /* 0xff8000009500780b */ /* 0x000fe20003f3d000 */
[--C-:B------:R-:W-:Y:S01]  /*76f0*/  FFMA.FTZ R155, R175, c[0x0][0x2d0], -R240.reuse ;  /* 0x0000b400af9b7a23 */ /* 0x100fe200000108f0 */
[----:B------:R-:W-:Y:S01]  /*7700*/  FMNMX.FTZ R6, R160, R17, !PT ;  /* 0x00000011a0067209 */ /* 0x000fe20007810000 */
[--C-:B------:R-:W-:Y:S01]  /*7710*/  FFMA.FTZ R175, R153, c[0x0][0x2d0], -R240.reuse ;  /* 0x0000b40099af7a23 */ /* 0x100fe200000108f0 */
[----:B------:R-:W-:Y:S01]  /*7720*/  FSEL R153, R47, -INF , !P0 ;  /* 0xff8000002f997808 */ /* 0x000fe20004000000 */
[--C-:B------:R-:W-:Y:S01]  /*7730*/  FFMA.FTZ R172, R179, c[0x0][0x2d0], -R240.reuse ;  /* 0x0000b400b3ac7a23 */ /* 0x100fe200000108f0 */
[----:B------:R-:W-:Y:S01]  /*7740*/  FSEL R194, R194, RZ, P1 ;  /* 0x000000ffc2c27208 */ /* 0x000fe20000800000 */
[--C-:B------:R-:W-:Y:S01]  /*7750*/  FFMA.FTZ R154, R159, c[0x0][0x2d0], -R240.reuse ;  /* 0x0000b4009f9a7a23 */ /* 0x100fe200000108f0 */
[----:B------:R-:W-:Y:S01]  /*7760*/  FMNMX.FTZ R4, R153, R6, !PT ;  /* 0x0000000699047209 */ /* 0x000fe20007810000 */
[----:B------:R-:W-:Y:S01]  /*7770*/  MUFU.EX2 R155, R155 ;  /* 0x0000009b009b7308 */ /* 0x000fe20000000800 */
[----:B------:R-:W-:Y:S02]  /*7780*/  FFMA.FTZ R186, R186, c[0x0][0x2d0], -R240 ;  /* 0x0000b400baba7a23 */ /* 0x000fe400000108f0 */
[--C-:B------:R-:W-:Y:S01]  /*7790*/  FFMA.FTZ R179, R3, c[0x0][0x2d0], -R194.reuse ;  /* 0x0000b40003b37a23 */ /* 0x100fe200000108c2 */
[----:B-1----:R-:W-:Y:S01]  /*77a0*/  FMNMX.FTZ R3, R8, R5, !PT ;  /* 0x0000000508037209 */ /* 0x002fe20007810000 */
[--C-:B------:R-:W-:Y:S01]  /*77b0*/  FFMA.FTZ R173, R173, c[0x0][0x2d0], -R194.reuse ;  /* 0x0000b400adad7a23 */ /* 0x100fe200000108c2 */
[----:B------:R-:W1:Y:S01]  /*77c0*/  SHFL.BFLY PT, R5, R4, 0x2, 0x1f ;  /* 0x0c401f0004057f89 */ /* 0x000e6200000e0000 */
[--C-:B------:R-:W-:Y:S01]  /*77d0*/  FFMA.FTZ R174, R177, c[0x0][0x2d0], -R194.reuse ;  /* 0x0000b400b1ae7a23 */ /* 0x100fe200000108c2 */
[C---:B------:R-:W-:Y:S01]  /*77e0*/  FSETP.NEU.FTZ.AND P0, PT, R3.reuse, -INF , PT ;  /* 0xff8000000300780b */ /* 0x040fe20003f1d000 */
[----:B------:R-:W-:Y:S01]  /*77f0*/  FMUL.FTZ R170, R3, c[0x0][0x2d0] ;  /* 0x0000b40003aa7a20 */ /* 0x000fe20000410000 */
[----:B------:R-:W2:Y:S01]  /*7800*/  MUFU.EX2 R172, R172 ;  /* 0x000000ac00ac7308 */ /* 0x000ea20000000800 */
[----:B------:R-:W-:Y:S02]  /*7810*/  FFMA.FTZ R178, R157, c[0x0][0x2d0], -R194 ;  /* 0x0000b4009db27a23 */ /* 0x000fe400000108c2 */
[----:B------:R-:W-:Y:S01]  /*7820*/  FFMA.FTZ R187, R187, c[0x0][0x2d0], -R240 ;  /* 0x0000b400bbbb7a23 */ /* 0x000fe200000108f0 */
[----:B------:R-:W-:Y:S01]  /*7830*/  FSEL R170, R170, RZ, P0 ;  /* 0x000000ffaaaa7208 */ /* 0x000fe20000000000 */
[--C-:B------:R-:W-:Y:S02]  /*7840*/  FFMA.FTZ R188, R188, c[0x0][0x2d0], -R194.reuse ;  /* 0x0000b400bcbc7a23 */ /* 0x100fe400000108c2 */
[----:B------:R-:W-:Y:S02]  /*7850*/  FFMA.FTZ R189, R189, c[0x0][0x2d0], -R194 ;  /* 0x0000b400bdbd7a23 */ /* 0x000fe400000108c2 */
[--C-:B------:R-:W-:Y:S01]  /*7860*/  FFMA.FTZ R181, R7, c[0x0][0x2d0], -R170.reuse ;  /* 0x0000b40007b57a23 */ /* 0x100fe200000108aa */
[----:B------:R-:W-:Y:S01]  /*7870*/  FSEL R7, R151, RZ, P2 ;  /* 0x000000ff97077208 */ /* 0x000fe20001000000 */
[----:B------:R-:W-:Y:S01]  /*7880*/  MUFU.EX2 R154, R154 ;  /* 0x0000009a009a7308 */ /* 0x000fe20000000800 */
[--C-:B------:R-:W-:Y:S02]  /*7890*/  FFMA.FTZ R177, R25, c[0x0][0x2d0], -R170.reuse ;  /* 0x0000b40019b17a23 */ /* 0x100fe400000108aa */
[--C-:B------:R-:W-:Y:S02]  /*78a0*/  FFMA.FTZ R176, R51, c[0x0][0x2d0], -R170.reuse ;  /* 0x0000b40033b07a23 */ /* 0x100fe400000108aa */
[--C-:B------:R-:W-:Y:S02]  /*78b0*/  FFMA.FTZ R180, R49, c[0x0][0x2d0], -R170.reuse ;  /* 0x0000b40031b47a23 */ /* 0x100fe400000108aa */
[----:B------:R-:W-:Y:S01]  /*78c0*/  FFMA.FTZ R252, R164, c[0x0][0x2d0], -R170 ;  /* 0x0000b400a4fc7a23 */ /* 0x000fe200000108aa */
[----:B-1----:R-:W-:Y:S01]  /*78d0*/  FMNMX.FTZ R5, R4, R5, !PT ;  /* 0x0000000504057209 */ /* 0x002fe20007810000 */
[----:B------:R-:W-:Y:S01]  /*78e0*/  FADD.FTZ R4, -R7, R150 ;  /* 0x0000009607047221 */ /* 0x000fe20000010100 */
[----:B------:R-:W-:Y:S01]  /*78f0*/  FSEL R7, R149, RZ, P1 ;  /* 0x000000ff95077208 */ /* 0x000fe20000800000 */
[----:B------:R-:W1:Y:S01]  /*7900*/  MUFU.EX2 R175, R175 ;  /* 0x000000af00af7308 */ /* 0x000e620000000800 */
[----:B--2---:R-:W-:Y:S01]  /*7910*/  F2FP.PACK_AB R156, R155, R172 ;  /* 0x000000ac9b9c723e */ /* 0x004fe200000000ff */
[----:B------:R-:W2:Y:S01]  /*7920*/  SHFL.BFLY PT, R152, R5, 0x1, 0x1f ;  /* 0x0c201f0005987f89 */ /* 0x000ea200000e0000 */
[----:B------:R-:W-:Y:S02]  /*7930*/  FMUL.FTZ R150, R4, c[0x0][0x2d0] ;  /* 0x0000b40004967a20 */ /* 0x000fe40000410000 */
[----:B------:R-:W-:Y:S01]  /*7940*/  FADD.FTZ R4, -R7, R148 ;  /* 0x0000009407047221 */ /* 0x000fe20000010100 */
[----:B------:R-:W-:Y:S01]  /*7950*/  FSEL R7, R3, RZ, P0 ;  /* 0x000000ff03077208 */ /* 0x000fe20000000000 */
[----:B------:R-:W-:Y:S02]  /*7960*/  FFMA.FTZ R190, R190, c[0x0][0x2d0], -R240 ;  /* 0x0000b400bebe7a23 */ /* 0x000fe400000108f0 */
[----:B------:R-:W-:Y:S01]  /*7970*/  FMUL.FTZ R148, R4, c[0x0][0x2d0] ;  /* 0x0000b40004947a20 */ /* 0x000fe20000410000 */
[----:B------:R-:W3:Y:S01]  /*7980*/  MUFU.EX2 R150, R150 ;  /* 0x0000009600967308 */ /* 0x000ee20000000800 */
[----:B------:R-:W-:Y:S02]  /*7990*/  FADD.FTZ R2, -R7, R2 ;  /* 0x0000000207027221 */ /* 0x000fe40000010100 */
[----:B------:R-:W-:Y:S02]  /*79a0*/  FFMA.FTZ R195, R195, c[0x0][0x2d0], -R240 ;  /* 0x0000b400c3c37a23 */ /* 0x000fe400000108f0 */
[----:B------:R-:W-:Y:S02]  /*79b0*/  FMUL.FTZ R6, R2, c[0x0][0x2d0] ;  /* 0x0000b40002067a20 */ /* 0x000fe40000410000 */
[--C-:B------:R-:W-:Y:S02]  /*79c0*/  FFMA.FTZ R196, R196, c[0x0][0x2d0], -R194.reuse ;  /* 0x0000b400c4c47a23 */ /* 0x100fe400000108c2 */
[----:B------:R-:W-:Y:S01]  /*79d0*/  FFMA.FTZ R199, R199, c[0x0][0x2d0], -R194 ;  /* 0x0000b400c7c77a23 */ /* 0x000fe200000108c2 */
[----:B------:R-:W4:Y:S01]  /*79e0*/  MUFU.EX2 R148, R148 ;  /* 0x0000009400947308 */ /* 0x000f220000000800 */
[--C-:B------:R-:W-:Y:S02]  /*79f0*/  FFMA.FTZ R239, R239, c[0x0][0x2d0], -R170.reuse ;  /* 0x0000b400efef7a23 */ /* 0x100fe400000108aa */
[--C-:B------:R-:W-:Y:S01]  /*7a00*/  FFMA.FTZ R242, R242, c[0x0][0x2d0], -R170.reuse ;  /* 0x0000b400f2f27a23 */ /* 0x100fe200000108aa */
[----:B-1----:R-:W-:Y:S01]  /*7a10*/  F2FP.PACK_AB R158, R175, R154 ;  /* 0x0000009aaf9e723e */ /* 0x002fe200000000ff */
[--C-:B------:R-:W-:Y:S01]  /*7a20*/  FFMA.FTZ R241, R241, c[0x0][0x2d0], -R170.reuse ;  /* 0x0000b400f1f17a23 */ /* 0x100fe200000108aa */
[----:B--2---:R-:W-:Y:S01]  /*7a30*/  FMNMX.FTZ R152, R5, R152, !PT ;  /* 0x0000009805987209 */ /* 0x004fe20007810000 */
[----:B------:R-:W-:Y:S02]  /*7a40*/  FFMA.FTZ R244, R251, c[0x0][0x2d0], -R170 ;  /* 0x0000b400fbf47a23 */ /* 0x000fe400000108aa */
[--C-:B------:R-:W-:Y:S01]  /*7a50*/  FFMA.FTZ R198, R198, c[0x0][0x2d0], -R240.reuse ;  /* 0x0000b400c6c67a23 */ /* 0x100fe200000108f0 */
[C---:B------:R-:W-:Y:S01]  /*7a60*/  FSETP.NEU.FTZ.AND P0, PT, R152.reuse, -INF , PT ;  /* 0xff8000009800780b */ /* 0x040fe20003f1d000 */
[C---:B------:R-:W-:Y:S01]  /*7a70*/  FMUL.FTZ R162, R152.reuse, c[0x0][0x2d0] ;  /* 0x0000b40098a27a20 */ /* 0x040fe20000410000 */
[----:B------:R1:W2:Y:S01]  /*7a80*/  MUFU.EX2 R2, R6 ;  /* 0x0000000600027308 */ /* 0x0002a20000000800 */
[----:B------:R-:W-:Y:S01]  /*7a90*/  FFMA.FTZ R197, R197, c[0x0][0x2d0], -R240 ;  /* 0x0000b400c5c57a23 */ /* 0x000fe200000108f0 */
[----:B------:R-:W-:Y:S01]  /*7aa0*/  FSEL R5, R152, RZ, P0 ;  /* 0x000000ff98057208 */ /* 0x000fe20000000000 */
[----:B---3--:R-:W-:Y:S01]  /*7ab0*/  FMUL.FTZ R4, R150, R144 ;  /* 0x0000009096047220 */ /* 0x008fe20000410000 */
[----:B------:R-:W-:Y:S01]  /*7ac0*/  FSEL R162, R162, RZ, P0 ;  /* 0x000000ffa2a27208 */ /* 0x000fe20000000000 */
[----:B------:R-:W-:Y:S01]  /*7ad0*/  FMUL.FTZ R16, R150, R100 ;  /* 0x0000006496107220 */ /* 0x000fe20000410000 */
[C---:B------:R-:W-:Y:S01]  /*7ae0*/  ISETP.GT.AND P0, PT, R226.reuse, UR4, PT ;  /* 0x00000004e2007c0c */ /* 0x040fe2000bf04270 */
[----:B------:R-:W-:Y:S01]  /*7af0*/  FADD.FTZ R5, -R5, R0 ;  /* 0x0000000005057221 */ /* 0x000fe20000010100 */
[----:B------:R-:W-:Y:S01]  /*7b00*/  IADD3 R226, R226, -0x1, RZ ;  /* 0xffffffffe2e27810 */ /* 0x000fe20007ffe0ff */
[--C-:B------:R-:W-:Y:S01]  /*7b10*/  FFMA.FTZ R185, R13, c[0x0][0x2d0], -R162.reuse ;  /* 0x0000b4000db97a23 */ /* 0x100fe200000108a2 */
[----:B------:R-:W-:Y:S01]  /*7b20*/  MUFU.EX2 R173, R173 ;  /* 0x000000ad00ad7308 */ /* 0x000fe20000000800 */
[----:B------:R-:W-:Y:S02]  /*7b30*/  FMUL.FTZ R0, R5, c[0x0][0x2d0] ;  /* 0x0000b40005007a20 */ /* 0x000fe40000410000 */
[--C-:B------:R-:W-:Y:S02]  /*7b40*/  FFMA.FTZ R184, R11, c[0x0][0x2d0], -R162.reuse ;  /* 0x0000b4000bb87a23 */ /* 0x100fe400000108a2 */
[--C-:B------:R-:W-:Y:S02]  /*7b50*/  FFMA.FTZ R183, R9, c[0x0][0x2d0], -R162.reuse ;  /* 0x0000b40009b77a23 */ /* 0x100fe400000108a2 */
[--C-:B------:R-:W-:Y:S02]  /*7b60*/  FFMA.FTZ R182, R15, c[0x0][0x2d0], -R162.reuse ;  /* 0x0000b4000fb67a23 */ /* 0x100fe400000108a2 */
[----:B------:R-:W-:Y:S01]  /*7b70*/  FMUL.FTZ R5, R150, R145 ;  /* 0x0000009196057220 */ /* 0x000fe20000410000 */
[----:B------:R-:W3:Y:S01]  /*7b80*/  MUFU.EX2 R174, R174 ;  /* 0x000000ae00ae7308 */ /* 0x000ee20000000800 */
[----:B----4-:R-:W-:Y:S02]  /*7b90*/  FMUL.FTZ R7, R148, R147 ;  /* 0x0000009394077220 */ /* 0x010fe40000410000 */
[----:B------:R-:W-:Y:S02]  /*7ba0*/  FMUL.FTZ R17, R150, R101 ;  /* 0x0000006596117220 */ /* 0x000fe40000410000 */
[----:B-1----:R-:W-:Y:S02]  /*7bb0*/  FMUL.FTZ R6, R148, R146 ;  /* 0x0000009294067220 */ /* 0x002fe40000410000 */
[C---:B--2---:R-:W-:Y:S02]  /*7bc0*/  FMUL.FTZ R8, R2.reuse, R140 ;  /* 0x0000008c02087220 */ /* 0x044fe40000410000 */
[C---:B------:R-:W-:Y:S01]  /*7bd0*/  FMUL.FTZ R9, R2.reuse, R141 ;  /* 0x0000008d02097220 */ /* 0x040fe20000410000 */
[----:B------:R-:W-:Y:S01]  /*7be0*/  MUFU.EX2 R179, R179 ;  /* 0x000000b300b37308 */ /* 0x000fe20000000800 */
[C---:B------:R-:W-:Y:S02]  /*7bf0*/  FMUL.FTZ R12, R2.reuse, R136 ;  /* 0x00000088020c7220 */ /* 0x040fe40000410000 */
[----:B------:R-:W-:Y:S02]  /*7c00*/  FMUL.FTZ R13, R2, R137 ;  /* 0x00000089020d7220 */ /* 0x000fe40000410000 */
[C---:B------:R-:W-:Y:S02]  /*7c10*/  FMUL.FTZ R18, R148.reuse, R102 ;  /* 0x0000006694127220 */ /* 0x040fe40000410000 */
[----:B------:R-:W-:Y:S02]  /*7c20*/  FMUL.FTZ R19, R148, R103 ;  /* 0x0000006794137220 */ /* 0x000fe40000410000 */
[----:B------:R-:W1:Y:S01]  /*7c30*/  LDSM.16.MT88.4 R100, [R214+0x2480] ;  /* 0x00248000d664783b */ /* 0x000e620000004200 */
[----:B------:R-:W2:Y:S01]  /*7c40*/  MUFU.EX2 R178, R178 ;  /* 0x000000b200b27308 */ /* 0x000ea20000000800 */
[C---:B------:R-:W-:Y:S02]  /*7c50*/  FMUL.FTZ R24, R2.reuse, R108 ;  /* 0x0000006c02187220 */ /* 0x040fe40000410000 */
[----:B------:R-:W-:Y:S01]  /*7c60*/  FMUL.FTZ R25, R2, R109 ;  /* 0x0000006d02197220 */ /* 0x000fe20000410000 */
[----:B---3--:R-:W-:Y:S01]  /*7c70*/  F2FP.PACK_AB R157, R174, R173 ;  /* 0x000000adae9d723e */ /* 0x008fe200000000ff */
[C---:B------:R-:W-:Y:S02]  /*7c80*/  FMUL.FTZ R28, R2.reuse, R112 ;  /* 0x00000070021c7220 */ /* 0x040fe40000410000 */
[----:B------:R-:W-:Y:S02]  /*7c90*/  FMUL.FTZ R29, R2, R113 ;  /* 0x00000071021d7220 */ /* 0x000fe40000410000 */
[C---:B------:R-:W-:Y:S01]  /*7ca0*/  FMUL.FTZ R32, R150.reuse, R116 ;  /* 0x0000007496207220 */ /* 0x040fe20000410000 */
[----:B------:R-:W3:Y:S01]  /*7cb0*/  MUFU.EX2 R0, R0 ;  /* 0x0000000000007308 */ /* 0x000ee20000000800 */
[----:B------:R-:W-:Y:S02]  /*7cc0*/  FMUL.FTZ R33, R150, R117 ;  /* 0x0000007596217220 */ /* 0x000fe40000410000 */
[C---:B------:R-:W-:Y:S02]  /*7cd0*/  FMUL.FTZ R34, R148.reuse, R118 ;  /* 0x0000007694227220 */ /* 0x040fe40000410000 */
[----:B------:R-:W-:Y:S02]  /*7ce0*/  FMUL.FTZ R35, R148, R119 ;  /* 0x0000007794237220 */ /* 0x000fe40000410000 */
[----:B------:R-:W-:Y:S01]  /*7cf0*/  LDSM.16.MT88.4 R116, [R214+0x2880] ;  /* 0x00288000d674783b */ /* 0x000fe20000004200 */
[C---:B------:R-:W-:Y:S02]  /*7d00*/  FMUL.FTZ R48, R150.reuse, R128 ;  /* 0x0000008096307220 */ /* 0x040fe40000410000 */
[----:B------:R-:W-:Y:S01]  /*7d10*/  MUFU.EX2 R177, R177 ;  /* 0x000000b100b17308 */ /* 0x000fe20000000800 */
[----:B------:R-:W-:Y:S02]  /*7d20*/  FMUL.FTZ R49, R150, R129 ;  /* 0x0000008196317220 */ /* 0x000fe40000410000 */
[----:B------:R-:W-:Y:S01]  /*7d30*/  FMUL.FTZ R50, R148, R130 ;  /* 0x0000008294327220 */ /* 0x000fe20000410000 */
[----:B--2---:R-:W-:Y:S01]  /*7d40*/  F2FP.PACK_AB R159, R178, R179 ;  /* 0x000000b3b29f723e */ /* 0x004fe200000000ff */
[----:B------:R-:W-:Y:S02]  /*7d50*/  FMUL.FTZ R51, R148, R131 ;  /* 0x0000008394337220 */ /* 0x000fe40000410000 */
[----:B------:R-:W-:Y:S01]  /*7d60*/  LDSM.16.MT88.4 R128, [R214+0x2c80] ;  /* 0x002c8000d680783b */ /* 0x000fe20000004200 */
[--C-:B------:R-:W-:Y:S02]  /*7d70*/  FFMA.FTZ R167, R167, c[0x0][0x2d0], -R162.reuse ;  /* 0x0000b400a7a77a23 */ /* 0x100fe400000108a2 */
[----:B------:R-:W2:Y:S01]  /*7d80*/  MUFU.EX2 R176, R176 ;  /* 0x000000b000b07308 */ /* 0x000ea20000000800 */
[-C--:B------:R-:W-:Y:S01]  /*7d90*/  HMMA.16816.F32 R4, R156, R20.reuse, R4 ;  /* 0x000000149c04723c */ /* 0x080fe20000001804 */
[--C-:B------:R-:W-:Y:S02]  /*7da0*/  FFMA.FTZ R165, R165, c[0x0][0x2d0], -R162.reuse ;  /* 0x0000b400a5a57a23 */ /* 0x100fe400000108a2 */
[C---:B---3--:R-:W-:Y:S02]  /*7db0*/  FMUL.FTZ R10, R0.reuse, R142 ;  /* 0x0000008e000a7220 */ /* 0x048fe40000410000 */
[C---:B------:R-:W-:Y:S02]  /*7dc0*/  FMUL.FTZ R11, R0.reuse, R143 ;  /* 0x0000008f000b7220 */ /* 0x040fe40000410000 */
[C---:B------:R-:W-:Y:S02]  /*7dd0*/  FMUL.FTZ R14, R0.reuse, R138 ;  /* 0x0000008a000e7220 */ /* 0x040fe40000410000 */
[----:B------:R-:W-:Y:S03]  /*7de0*/  MUFU.EX2 R181, R181 ;  /* 0x000000b500b57308 */ /* 0x000fe60000000800 */
[C---:B------:R-:W-:Y:S02]  /*7df0*/  FMUL.FTZ R15, R0.reuse, R139 ;  /* 0x0000008b000f7220 */ /* 0x040fe40000410000 */
[C---:B------:R-:W-:Y:S02]  /*7e00*/  FMUL.FTZ R26, R0.reuse, R110 ;  /* 0x0000006e001a7220 */ /* 0x040fe40000410000 */
[C---:B------:R-:W-:Y:S02]  /*7e10*/  FMUL.FTZ R27, R0.reuse, R111 ;  /* 0x0000006f001b7220 */ /* 0x040fe40000410000 */
[----:B------:R-:W-:Y:S01]  /*7e20*/  LDSM.16.MT88.4 R108, [R214+0x1c80] ;  /* 0x001c8000d66c783b */ /* 0x000fe20000004200 */
[----:B------:R-:W3:Y:S01]  /*7e30*/  MUFU.EX2 R180, R180 ;  /* 0x000000b400b47308 */ /* 0x000ee20000000800 */
[C---:B------:R-:W-:Y:S02]  /*7e40*/  FMUL.FTZ R30, R0.reuse, R114 ;  /* 0x00000072001e7220 */ /* 0x040fe40000410000 */
[----:B------:R-:W-:Y:S01]  /*7e50*/  FMUL.FTZ R31, R0, R115 ;  /* 0x00000073001f7220 */ /* 0x000fe20000410000 */
[----:B--2---:R-:W-:Y:S01]  /*7e60*/  F2FP.PACK_AB R144, R176, R177 ;  /* 0x000000b1b090723e */ /* 0x004fe200000000ff */
[C---:B------:R-:W-:Y:S02]  /*7e70*/  FMUL.FTZ R40, R2.reuse, R124 ;  /* 0x0000007c02287220 */ /* 0x040fe40000410000 */
[----:B------:R-:W-:Y:S01]  /*7e80*/  LDSM.16.MT88.4 R112, [R212+0x1c80] ;  /* 0x001c8000d470783b */ /* 0x000fe20000004200 */
[----:B------:R-:W-:Y:S02]  /*7e90*/  FMUL.FTZ R41, R2, R125 ;  /* 0x0000007d02297220 */ /* 0x000fe40000410000 */
[----:B------:R-:W-:Y:S01]  /*7ea0*/  MUFU.EX2 R185, R185 ;  /* 0x000000b900b97308 */ /* 0x000fe20000000800 */
[C---:B------:R-:W-:Y:S02]  /*7eb0*/  FMUL.FTZ R42, R0.reuse, R126 ;  /* 0x0000007e002a7220 */ /* 0x040fe40000410000 */
[----:B------:R-:W-:Y:S02]  /*7ec0*/  FMUL.FTZ R43, R0, R127 ;  /* 0x0000007f002b7220 */ /* 0x000fe40000410000 */
[C---:B------:R-:W-:Y:S02]  /*7ed0*/  FMUL.FTZ R44, R2.reuse, R132 ;  /* 0x00000084022c7220 */ /* 0x040fe40000410000 */
[----:B------:R-:W-:Y:S02]  /*7ee0*/  FMUL.FTZ R45, R2, R133 ;  /* 0x00000085022d7220 */ /* 0x000fe40000410000 */
[C---:B------:R-:W-:Y:S01]  /*7ef0*/  FMUL.FTZ R46, R0.reuse, R134 ;  /* 0x00000086002e7220 */ /* 0x040fe20000410000 */
[----:B------:R-:W2:Y:S01]  /*7f00*/  MUFU.EX2 R184, R184 ;  /* 0x000000b800b87308 */ /* 0x000ea20000000800 */
[----:B------:R-:W-:Y:S02]  /*7f10*/  FMUL.FTZ R47, R0, R135 ;  /* 0x00000087002f7220 */ /* 0x000fe40000410000 */
[----:B------:R-:W-:Y:S01]  /*7f20*/  FMUL.FTZ R52, R150, R52 ;  /* 0x0000003496347220 */ /* 0x000fe20000410000 */
[----:B---3--:R-:W-:Y:S01]  /*7f30*/  F2FP.PACK_AB R146, R180, R181 ;  /* 0x000000b5b492723e */ /* 0x008fe200000000ff */
[----:B------:R-:W-:Y:S02]  /*7f40*/  FMUL.FTZ R53, R150, R53 ;  /* 0x0000003596357220 */ /* 0x000fe40000410000 */
[C---:B------:R-:W-:Y:S02]  /*7f50*/  FMUL.FTZ R54, R148.reuse, R54 ;  /* 0x0000003694367220 */ /* 0x040fe40000410000 */
[----:B------:R-:W-:Y:S01]  /*7f60*/  FMUL.FTZ R55, R148, R55 ;  /* 0x0000003794377220 */ /* 0x000fe20000410000 */
[----:B------:R-:W-:Y:S01]  /*7f70*/  MUFU.EX2 R183, R183 ;  /* 0x000000b700b77308 */ /* 0x000fe20000000800 */
[C---:B------:R-:W-:Y:S02]  /*7f80*/  FMUL.FTZ R56, R2.reuse, R56 ;  /* 0x0000003802387220 */ /* 0x040fe40000410000 */
[----:B------:R-:W-:Y:S02]  /*7f90*/  FMUL.FTZ R57, R2, R57 ;  /* 0x0000003902397220 */ /* 0x000fe40000410000 */
[C---:B------:R-:W-:Y:S02]  /*7fa0*/  FMUL.FTZ R58, R0.reuse, R58 ;  /* 0x0000003a003a7220 */ /* 0x040fe40000410000 */
[----:B------:R-:W-:Y:S02]  /*7fb0*/  FMUL.FTZ R59, R0, R59 ;  /* 0x0000003b003b7220 */ /* 0x000fe40000410000 */
[C---:B------:R-:W-:Y:S01]  /*7fc0*/  FMUL.FTZ R60, R2.reuse, R60 ;  /* 0x0000003c023c7220 */ /* 0x040fe20000410000 */
[----:B------:R-:W3:Y:S01]  /*7fd0*/  MUFU.EX2 R182, R182 ;  /* 0x000000b600b67308 */ /* 0x000ee20000000800 */
[----:B------:R-:W-:Y:S02]  /*7fe0*/  FMUL.FTZ R61, R2, R61 ;  /* 0x0000003d023d7220 */ /* 0x000fe40000410000 */
[----:B------:R-:W-:Y:S01]  /*7ff0*/  FMUL.FTZ R62, R0, R62 ;  /* 0x0000003e003e7220 */ /* 0x000fe20000410000 */
[----:B--2---:R-:W-:Y:S01]  /*8000*/  F2FP.PACK_AB R145, R184, R185 ;  /* 0x000000b9b891723e */ /* 0x004fe200000000ff */
[----:B------:R-:W-:Y:S02]  /*8010*/  FMUL.FTZ R63, R0, R63 ;  /* 0x0000003f003f7220 */ /* 0x000fe40000410000 */
[C---:B------:R-:W-:Y:S02]  /*8020*/  FMUL.FTZ R64, R150.reuse, R64 ;  /* 0x0000004096407220 */ /* 0x040fe40000410000 */
[----:B------:R-:W-:Y:S01]  /*8030*/  FMUL.FTZ R65, R150, R65 ;  /* 0x0000004196417220 */ /* 0x000fe20000410000 */
[----:B------:R-:W-:Y:S01]  /*8040*/  MUFU.EX2 R136, R167 ;  /* 0x000000a700887308 */ /* 0x000fe20000000800 */
[C---:B------:R-:W-:Y:S02]  /*8050*/  FMUL.FTZ R66, R148.reuse, R66 ;  /* 0x0000004294427220 */ /* 0x040fe40000410000 */
[----:B------:R-:W-:Y:S02]  /*8060*/  FMUL.FTZ R67, R148, R67 ;  /* 0x0000004394437220 */ /* 0x000fe40000410000 */
[----:B------:R-:W-:Y:S02]  /*8070*/  FFMA.FTZ R246, R249, c[0x0][0x2d0], -R162 ;  /* 0x0000b400f9f67a23 */ /* 0x000fe400000108a2 */
[----:B------:R-:W-:Y:S02]  /*8080*/  FFMA.FTZ R249, R169, c[0x0][0x2d0], -R170 ;  /* 0x0000b400a9f97a23 */ /* 0x000fe400000108aa */
[--C-:B------:R-:W-:Y:S01]  /*8090*/  FFMA.FTZ R193, R193, c[0x0][0x2d0], -R194.reuse ;  /* 0x0000b400c1c17a23 */ /* 0x100fe200000108c2 */
[----:B------:R2:W4:Y:S01]  /*80a0*/  MUFU.EX2 R137, R165 ;  /* 0x000000a500897308 */ /* 0x0005220000000800 */
[----:B------:R-:W-:Y:S02]  /*80b0*/  FFMA.FTZ R250, R191, c[0x0][0x2d0], -R194 ;  /* 0x0000b400bffa7a23 */ /* 0x000fe400000108c2 */
[--C-:B------:R-:W-:Y:S01]  /*80c0*/  FFMA.FTZ R191, R192, c[0x0][0x2d0], -R240.reuse ;  /* 0x0000b400c0bf7a23 */ /* 0x100fe200000108f0 */
[----:B---3--:R-:W-:Y:S01]  /*80d0*/  F2FP.PACK_AB R147, R182, R183 ;  /* 0x000000b7b693723e */ /* 0x008fe200000000ff */
[----:B------:R-:W-:Y:S02]  /*80e0*/  FFMA.FTZ R240, R171, c[0x0][0x2d0], -R240 ;  /* 0x0000b400abf07a23 */ /* 0x000fe400000108f0 */
[--C-:B------:R-:W-:Y:S02]  /*80f0*/  FFMA.FTZ R192, R168, c[0x0][0x2d0], -R194.reuse ;  /* 0x0000b400a8c07a23 */ /* 0x100fe400000108c2 */
[----:B------:R-:W-:Y:S01]  /*8100*/  FFMA.FTZ R194, R166, c[0x0][0x2d0], -R194 ;  /* 0x0000b400a6c27a23 */ /* 0x000fe200000108c2 */
[----:B------:R-:W-:Y:S01]  /*8110*/  MUFU.EX2 R186, R186 ;  /* 0x000000ba00ba7308 */ /* 0x000fe20000000800 */
[C---:B------:R-:W-:Y:S01]  /*8120*/  HMMA.16816.F32 R8, R144.reuse, R20, R8 ;  /* 0x000000149008723c */ /* 0x040fe20000001808 */
[--C-:B------:R-:W-:Y:S02]  /*8130*/  FFMA.FTZ R251, R163, c[0x0][0x2d0], -R170.reuse ;  /* 0x0000b400a3fb7a23 */ /* 0x100fe400000108aa */
[----:B------:R-:W-:Y:S02]  /*8140*/  FFMA.FTZ R170, R161, c[0x0][0x2d0], -R170 ;  /* 0x0000b400a1aa7a23 */ /* 0x000fe400000108aa */
[----:B------:R-:W-:Y:S02]  /*8150*/  FMUL.FTZ R72, R2, R72 ;  /* 0x0000004802487220 */ /* 0x000fe40000410000 */
[C---:B------:R-:W-:Y:S01]  /*8160*/  FMUL.FTZ R20, R150.reuse, R104 ;  /* 0x0000006896147220 */ /* 0x040fe20000410000 */
[-C--:B------:R-:W-:Y:S01]  /*8170*/  HMMA.16816.F32 R12, R144, R22.reuse, R12 ;  /* 0x00000016900c723c */ /* 0x080fe2000000180c */
[----:B------:R-:W-:Y:S01]  /*8180*/  FMUL.FTZ R21, R150, R105 ;  /* 0x0000006996157220 */ /* 0x000fe20000410000 */
[----:B------:R-:W3:Y:S02]  /*8190*/  MUFU.EX2 R187, R187 ;  /* 0x000000bb00bb7308 */ /* 0x000ee40000000800 */
[----:B------:R-:W-:Y:S01]  /*81a0*/  FMUL.FTZ R73, R2, R73 ;  /* 0x0000004902497220 */ /* 0x000fe20000410000 */
[----:B--2---:R-:W-:Y:S01]  /*81b0*/  LDSM.16.MT88.4 R164, [R212+0x2c80] ;  /* 0x002c8000d4a4783b */ /* 0x004fe20000004200 */
[C---:B------:R-:W-:Y:S01]  /*81c0*/  FMUL.FTZ R74, R0.reuse, R74 ;  /* 0x0000004a004a7220 */ /* 0x040fe20000410000 */
[----:B----4-:R-:W-:Y:S01]  /*81d0*/  F2FP.PACK_AB R161, R137, R136 ;  /* 0x0000008889a1723e */ /* 0x010fe200000000ff */
[C---:B------:R-:W-:Y:S01]  /*81e0*/  HMMA.16816.F32 R16, R156.reuse, R22, R16 ;  /* 0x000000169c10723c */ /* 0x040fe20000001810 */
[----:B------:R-:W-:Y:S03]  /*81f0*/  FMUL.FTZ R75, R0, R75 ;  /* 0x0000004b004b7220 */ /* 0x000fe60000410000 */
[C---:B------:R-:W-:Y:S01]  /*8200*/  FMUL.FTZ R76, R2.reuse, R76 ;  /* 0x0000004c024c7220 */ /* 0x040fe20000410000 */
[----:B------:R-:W-:Y:S01]  /*8210*/  MUFU.EX2 R188, R188 ;  /* 0x000000bc00bc7308 */ /* 0x000fe20000000800 */
[----:B------:R-:W-:Y:S02]  /*8220*/  FMUL.FTZ R77, R2, R77 ;  /* 0x0000004d024d7220 */ /* 0x000fe40000410000 */
[C---:B------:R-:W-:Y:S04]  /*8230*/  FMUL.FTZ R22, R148.reuse, R106 ;  /* 0x0000006a94167220 */ /* 0x040fe80000410000 */
[----:B------:R-:W-:Y:S02]  /*8240*/  FMUL.FTZ R23, R148, R107 ;  /* 0x0000006b94177220 */ /* 0x000fe40000410000 */
[----:B------:R-:W2:Y:S01]  /*8250*/  LDSM.16.MT88.4 R104, [R212+0x2480] ;  /* 0x00248000d468783b */ /* 0x000ea20000004200 */
[C---:B------:R-:W-:Y:S01]  /*8260*/  FMUL.FTZ R78, R0.reuse, R78 ;  /* 0x0000004e004e7220 */ /* 0x040fe20000410000 */
[----:B------:R-:W4:Y:S01]  /*8270*/  MUFU.EX2 R189, R189 ;  /* 0x000000bd00bd7308 */ /* 0x000f220000000800 */
[----:B------:R-:W-:Y:S02]  /*8280*/  FMUL.FTZ R79, R0, R79 ;  /* 0x0000004f004f7220 */ /* 0x000fe40000410000 */
[-C--:B------:R-:W-:Y:S01]  /*8290*/  HMMA.16816.F32 R20, R156, R36.reuse, R20 ;  /* 0x000000249c14723c */ /* 0x080fe20000001814 */
[C---:B------:R-:W-:Y:S02]  /*82a0*/  FMUL.FTZ R88, R2.reuse, R88 ;  /* 0x0000005802587220 */ /* 0x040fe40000410000 */
[----:B------:R-:W-:Y:S02]  /*82b0*/  FMUL.FTZ R89, R2, R89 ;  /* 0x0000005902597220 */ /* 0x000fe40000410000 */
[C---:B------:R-:W-:Y:S02]  /*82c0*/  FMUL.FTZ R90, R0.reuse, R90 ;  /* 0x0000005a005a7220 */ /* 0x040fe40000410000 */
[----:B------:R-:W-:Y:S01]  /*82d0*/  MUFU.EX2 R190, R190 ;  /* 0x000000be00be7308 */ /* 0x000fe20000000800 */
[C---:B------:R-:W-:Y:S01]  /*82e0*/  HMMA.16816.F32 R24, R144.reuse, R36, R24 ;  /* 0x000000249018723c */ /* 0x040fe20000001818 */
[----:B------:R-:W-:Y:S03]  /*82f0*/  FMUL.FTZ R91, R0, R91 ;  /* 0x0000005b005b7220 */ /* 0x000fe60000410000 */
[--C-:B------:R-:W-:Y:S02]  /*8300*/  FFMA.FTZ R248, R247, c[0x0][0x2d0], -R162.reuse ;  /* 0x0000b400f7f87a23 */ /* 0x100fe400000108a2 */
[----:B------:R-:W-:Y:S02]  /*8310*/  FMUL.FTZ R92, R2, R92 ;  /* 0x0000005c025c7220 */ /* 0x000fe40000410000 */
[-C--:B------:R-:W-:Y:S01]  /*8320*/  HMMA.16816.F32 R28, R144, R38.reuse, R28 ;  /* 0x00000026901c723c */ /* 0x080fe2000000181c */
[C---:B------:R-:W-:Y:S01]  /*8330*/  FMUL.FTZ R36, R150.reuse, R120 ;  /* 0x0000007896247220 */ /* 0x040fe20000410000 */
[----:B------:R-:W-:Y:S02]  /*8340*/  MUFU.EX2 R247, R194 ;  /* 0x000000c200f77308 */ /* 0x000fe40000000800 */
[----:B------:R-:W-:Y:S02]  /*8350*/  FMUL.FTZ R37, R150, R121 ;  /* 0x0000007996257220 */ /* 0x000fe40000410000 */
[----:B------:R-:W-:Y:S02]  /*8360*/  FMUL.FTZ R93, R2, R93 ;  /* 0x0000005d025d7220 */ /* 0x000fe40000410000 */
[C---:B------:R-:W-:Y:S01]  /*8370*/  HMMA.16816.F32 R32, R156.reuse, R38, R32 ;  /* 0x000000269c20723c */ /* 0x040fe20000001820 */
[C---:B------:R-:W-:Y:S03]  /*8380*/  FMUL.FTZ R94, R0.reuse, R94 ;  /* 0x0000005e005e7220 */ /* 0x040fe60000410000 */
[----:B------:R5:W-:Y:S01]  /*8390*/  MUFU.EX2 R194, R170 ;  /* 0x000000aa00c27308 */ /* 0x000be20000000800 */
[----:B------:R-:W-:Y:S02]  /*83a0*/  FMUL.FTZ R95, R0, R95 ;  /* 0x0000005f005f7220 */ /* 0x000fe40000410000 */
[C---:B------:R-:W-:Y:S02]  /*83b0*/  FMUL.FTZ R38, R148.reuse, R122 ;  /* 0x0000007a94267220 */ /* 0x040fe40000410000 */
[----:B------:R-:W-:Y:S02]  /*83c0*/  FMUL.FTZ R39, R148, R123 ;  /* 0x0000007b94277220 */ /* 0x000fe40000410000 */
[----:B------:R-:W-:Y:S01]  /*83d0*/  LDSM.16.MT88.4 R120, [R212+0x2080] ;  /* 0x00208000d478783b */ /* 0x000fe20000004200 */
[C---:B------:R-:W-:Y:S02]  /*83e0*/  FMUL.FTZ R96, R150.reuse, R96 ;  /* 0x0000006096607220 */ /* 0x040fe40000410000 */
[----:B------:R-:W2:Y:S01]  /*83f0*/  MUFU.EX2 R195, R195 ;  /* 0x000000c300c37308 */ /* 0x000ea20000000800 */
[----:B------:R-:W-:Y:S01]  /*8400*/  FMUL.FTZ R97, R150, R97 ;  /* 0x0000006196617220 */ /* 0x000fe20000410000 */
[-C--:B-1----:R-:W-:Y:S01]  /*8410*/  HMMA.16816.F32 R36, R156, R100.reuse, R36 ;  /* 0x000000649c24723c */ /* 0x082fe20000001824 */
[C---:B------:R-:W-:Y:S02]  /*8420*/  FMUL.FTZ R98, R148.reuse, R98 ;  /* 0x0000006294627220 */ /* 0x040fe40000410000 */
[----:B------:R-:W-:Y:S02]  /*8430*/  FMUL.FTZ R99, R148, R99 ;  /* 0x0000006394637220 */ /* 0x000fe40000410000 */
[C---:B------:R-:W-:Y:S02]  /*8440*/  FMUL.FTZ R68, R150.reuse, R68 ;  /* 0x0000004496447220 */ /* 0x040fe40000410000 */
[----:B------:R-:W-:Y:S01]  /*8450*/  FMUL.FTZ R69, R150, R69 ;  /* 0x0000004596457220 */ /* 0x000fe20000410000 */
[C---:B------:R-:W-:Y:S01]  /*8460*/  HMMA.16816.F32 R40, R144.reuse, R100, R40 ;  /* 0x000000649028723c */ /* 0x040fe20000001828 */
[----:B------:R-:W-:Y:S01]  /*8470*/  MUFU.EX2 R196, R196 ;  /* 0x000000c400c47308 */ /* 0x000fe20000000800 */
[----:B-----5:R-:W-:Y:S02]  /*8480*/  LDSM.16.MT88.4 R168, [R214+0x3880] ;  /* 0x00388000d6a8783b */ /* 0x020fe40000004200 */
[C---:B------:R-:W-:Y:S02]  /*8490*/  FMUL.FTZ R70, R148.reuse, R70 ;  /* 0x0000004694467220 */ /* 0x040fe40000410000 */
[----:B------:R-:W-:Y:S02]  /*84a0*/  FMUL.FTZ R71, R148, R71 ;  /* 0x0000004794477220 */ /* 0x000fe40000410000 */
[-C--:B------:R-:W-:Y:S01]  /*84b0*/  HMMA.16816.F32 R44, R144, R102.reuse, R44 ;  /* 0x00000066902c723c */ /* 0x080fe2000000182c */
[C---:B------:R-:W-:Y:S02]  /*84c0*/  FMUL.FTZ R80, R150.reuse, R80 ;  /* 0x0000005096507220 */ /* 0x040fe40000410000 */
[----:B------:R-:W1:Y:S01]  /*84d0*/  MUFU.EX2 R199, R199 ;  /* 0x000000c700c77308 */ /* 0x000e620000000800 */
[----:B------:R-:W-:Y:S02]  /*84e0*/  FMUL.FTZ R81, R150, R81 ;  /* 0x0000005196517220 */ /* 0x000fe40000410000 */
[C---:B------:R-:W-:Y:S02]  /*84f0*/  FMUL.FTZ R82, R148.reuse, R82 ;  /* 0x0000005294527220 */ /* 0x040fe40000410000 */
[C---:B------:R-:W-:Y:S01]  /*8500*/  HMMA.16816.F32 R48, R156.reuse, R102, R48 ;  /* 0x000000669c30723c */ /* 0x040fe20000001830 */
[----:B------:R-:W5:Y:S03]  /*8510*/  LDSM.16.MT88.4 R100, [R214+0x3080] ;  /* 0x00308000d664783b */ /* 0x000f660000004200 */
[----:B------:R-:W-:Y:S01]  /*8520*/  FMUL.FTZ R83, R148, R83 ;  /* 0x0000005394537220 */ /* 0x000fe20000410000 */
[----:B------:R-:W-:Y:S01]  /*8530*/  MUFU.EX2 R239, R239 ;  /* 0x000000ef00ef7308 */ /* 0x000fe20000000800 */
[C---:B------:R-:W-:Y:S02]  /*8540*/  FMUL.FTZ R84, R150.reuse, R84 ;  /* 0x0000005496547220 */ /* 0x040fe40000410000 */
[-C--:B--2---:R-:W-:Y:S01]  /*8550*/  HMMA.16816.F32 R52, R156, R104.reuse, R52 ;  /* 0x000000689c34723c */ /* 0x084fe20000001834 */
[----:B------:R-:W-:Y:S03]  /*8560*/  FMUL.FTZ R85, R150, R85 ;  /* 0x0000005596557220 */ /* 0x000fe60000410000 */
[C---:B------:R-:W-:Y:S02]  /*8570*/  FMUL.FTZ R86, R148.reuse, R86 ;  /* 0x0000005694567220 */ /* 0x040fe40000410000 */
[----:B------:R-:W-:Y:S01]  /*8580*/  FMUL.FTZ R87, R148, R87 ;  /* 0x0000005794577220 */ /* 0x000fe20000410000 */
[----:B------:R-:W2:Y:S01]  /*8590*/  MUFU.EX2 R242, R242 ;  /* 0x000000f200f27308 */ /* 0x000ea20000000800 */
[C---:B------:R-:W-:Y:S01]  /*85a0*/  HMMA.16816.F32 R56, R144.reuse, R104, R56 ;  /* 0x000000689038723c */ /* 0x040fe20000001838 */
[--C-:B------:R-:W-:Y:S03]  /*85b0*/  FFMA.FTZ R243, R243, c[0x0][0x2d0], -R162.reuse ;  /* 0x0000b400f3f37a23 */ /* 0x100fe600000108a2 */
[--C-:B------:R-:W-:Y:S02]  /*85c0*/  FFMA.FTZ R245, R245, c[0x0][0x2d0], -R162.reuse ;  /* 0x0000b400f5f57a23 */ /* 0x100fe400000108a2 */
[--C-:B------:R-:W-:Y:S02]  /*85d0*/  FFMA.FTZ R160, R160, c[0x0][0x2d0], -R162.reuse ;  /* 0x0000b400a0a07a23 */ /* 0x100fe400000108a2 */
[-C--:B------:R-:W-:Y:S01]  /*85e0*/  HMMA.16816.F32 R60, R144, R106.reuse, R60 ;  /* 0x0000006a903c723c */ /* 0x080fe2000000183c */
[----:B------:R-:W-:Y:S03]  /*85f0*/  MUFU.EX2 R241, R241 ;  /* 0x000000f100f17308 */ /* 0x000fe60000000800 */
[----:B------:R-:W-:Y:S02]  /*8600*/  FFMA.FTZ R162, R153, c[0x0][0x2d0], -R162 ;  /* 0x0000b40099a27a23 */ /* 0x000fe400000108a2 */
[----:B------:R-:W-:Y:S01]  /*8610*/  FFMA.FTZ R172, R150, R231, R172 ;  /* 0x000000e796ac7223 */ /* 0x000fe200000100ac */
[----:B------:R-:W-:Y:S01]  /*8620*/  MOV R150, R151 ;  /* 0x0000009700967202 */ /* 0x000fe20000000f00 */
[C---:B------:R-:W-:Y:S01]  /*8630*/  HMMA.16816.F32 R64, R156.reuse, R106, R64 ;  /* 0x0000006a9c40723c */ /* 0x040fe20000001840 */
[----:B------:R-:W1:Y:S02]  /*8640*/  LDSM.16.MT88.4 R104, [R212+0x3080] ;  /* 0x00308000d468783b */ /* 0x000e640000004200 */
[----:B------:R-:W-:Y:S01]  /*8650*/  MUFU.EX2 R244, R244 ;  /* 0x000000f400f47308 */ /* 0x000fe20000000800 */
[----:B------:R-:W-:Y:S01]  /*8660*/  FFMA.FTZ R173, R148, R229, R173 ;  /* 0x000000e594ad7223 */ /* 0x000fe200000100ad */
[----:B------:R-:W-:Y:S01]  /*8670*/  MOV R148, R149 ;  /* 0x0000009500947202 */ /* 0x000fe20000000f00 */
[----:B------:R-:W-:Y:S01]  /*8680*/  FFMA.FTZ R177, R2, R227, R177 ;  /* 0x000000e302b17223 */ /* 0x000fe200000100b1 */
[----:B------:R-:W-:Y:S01]  /*8690*/  MOV R2, R3 ;  /* 0x0000000300027202 */ /* 0x000fe20000000f00 */
[----:B------:R-:W-:Y:S01]  /*86a0*/  FFMA.FTZ R185, R0, R225, R185 ;  /* 0x000000e100b97223 */ /* 0x000fe200000100b9 */
[-C--:B-----5:R-:W-:Y:S03]  /*86b0*/  HMMA.16816.F32 R68, R156, R100.reuse, R68 ;  /* 0x000000649c44723c */ /* 0x0a0fe60000001844 */
[----:B------:R-:W-:Y:S01]  /*86c0*/  FADD.FTZ R155, R155, R172 ;  /* 0x000000ac9b9b7221 */ /* 0x000fe20000010000 */
[----:B------:R-:W-:Y:S01]  /*86d0*/  MUFU.EX2 R243, R243 ;  /* 0x000000f300f37308 */ /* 0x000fe20000000800 */
[----:B------:R-:W-:Y:S01]  /*86e0*/  FADD.FTZ R174, R174, R173 ;  /* 0x000000adaeae7221 */ /* 0x000fe20000010000 */
[----:B------:R-:W-:Y:S01]  /*86f0*/  MOV R0, R152 ;  /* 0x0000009800007202 */ /* 0x000fe20000000f00 */
[----:B------:R-:W-:Y:S01]  /*8700*/  FADD.FTZ R176, R176, R177 ;  /* 0x000000b1b0b07221 */ /* 0x000fe20000010000 */
[C---:B------:R-:W-:Y:S01]  /*8710*/  HMMA.16816.F32 R72, R144.reuse, R100, R72 ;  /* 0x000000649048723c */ /* 0x040fe20000001848 */
[----:B------:R-:W-:Y:S03]  /*8720*/  FADD.FTZ R184, R184, R185 ;  /* 0x000000b9b8b87221 */ /* 0x000fe60000010000 */
[----:B------:R-:W-:Y:S02]  /*8730*/  FADD.FTZ R154, R154, R155 ;  /* 0x0000009b9a9a7221 */ /* 0x000fe40000010000 */
[----:B------:R-:W5:Y:S01]  /*8740*/  MUFU.EX2 R246, R246 ;  /* 0x000000f600f67308 */ /* 0x000f620000000800 */
[----:B---3--:R-:W-:Y:S01]  /*8750*/  F2FP.PACK_AB R100, R187, R186 ;  /* 0x000000babb64723e */ /* 0x008fe200000000ff */
[-C--:B------:R-:W-:Y:S01]  /*8760*/  HMMA.16816.F32 R76, R144, R102.reuse, R76 ;  /* 0x00000066904c723c */ /* 0x080fe2000000184c */
[----:B----4-:R-:W-:Y:S03]  /*8770*/  F2FP.PACK_AB R101, R189, R188 ;  /* 0x000000bcbd65723e */ /* 0x010fe600000000ff */
[----:B------:R-:W-:Y:S02]  /*8780*/  FADD.FTZ R179, R179, R174 ;  /* 0x000000aeb3b37221 */ /* 0x000fe40000010000 */
[----:B------:R-:W-:Y:S02]  /*8790*/  FADD.FTZ R181, R181, R176 ;  /* 0x000000b0b5b57221 */ /* 0x000fe40000010000 */
[C---:B------:R-:W-:Y:S01]  /*87a0*/  HMMA.16816.F32 R80, R156.reuse, R102, R80 ;  /* 0x000000669c50723c */ /* 0x040fe20000001850 */
[----:B------:R-:W-:Y:S03]  /*87b0*/  MUFU.EX2 R248, R248 ;  /* 0x000000f800f87308 */ /* 0x000fe60000000800 */
[----:B------:R-:W-:Y:S02]  /*87c0*/  FADD.FTZ R183, R183, R184 ;  /* 0x000000b8b7b77221 */ /* 0x000fe40000010000 */
[----:B------:R-:W-:Y:S01]  /*87d0*/  FADD.FTZ R175, R175, R154 ;  /* 0x0000009aafaf7221 */ /* 0x000fe20000010000 */
[----:B------:R-:W-:Y:S01]  /*87e0*/  F2FP.PACK_AB R102, R195, R190 ;  /* 0x000000bec366723e */ /* 0x000fe200000000ff */
[-C--:B-1----:R-:W-:Y:S01]  /*87f0*/  HMMA.16816.F32 R84, R156, R104.reuse, R84 ;  /* 0x000000689c54723c */ /* 0x082fe20000001854 */
[----:B------:R-:W-:Y:S02]  /*8800*/  F2FP.PACK_AB R103, R199, R196 ;  /* 0x000000c4c767723e */ /* 0x000fe400000000ff */
[----:B------:R-:W1:Y:S01]  /*8810*/  MUFU.EX2 R245, R245 ;  /* 0x000000f500f57308 */ /* 0x000e620000000800 */
[----:B------:R-:W-:Y:S02]  /*8820*/  FADD.FTZ R179, R178, R179 ;  /* 0x000000b3b2b37221 */ /* 0x000fe40000010000 */
[----:B------:R-:W-:Y:S02]  /*8830*/  FADD.FTZ R180, R180, R181 ;  /* 0x000000b5b4b47221 */ /* 0x000fe40000010000 */
[C---:B------:R-:W-:Y:S01]  /*8840*/  HMMA.16816.F32 R88, R144.reuse, R104, R88 ;  /* 0x000000689058723c */ /* 0x040fe20000001858 */
[----:B------:R-:W-:Y:S03]  /*8850*/  FADD.FTZ R182, R182, R183 ;  /* 0x000000b7b6b67221 */ /* 0x000fe60000010000 */
[----:B------:R-:W-:Y:S01]  /*8860*/  FADD.FTZ R186, R186, R175 ;  /* 0x000000afbaba7221 */ /* 0x000fe20000010000 */
[----:B------:R-:W-:Y:S01]  /*8870*/  MUFU.EX2 R198, R198 ;  /* 0x000000c600c67308 */ /* 0x000fe20000000800 */
[----:B------:R-:W-:Y:S01]  /*8880*/  FADD.FTZ R188, R188, R179 ;  /* 0x000000b3bcbc7221 */ /* 0x000fe20000010000 */
[----:B--2---:R-:W-:Y:S01]  /*8890*/  F2FP.PACK_AB R104, R242, R239 ;  /* 0x000000eff268723e */ /* 0x004fe200000000ff */
[-C--:B------:R-:W-:Y:S01]  /*88a0*/  HMMA.16816.F32 R92, R144, R106.reuse, R92 ;  /* 0x0000006a905c723c */ /* 0x080fe2000000185c */
[----:B-----5:R-:W-:Y:S03]  /*88b0*/  F2FP.PACK_AB R105, R246, R243 ;  /* 0x000000f3f669723e */ /* 0x020fe600000000ff */
[----:B------:R-:W-:Y:S02]  /*88c0*/  FADD.FTZ R239, R239, R180 ;  /* 0x000000b4efef7221 */ /* 0x000fe40000010000 */
[----:B------:R-:W-:Y:S01]  /*88d0*/  FADD.FTZ R243, R243, R182 ;  /* 0x000000b6f3f37221 */ /* 0x000fe20000010000 */
[----:B------:R-:W2:Y:S01]  /*88e0*/  MUFU.EX2 R197, R197 ;  /* 0x000000c500c57308 */ /* 0x000ea20000000800 */
[----:B------:R-:W-:Y:S01]  /*88f0*/  HMMA.16816.F32 R96, R156, R106, R96 ;  /* 0x0000006a9c60723c */ /* 0x000fe20000001860 */
[----:B------:R-:W-:Y:S03]  /*8900*/  FADD.FTZ R187, R187, R186 ;  /* 0x000000babbbb7221 */ /* 0x000fe60000010000 */
[----:B------:R-:W-:Y:S02]  /*8910*/  FADD.FTZ R189, R189, R188 ;  /* 0x000000bcbdbd7221 */ /* 0x000fe40000010000 */
[----:B------:R-:W-:Y:S01]  /*8920*/  FADD.FTZ R242, R242, R239 ;  /* 0x000000eff2f27221 */ /* 0x000fe20000010000 */
[----:B------:R-:W-:Y:S01]  /*8930*/  F2FP.PACK_AB R106, R244, R241 ;  /* 0x000000f1f46a723e */ /* 0x000fe200000000ff */
[-C--:B------:R-:W-:Y:S01]  /*8940*/  HMMA.16816.F32 R4, R100, R108.reuse, R4 ;  /* 0x0000006c6404723c */ /* 0x080fe20000001804 */
[----:B-1----:R-:W-:Y:S01]  /*8950*/  F2FP.PACK_AB R107, R245, R248 ;  /* 0x000000f8f56b723e */ /* 0x002fe200000000ff */
[----:B------:R-:W-:Y:S02]  /*8960*/  MUFU.EX2 R193, R193 ;  /* 0x000000c100c17308 */ /* 0x000fe40000000800 */
[----:B------:R-:W-:Y:S02]  /*8970*/  FADD.FTZ R243, R246, R243 ;  /* 0x000000f3f6f37221 */ /* 0x000fe40000010000 */
[----:B------:R-:W-:Y:S02]  /*8980*/  FADD.FTZ R190, R190, R187 ;  /* 0x000000bbbebe7221 */ /* 0x000fe40000010000 */
[C---:B------:R-:W-:Y:S01]  /*8990*/  HMMA.16816.F32 R8, R104.reuse, R108, R8 ;  /* 0x0000006c6808723c */ /* 0x040fe20000001808 */
[----:B------:R-:W-:Y:S03]  /*89a0*/  FADD.FTZ R196, R196, R189 ;  /* 0x000000bdc4c47221 */ /* 0x000fe60000010000 */
[----:B------:R-:W1:Y:S01]  /*89b0*/  MUFU.EX2 R250, R250 ;  /* 0x000000fa00fa7308 */ /* 0x000e620000000800 */
[----:B------:R-:W-:Y:S01]  /*89c0*/  FADD.FTZ R241, R241, R242 ;  /* 0x000000f2f1f17221 */ /* 0x000fe20000010000 */
[----:B--2---:R-:W-:Y:S02]  /*89d0*/  F2FP.PACK_AB R156, R197, R198 ;  /* 0x000000c6c59c723e */ /* 0x004fe400000000ff */
[-C--:B------:R-:W-:Y:S01]  /*89e0*/  HMMA.16816.F32 R12, R104, R110.reuse, R12 ;  /* 0x0000006e680c723c */ /* 0x080fe2000000180c */
[----:B------:R-:W-:Y:S03]  /*89f0*/  FADD.FTZ R248, R248, R243 ;  /* 0x000000f3f8f87221 */ /* 0x000fe60000010000 */
[----:B------:R-:W-:Y:S02]  /*8a00*/  FADD.FTZ R195, R195, R190 ;  /* 0x000000bec3c37221 */ /* 0x000fe40000010000 */
[----:B------:R-:W-:Y:S01]  /*8a10*/  MUFU.EX2 R191, R191 ;  /* 0x000000bf00bf7308 */ /* 0x000fe20000000800 */
[----:B------:R-:W-:Y:S01]  /*8a20*/  FADD.FTZ R196, R199, R196 ;  /* 0x000000c4c7c47221 */ /* 0x000fe20000010000 */
[C---:B------:R-:W-:Y:S01]  /*8a30*/  HMMA.16816.F32 R16, R100.reuse, R110, R16 ;  /* 0x0000006e6410723c */ /* 0x040fe20000001810 */
[----:B------:R-:W2:Y:S03]  /*8a40*/  LDSM.16.MT88.4 R108, [R212+0x2880] ;  /* 0x00288000d46c783b */ /* 0x000ea60000004200 */
[----:B------:R-:W-:Y:S02]  /*8a50*/  FADD.FTZ R244, R244, R241 ;  /* 0x000000f1f4f47221 */ /* 0x000fe40000010000 */
[----:B------:R-:W-:Y:S02]  /*8a60*/  FADD.FTZ R248, R245, R248 ;  /* 0x000000f8f5f87221 */ /* 0x000fe40000010000 */
[-C--:B------:R-:W-:Y:S01]  /*8a70*/  HMMA.16816.F32 R20, R100, R112.reuse, R20 ;  /* 0x000000706414723c */ /* 0x080fe20000001814 */
[----:B------:R-:W3:Y:S03]  /*8a80*/  MUFU.EX2 R240, R240 ;  /* 0x000000f000f07308 */ /* 0x000ee60000000800 */
[----:B-1----:R-:W-:Y:S01]  /*8a90*/  F2FP.PACK_AB R157, R250, R193 ;  /* 0x000000c1fa9d723e */ /* 0x002fe200000000ff */
[----:B------:R-:W-:Y:S02]  /*8aa0*/  FADD.FTZ R198, R198, R195 ;  /* 0x000000c3c6c67221 */ /* 0x000fe40000010000 */
[----:B------:R-:W-:Y:S01]  /*8ab0*/  FADD.FTZ R193, R193, R196 ;  /* 0x000000c4c1c17221 */ /* 0x000fe20000010000 */
[C---:B------:R-:W-:Y:S01]  /*8ac0*/  HMMA.16816.F32 R24, R104.reuse, R112, R24 ;  /* 0x000000706818723c */ /* 0x040fe20000001818 */
[----:B------:R-:W-:Y:S02]  /*8ad0*/  FADD.FTZ R198, R197, R198 ;  /* 0x000000c6c5c67221 */ /* 0x000fe40000010000 */
[----:B------:R-:W1:Y:S01]  /*8ae0*/  MUFU.EX2 R192, R192 ;  /* 0x000000c000c07308 */ /* 0x000e620000000800 */
[----:B------:R-:W-:Y:S04]  /*8af0*/  FADD.FTZ R193, R250, R193 ;  /* 0x000000c1fac17221 */ /* 0x000fe80000010000 */
[-C--:B------:R-:W-:Y:S05]  /*8b00*/  HMMA.16816.F32 R28, R104, R114.reuse, R28 ;  /* 0x00000072681c723c */ /* 0x080fea000000181c */
[----:B------:R-:W-:Y:S03]  /*8b10*/  MUFU.EX2 R249, R249 ;  /* 0x000000f900f97308 */ /* 0x000fe60000000800 */
[C---:B------:R-:W-:Y:S01]  /*8b20*/  HMMA.16816.F32 R32, R100.reuse, R114, R32 ;  /* 0x000000726420723c */ /* 0x040fe20000001820 */
[----:B------:R-:W4:Y:S03]  /*8b30*/  LDSM.16.MT88.4 R112, [R214+0x3480] ;  /* 0x00348000d670783b */ /* 0x000f260000004200 */
[C---:B---3--:R-:W-:Y:S01]  /*8b40*/  F2FP.PACK_AB R158, R240.reuse, R191 ;  /* 0x000000bff09e723e */ /* 0x048fe200000000ff */
[----:B------:R-:W-:Y:S02]  /*8b50*/  FADD.FTZ R191, R191, R198 ;  /* 0x000000c6bfbf7221 */ /* 0x000fe40000010000 */
[----:B------:R-:W3:Y:S01]  /*8b60*/  MUFU.EX2 R252, R252 ;  /* 0x000000fc00fc7308 */ /* 0x000ee20000000800 */
[-C--:B------:R-:W-:Y:S01]  /*8b70*/  HMMA.16816.F32 R36, R100, R116.reuse, R36 ;  /* 0x000000746424723c */ /* 0x080fe20000001824 */
[----:B------:R-:W-:Y:S03]  /*8b80*/  FADD.FTZ R231, R240, R191 ;  /* 0x000000bff0e77221 */ /* 0x000fe60000010000 */
[C---:B-1----:R-:W-:Y:S01]  /*8b90*/  F2FP.PACK_AB R159, R247.reuse, R192 ;  /* 0x000000c0f79f723e */ /* 0x042fe200000000ff */
[----:B------:R-:W-:Y:S03]  /*8ba0*/  FADD.FTZ R192, R192, R193 ;  /* 0x000000c1c0c07221 */ /* 0x000fe60000010000 */
[C---:B------:R-:W-:Y:S01]  /*8bb0*/  HMMA.16816.F32 R40, R104.reuse, R116, R40 ;  /* 0x000000746828723c */ /* 0x040fe20000001828 */
[----:B------:R-:W1:Y:S03]  /*8bc0*/  MUFU.EX2 R251, R251 ;  /* 0x000000fb00fb7308 */ /* 0x000e660000000800 */
[----:B------:R-:W-:Y:S04]  /*8bd0*/  FADD.FTZ R229, R247, R192 ;  /* 0x000000c0f7e57221 */ /* 0x000fe80000010000 */
[-C--:B------:R-:W-:Y:S03]  /*8be0*/  HMMA.16816.F32 R44, R104, R118.reuse, R44 ;  /* 0x00000076682c723c */ /* 0x080fe6000000182c */
[----:B------:R3:W-:Y:S05]  /*8bf0*/  MUFU.EX2 R138, R160 ;  /* 0x000000a0008a7308 */ /* 0x0007ea0000000800 */
[C---:B------:R-:W-:Y:S01]  /*8c00*/  HMMA.16816.F32 R48, R100.reuse, R118, R48 ;  /* 0x000000766430723c */ /* 0x040fe20000001830 */
[----:B------:R-:W5:Y:S04]  /*8c10*/  LDSM.16.MT88.4 R116, [R212+0x3480] ;  /* 0x00348000d474783b */ /* 0x000f680000004200 */
[----:B------:R1:W1:Y:S03]  /*8c20*/  MUFU.EX2 R153, R162 ;  /* 0x000000a200997308 */ /* 0x0002660000000800 */
[-C--:B--2---:R-:W-:Y:S08]  /*8c30*/  HMMA.16816.F32 R52, R100, R108.reuse, R52 ;  /* 0x0000006c6434723c */ /* 0x084ff00000001834 */
[C---:B------:R-:W-:Y:S01]  /*8c40*/  HMMA.16816.F32 R56, R104.reuse, R108, R56 ;  /* 0x0000006c6838723c */ /* 0x040fe20000001838 */
[C---:B---3--:R-:W-:Y:S03]  /*8c50*/  F2FP.PACK_AB R160, R252.reuse, R249 ;  /* 0x000000f9fca0723e */ /* 0x048fe600000000ff */
[----:B------:R-:W-:Y:S04]  /*8c60*/  FADD.FTZ R249, R249, R244 ;  /* 0x000000f4f9f97221 */ /* 0x000fe80000010000 */
[-C--:B------:R-:W-:Y:S01]  /*8c70*/  HMMA.16816.F32 R60, R104, R110.reuse, R60 ;  /* 0x0000006e683c723c */ /* 0x080fe2000000183c */
[----:B------:R-:W-:Y:S03]  /*8c80*/  FADD.FTZ R252, R252, R249 ;  /* 0x000000f9fcfc7221 */ /* 0x000fe60000010000 */
[C---:B-1----:R-:W-:Y:S01]  /*8c90*/  F2FP.PACK_AB R162, R194.reuse, R251 ;  /* 0x000000fbc2a2723e */ /* 0x042fe200000000ff */
[----:B------:R-:W-:Y:S01]  /*8ca0*/  FADD.FTZ R227, R251, R252 ;  /* 0x000000fcfbe37221 */ /* 0x000fe20000010000 */
[-C--:B------:R-:W-:Y:S02]  /*8cb0*/  F2FP.PACK_AB R163, R153, R138.reuse ;  /* 0x0000008a99a3723e */ /* 0x080fe400000000ff */
[C---:B------:R-:W-:Y:S01]  /*8cc0*/  HMMA.16816.F32 R64, R100.reuse, R110, R64 ;  /* 0x0000006e6440723c */ /* 0x040fe20000001840 */
[----:B------:R-:W1:Y:S03]  /*8cd0*/  LDSM.16.MT88.4 R108, [R214+0x2080] ;  /* 0x00208000d66c783b */ /* 0x000e660000004200 */
[----:B------:R-:W-:Y:S04]  /*8ce0*/  FADD.FTZ R227, R194, R227 ;  /* 0x000000e3c2e37221 */ /* 0x000fe80000010000 */
[-C--:B----4-:R-:W-:Y:S08]  /*8cf0*/  HMMA.16816.F32 R68, R100, R112.reuse, R68 ;  /* 0x000000706444723c */ /* 0x090ff00000001844 */
[C---:B------:R-:W-:Y:S08]  /*8d00*/  HMMA.16816.F32 R72, R104.reuse, R112, R72 ;  /* 0x000000706848723c */ /* 0x040ff00000001848 */
[-C--:B------:R-:W-:Y:S08]  /*8d10*/  HMMA.16816.F32 R76, R104, R114.reuse, R76 ;  /* 0x00000072684c723c */ /* 0x080ff0000000184c */
[C---:B------:R-:W-:Y:S08]  /*8d20*/  HMMA.16816.F32 R80, R100.reuse, R114, R80 ;  /* 0x000000726450723c */ /* 0x040ff00000001850 */
[-C--:B-----5:R-:W-:Y:S08]  /*8d30*/  HMMA.16816.F32 R84, R100, R116.reuse, R84 ;  /* 0x000000746454723c */ /* 0x0a0ff00000001854 */
[C---:B------:R-:W-:Y:S08]  /*8d40*/  HMMA.16816.F32 R88, R104.reuse, R116, R88 ;  /* 0x000000746858723c */ /* 0x040ff00000001858 */
[-C--:B------:R-:W-:Y:S08]  /*8d50*/  HMMA.16816.F32 R92, R104, R118.reuse, R92 ;  /* 0x00000076685c723c */ /* 0x080ff0000000185c */
[----:B------:R-:W-:Y:S08]  /*8d60*/  HMMA.16816.F32 R96, R100, R118, R96 ;  /* 0x000000766460723c */ /* 0x000ff00000001860 */
[-C--:B-1----:R-:W-:Y:S01]  /*8d70*/  HMMA.16816.F32 R144, R156, R108.reuse, R4 ;  /* 0x0000006c9c90723c */ /* 0x082fe20000001804 */
[----:B------:R-:W1:Y:S07]  /*8d80*/  LDSM.16.MT88.4 R4, [R212+0x3880] ;  /* 0x00388000d404783b */ /* 0x000e6e0000004200 */
[C---:B------:R-:W-:Y:S07]  /*8d90*/  HMMA.16816.F32 R140, R160.reuse, R108, R8 ;  /* 0x0000006ca08c723c */ /* 0x040fee0000001808 */
[----:B------:R-:W-:Y:S02]  /*8da0*/  MOV R11, R138 ;  /* 0x0000008a000b7202 */ /* 0x000fe40000000f00 */
[----:B------:R-:W-:Y:S03]  /*8db0*/  MOV R10, R137 ;  /* 0x00000089000a7202 */ /* 0x000fe60000000f00 */
[----:B------:R-:W-:Y:S02]  /*8dc0*/  MOV R9, R136 ;  /* 0x0000008800097202 */ /* 0x000fe40000000f00 */
[-C--:B------:R-:W-:Y:S03]  /*8dd0*/  HMMA.16816.F32 R136, R160, R110.reuse, R12 ;  /* 0x0000006ea088723c */ /* 0x080fe6000000180c */
[----:B------:R-:W-:Y:S04]  /*8de0*/  FADD.FTZ R248, R9, R248 ;  /* 0x000000f809f87221 */ /* 0x000fe80000010000 */
[----:B------:R-:W-:Y:S01]  /*8df0*/  FADD.FTZ R248, R10, R248 ;  /* 0x000000f80af87221 */ /* 0x000fe20000010000 */
[C---:B------:R-:W-:Y:S04]  /*8e00*/  HMMA.16816.F32 R100, R156.reuse, R110, R16 ;  /* 0x0000006e9c64723c */ /* 0x040fe80000001810 */
[----:B------:R-:W-:Y:S04]  /*8e10*/  FADD.FTZ R248, R11, R248 ;  /* 0x000000f80bf87221 */ /* 0x000fe80000010000 */
[-C--:B------:R-:W-:Y:S01]  /*8e20*/  HMMA.16816.F32 R104, R156, R120.reuse, R20 ;  /* 0x000000789c68723c */ /* 0x080fe20000001814 */
[----:B------:R-:W-:Y:S07]  /*8e30*/  FADD.FTZ R225, R153, R248 ;  /* 0x000000f899e17221 */ /* 0x000fee0000010000 */
        /* <DEDUP_REMOVED lines=20> */
.L_x_933:
        /* <DEDUP_REMOVED lines=24> */
.L_x_954:
[----:B------:R-:W-:Y:S02]  /*9100*/  ULDC UR4, c[0x0][0x32c] ;  /* 0x0000cb0000047ab9 */ /* 0x000fe40000000800 */
[----:B------:R-:W-:-:S03]  /*9110*/  UISETP.NE.AND UP0, UPT, UR4, 0x1, UPT ;  /* 0x000000010400788c */ /* 0x000fc6000bf05270 */
[----:B------:R-:W-:Y:S02]  /*9120*/  ULDC.64 UR4, c[0x0][0x330] ;  /* 0x0000cc0000047ab9 */ /* 0x000fe40000000a00 */
[----:B------:R-:W-:-:S06]  /*9130*/  UIMAD.WIDE.U32 UR14, UR13, UR4, URZ ;  /* 0x000000040d0e72a5 */ /* 0x000fcc000f8e003f */
[----:B------:R-:W-:Y:S02]  /*9140*/  @UP0 USHF.R.U32.HI UR13, URZ, UR5, UR15 ;  /* 0x000000053f0d0299 */ /* 0x000fe4000801160f */
.L_x_955:
[----:B------:R-:W-:Y:S02]  /*9150*/  ULDC UR4, c[0x0][0x32c] ;  /* 0x0000cb0000047ab9 */ /* 0x000fe40000000800 */
[----:B------:R-:W-:-:S04]  /*9160*/  UIMAD UR4, UR13, UR4, URZ ;  /* 0x000000040d0472a4 */ /* 0x000fc8000f8e023f */
[----:B------:R-:W-:-:S04]  /*9170*/  UISETP.LT.AND UP0, UPT, UR12, UR4, UPT ;  /* 0x000000040c00728c */ /* 0x000fc8000bf01270 */
[----:B------:R-:W-:-:S04]  /*9180*/  USEL UR12, UR12, UR4, !UP0 ;  /* 0x000000040c0c7287 */ /* 0x000fc8000c000000 */
.L_x_953:
        /* <DEDUP_REMOVED lines=16> */
.L_x_959:
        /* <DEDUP_REMOVED lines=29> */
[----:B------:R-:W-:Y:S04]  /*9460*/  IADD3 R8, P1, R242, R12, RZ ;  /* 0x0000000cf2087210 */ /* 0x000fe80007f3e0ff */
[----:B------:R-:W-:Y:S01]  /*9470*/  @!P3 LEA.HI.X R10, R10, R4, R5, 0x5, P0 ;  /* 0x000000040a0ab211 */ /* 0x000fe200000f2c05 */
[----:B------:R-:W-:Y:S01]  /*9480*/  IMAD.X R5, R4, 0x1, R235, P2 ;  /* 0x0000000104057824 */ /* 0x000fe200010e06eb */
[----:B------:R-:W-:Y:S01]  /*9490*/  LEA R14, P2, R6, c[0x0][0x1f8], 0x1 ;  /* 0x00007e00060e7a11 */ /* 0x000fe200078408ff */
[----:B------:R-:W-:Y:S01]  /*94a0*/  IMAD.X R7, R4, 0x1, R241, P1 ;  /* 0x0000000104077824 */ /* 0x000fe200008e06f1 */
[----:B------:R-:W-:Y:S02]  /*94b0*/  IADD3 R9, P0, R240, R12, RZ ;  /* 0x0000000cf0097210 */ /* 0x000fe40007f1e0ff */
[----:B------:R-:W-:Y:S02]  /*94c0*/  LEA.HI.X R15, R6, c[0x0][0x1fc], R5, 0x1, P2 ;  /* 0x00007f00060f7a11 */ /* 0x000fe400010f0c05 */
[----:B------:R-:W-:Y:S01]  /*94d0*/  LEA R12, P1, R8, c[0x0][0x1f8], 0x1 ;  /* 0x00007e00080c7a11 */ /* 0x000fe200078208ff */
[----:B------:R-:W-:Y:S01]  /*94e0*/  IMAD.X R4, R4, 0x1, R239, P0 ;  /* 0x0000000104047824 */ /* 0x000fe200000e06ef */
[----:B------:R-:W-:Y:S01]  /*94f0*/  LEA R16, P0, R9, c[0x0][0x1f8], 0x1 ;  /* 0x00007e0009107a11 */ /* 0x000fe200078008ff */
[----:B------:R-:W-:Y:S01]  /*9500*/  @!PT LDS RZ, [RZ] ;  /* 0x00000000fffff984 */ /* 0x000fe20000000800 */
[----:B------:R-:W-:Y:S01]  /*9510*/  @!PT LDS RZ, [RZ] ;  /* 0x00000000fffff984 */ /* 0x000fe20000000800 */
[----:B------:R-:W-:Y:S01]  /*9520*/  @!PT LDS RZ, [RZ] ;  /* 0x00000000fffff984 */ /* 0x000fe20000000800 */
[----:B------:R4:W-:Y:S01]  /*9530*/  LDGSTS.E.BYPASS.LTC128B.128 [R218+0x1880], [R14.64], !P6 ;  /* 0x018800000eda7fae */ /* 0x0009e2000f101d4a */
[----:B------:R-:W-:Y:S02]  /*9540*/  LEA.HI.X R13, R8, c[0x0][0x1fc], R7, 0x1, P1 ;  /* 0x00007f00080d7a11 */ /* 0x000fe400008f0c07 */
[----:B------:R-:W-:Y:S02]  /*9550*/  @!P3 IADD3 R5, P2, R11, R232, RZ ;  /* 0x000000e80b05b210 */ /* 0x000fe40007f5e0ff */
[----:B------:R-:W-:Y:S01]  /*9560*/  LEA.HI.X R17, R9, c[0x0][0x1fc], R4, 0x1, P0 ;  /* 0x00007f0009117a11 */ /* 0x000fe200000f0c04 */
[----:B------:R4:W-:Y:S01]  /*9570*/  LDGSTS.E.BYPASS.LTC128B.128 [R218+0x2480], [R12.64], !P5 ;  /* 0x024800000cda7fae */ /* 0x0009e2000e901d4a */
[----:B------:R-:W-:Y:S01]  /*9580*/  @!P3 IADD3 R4, P1, R11, R242, RZ ;  /* 0x000000f20b04b210 */ /* 0x000fe20007f3e0ff */
[C---:B------:R-:W-:Y:S01]  /*9590*/  @!P3 IMAD.X R6, R10.reuse, 0x1, R235, P2 ;  /* 0x000000010a06b824 */ /* 0x040fe200010e06eb */
[----:B------:R-:W-:Y:S02]  /*95a0*/  @!P3 LEA R18, P2, R5, c[0x0][0x1f8], 0x1 ;  /* 0x00007e000512ba11 */ /* 0x000fe400078408ff */
        /* <DEDUP_REMOVED lines=12> */
.L_x_957:
        /* <DEDUP_REMOVED lines=10> */
[----:B------:R-:W-:Y:S07]  /*9710*/  LDSM.16.M88.4 R192, [R216+0x5080] ;  /* 0x00508000d8c0783b */ /* 0x000fee0000000200 */
        /* <DEDUP_REMOVED lines=25> */
[----:B------:R-:W4:Y:S07]  /*98b0*/  LDSM.16.M88.4 R164, [R208] ;  /* 0x00000000d0a4783b */ /* 0x000f2e0000000200 */
[-C--:B--2---:R-:W-:Y:S01]  /*98c0*/  HMMA.16816.F32 R4, R160, R184.reuse, R4 ;  /* 0x000000b8a004723c */ /* 0x084fe20000001804 */
[----:B------:R-:W-:Y:S07]  /*98d0*/  LDSM.16.M88.4 R180, [R216+0x5880] ;  /* 0x00588000d8b4783b */ /* 0x000fee0000000200 */
        /* <DEDUP_REMOVED lines=14> */
[----:B------:R-:W1:Y:S07]  /*99c0*/  LDSM.16.M88.4 R160, [R216+0x5480] ;  /* 0x00548000d8a0783b */ /* 0x000e6e0000000200 */
[-C--:B---3--:R-:W-:Y:S01]  /*99d0*/  HMMA.16816.F32 R4, R168, R196.reuse, R4 ;  /* 0x000000c4a804723c */ /* 0x088fe20000001804 */
[----:B------:R-:W-:Y:S07]  /*99e0*/  LDSM.16.M88.4 R192, [R213+0xb080] ;  /* 0x00b08000d5c0783b */ /* 0x000fee0000000200 */
[C---:B------:R-:W-:Y:S08]  /*99f0*/  HMMA.16816.F32 R8, R200.reuse, R196, R8 ;  /* 0x000000c4c808723c */ /* 0x040ff00000001808 */
[-C--:B------:R-:W-:Y:S08]  /*9a00*/  HMMA.16816.F32 R12, R200, R198.reuse, R12 ;  /* 0x000000c6c80c723c */ /* 0x080ff0000000180c */
[C---:B------:R-:W-:Y:S01]  /*9a10*/  HMMA.16816.F32 R16, R168.reuse, R198, R16 ;  /* 0x000000c6a810723c */ /* 0x040fe20000001810 */
[----:B------:R-:W-:Y:S07]  /*9a20*/  LDSM.16.M88.4 R196, [R205] ;  /* 0x00000000cdc4783b */ /* 0x000fee0000000200 */
[-C--:B----4-:R-:W-:Y:S08]  /*9a30*/  HMMA.16816.F32 R20, R168, R164.reuse, R20 ;  /* 0x000000a4a814723c */ /* 0x090ff00000001814 */
[C---:B------:R-:W-:Y:S08]  /*9a40*/  HMMA.16816.F32 R24, R200.reuse, R164, R24 ;  /* 0x000000a4c818723c */ /* 0x040ff00000001818 */
[-C--:B------:R-:W-:Y:S08]  /*9a50*/  HMMA.16816.F32 R28, R200, R166.reuse, R28 ;  /* 0x000000a6c81c723c */ /* 0x080ff0000000181c */
[C---:B------:R-:W-:Y:S01]  /*9a60*/  HMMA.16816.F32 R32, R168.reuse, R166, R32 ;  /* 0x000000a6a820723c */ /* 0x040fe20000001820 */
[----:B------:R-:W2:Y:S07]  /*9a70*/  LDSM.16.M88.4 R164, [R213+0xa080] ;  /* 0x00a08000d5a4783b */ /* 0x000eae0000000200 */
[-C--:B------:R-:W-:Y:S08]  /*9a80*/  HMMA.16816.F32 R36, R168, R172.reuse, R36 ;  /* 0x000000aca824723c */ /* 0x080ff00000001824 */
[C---:B------:R-:W-:Y:S08]  /*9a90*/  HMMA.16816.F32 R40, R200.reuse, R172, R40 ;  /* 0x000000acc828723c */ /* 0x040ff00000001828 */
[-C--:B------:R-:W-:Y:S08]  /*9aa0*/  HMMA.16816.F32 R44, R200, R174.reuse, R44 ;  /* 0x000000aec82c723c */ /* 0x080ff0000000182c */
[----:B------:R-:W-:Y:S01]  /*9ab0*/  HMMA.16816.F32 R48, R168, R174, R48 ;  /* 0x000000aea830723c */ /* 0x000fe20000001830 */
[----:B------:R-:W3:Y:S01]  /*9ac0*/  LDSM.16.M88.4 R168, [R204] ;  /* 0x00000000cca8783b */ /* 0x000ee20000000200 */
[----:B------:R-:W-:Y:S06]  /*9ad0*/  DEPBAR.LE SB0, 0x0 ;  /* 0x000080000000791a */ /* 0x000fec0000000000 */
[-C--:B-1----:R-:W-:Y:S01]  /*9ae0*/  HMMA.16816.F32 R4, R156, R160.reuse, R4 ;  /* 0x000000a09c04723c */ /* 0x082fe20000001804 */
[----:B------:R-:W-:Y:S07]  /*9af0*/  BAR.SYNC.DEFER_BLOCKING 0x0 ;  /* 0x0000000000007b1d */ /* 0x000fee0000010000 */
        /* <DEDUP_REMOVED lines=11> */
[-C--:B--2---:R-:W-:Y:S08]  /*9bb0*/  HMMA.16816.F32 R4, R164, R188.reuse, R4 ;  /* 0x000000bca404723c */ /* 0x084ff00000001804 */
        /* <DEDUP_REMOVED lines=10> */
[----:B------:R-:W-:Y:S01]  /*9c60*/  HMMA.16816.F32 R48, R164, R170, R48 ;  /* 0x000000aaa430723c */ /* 0x000fe20000001830 */
[----:B------:R-:W-:-:S07]  /*9c70*/  @!P0 BRA `(.L_x_958) ;  /* 0x000003a000008947 */ /* 0x000fce0003800000 */
[----:B------:R-:W-:Y:S01]  /*9c80*/  IMAD.U32 R164, RZ, RZ, UR8 ;  /* 0x00000008ffa47e24 */ /* 0x000fe2000f8e00ff */
[----:B------:R-:W-:Y:S01]  /*9c90*/  IADD3 R154, -R228, 0x30, RZ ;  /* 0x00000030e49a7810 */ /* 0x000fe20007ffe1ff */
[----:B------:R-:W-:Y:S03]  /*9ca0*/  IMAD.U32 R165, RZ, RZ, UR7 ;  /* 0x00000007ffa57e24 */ /* 0x000fe6000f8e00ff */
        /* <DEDUP_REMOVED lines=26> */
[----:B------:R-:W-:Y:S02]  /*9e50*/  @P0 IMAD R155, R155, c[0x0][0x1e0], RZ ;  /* 0x000078009b9b0a24 */ /* 0x000fe400078e02ff */
[----:B------:R-:W-:Y:S04]  /*9e60*/  @P0 IMAD.WIDE.U32 R164, R156, 0x30, R164 ;  /* 0x000000309ca40825 */ /* 0x000fe800078e00a4 */
[----:B------:R-:W-:Y:S04]  /*9e70*/  @P0 IMAD R155, R154, c[0x0][0x1e4], R155 ;  /* 0x000079009a9b0a24 */ /* 0x000fe800078e029b */
[----:B------:R-:W-:Y:S01]  /*9e80*/  @P0 IMAD.IADD R155, R157, 0x1, R155 ;  /* 0x000000019d9b0824 */ /* 0x000fe200078e029b */
[-C--:B------:R-:W-:Y:S03]  /*9e90*/  @P0 IADD3 R157, P2, R220, R164.reuse, RZ ;  /* 0x000000a4dc9d0210 */ /* 0x080fe60007f5e0ff */
[----:B------:R-:W-:Y:S04]  /*9ea0*/  @P0 IMAD R155, R155, 0x30, RZ ;  /* 0x000000309b9b0824 */ /* 0x000fe800078e02ff */
        /* <DEDUP_REMOVED lines=23> */
.L_x_958:
[----:B------:R-:W-:Y:S01]  /*a020*/  FMNMX.FTZ R150, R4, R151, !PT ;  /* 0x0000009704967209 */ /* 0x000fe20007810000 */
[----:B------:R-:W0:Y:S01]  /*a030*/  LDGDEPBAR ;  /* 0x00000000000079af */ /* 0x000e220000000000 */
[----:B------:R-:W-:Y:S02]  /*a040*/  FMNMX.FTZ R154, R6, R149, !PT ;  /* 0x00000095069a7209 */ /* 0x000fe40007810000 */
[----:B------:R-:W-:Y:S02]  /*a050*/  FMNMX.FTZ R153, R5, R150, !PT ;  /* 0x0000009605997209 */ /* 0x000fe40007810000 */
[----:B-1----:R-:W-:Y:S02]  /*a060*/  FMNMX.FTZ R156, R8, R3, !PT ;  /* 0x00000003089c7209 */ /* 0x002fe40007810000 */
        /* <DEDUP_REMOVED lines=35> */
[C---:B------:R-:W-:Y:S02]  /*a2a0*/  ISETP.GT.AND P0, PT, R226.reuse, UR4, PT ;  /* 0x00000004e2007c0c */ /* 0x040fe4000bf04270 */
[----:B------:R-:W-:Y:S03]  /*a2b0*/  IADD3 R226, R226, -0x1, RZ ;  /* 0xffffffffe2e27810 */ /* 0x000fe60007ffe0ff */
[----:B------:R-:W1:Y:S02]  /*a2c0*/  SHFL.BFLY PT, R156, R3, 0x2, 0x1f ;  /* 0x0c401f00039c7f89 */ /* 0x000e6400000e0000 */
[----:B-1----:R-:W-:Y:S02]  /*a2d0*/  FMNMX.FTZ R156, R3, R156, !PT ;  /* 0x0000009c039c7209 */ /* 0x002fe40007810000 */
[----:B------:R-:W-:Y:S02]  /*a2e0*/  FMNMX.FTZ R155, R153, R150, !PT ;  /* 0x00000096999b7209 */ /* 0x000fe40007810000 */
[----:B------:R-:W-:Y:S02]  /*a2f0*/  FMNMX.FTZ R153, R11, R158, !PT ;  /* 0x0000009e0b997209 */ /* 0x000fe40007810000 */
[----:B------:R-:W-:Y:S01]  /*a300*/  FMNMX.FTZ R150, R160, R149, !PT ;  /* 0x00000095a0967209 */ /* 0x000fe20007810000 */
[----:B------:R-:W1:Y:S01]  /*a310*/  SHFL.BFLY PT, R154, R155, 0x1, 0x1f ;  /* 0x0c201f009b9a7f89 */ /* 0x000e6200000e0000 */
[----:B------:R-:W-:Y:S04]  /*a320*/  FMNMX.FTZ R158, R14, R153, !PT ;  /* 0x000000990e9e7209 */ /* 0x000fe80007810000 */
[----:B------:R-:W-:Y:S03]  /*a330*/  FMNMX.FTZ R153, R15, R158, !PT ;  /* 0x0000009e0f997209 */ /* 0x000fe60007810000 */
[----:B------:R-:W2:Y:S01]  /*a340*/  SHFL.BFLY PT, R149, R150, 0x1, 0x1f ;  /* 0x0c201f0096957f89 */ /* 0x000ea200000e0000 */
[----:B------:R-:W-:Y:S04]  /*a350*/  FMNMX.FTZ R158, R26, R153, !PT ;  /* 0x000000991a9e7209 */ /* 0x000fe80007810000 */
[----:B------:R-:W-:Y:S03]  /*a360*/  FMNMX.FTZ R3, R27, R158, !PT ;  /* 0x0000009e1b037209 */ /* 0x000fe60007810000 */
[----:B------:R-:W3:Y:S01]  /*a370*/  SHFL.BFLY PT, R153, R156, 0x1, 0x1f ;  /* 0x0c201f009c997f89 */ /* 0x000ee200000e0000 */
[----:B-1----:R-:W-:Y:S02]  /*a380*/  FMNMX.FTZ R151, R155, R154, !PT ;  /* 0x0000009a9b977209 */ /* 0x002fe40007810000 */
[----:B------:R-:W-:Y:S03]  /*a390*/  FMNMX.FTZ R154, R30, R3, !PT ;  /* 0x000000031e9a7209 */ /* 0x000fe60007810000 */
[----:B------:R-:W-:Y:S01]  /*a3a0*/  FADD.FTZ R3, -R151, R148 ;  /* 0x0000009497037221 */ /* 0x000fe20000010100 */
[----:B------:R-:W-:Y:S01]  /*a3b0*/  FMNMX.FTZ R155, R31, R154, !PT ;  /* 0x0000009a1f9b7209 */ /* 0x000fe20007810000 */
[----:B------:R-:W-:Y:S01]  /*a3c0*/  FMUL.FTZ R178, R151, c[0x0][0x2d0] ;  /* 0x0000b40097b27a20 */ /* 0x000fe20000410000 */
[----:B--2---:R-:W-:Y:S01]  /*a3d0*/  FMNMX.FTZ R149, R150, R149, !PT ;  /* 0x0000009596957209 */ /* 0x004fe20007810000 */
[----:B------:R-:W-:Y:S01]  /*a3e0*/  FMUL.FTZ R150, R3, c[0x0][0x2d0] ;  /* 0x0000b40003967a20 */ /* 0x000fe20000410000 */
[----:B------:R-:W-:Y:S01]  /*a3f0*/  FMNMX.FTZ R154, R42, R155, !PT ;  /* 0x0000009b2a9a7209 */ /* 0x000fe20007810000 */
[----:B------:R-:W-:Y:S02]  /*a400*/  FFMA.FTZ R161, R5, c[0x0][0x2d0], -R178 ;  /* 0x0000b40005a17a23 */ /* 0x000fe400000108b2 */
[----:B------:R-:W-:Y:S01]  /*a410*/  FADD.FTZ R155, -R149, R2 ;  /* 0x00000002959b7221 */ /* 0x000fe20000010100 */
[----:B------:R-:W-:Y:S01]  /*a420*/  FMNMX.FTZ R3, R43, R154, !PT ;  /* 0x0000009a2b037209 */ /* 0x000fe20007810000 */
[----:B------:R-:W-:Y:S01]  /*a430*/  FMUL.FTZ R176, R149, c[0x0][0x2d0] ;  /* 0x0000b40095b07a20 */ /* 0x000fe20000410000 */
[----:B------:R-:W1:Y:S01]  /*a440*/  MUFU.EX2 R150, R150 ;  /* 0x0000009600967308 */ /* 0x000e620000000800 */
[----:B------:R-:W-:Y:S01]  /*a450*/  FMUL.FTZ R148, R155, c[0x0][0x2d0] ;  /* 0x0000b4009b947a20 */ /* 0x000fe20000410000 */
[----:B------:R-:W-:Y:S01]  /*a460*/  FMNMX.FTZ R154, R46, R3, !PT ;  /* 0x000000032e9a7209 */ /* 0x000fe20007810000 */
[----:B------:R-:W-:Y:S01]  /*a470*/  FFMA.FTZ R162, R6, c[0x0][0x2d0], -R176 ;  /* 0x0000b40006a27a23 */ /* 0x000fe200000108b0 */
[----:B---3--:R-:W-:Y:S01]  /*a480*/  FMNMX.FTZ R3, R156, R153, !PT ;  /* 0x000000999c037209 */ /* 0x008fe20007810000 */
[----:B------:R-:W-:Y:S01]  /*a490*/  FFMA.FTZ R160, R4, c[0x0][0x2d0], -R178 ;  /* 0x0000b40004a07a23 */ /* 0x000fe200000108b2 */
[----:B------:R-:W-:Y:S01]  /*a4a0*/  FMNMX.FTZ R153, R47, R154, !PT ;  /* 0x0000009a2f997209 */ /* 0x000fe20007810000 */
[----:B------:R-:W-:Y:S01]  /*a4b0*/  FFMA.FTZ R7, R7, c[0x0][0x2d0], -R176 ;  /* 0x0000b40007077a23 */ /* 0x000fe200000108b0 */
[----:B------:R-:W-:Y:S01]  /*a4c0*/  LDSM.16.MT88.4 R156, [R212+0x1880] ;  /* 0x00188000d49c783b */ /* 0x000fe20000004200 */
[C---:B------:R-:W-:Y:S01]  /*a4d0*/  FADD.FTZ R154, -R3.reuse, R0 ;  /* 0x00000000039a7221 */ /* 0x040fe20000010100 */
[----:B------:R-:W2:Y:S01]  /*a4e0*/  MUFU.EX2 R148, R148 ;  /* 0x0000009400947308 */ /* 0x000ea20000000800 */
[----:B------:R-:W-:Y:S02]  /*a4f0*/  FMUL.FTZ R175, R3, c[0x0][0x2d0] ;  /* 0x0000b40003af7a20 */ /* 0x000fe40000410000 */
[----:B------:R-:W-:Y:S02]  /*a500*/  FMUL.FTZ R2, R154, c[0x0][0x2d0] ;  /* 0x0000b4009a027a20 */ /* 0x000fe40000410000 */
[--C-:B------:R-:W-:Y:S01]  /*a510*/  FFMA.FTZ R163, R16, c[0x0][0x2d0], -R178.reuse ;  /* 0x0000b40010a37a23 */ /* 0x100fe200000108b2 */
[----:B------:R-:W3:Y:S01]  /*a520*/  SHFL.BFLY PT, R0, R153, 0x2, 0x1f ;  /* 0x0c401f0099007f89 */ /* 0x000ee200000e0000 */
[----:B------:R-:W-:Y:S02]  /*a530*/  FFMA.FTZ R164, R17, c[0x0][0x2d0], -R178 ;  /* 0x0000b40011a47a23 */ /* 0x000fe400000108b2 */
[--C-:B------:R-:W-:Y:S01]  /*a540*/  FFMA.FTZ R165, R18, c[0x0][0x2d0], -R176.reuse ;  /* 0x0000b40012a57a23 */ /* 0x100fe200000108b0 */
[----:B------:R-:W-:Y:S01]  /*a550*/  MUFU.EX2 R160, R160 ;  /* 0x000000a000a07308 */ /* 0x000fe20000000800 */
[----:B------:R-:W-:Y:S02]  /*a560*/  FFMA.FTZ R166, R19, c[0x0][0x2d0], -R176 ;  /* 0x0000b40013a67a23 */ /* 0x000fe400000108b0 */
[--C-:B------:R-:W-:Y:S02]  /*a570*/  FFMA.FTZ R8, R8, c[0x0][0x2d0], -R175.reuse ;  /* 0x0000b40008087a23 */ /* 0x100fe400000108af */
[--C-:B------:R-:W-:Y:S02]  /*a580*/  FFMA.FTZ R167, R9, c[0x0][0x2d0], -R175.reuse ;  /* 0x0000b40009a77a23 */ /* 0x100fe400000108af */
[--C-:B------:R-:W-:Y:S02]  /*a590*/  FFMA.FTZ R168, R12, c[0x0][0x2d0], -R175.reuse ;  /* 0x0000b4000ca87a23 */ /* 0x100fe400000108af */
[--C-:B------:R-:W-:Y:S01]  /*a5a0*/  FFMA.FTZ R169, R13, c[0x0][0x2d0], -R175.reuse ;  /* 0x0000b4000da97a23 */ /* 0x100fe200000108af */
[----:B------:R-:W-:Y:S01]  /*a5b0*/  MUFU.EX2 R161, R161 ;  /* 0x000000a100a17308 */ /* 0x000fe20000000800 */
[C---:B-1----:R-:W-:Y:S02]  /*a5c0*/  FMUL.FTZ R9, R150.reuse, R145 ;  /* 0x0000009196097220 */ /* 0x042fe40000410000 */
[C---:B------:R-:W-:Y:S02]  /*a5d0*/  FMUL.FTZ R100, R150.reuse, R100 ;  /* 0x0000006496647220 */ /* 0x040fe40000410000 */
[----:B------:R-:W-:Y:S02]  /*a5e0*/  FMUL.FTZ R101, R150, R101 ;  /* 0x0000006596657220 */ /* 0x000fe40000410000 */
[C---:B--2---:R-:W-:Y:S02]  /*a5f0*/  FMUL.FTZ R102, R148.reuse, R102 ;  /* 0x0000006694667220 */ /* 0x044fe40000410000 */
[----:B------:R-:W-:Y:S01]  /*a600*/  FMUL.FTZ R103, R148, R103 ;  /* 0x0000006794677220 */ /* 0x000fe20000410000 */
[----:B---3--:R-:W-:Y:S01]  /*a610*/  FMNMX.FTZ R0, R153, R0, !PT ;  /* 0x0000000099007209 */ /* 0x008fe20007810000 */
[----:B------:R-:W-:Y:S01]  /*a620*/  MUFU.EX2 R162, R162 ;  /* 0x000000a200a27308 */ /* 0x000fe20000000800 */
[--C-:B------:R-:W-:Y:S02]  /*a630*/  FFMA.FTZ R177, R32, c[0x0][0x2d0], -R178.reuse ;  /* 0x0000b40020b17a23 */ /* 0x100fe400000108b2 */
[----:B------:R-:W-:Y:S01]  /*a640*/  FFMA.FTZ R180, R33, c[0x0][0x2d0], -R178 ;  /* 0x0000b40021b47a23 */ /* 0x000fe200000108b2 */
[----:B------:R-:W1:Y:S01]  /*a650*/  SHFL.BFLY PT, R5, R0, 0x1, 0x1f ;  /* 0x0c201f0000057f89 */ /* 0x000e6200000e0000 */
[--C-:B------:R-:W-:Y:S02]  /*a660*/  FFMA.FTZ R179, R34, c[0x0][0x2d0], -R176.reuse ;  /* 0x0000b40022b37a23 */ /* 0x100fe400000108b0 */
[----:B------:R-:W-:Y:S02]  /*a670*/  FFMA.FTZ R182, R35, c[0x0][0x2d0], -R176 ;  /* 0x0000b40023b67a23 */ /* 0x000fe400000108b0 */
[--C-:B------:R-:W-:Y:S01]  /*a680*/  FFMA.FTZ R189, R36, c[0x0][0x2d0], -R178.reuse ;  /* 0x0000b40024bd7a23 */ /* 0x100fe200000108b2 */
[----:B------:R-:W2:Y:S01]  /*a690*/  MUFU.EX2 R7, R7 ;  /* 0x0000000700077308 */ /* 0x000ea20000000800 */
[----:B------:R-:W-:Y:S01]  /*a6a0*/  FFMA.FTZ R192, R37, c[0x0][0x2d0], -R178 ;  /* 0x0000b40025c07a23 */ /* 0x000fe200000108b2 */
[----:B------:R-:W-:Y:S01]  /*a6b0*/  LDSM.16.MT88.4 R32, [R212+0x3080] ;  /* 0x00308000d420783b */ /* 0x000fe20000004200 */
[--C-:B------:R-:W-:Y:S02]  /*a6c0*/  FFMA.FTZ R191, R38, c[0x0][0x2d0], -R176.reuse ;  /* 0x0000b40026bf7a23 */ /* 0x100fe400000108b0 */
[----:B------:R-:W-:Y:S02]  /*a6d0*/  FFMA.FTZ R194, R39, c[0x0][0x2d0], -R176 ;  /* 0x0000b40027c27a23 */ /* 0x000fe400000108b0 */
[--C-:B------:R-:W-:Y:S02]  /*a6e0*/  FFMA.FTZ R196, R40, c[0x0][0x2d0], -R175.reuse ;  /* 0x0000b40028c47a23 */ /* 0x100fe400000108af */
[--C-:B------:R-:W-:Y:S01]  /*a6f0*/  FFMA.FTZ R197, R41, c[0x0][0x2d0], -R175.reuse ;  /* 0x0000b40029c57a23 */ /* 0x100fe200000108af */
[----:B------:R-:W-:Y:S01]  /*a700*/  MUFU.EX2 R163, R163 ;  /* 0x000000a300a37308 */ /* 0x000fe20000000800 */
[----:B------:R-:W-:Y:S01]  /*a710*/  LDSM.16.MT88.4 R36, [R214+0x3480] ;  /* 0x00348000d624783b */ /* 0x000fe20000004200 */
[----:B------:R-:W-:Y:S02]  /*a720*/  FFMA.FTZ R193, R48, c[0x0][0x2d0], -R178 ;  /* 0x0000b40030c17a23 */ /* 0x000fe400000108b2 */
[----:B------:R-:W-:Y:S02]  /*a730*/  FFMA.FTZ R195, R50, c[0x0][0x2d0], -R176 ;  /* 0x0000b40032c37a23 */ /* 0x000fe400000108b0 */
[--C-:B------:R-:W-:Y:S01]  /*a740*/  FFMA.FTZ R200, R44, c[0x0][0x2d0], -R175.reuse ;  /* 0x0000b4002cc87a23 */ /* 0x100fe200000108af */
[----:B-1----:R-:W-:Y:S01]  /*a750*/  FMNMX.FTZ R5, R0, R5, !PT ;  /* 0x0000000500057209 */ /* 0x002fe20007810000 */
[C---:B------:R-:W-:Y:S02]  /*a760*/  FMUL.FTZ R120, R150.reuse, R120 ;  /* 0x0000007896787220 */ /* 0x040fe40000410000 */
[----:B------:R-:W1:Y:S01]  /*a770*/  MUFU.EX2 R164, R164 ;  /* 0x000000a400a47308 */ /* 0x000e620000000800 */
[----:B------:R-:W-:Y:S02]  /*a780*/  FMUL.FTZ R121, R150, R121 ;  /* 0x0000007996797220 */ /* 0x000fe40000410000 */
[----:B------:R-:W-:Y:S01]  /*a790*/  FADD.FTZ R6, -R5, R152 ;  /* 0x0000009805067221 */ /* 0x000fe20000010100 */
[----:B--2---:R-:W-:Y:S01]  /*a7a0*/  F2FP.PACK_AB R145, R7, R162 ;  /* 0x000000a20791723e */ /* 0x004fe200000000ff */
[----:B------:R-:W2:Y:S01]  /*a7b0*/  LDSM.16.MT88.4 R152, [R214+0x1880] ;  /* 0x00188000d698783b */ /* 0x000ea20000004200 */
[----:B------:R-:W-:Y:S02]  /*a7c0*/  FMUL.FTZ R174, R5, c[0x0][0x2d0] ;  /* 0x0000b40005ae7a20 */ /* 0x000fe40000410000 */
[----:B------:R-:W-:Y:S02]  /*a7d0*/  FMUL.FTZ R0, R6, c[0x0][0x2d0] ;  /* 0x0000b40006007a20 */ /* 0x000fe40000410000 */
[----:B------:R-:W-:Y:S01]  /*a7e0*/  MUFU.EX2 R165, R165 ;  /* 0x000000a500a57308 */ /* 0x000fe20000000800 */
[--C-:B------:R-:W-:Y:S02]  /*a7f0*/  FFMA.FTZ R170, R10, c[0x0][0x2d0], -R174.reuse ;  /* 0x0000b4000aaa7a23 */ /* 0x100fe400000108ae */
[--C-:B------:R-:W-:Y:S02]  /*a800*/  FFMA.FTZ R171, R11, c[0x0][0x2d0], -R174.reuse ;  /* 0x0000b4000bab7a23 */ /* 0x100fe400000108ae */
[--C-:B------:R-:W-:Y:S02]  /*a810*/  FFMA.FTZ R172, R14, c[0x0][0x2d0], -R174.reuse ;  /* 0x0000b4000eac7a23 */ /* 0x100fe400000108ae */
[--C-:B------:R-:W-:Y:S02]  /*a820*/  FFMA.FTZ R173, R15, c[0x0][0x2d0], -R174.reuse ;  /* 0x0000b4000fad7a23 */ /* 0x100fe400000108ae */
[C---:B------:R-:W-:Y:S01]  /*a830*/  FMUL.FTZ R10, R148.reuse, R146 ;  /* 0x00000092940a7220 */ /* 0x040fe20000410000 */
[----:B------:R-:W3:Y:S01]  /*a840*/  MUFU.EX2 R166, R166 ;  /* 0x000000a600a67308 */ /* 0x000ee20000000800 */
[----:B------:R-:W-:Y:S02]  /*a850*/  FMUL.FTZ R11, R148, R147 ;  /* 0x00000093940b7220 */ /* 0x000fe40000410000 */
[--C-:B------:R-:W-:Y:S01]  /*a860*/  FFMA.FTZ R198, R42, c[0x0][0x2d0], -R174.reuse ;  /* 0x0000b4002ac67a23 */ /* 0x100fe200000108ae */
[----:B-1----:R-:W-:Y:S01]  /*a870*/  F2FP.PACK_AB R146, R164, R163 ;  /* 0x000000a3a492723e */ /* 0x002fe200000000ff */
[--C-:B------:R-:W-:Y:S02]  /*a880*/  FFMA.FTZ R199, R43, c[0x0][0x2d0], -R174.reuse ;  /* 0x0000b4002bc77a23 */ /* 0x100fe400000108ae */
[----:B------:R-:W-:Y:S01]  /*a890*/  LDSM.16.MT88.4 R40, [R214+0x2080] ;  /* 0x00208000d628783b */ /* 0x000fe20000004200 */
[----:B------:R-:W-:Y:S02]  /*a8a0*/  FFMA.FTZ R201, R46, c[0x0][0x2d0], -R174 ;  /* 0x0000b4002ec97a23 */ /* 0x000fe400000108ae */
[----:B------:R1:W-:Y:S01]  /*a8b0*/  MUFU.EX2 R6, R8 ;  /* 0x0000000800067308 */ /* 0x0003e20000000800 */
[C---:B------:R-:W-:Y:S02]  /*a8c0*/  FMUL.FTZ R122, R148.reuse, R122 ;  /* 0x0000007a947a7220 */ /* 0x040fe40000410000 */
[----:B------:R-:W-:Y:S02]  /*a8d0*/  FMUL.FTZ R123, R148, R123 ;  /* 0x0000007b947b7220 */ /* 0x000fe40000410000 */
[C---:B------:R-:W-:Y:S02]  /*a8e0*/  FMUL.FTZ R128, R150.reuse, R128 ;  /* 0x0000008096807220 */ /* 0x040fe40000410000 */
[----:B------:R-:W-:Y:S02]  /*a8f0*/  FMUL.FTZ R129, R150, R129 ;  /* 0x0000008196817220 */ /* 0x000fe40000410000 */
[C---:B------:R-:W-:Y:S01]  /*a900*/  FMUL.FTZ R130, R148.reuse, R130 ;  /* 0x0000008294827220 */ /* 0x040fe20000410000 */
[----:B------:R-:W4:Y:S01]  /*a910*/  MUFU.EX2 R2, R2 ;  /* 0x0000000200027308 */ /* 0x000f220000000800 */
[----:B------:R-:W-:Y:S02]  /*a920*/  FMUL.FTZ R131, R148, R131 ;  /* 0x0000008394837220 */ /* 0x000fe40000410000 */
[----:B------:R-:W-:Y:S01]  /*a930*/  FMUL.FTZ R52, R150, R52 ;  /* 0x0000003496347220 */ /* 0x000fe20000410000 */
[----:B---3--:R-:W-:Y:S01]  /*a940*/  F2FP.PACK_AB R147, R166, R165 ;  /* 0x000000a5a693723e */ /* 0x008fe200000000ff */
[----:B------:R-:W-:Y:S02]  /*a950*/  FMUL.FTZ R53, R150, R53 ;  /* 0x0000003596357220 */ /* 0x000fe40000410000 */
[C---:B------:R-:W-:Y:S02]  /*a960*/  FMUL.FTZ R54, R148.reuse, R54 ;  /* 0x0000003694367220 */ /* 0x040fe40000410000 */
[----:B------:R-:W-:Y:S01]  /*a970*/  FMUL.FTZ R55, R148, R55 ;  /* 0x0000003794377220 */ /* 0x000fe20000410000 */
[----:B------:R-:W3:Y:S01]  /*a980*/  MUFU.EX2 R0, R0 ;  /* 0x0000000000007308 */ /* 0x000ee20000000800 */
[C---:B------:R-:W-:Y:S02]  /*a990*/  FMUL.FTZ R64, R150.reuse, R64 ;  /* 0x0000004096407220 */ /* 0x040fe40000410000 */
[C---:B------:R-:W-:Y:S02]  /*a9a0*/  FMUL.FTZ R65, R150.reuse, R65 ;  /* 0x0000004196417220 */ /* 0x040fe40000410000 */
[----:B-1----:R-:W-:Y:S01]  /*a9b0*/  FMUL.FTZ R8, R150, R144 ;  /* 0x0000009096087220 */ /* 0x002fe20000410000 */
[----:B------:R-:W-:Y:S01]  /*a9c0*/  F2FP.PACK_AB R144, R161, R160 ;  /* 0x000000a0a190723e */ /* 0x000fe200000000ff */
[C---:B------:R-:W-:Y:S02]  /*a9d0*/  FMUL.FTZ R66, R148.reuse, R66 ;  /* 0x0000004294427220 */ /* 0x040fe40000410000 */
[----:B------:R-:W-:Y:S01]  /*a9e0*/  FMUL.FTZ R67, R148, R67 ;  /* 0x0000004394437220 */ /* 0x000fe20000410000 */
[----:B------:R-:W1:Y:S01]  /*a9f0*/  MUFU.EX2 R167, R167 ;  /* 0x000000a700a77308 */ /* 0x000e620000000800 */
[----:B------:R-:W-:Y:S02]  /*aa00*/  FMUL.FTZ R68, R150, R68 ;  /* 0x0000004496447220 */ /* 0x000fe40000410000 */
[-C--:B--2---:R-:W-:Y:S05]  /*aa10*/  HMMA.16816.F32 R8, R144, R152.reuse, R8 ;  /* 0x000000989008723c */ /* 0x084fea0000001808 */
[C---:B----4-:R-:W-:Y:S02]  /*aa20*/  FMUL.FTZ R12, R2.reuse, R140 ;  /* 0x0000008c020c7220 */ /* 0x050fe40000410000 */
[----:B------:R-:W-:Y:S01]  /*aa30*/  MUFU.EX2 R168, R168 ;  /* 0x000000a800a87308 */ /* 0x000fe20000000800 */
[----:B------:R-:W-:Y:S04]  /*aa40*/  FMUL.FTZ R13, R2, R141 ;  /* 0x0000008d020d7220 */ /* 0x000fe80000410000 */
[C---:B---3--:R-:W-:Y:S02]  /*aa50*/  FMUL.FTZ R14, R0.reuse, R142 ;  /* 0x0000008e000e7220 */ /* 0x048fe40000410000 */
[----:B------:R-:W-:Y:S02]  /*aa60*/  FMUL.FTZ R15, R0, R143 ;  /* 0x0000008f000f7220 */ /* 0x000fe40000410000 */
[C---:B------:R-:W-:Y:S01]  /*aa70*/  FMUL.FTZ R16, R2.reuse, R136 ;  /* 0x0000008802107220 */ /* 0x040fe20000410000 */
[----:B------:R-:W2:Y:S01]  /*aa80*/  MUFU.EX2 R169, R169 ;  /* 0x000000a900a97308 */ /* 0x000ea20000000800 */
[----:B------:R-:W-:Y:S02]  /*aa90*/  FMUL.FTZ R17, R2, R137 ;  /* 0x0000008902117220 */ /* 0x000fe40000410000 */
[C---:B------:R-:W-:Y:S01]  /*aaa0*/  FMUL.FTZ R18, R0.reuse, R138 ;  /* 0x0000008a00127220 */ /* 0x040fe20000410000 */
[----:B-1----:R-:W-:Y:S01]  /*aab0*/  F2FP.PACK_AB R140, R167, R6 ;  /* 0x00000006a78c723e */ /* 0x002fe200000000ff */
[----:B------:R-:W-:Y:S02]  /*aac0*/  FMUL.FTZ R19, R0, R139 ;  /* 0x0000008b00137220 */ /* 0x000fe40000410000 */
[----:B------:R-:W1:Y:S01]  /*aad0*/  LDSM.16.MT88.4 R136, [R214+0x2480] ;  /* 0x00248000d688783b */ /* 0x000e620000004200 */
[C---:B------:R-:W-:Y:S02]  /*aae0*/  FMUL.FTZ R104, R150.reuse, R104 ;  /* 0x0000006896687220 */ /* 0x040fe40000410000 */
[----:B------:R-:W-:Y:S01]  /*aaf0*/  MUFU.EX2 R170, R170 ;  /* 0x000000aa00aa7308 */ /* 0x000fe20000000800 */
[----:B------:R-:W-:Y:S02]  /*ab00*/  FMUL.FTZ R105, R150, R105 ;  /* 0x0000006996697220 */ /* 0x000fe40000410000 */
[C---:B------:R-:W-:Y:S02]  /*ab10*/  FMUL.FTZ R106, R148.reuse, R106 ;  /* 0x0000006a946a7220 */ /* 0x040fe40000410000 */
[----:B------:R-:W-:Y:S02]  /*ab20*/  FMUL.FTZ R107, R148, R107 ;  /* 0x0000006b946b7220 */ /* 0x000fe40000410000 */
[C---:B------:R-:W-:Y:S02]  /*ab30*/  FMUL.FTZ R124, R2.reuse, R124 ;  /* 0x0000007c027c7220 */ /* 0x040fe40000410000 */
[----:B------:R-:W-:Y:S01]  /*ab40*/  FMUL.FTZ R125, R2, R125 ;  /* 0x0000007d027d7220 */ /* 0x000fe20000410000 */
[----:B------:R-:W3:Y:S01]  /*ab50*/  MUFU.EX2 R171, R171 ;  /* 0x000000ab00ab7308 */ /* 0x000ee20000000800 */
[C---:B------:R-:W-:Y:S02]  /*ab60*/  FMUL.FTZ R126, R0.reuse, R126 ;  /* 0x0000007e007e7220 */ /* 0x040fe40000410000 */
[----:B------:R-:W-:Y:S01]  /*ab70*/  FMUL.FTZ R127, R0, R127 ;  /* 0x0000007f007f7220 */ /* 0x000fe20000410000 */
[----:B--2---:R-:W-:Y:S01]  /*ab80*/  F2FP.PACK_AB R142, R169, R168 ;  /* 0x000000a8a98e723e */ /* 0x004fe200000000ff */
[C---:B------:R-:W-:Y:S02]  /*ab90*/  FMUL.FTZ R56, R2.reuse, R56 ;  /* 0x0000003802387220 */ /* 0x040fe40000410000 */
[----:B------:R-:W-:Y:S02]  /*aba0*/  FMUL.FTZ R57, R2, R57 ;  /* 0x0000003902397220 */ /* 0x000fe40000410000 */
[C---:B------:R-:W-:Y:S01]  /*abb0*/  FMUL.FTZ R58, R0.reuse, R58 ;  /* 0x0000003a003a7220 */ /* 0x040fe20000410000 */
[----:B------:R-:W-:Y:S01]  /*abc0*/  MUFU.EX2 R172, R172 ;  /* 0x000000ac00ac7308 */ /* 0x000fe20000000800 */
[----:B------:R-:W-:Y:S02]  /*abd0*/  FMUL.FTZ R59, R0, R59 ;  /* 0x0000003b003b7220 */ /* 0x000fe40000410000 */
[C---:B------:R-:W-:Y:S02]  /*abe0*/  FMUL.FTZ R60, R2.reuse, R60 ;  /* 0x0000003c023c7220 */ /* 0x040fe40000410000 */
[----:B------:R-:W-:Y:S02]  /*abf0*/  FMUL.FTZ R61, R2, R61 ;  /* 0x0000003d023d7220 */ /* 0x000fe40000410000 */
[C---:B------:R-:W-:Y:S02]  /*ac00*/  FMUL.FTZ R62, R0.reuse, R62 ;  /* 0x0000003e003e7220 */ /* 0x040fe40000410000 */
[----:B------:R-:W-:Y:S01]  /*ac10*/  FMUL.FTZ R63, R0, R63 ;  /* 0x0000003f003f7220 */ /* 0x000fe20000410000 */
[----:B------:R-:W2:Y:S01]  /*ac20*/  MUFU.EX2 R173, R173 ;  /* 0x000000ad00ad7308 */ /* 0x000ea20000000800 */
[----:B------:R-:W-:Y:S02]  /*ac30*/  FMUL.FTZ R69, R150, R69 ;  /* 0x0000004596457220 */ /* 0x000fe40000410000 */
[C---:B------:R-:W-:Y:S01]  /*ac40*/  FMUL.FTZ R70, R148.reuse, R70 ;  /* 0x0000004694467220 */ /* 0x040fe20000410000 */
        /* <DEDUP_REMOVED lines=12> */
[C---:B------:R-:W-:Y:S01]  /*ad10*/  FMUL.FTZ R80, R150.reuse, R80 ;  /* 0x0000005096507220 */ /* 0x040fe20000410000 */
[----:B--2---:R-:W-:Y:S01]  /*ad20*/  F2FP.PACK_AB R143, R173, R172 ;  /* 0x000000acad8f723e */ /* 0x004fe200000000ff */
[----:B------:R-:W-:Y:S02]  /*ad30*/  FMUL.FTZ R81, R150, R81 ;  /* 0x0000005196517220 */ /* 0x000fe40000410000 */
[C---:B------:R-:W-:Y:S02]  /*ad40*/  FMUL.FTZ R82, R148.reuse, R82 ;  /* 0x0000005294527220 */ /* 0x040fe40000410000 */
[----:B------:R-:W-:Y:S01]  /*ad50*/  FMUL.FTZ R83, R148, R83 ;  /* 0x0000005394537220 */ /* 0x000fe20000410000 */
[----:B------:R-:W-:Y:S01]  /*ad60*/  MUFU.EX2 R179, R179 ;  /* 0x000000b300b37308 */ /* 0x000fe20000000800 */
[C---:B------:R-:W-:Y:S04]  /*ad70*/  HMMA.16816.F32 R12, R140.reuse, R152, R12 ;  /* 0x000000988c0c723c */ /* 0x040fe8000000180c */
[C---:B------:R-:W-:Y:S02]  /*ad80*/  FMUL.FTZ R84, R150.reuse, R84 ;  /* 0x0000005496547220 */ /* 0x040fe40000410000 */
[----:B------:R-:W-:Y:S02]  /*ad90*/  FMUL.FTZ R85, R150, R85 ;  /* 0x0000005596557220 */ /* 0x000fe40000410000 */
[-C--:B------:R-:W-:Y:S01]  /*ada0*/  HMMA.16816.F32 R16, R140, R154.reuse, R16 ;  /* 0x0000009a8c10723c */ /* 0x080fe20000001810 */
[----:B------:R-:W-:Y:S03]  /*adb0*/  MUFU.EX2 R182, R182 ;  /* 0x000000b600b67308 */ /* 0x000fe60000000800 */
[C---:B------:R-:W-:Y:S02]  /*adc0*/  FMUL.FTZ R86, R148.reuse, R86 ;  /* 0x0000005694567220 */ /* 0x040fe40000410000 */
[----:B------:R-:W-:Y:S02]  /*add0*/  FMUL.FTZ R87, R148, R87 ;  /* 0x0000005794577220 */ /* 0x000fe40000410000 */
[C---:B------:R-:W-:Y:S01]  /*ade0*/  HMMA.16816.F32 R100, R144.reuse, R154, R100 ;  /* 0x0000009a9064723c */ /* 0x040fe20000001864 */
[----:B------:R-:W2:Y:S02]  /*adf0*/  LDSM.16.MT88.4 R152, [R212+0x2480] ;  /* 0x00248000d498783b */ /* 0x000ea40000004200 */
[----:B------:R-:W-:Y:S01]  /*ae00*/  MUFU.EX2 R189, R189 ;  /* 0x000000bd00bd7308 */ /* 0x000fe20000000800 */
[C---:B------:R-:W-:Y:S02]  /*ae10*/  FMUL.FTZ R88, R2.reuse, R88 ;  /* 0x0000005802587220 */ /* 0x040fe40000410000 */
[C---:B------:R-:W-:Y:S02]  /*ae20*/  FMUL.FTZ R89, R2.reuse, R89 ;  /* 0x0000005902597220 */ /* 0x040fe40000410000 */
[-C--:B------:R-:W-:Y:S04]  /*ae30*/  HMMA.16816.F32 R104, R144, R156.reuse, R104 ;  /* 0x0000009c9068723c */ /* 0x080fe80000001868 */
[C---:B------:R-:W-:Y:S01]  /*ae40*/  FMUL.FTZ R108, R2.reuse, R108 ;  /* 0x0000006c026c7220 */ /* 0x040fe20000410000 */
[----:B------:R-:W-:Y:S01]  /*ae50*/  MUFU.EX2 R192, R192 ;  /* 0x000000c000c07308 */ /* 0x000fe20000000800 */
[----:B------:R-:W-:Y:S02]  /*ae60*/  FMUL.FTZ R109, R2, R109 ;  /* 0x0000006d026d7220 */ /* 0x000fe40000410000 */
[C---:B------:R-:W-:Y:S04]  /*ae70*/  FMUL.FTZ R110, R0.reuse, R110 ;  /* 0x0000006e006e7220 */ /* 0x040fe80000410000 */
[C---:B------:R-:W-:Y:S02]  /*ae80*/  FMUL.FTZ R111, R0.reuse, R111 ;  /* 0x0000006f006f7220 */ /* 0x040fe40000410000 */
[C---:B------:R-:W-:Y:S01]  /*ae90*/  FMUL.FTZ R90, R0.reuse, R90 ;  /* 0x0000005a005a7220 */ /* 0x040fe20000410000 */
[----:B------:R-:W-:Y:S01]  /*aea0*/  MUFU.EX2 R191, R191 ;  /* 0x000000bf00bf7308 */ /* 0x000fe20000000800 */
[----:B------:R-:W-:Y:S02]  /*aeb0*/  FMUL.FTZ R91, R0, R91 ;  /* 0x0000005b005b7220 */ /* 0x000fe40000410000 */
[--C-:B------:R-:W-:Y:S01]  /*aec0*/  FFMA.FTZ R181, R24, c[0x0][0x2d0], -R175.reuse ;  /* 0x0000b40018b57a23 */ /* 0x100fe200000108af */
[C---:B------:R-:W-:Y:S04]  /*aed0*/  HMMA.16816.F32 R108, R140.reuse, R156, R108 ;  /* 0x0000009c8c6c723c */ /* 0x040fe8000000186c */
[C---:B------:R-:W-:Y:S02]  /*aee0*/  FMUL.FTZ R112, R2.reuse, R112 ;  /* 0x0000007002707220 */ /* 0x040fe40000410000 */
[----:B------:R-:W-:Y:S01]  /*aef0*/  FMUL.FTZ R113, R2, R113 ;  /* 0x0000007102717220 */ /* 0x000fe20000410000 */
[----:B------:R-:W-:Y:S01]  /*af00*/  MUFU.EX2 R181, R181 ;  /* 0x000000b500b57308 */ /* 0x000fe20000000800 */
[C---:B------:R-:W-:Y:S04]  /*af10*/  FMUL.FTZ R114, R0.reuse, R114 ;  /* 0x0000007200727220 */ /* 0x040fe80000410000 */
[----:B------:R-:W-:Y:S02]  /*af20*/  FMUL.FTZ R115, R0, R115 ;  /* 0x0000007300737220 */ /* 0x000fe40000410000 */
[--C-:B------:R-:W-:Y:S02]  /*af30*/  FFMA.FTZ R156, R20, c[0x0][0x2d0], -R178.reuse ;  /* 0x0000b400149c7a23 */ /* 0x100fe400000108b2 */
[----:B------:R-:W-:Y:S01]  /*af40*/  FMUL.FTZ R20, R2, R132 ;  /* 0x0000008402147220 */ /* 0x000fe20000410000 */
[----:B------:R-:W-:Y:S01]  /*af50*/  MUFU.EX2 R194, R194 ;  /* 0x000000c200c27308 */ /* 0x000fe20000000800 */
[--C-:B------:R-:W-:Y:S01]  /*af60*/  FFMA.FTZ R157, R21, c[0x0][0x2d0], -R178.reuse ;  /* 0x0000b400159d7a23 */ /* 0x100fe200000108b2 */
[-C--:B------:R-:W-:Y:S03]  /*af70*/  HMMA.16816.F32 R112, R140, R158.reuse, R112 ;  /* 0x0000009e8c70723c */ /* 0x080fe60000001870 */
[C---:B------:R-:W-:Y:S02]  /*af80*/  FMUL.FTZ R116, R150.reuse, R116 ;  /* 0x0000007496747220 */ /* 0x040fe40000410000 */
[----:B------:R-:W-:Y:S02]  /*af90*/  FMUL.FTZ R117, R150, R117 ;  /* 0x0000007596757220 */ /* 0x000fe40000410000 */
[C---:B------:R-:W-:Y:S01]  /*afa0*/  FMUL.FTZ R118, R148.reuse, R118 ;  /* 0x0000007694767220 */ /* 0x040fe20000410000 */
[----:B------:R-:W-:Y:S01]  /*afb0*/  MUFU.EX2 R156, R156 ;  /* 0x0000009c009c7308 */ /* 0x000fe20000000800 */
[----:B------:R-:W-:Y:S03]  /*afc0*/  FMUL.FTZ R119, R148, R119 ;  /* 0x0000007794777220 */ /* 0x000fe60000410000 */
[----:B------:R-:W-:Y:S02]  /*afd0*/  FMUL.FTZ R21, R2, R133 ;  /* 0x0000008502157220 */ /* 0x000fe40000410000 */
[----:B------:R-:W-:Y:S02]  /*afe0*/  FFMA.FTZ R178, R49, c[0x0][0x2d0], -R178 ;  /* 0x0000b40031b27a23 */ /* 0x000fe400000108b2 */
[C---:B------:R-:W-:Y:S02]  /*aff0*/  HMMA.16816.F32 R116, R144.reuse, R158, R116 ;  /* 0x0000009e9074723c */ /* 0x040fe40000001874 */
[----:B------:R-:W4:Y:S02]  /*b000*/  MUFU.EX2 R157, R157 ;  /* 0x0000009d009d7308 */ /* 0x000f240000000800 */
[--C-:B------:R-:W-:Y:S02]  /*b010*/  FFMA.FTZ R184, R25, c[0x0][0x2d0], -R175.reuse ;  /* 0x0000b40019b87a23 */ /* 0x100fe400000108af */
[----:B------:R-:W-:Y:S01]  /*b020*/  FFMA.FTZ R183, R26, c[0x0][0x2d0], -R174 ;  /* 0x0000b4001ab77a23 */ /* 0x000fe200000108ae */
[----:B---3--:R-:W-:Y:S01]  /*b030*/  F2FP.PACK_AB R26, R180, R177 ;  /* 0x000000b1b41a723e */ /* 0x008fe200000000ff */
[-C--:B-1----:R-:W-:Y:S04]  /*b040*/  HMMA.16816.F32 R120, R144, R136.reuse, R120 ;  /* 0x000000889078723c */ /* 0x082fe80000001878 */
[--C-:B------:R-:W-:Y:S01]  /*b050*/  FFMA.FTZ R158, R22, c[0x0][0x2d0], -R176.reuse ;  /* 0x0000b400169e7a23 */ /* 0x100fe200000108b0 */
[----:B------:R-:W1:Y:S01]  /*b060*/  MUFU.EX2 R184, R184 ;  /* 0x000000b800b87308 */ /* 0x000e620000000800 */
[C---:B------:R-:W-:Y:S02]  /*b070*/  FMUL.FTZ R22, R0.reuse, R134 ;  /* 0x0000008600167220 */ /* 0x040fe40000410000 */
[C---:B------:R-:W-:Y:S04]  /*b080*/  HMMA.16816.F32 R124, R140.reuse, R136, R124 ;  /* 0x000000888c7c723c */ /* 0x040fe8000000187c */
[--C-:B------:R-:W-:Y:S02]  /*b090*/  FFMA.FTZ R159, R23, c[0x0][0x2d0], -R176.reuse ;  /* 0x0000b400179f7a23 */ /* 0x100fe400000108b0 */
[----:B------:R-:W-:Y:S01]  /*b0a0*/  FMUL.FTZ R23, R0, R135 ;  /* 0x0000008700177220 */ /* 0x000fe20000410000 */
[----:B------:R-:W-:Y:S01]  /*b0b0*/  MUFU.EX2 R158, R158 ;  /* 0x0000009e009e7308 */ /* 0x000fe20000000800 */
[----:B------:R-:W3:Y:S01]  /*b0c0*/  LDSM.16.MT88.4 R132, [R214+0x3080] ;  /* 0x00308000d684783b */ /* 0x000ee20000004200 */
[----:B------:R-:W-:Y:S03]  /*b0d0*/  FFMA.FTZ R176, R51, c[0x0][0x2d0], -R176 ;  /* 0x0000b40033b07a23 */ /* 0x000fe600000108b0 */
[--C-:B------:R-:W-:Y:S01]  /*b0e0*/  FFMA.FTZ R186, R27, c[0x0][0x2d0], -R174.reuse ;  /* 0x0000b4001bba7a23 */ /* 0x100fe200000108ae */
[-C--:B------:R-:W-:Y:S03]  /*b0f0*/  HMMA.16816.F32 R20, R140, R138.reuse, R20 ;  /* 0x0000008a8c14723c */ /* 0x080fe60000001814 */
[----:B------:R-:W-:Y:S01]  /*b100*/  LDSM.16.MT88.4 R48, [R212+0x2c80] ;  /* 0x002c8000d430783b */ /* 0x000fe20000004200 */
[--C-:B------:R-:W-:Y:S01]  /*b110*/  FFMA.FTZ R185, R28, c[0x0][0x2d0], -R175.reuse ;  /* 0x0000b4001cb97a23 */ /* 0x100fe200000108af */
[----:B----4-:R-:W-:Y:S01]  /*b120*/  F2FP.PACK_AB R24, R157, R156 ;  /* 0x0000009c9d18723e */ /* 0x010fe200000000ff */
[--C-:B------:R-:W-:Y:S01]  /*b130*/  FFMA.FTZ R188, R29, c[0x0][0x2d0], -R175.reuse ;  /* 0x0000b4001dbc7a23 */ /* 0x100fe200000108af */
[----:B------:R-:W-:Y:S01]  /*b140*/  F2FP.PACK_AB R27, R182, R179 ;  /* 0x000000b3b61b723e */ /* 0x000fe200000000ff */
[C---:B------:R-:W-:Y:S01]  /*b150*/  HMMA.16816.F32 R128, R144.reuse, R138, R128 ;  /* 0x0000008a9080723c */ /* 0x040fe20000001880 */
[----:B------:R-:W4:Y:S02]  /*b160*/  MUFU.EX2 R159, R159 ;  /* 0x0000009f009f7308 */ /* 0x000f240000000800 */
[----:B------:R-:W-:Y:S01]  /*b170*/  LDSM.16.MT88.4 R136, [R212+0x1c80] ;  /* 0x001c8000d488783b */ /* 0x000fe20000004200 */
[----:B------:R-:W-:Y:S01]  /*b180*/  FFMA.FTZ R175, R45, c[0x0][0x2d0], -R175 ;  /* 0x0000b4002daf7a23 */ /* 0x000fe200000108af */
[----:B-1----:R-:W-:Y:S01]  /*b190*/  F2FP.PACK_AB R28, R184, R181 ;  /* 0x000000b5b81c723e */ /* 0x002fe200000000ff */
[--C-:B------:R-:W-:Y:S02]  /*b1a0*/  FFMA.FTZ R187, R30, c[0x0][0x2d0], -R174.reuse ;  /* 0x0000b4001ebb7a23 */ /* 0x100fe400000108ae */
[-C--:B--2---:R-:W-:Y:S03]  /*b1b0*/  HMMA.16816.F32 R52, R144, R152.reuse, R52 ;  /* 0x000000989034723c */ /* 0x084fe60000001834 */
[----:B------:R-:W-:Y:S01]  /*b1c0*/  MUFU.EX2 R183, R183 ;  /* 0x000000b700b77308 */ /* 0x000fe20000000800 */
[--C-:B------:R-:W-:Y:S02]  /*b1d0*/  FFMA.FTZ R190, R31, c[0x0][0x2d0], -R174.reuse ;  /* 0x0000b4001fbe7a23 */ /* 0x100fe400000108ae */
[----:B------:R-:W-:Y:S02]  /*b1e0*/  FFMA.FTZ R174, R47, c[0x0][0x2d0], -R174 ;  /* 0x0000b4002fae7a23 */ /* 0x000fe400000108ae */
[C---:B------:R-:W-:Y:S01]  /*b1f0*/  HMMA.16816.F32 R56, R140.reuse, R152, R56 ;  /* 0x000000988c38723c */ /* 0x040fe20000001838 */
[----:B------:R-:W-:Y:S03]  /*b200*/  LDSM.16.MT88.4 R44, [R214+0x2c80] ;  /* 0x002c8000d62c783b */ /* 0x000fe60000004200 */
[C---:B------:R-:W-:Y:S01]  /*b210*/  FMUL.FTZ R92, R2.reuse, R92 ;  /* 0x0000005c025c7220 */ /* 0x040fe20000410000 */
[----:B------:R-:W1:Y:S01]  /*b220*/  MUFU.EX2 R186, R186 ;  /* 0x000000ba00ba7308 */ /* 0x000e620000000800 */
[----:B------:R-:W-:Y:S02]  /*b230*/  FMUL.FTZ R93, R2, R93 ;  /* 0x0000005d025d7220 */ /* 0x000fe40000410000 */
[-C--:B------:R-:W-:Y:S04]  /*b240*/  HMMA.16816.F32 R60, R140, R154.reuse, R60 ;  /* 0x0000009a8c3c723c */ /* 0x080fe8000000183c */
[C---:B------:R-:W-:Y:S01]  /*b250*/  FMUL.FTZ R94, R0.reuse, R94 ;  /* 0x0000005e005e7220 */ /* 0x040fe20000410000 */
[----:B----4-:R-:W-:Y:S01]  /*b260*/  F2FP.PACK_AB R25, R159, R158 ;  /* 0x0000009e9f19723e */ /* 0x010fe200000000ff */
[----:B------:R-:W-:Y:S01]  /*b270*/  FMUL.FTZ R95, R0, R95 ;  /* 0x0000005f005f7220 */ /* 0x000fe20000410000 */
[----:B------:R-:W-:Y:S01]  /*b280*/  MUFU.EX2 R185, R185 ;  /* 0x000000b900b97308 */ /* 0x000fe20000000800 */
[C---:B------:R-:W-:Y:S01]  /*b290*/  HMMA.16816.F32 R64, R144.reuse, R154, R64 ;  /* 0x0000009a9040723c */ /* 0x040fe20000001840 */
[----:B------:R-:W-:Y:S03]  /*b2a0*/  LDSM.16.MT88.4 R152, [R214+0x3880] ;  /* 0x00388000d698783b */ /* 0x000fe60000004200 */
[C---:B------:R-:W-:Y:S02]  /*b2b0*/  FMUL.FTZ R96, R150.reuse, R96 ;  /* 0x0000006096607220 */ /* 0x040fe40000410000 */
[----:B------:R-:W-:Y:S02]  /*b2c0*/  FMUL.FTZ R97, R150, R97 ;  /* 0x0000006196617220 */ /* 0x000fe40000410000 */
[-C--:B---3--:R-:W-:Y:S01]  /*b2d0*/  HMMA.16816.F32 R68, R144, R132.reuse, R68 ;  /* 0x000000849044723c */ /* 0x088fe20000001844 */
[----:B------:R-:W2:Y:S03]  /*b2e0*/  MUFU.EX2 R188, R188 ;  /* 0x000000bc00bc7308 */ /* 0x000ea60000000800 */
[----:B------:R-:W-:Y:S01]  /*b2f0*/  FMUL.FTZ R98, R148, R98 ;  /* 0x0000006294627220 */ /* 0x000fe20000410000 */
[----:B-1----:R-:W-:Y:S01]  /*b300*/  F2FP.PACK_AB R29, R186, R183 ;  /* 0x000000b7ba1d723e */ /* 0x002fe200000000ff */
[----:B------:R-:W-:Y:S02]  /*b310*/  FMUL.FTZ R99, R148, R99 ;  /* 0x0000006394637220 */ /* 0x000fe40000410000 */
[C---:B------:R-:W-:Y:S03]  /*b320*/  HMMA.16816.F32 R72, R140.reuse, R132, R72 ;  /* 0x000000848c48723c */ /* 0x040fe60000001848 */
[----:B------:R-:W-:Y:S01]  /*b330*/  MUFU.EX2 R187, R187 ;  /* 0x000000bb00bb7308 */ /* 0x000fe20000000800 */
[----:B------:R-:W-:Y:S02]  /*b340*/  FFMA.FTZ R160, R150, R231, R160 ;  /* 0x000000e796a07223 */ /* 0x000fe400000100a0 */
[----:B------:R-:W-:Y:S02]  /*b350*/  FFMA.FTZ R162, R148, R229, R162 ;  /* 0x000000e594a27223 */ /* 0x000fe400000100a2 */
[-C--:B------:R-:W-:Y:S04]  /*b360*/  HMMA.16816.F32 R76, R140, R134.reuse, R76 ;  /* 0x000000868c4c723c */ /* 0x080fe8000000184c */
[----:B------:R-:W-:Y:S01]  /*b370*/  FFMA.FTZ R6, R2, R227, R6 ;  /* 0x000000e302067223 */ /* 0x000fe20000010006 */
[----:B------:R-:W1:Y:S01]  /*b380*/  MUFU.EX2 R190, R190 ;  /* 0x000000be00be7308 */ /* 0x000e620000000800 */
[----:B------:R-:W-:Y:S02]  /*b390*/  FFMA.FTZ R170, R0, R225, R170 ;  /* 0x000000e100aa7223 */ /* 0x000fe400000100aa */
[C---:B------:R-:W-:Y:S01]  /*b3a0*/  HMMA.16816.F32 R80, R144.reuse, R134, R80 ;  /* 0x000000869050723c */ /* 0x040fe20000001850 */
[----:B------:R-:W3:Y:S03]  /*b3b0*/  LDSM.16.MT88.4 R132, [R214+0x1c80] ;  /* 0x001c8000d684783b */ /* 0x000ee60000004200 */
[----:B--2---:R-:W-:Y:S01]  /*b3c0*/  F2FP.PACK_AB R30, R188, R185 ;  /* 0x000000b9bc1e723e */ /* 0x004fe200000000ff */
[----:B------:R-:W-:Y:S02]  /*b3d0*/  FADD.FTZ R160, R161, R160 ;  /* 0x000000a0a1a07221 */ /* 0x000fe40000010000 */
[----:B------:R-:W-:Y:S01]  /*b3e0*/  MUFU.EX2 R193, R193 ;  /* 0x000000c100c17308 */ /* 0x000fe20000000800 */
[-C--:B------:R-:W-:Y:S04]  /*b3f0*/  HMMA.16816.F32 R84, R144, R32.reuse, R84 ;  /* 0x000000209054723c */ /* 0x080fe80000001854 */
[----:B------:R-:W-:Y:S02]  /*b400*/  FADD.FTZ R162, R7, R162 ;  /* 0x000000a207a27221 */ /* 0x000fe40000010000 */
[----:B------:R-:W-:Y:S02]  /*b410*/  FADD.FTZ R167, R167, R6 ;  /* 0x00000006a7a77221 */ /* 0x000fe40000010000 */
[C---:B------:R-:W-:Y:S01]  /*b420*/  HMMA.16816.F32 R88, R140.reuse, R32, R88 ;  /* 0x000000208c58723c */ /* 0x040fe20000001858 */
[----:B------:R-:W-:Y:S03]  /*b430*/  MUFU.EX2 R178, R178 ;  /* 0x000000b200b27308 */ /* 0x000fe60000000800 */
[----:B------:R-:W-:Y:S01]  /*b440*/  FADD.FTZ R171, R171, R170 ;  /* 0x000000aaabab7221 */ /* 0x000fe20000010000 */
[----:B-1----:R-:W-:Y:S01]  /*b450*/  F2FP.PACK_AB R31, R190, R187 ;  /* 0x000000bbbe1f723e */ /* 0x002fe200000000ff */
[----:B------:R-:W-:Y:S02]  /*b460*/  FADD.FTZ R163, R163, R160 ;  /* 0x000000a0a3a37221 */ /* 0x000fe40000010000 */
[-C--:B------:R-:W-:Y:S03]  /*b470*/  HMMA.16816.F32 R92, R140, R34.reuse, R92 ;  /* 0x000000228c5c723c */ /* 0x080fe6000000185c */
[----:B------:R-:W-:Y:S01]  /*b480*/  MUFU.EX2 R195, R195 ;  /* 0x000000c300c37308 */ /* 0x000fe20000000800 */
[----:B------:R-:W-:Y:S02]  /*b490*/  FADD.FTZ R165, R165, R162 ;  /* 0x000000a2a5a57221 */ /* 0x000fe40000010000 */
[----:B------:R-:W-:Y:S02]  /*b4a0*/  FADD.FTZ R168, R168, R167 ;  /* 0x000000a7a8a87221 */ /* 0x000fe40000010000 */
[----:B------:R-:W-:Y:S01]  /*b4b0*/  HMMA.16816.F32 R96, R144, R34, R96 ;  /* 0x000000229060723c */ /* 0x000fe20000001860 */
[----:B------:R-:W1:Y:S03]  /*b4c0*/  LDSM.16.MT88.4 R32, [R214+0x2880] ;  /* 0x00288000d620783b */ /* 0x000e660000004200 */
[----:B------:R-:W-:Y:S01]  /*b4d0*/  FADD.FTZ R172, R172, R171 ;  /* 0x000000abacac7221 */ /* 0x000fe20000010000 */
[----:B------:R-:W-:Y:S01]  /*b4e0*/  MUFU.EX2 R176, R176 ;  /* 0x000000b000b07308 */ /* 0x000fe20000000800 */
[----:B------:R-:W-:Y:S02]  /*b4f0*/  FADD.FTZ R163, R164, R163 ;  /* 0x000000a3a4a37221 */ /* 0x000fe40000010000 */
[----:B------:R-:W-:Y:S01]  /*b500*/  FADD.FTZ R165, R166, R165 ;  /* 0x000000a5a6a57221 */ /* 0x000fe20000010000 */
[-C--:B---3--:R-:W-:Y:S05]  /*b510*/  HMMA.16816.F32 R8, R24, R132.reuse, R8 ;  /* 0x000000841808723c */ /* 0x088fea0000001808 */
[----:B------:R-:W-:Y:S01]  /*b520*/  FADD.FTZ R168, R169, R168 ;  /* 0x000000a8a9a87221 */ /* 0x000fe20000010000 */
[----:B------:R-:W-:Y:S01]  /*b530*/  MUFU.EX2 R196, R196 ;  /* 0x000000c400c47308 */ /* 0x000fe20000000800 */
[----:B------:R-:W-:Y:S01]  /*b540*/  FADD.FTZ R172, R173, R172 ;  /* 0x000000acadac7221 */ /* 0x000fe20000010000 */
[C---:B------:R-:W-:Y:S04]  /*b550*/  HMMA.16816.F32 R12, R28.reuse, R132, R12 ;  /* 0x000000841c0c723c */ /* 0x040fe8000000180c */
[----:B------:R-:W-:Y:S02]  /*b560*/  FADD.FTZ R156, R156, R163 ;  /* 0x000000a39c9c7221 */ /* 0x000fe40000010000 */
[----:B------:R-:W-:Y:S02]  /*b570*/  FADD.FTZ R158, R158, R165 ;  /* 0x000000a59e9e7221 */ /* 0x000fe40000010000 */
[-C--:B------:R-:W-:Y:S01]  /*b580*/  HMMA.16816.F32 R16, R28, R134.reuse, R16 ;  /* 0x000000861c10723c */ /* 0x080fe20000001810 */
[----:B------:R-:W2:Y:S03]  /*b590*/  MUFU.EX2 R197, R197 ;  /* 0x000000c500c57308 */ /* 0x000ea60000000800 */
[----:B------:R-:W-:Y:S02]  /*b5a0*/  FADD.FTZ R181, R181, R168 ;  /* 0x000000a8b5b57221 */ /* 0x000fe40000010000 */
[----:B------:R-:W-:Y:S02]  /*b5b0*/  FADD.FTZ R183, R183, R172 ;  /* 0x000000acb7b77221 */ /* 0x000fe40000010000 */
[C---:B------:R-:W-:Y:S01]  /*b5c0*/  HMMA.16816.F32 R100, R24.reuse, R134, R100 ;  /* 0x000000861864723c */ /* 0x040fe20000001864 */
[----:B------:R-:W3:Y:S02]  /*b5d0*/  LDSM.16.MT88.4 R132, [R212+0x2880] ;  /* 0x00288000d484783b */ /* 0x000ee40000004200 */
[----:B------:R-:W-:Y:S01]  /*b5e0*/  MUFU.EX2 R198, R198 ;  /* 0x000000c600c67308 */ /* 0x000fe20000000800 */
[----:B------:R-:W-:Y:S02]  /*b5f0*/  FADD.FTZ R156, R157, R156 ;  /* 0x0000009c9d9c7221 */ /* 0x000fe40000010000 */
[----:B------:R-:W-:Y:S02]  /*b600*/  FADD.FTZ R158, R159, R158 ;  /* 0x0000009e9f9e7221 */ /* 0x000fe40000010000 */
[-C--:B------:R-:W-:Y:S04]  /*b610*/  HMMA.16816.F32 R104, R24, R136.reuse, R104 ;  /* 0x000000881868723c */ /* 0x080fe80000001868 */
[----:B------:R-:W-:Y:S01]  /*b620*/  FADD.FTZ R184, R184, R181 ;  /* 0x000000b5b8b87221 */ /* 0x000fe20000010000 */
[----:B------:R-:W4:Y:S01]  /*b630*/  MUFU.EX2 R199, R199 ;  /* 0x000000c700c77308 */ /* 0x000f220000000800 */
[----:B------:R-:W-:Y:S02]  /*b640*/  FADD.FTZ R186, R186, R183 ;  /* 0x000000b7baba7221 */ /* 0x000fe40000010000 */
[C---:B------:R-:W-:Y:S04]  /*b650*/  HMMA.16816.F32 R108, R28.reuse, R136, R108 ;  /* 0x000000881c6c723c */ /* 0x040fe8000000186c */
[----:B------:R-:W-:Y:S02]  /*b660*/  FADD.FTZ R177, R177, R156 ;  /* 0x0000009cb1b17221 */ /* 0x000fe40000010000 */
[----:B------:R-:W-:Y:S01]  /*b670*/  FADD.FTZ R179, R179, R158 ;  /* 0x0000009eb3b37221 */ /* 0x000fe20000010000 */
[----:B------:R-:W-:Y:S01]  /*b680*/  MUFU.EX2 R200, R200 ;  /* 0x000000c800c87308 */ /* 0x000fe20000000800 */
[-C--:B------:R-:W-:Y:S04]  /*b690*/  HMMA.16816.F32 R112, R28, R138.reuse, R112 ;  /* 0x0000008a1c70723c */ /* 0x080fe80000001870 */
[----:B------:R-:W-:Y:S02]  /*b6a0*/  FADD.FTZ R185, R185, R184 ;  /* 0x000000b8b9b97221 */ /* 0x000fe40000010000 */
[----:B------:R-:W-:Y:S02]  /*b6b0*/  FADD.FTZ R187, R187, R186 ;  /* 0x000000babbbb7221 */ /* 0x000fe40000010000 */
[C---:B------:R-:W-:Y:S01]  /*b6c0*/  HMMA.16816.F32 R116, R24.reuse, R138, R116 ;  /* 0x0000008a1874723c */ /* 0x040fe20000001874 */
[----:B------:R-:W5:Y:S03]  /*b6d0*/  MUFU.EX2 R175, R175 ;  /* 0x000000af00af7308 */ /* 0x000f660000000800 */
[----:B------:R-:W-:Y:S02]  /*b6e0*/  FADD.FTZ R180, R180, R177 ;  /* 0x000000b1b4b47221 */ /* 0x000fe40000010000 */
[----:B------:R-:W-:Y:S02]  /*b6f0*/  FADD.FTZ R182, R182, R179 ;  /* 0x000000b3b6b67221 */ /* 0x000fe40000010000 */
[-C--:B-1----:R-:W-:Y:S03]  /*b700*/  HMMA.16816.F32 R120, R24, R32.reuse, R120 ;  /* 0x000000201878723c */ /* 0x082fe60000001878 */
[----:B------:R-:W-:Y:S01]  /*b710*/  MUFU.EX2 R201, R201 ;  /* 0x000000c900c97308 */ /* 0x000fe20000000800 */
[----:B------:R-:W-:Y:S02]  /*b720*/  FADD.FTZ R185, R188, R185 ;  /* 0x000000b9bcb97221 */ /* 0x000fe40000010000 */
[----:B------:R-:W-:Y:S02]  /*b730*/  FADD.FTZ R187, R190, R187 ;  /* 0x000000bbbebb7221 */ /* 0x000fe40000010000 */
[C---:B------:R-:W-:Y:S05]  /*b740*/  HMMA.16816.F32 R124, R28.reuse, R32, R124 ;  /* 0x000000201c7c723c */ /* 0x040fea000000187c */
[----:B------:R-:W1:Y:S03]  /*b750*/  MUFU.EX2 R174, R174 ;  /* 0x000000ae00ae7308 */ /* 0x000e660000000800 */
[-C--:B------:R-:W-:Y:S08]  /*b760*/  HMMA.16816.F32 R20, R28, R34.reuse, R20 ;  /* 0x000000221c14723c */ /* 0x080ff00000001814 */
[C---:B------:R-:W-:Y:S01]  /*b770*/  HMMA.16816.F32 R128, R24.reuse, R34, R128 ;  /* 0x000000221880723c */ /* 0x040fe20000001880 */
[----:B------:R-:W1:Y:S07]  /*b780*/  LDSM.16.MT88.4 R32, [R212+0x3480] ;  /* 0x00348000d420783b */ /* 0x000e6e0000004200 */
[-C--:B---3--:R-:W-:Y:S08]  /*b790*/  HMMA.16816.F32 R52, R24, R132.reuse, R52 ;  /* 0x000000841834723c */ /* 0x088ff00000001834 */
[C---:B------:R-:W-:Y:S08]  /*b7a0*/  HMMA.16816.F32 R56, R28.reuse, R132, R56 ;  /* 0x000000841c38723c */ /* 0x040ff00000001838 */
[-C--:B------:R-:W-:Y:S08]  /*b7b0*/  HMMA.16816.F32 R60, R28, R134.reuse, R60 ;  /* 0x000000861c3c723c */ /* 0x080ff0000000183c */
[C---:B------:R-:W-:Y:S08]  /*b7c0*/  HMMA.16816.F32 R64, R24.reuse, R134, R64 ;  /* 0x000000861840723c */ /* 0x040ff00000001840 */
[-C--:B------:R-:W-:Y:S08]  /*b7d0*/  HMMA.16816.F32 R68, R24, R36.reuse, R68 ;  /* 0x000000241844723c */ /* 0x080ff00000001844 */
[C---:B------:R-:W-:Y:S08]  /*b7e0*/  HMMA.16816.F32 R72, R28.reuse, R36, R72 ;  /* 0x000000241c48723c */ /* 0x040ff00000001848 */
[-C--:B------:R-:W-:Y:S08]  /*b7f0*/  HMMA.16816.F32 R76, R28, R38.reuse, R76 ;  /* 0x000000261c4c723c */ /* 0x080ff0000000184c */
[C---:B------:R-:W-:Y:S01]  /*b800*/  HMMA.16816.F32 R80, R24.reuse, R38, R80 ;  /* 0x000000261850723c */ /* 0x040fe20000001850 */
[----:B------:R-:W3:Y:S07]  /*b810*/  LDSM.16.MT88.4 R36, [R212+0x2080] ;  /* 0x00208000d424783b */ /* 0x000eee0000004200 */
[-C--:B-1----:R-:W-:Y:S08]  /*b820*/  HMMA.16816.F32 R84, R24, R32.reuse, R84 ;  /* 0x000000201854723c */ /* 0x082ff00000001854 */
[C---:B------:R-:W-:Y:S08]  /*b830*/  HMMA.16816.F32 R88, R28.reuse, R32, R88 ;  /* 0x000000201c58723c */ /* 0x040ff00000001858 */
[-C--:B------:R-:W-:Y:S07]  /*b840*/  HMMA.16816.F32 R92, R28, R34.reuse, R92 ;  /* 0x000000221c5c723c */ /* 0x080fee000000185c */
[----:B--2---:R-:W-:Y:S01]  /*b850*/  F2FP.PACK_AB R28, R197, R196 ;  /* 0x000000c4c51c723e */ /* 0x004fe200000000ff */
[----:B------:R-:W-:Y:S01]  /*b860*/  HMMA.16816.F32 R96, R24, R34, R96 ;  /* 0x000000221860723c */ /* 0x000fe20000001860 */
[----:B------:R-:W1:Y:S03]  /*b870*/  LDSM.16.MT88.4 R32, [R212+0x3880] ;  /* 0x00388000d420783b */ /* 0x000e660000004200 */
[----:B----4-:R-:W-:Y:S01]  /*b880*/  F2FP.PACK_AB R29, R199, R198 ;  /* 0x000000c6c71d723e */ /* 0x010fe200000000ff */
[----:B------:R-:W-:Y:S01]  /*b890*/  FADD.FTZ R196, R196, R185 ;  /* 0x000000b9c4c47221 */ /* 0x000fe20000010000 */
[----:B-----5:R-:W-:Y:S01]  /*b8a0*/  F2FP.PACK_AB R30, R175, R200 ;  /* 0x000000c8af1e723e */ /* 0x020fe200000000ff */
[----:B------:R-:W-:Y:S01]  /*b8b0*/  FADD.FTZ R198, R198, R187 ;  /* 0x000000bbc6c67221 */ /* 0x000fe20000010000 */
[----:B------:R-:W-:Y:S01]  /*b8c0*/  F2FP.PACK_AB R24, R192, R189 ;  /* 0x000000bdc018723e */ /* 0x000fe200000000ff */
[----:B------:R-:W-:Y:S03]  /*b8d0*/  FADD.FTZ R189, R189, R180 ;  /* 0x000000b4bdbd7221 */ /* 0x000fe60000010000 */
[----:B------:R-:W-:Y:S01]  /*b8e0*/  F2FP.PACK_AB R25, R194, R191 ;  /* 0x000000bfc219723e */ /* 0x000fe200000000ff */
[----:B------:R-:W-:Y:S01]  /*b8f0*/  FADD.FTZ R191, R191, R182 ;  /* 0x000000b6bfbf7221 */ /* 0x000fe20000010000 */
[----:B------:R-:W-:Y:S01]  /*b900*/  F2FP.PACK_AB R26, R178, R193 ;  /* 0x000000c1b21a723e */ /* 0x000fe200000000ff */
[----:B------:R-:W-:Y:S01]  /*b910*/  FADD.FTZ R192, R192, R189 ;  /* 0x000000bdc0c07221 */ /* 0x000fe20000010000 */
[----:B------:R-:W-:Y:S01]  /*b920*/  F2FP.PACK_AB R27, R176, R195 ;  /* 0x000000c3b01b723e */ /* 0x000fe200000000ff */
[----:B------:R-:W-:Y:S01]  /*b930*/  FADD.FTZ R194, R194, R191 ;  /* 0x000000bfc2c27221 */ /* 0x000fe20000010000 */
[----:B------:R-:W-:Y:S01]  /*b940*/  F2FP.PACK_AB R31, R174, R201 ;  /* 0x000000c9ae1f723e */ /* 0x000fe200000000ff */
[----:B------:R-:W-:Y:S02]  /*b950*/  FADD.FTZ R197, R197, R196 ;  /* 0x000000c4c5c57221 */ /* 0x000fe40000010000 */
[----:B------:R-:W-:Y:S02]  /*b960*/  FADD.FTZ R198, R199, R198 ;  /* 0x000000c6c7c67221 */ /* 0x000fe40000010000 */
[-C--:B------:R-:W-:Y:S03]  /*b970*/  HMMA.16816.F32 R144, R24, R40.reuse, R8 ;  /* 0x000000281890723c */ /* 0x080fe60000001808 */
[----:B------:R-:W-:Y:S02]  /*b980*/  FADD.FTZ R193, R193, R192 ;  /* 0x000000c0c1c17221 */ /* 0x000fe40000010000 */
[----:B------:R-:W-:Y:S02]  /*b990*/  FADD.FTZ R195, R195, R194 ;  /* 0x000000c2c3c37221 */ /* 0x000fe40000010000 */
[----:B------:R-:W-:Y:S01]  /*b9a0*/  FADD.FTZ R200, R200, R197 ;  /* 0x000000c5c8c87221 */ /* 0x000fe20000010000 */
        /* <DEDUP_REMOVED lines=8> */
[-C--:B---3--:R-:W-:Y:S08]  /*ba30*/  HMMA.16816.F32 R104, R24, R36.reuse, R104 ;  /* 0x000000241868723c */ /* 0x088ff00000001868 */
        /* <DEDUP_REMOVED lines=12> */
[C---:B------:R-:W-:Y:S07]  /*bb00*/  HMMA.16816.F32 R72, R28.reuse, R152, R72 ;  /* 0x000000981c48723c */ /* 0x040fee0000001848 */
[----:B------:R-:W-:Y:S01]  /*bb10*/  MOV R152, R5 ;  /* 0x0000000500987202 */ /* 0x000fe20000000f00 */
[-C--:B------:R-:W-:Y:S08]  /*bb20*/  HMMA.16816.F32 R76, R28, R154.reuse, R76 ;  /* 0x0000009a1c4c723c */ /* 0x080ff0000000184c */
[C---:B------:R-:W-:Y:S08]  /*bb30*/  HMMA.16816.F32 R80, R24.reuse, R154, R80 ;  /* 0x0000009a1850723c */ /* 0x040ff00000001850 */
[-C--:B-1----:R-:W-:Y:S08]  /*bb40*/  HMMA.16816.F32 R84, R24, R32.reuse, R84 ;  /* 0x000000201854723c */ /* 0x082ff00000001854 */
[C---:B------:R-:W-:Y:S08]  /*bb50*/  HMMA.16816.F32 R88, R28.reuse, R32, R88 ;  /* 0x000000201c58723c */ /* 0x040ff00000001858 */
[-C--:B------:R-:W-:Y:S08]  /*bb60*/  HMMA.16816.F32 R92, R28, R34.reuse, R92 ;  /* 0x000000221c5c723c */ /* 0x080ff0000000185c */
[----:B------:R-:W-:Y:S01]  /*bb70*/  HMMA.16816.F32 R96, R24, R34, R96 ;  /* 0x000000221860723c */ /* 0x000fe20000001860 */
[----:B------:R-:W-:-:S07]  /*bb80*/  @P0 BRA `(.L_x_959) ;  /* 0xffffd70000000947 */ /* 0x000fce000383ffff */
.L_x_956:
        /* <DEDUP_REMOVED lines=18> */
[----:B------:R-:W-:Y:S01]  /*bcb0*/  MOV R200, c[0x0][0x20c] ;  /* 0x0000830000c87a02 */ /* 0x000fe20000000f00 */
[----:B------:R-:W-:Y:S01]  /*bcc0*/  IMAD.MOV.U32 R201, RZ, RZ, c[0x0][0x208] ;  /* 0x00008200ffc97624 */ /* 0x000fe200078e00ff */
[----:B------:R-:W-:-:S02]  /*bcd0*/  UIADD3 UR5, UR13, UR5, URZ ;  /* 0x000000050d057290 */ /* 0x000fc4000fffe03f */
.L_x_978:
[----:B------:R-:W-:Y:S04]  /*bce0*/  DEPBAR.LE SB0, 0x0 ;  /* 0x000080000000791a */ /* 0x000fe80000000000 */
[----:B------:R-:W-:Y:S01]  /*bcf0*/  BAR.SYNC.DEFER_BLOCKING 0x0 ;  /* 0x0000000000007b1d */ /* 0x000fe20000010000 */
[----:B------:R-:W-:Y:S01]  /*bd00*/  SHF.R.S32.HI R4, RZ, 0x1f, R226 ;  /* 0x0000001fff047819 */ /* 0x000fe200000114e2 */
[C---:B------:R-:W-:Y:S02]  /*bd10*/  IMAD R3, R226.reuse, UR5, RZ ;  /* 0x00000005e2037c24 */ /* 0x040fe4000f8e02ff */
[----:B------:R-:W-:Y:S04]  /*bd20*/  IMAD.WIDE.U32 R22, R226, UR12, RZ ;  /* 0x0000000ce2167c25 */ /* 0x000fe8000f8e00ff */
[----:B------:R-:W-:Y:S01]  /*bd30*/  IMAD R3, R4, UR12, R3 ;  /* 0x0000000c04037c24 */ /* 0x000fe2000f8e0203 */
[-C--:B------:R-:W-:Y:S03]  /*bd40*/  IADD3 R12, P0, R232, R22.reuse, RZ ;  /* 0x00000016e80c7210 */ /* 0x080fe60007f1e0ff */
[----:B------:R-:W-:Y:S01]  /*bd50*/  IMAD.IADD R30, R23, 0x1, R3 ;  /* 0x00000001171e7824 */ /* 0x000fe200078e0203 */
[----:B------:R-:W-:Y:S03]  /*bd60*/  LEA R36, P2, R12, c[0x0][0x1f8], 0x1 ;  /* 0x00007e000c247a11 */ /* 0x000fe600078408ff */
[----:B------:R-:W-:Y:S01]  /*bd70*/  IMAD.X R3, R30, 0x1, R235, P0 ;  /* 0x000000011e037824 */ /* 0x000fe200000e06eb */
[-C--:B------:R-:W-:Y:S04]  /*bd80*/  IADD3 R21, P0, R238, R22.reuse, RZ ;  /* 0x00000016ee157210 */ /* 0x080fe80007f1e0ff */
[----:B------:R-:W-:Y:S01]  /*bd90*/  LEA.HI.X R37, R12, c[0x0][0x1fc], R3, 0x1, P2 ;  /* 0x00007f000c257a11 */ /* 0x000fe200010f0c03 */
[----:B------:R-:W-:Y:S01]  /*bda0*/  IMAD.X R20, R30, 0x1, R237, P0 ;  /* 0x000000011e147824 */ /* 0x000fe200000e06ed */
[-C--:B------:R-:W-:Y:S01]  /*bdb0*/  @!P3 LEA R3, P0, R201, R22.reuse, 0x5 ;  /* 0x00000016c903b211 */ /* 0x080fe200078028ff */
[----:B------:R-:W-:Y:S07]  /*bdc0*/  LDSM.16.M88.4 R48, [R217+0x6080] ;  /* 0x00608000d930783b */ /* 0x000fee0000000200 */
[----:B------:R-:W1:Y:S07]  /*bdd0*/  LDSM.16.M88.4 R16, [R216+0x3c80] ;  /* 0x003c8000d810783b */ /* 0x000e6e0000000200 */
[----:B------:R-:W2:Y:S07]  /*bde0*/  LDSM.16.M88.4 R44, [R217+0x7080] ;  /* 0x00708000d92c783b */ /* 0x000eae0000000200 */
[----:B------:R-:W3:Y:S07]  /*bdf0*/  LDSM.16.M88.4 R32, [R216+0x4080] ;  /* 0x00408000d820783b */ /* 0x000eee0000000200 */
[----:B------:R-:W4:Y:S07]  /*be00*/  LDSM.16.M88.4 R152, [R216+0x4480] ;  /* 0x00448000d898783b */ /* 0x000f2e0000000200 */
[----:B------:R-:W-:Y:S07]  /*be10*/  LDSM.16.M88.4 R156, [R213+0x6080] ;  /* 0x00608000d59c783b */ /* 0x000fee0000000200 */
[----:B------:R-:W5:Y:S01]  /*be20*/  LDSM.16.M88.4 R160, [R215] ;  /* 0x00000000d7a0783b */ /* 0x000f620000000200 */
[-C--:B-1----:R-:W-:Y:S06]  /*be30*/  HMMA.16816.F32 R4, R48, R16.reuse, RZ ;  /* 0x000000103004723c */ /* 0x082fec00000018ff */
[----:B------:R-:W1:Y:S02]  /*be40*/  LDSM.16.M88.4 R164, [R213+0x7080] ;  /* 0x00708000d5a4783b */ /* 0x000e640000000200 */
[C---:B--2---:R-:W-:Y:S05]  /*be50*/  HMMA.16816.F32 R8, R44.reuse, R16, RZ ;  /* 0x000000102c08723c */ /* 0x044fea00000018ff */
[----:B------:R-:W2:Y:S02]  /*be60*/  LDSM.16.M88.4 R168, [R211] ;  /* 0x00000000d3a8783b */ /* 0x000ea40000000200 */
[----:B------:R-:W-:Y:S01]  /*be70*/  IADD3 R17, P1, R240, R22, RZ ;  /* 0x00000016f0117210 */ /* 0x000fe20007f3e0ff */
[-C--:B------:R-:W-:Y:S04]  /*be80*/  HMMA.16816.F32 R12, R44, R18.reuse, RZ ;  /* 0x000000122c0c723c */ /* 0x080fe800000018ff */
[----:B------:R-:W1:Y:S01]  /*be90*/  LDSM.16.M88.4 R172, [R210] ;  /* 0x00000000d2ac783b */ /* 0x000e620000000200 */
[----:B------:R-:W-:Y:S01]  /*bea0*/  IMAD.X R16, R30, 0x1, R239, P1 ;  /* 0x000000011e107824 */ /* 0x000fe200008e06ef */
[----:B------:R-:W-:Y:S02]  /*beb0*/  LEA R40, P2, R17, c[0x0][0x1f8], 0x1 ;  /* 0x00007e0011287a11 */ /* 0x000fe400078408ff */
[----:B------:R-:W-:Y:S03]  /*bec0*/  LEA R190, P1, R21, c[0x0][0x1f8], 0x1 ;  /* 0x00007e0015be7a11 */ /* 0x000fe600078208ff */
[----:B------:R-:W-:Y:S01]  /*bed0*/  @!PT LDS RZ, [RZ] ;  /* 0x00000000fffff984 */ /* 0x000fe20000000800 */
[----:B------:R-:W-:Y:S01]  /*bee0*/  @!PT LDS RZ, [RZ] ;  /* 0x00000000fffff984 */ /* 0x000fe20000000800 */
[----:B------:R-:W-:Y:S01]  /*bef0*/  @!PT LDS RZ, [RZ] ;  /* 0x00000000fffff984 */ /* 0x000fe20000000800 */
[----:B------:R4:W-:Y:S01]  /*bf00*/  LDGSTS.E.BYPASS.LTC128B.128 [R218+0x1880], [R36.64], !P6 ;  /* 0x0188000024da7fae */ /* 0x0009e2000f101d4a */
[----:B------:R-:W-:Y:S02]  /*bf10*/  LEA.HI.X R41, R17, c[0x0][0x1fc], R16, 0x1, P2 ;  /* 0x00007f0011297a11 */ /* 0x000fe400010f0c10 */
[C---:B------:R-:W-:Y:S02]  /*bf20*/  HMMA.16816.F32 R16, R48.reuse, R18, RZ ;  /* 0x000000123010723c */ /* 0x040fe400000018ff */
[----:B------:R-:W-:Y:S02]  /*bf30*/  LEA.HI.X R191, R21, c[0x0][0x1fc], R20, 0x1, P1 ;  /* 0x00007f0015bf7a11 */ /* 0x000fe400008f0c14 */
[C---:B------:R-:W-:Y:S01]  /*bf40*/  @!P3 IADD3 R24, P2, R3.reuse, R232, RZ ;  /* 0x000000e80318b210 */ /* 0x040fe20007f5e0ff */
[----:B------:R1:W-:Y:S01]  /*bf50*/  LDGSTS.E.BYPASS.LTC128B.128 [R218+0x2480], [R40.64], !P5 ;  /* 0x0248000028da7fae */ /* 0x0003e2000e901d4a */
[----:B------:R-:W-:Y:S02]  /*bf60*/  @!P3 IADD3 R25, P1, R3, R240, RZ ;  /* 0x000000f00319b210 */ /* 0x000fe40007f3e0ff */
[-C--:B---3--:R-:W-:Y:S01]  /*bf70*/  HMMA.16816.F32 R20, R48, R32.reuse, RZ ;  /* 0x000000203014723c */ /* 0x088fe200000018ff */
[----:B------:R-:W-:Y:S03]  /*bf80*/  @!P3 LEA.HI.X R30, R201, R30, R200, 0x5, P0 ;  /* 0x0000001ec91eb211 */ /* 0x000fe600000f2cc8 */
[----:B------:R-:W-:Y:S01]  /*bf90*/  @!P3 IADD3 R28, P0, R3, R238, RZ ;  /* 0x000000ee031cb210 */ /* 0x000fe20007f1e0ff */
[----:B------:R3:W-:Y:S01]  /*bfa0*/  LDGSTS.E.BYPASS.LTC128B.128 [R218+0x3080], [R190.64], !P4 ;  /* 0x03080000beda7fae */ /* 0x0007e2000e101d4a */
[----:B------:R-:W-:Y:S01]  /*bfb0*/  @!P3 IMAD.X R27, R30, 0x1, R235, P2 ;  /* 0x000000011e1bb824 */ /* 0x000fe200010e06eb */
[----:B------:R-:W-:Y:S01]  /*bfc0*/  @!P3 LEA R194, P2, R24, c[0x0][0x1f8], 0x1 ;  /* 0x00007e0018c2ba11 */ /* 0x000fe200078408ff */
[----:B------:R-:W-:Y:S01]  /*bfd0*/  @!P3 IMAD.X R26, R30, 0x1, R239, P1 ;  /* 0x000000011e1ab824 */ /* 0x000fe200008e06ef */
[C---:B------:R-:W-:Y:S03]  /*bfe0*/  @!P3 LEA R192, P1, R25.reuse, c[0x0][0x1f8], 0x1 ;  /* 0x00007e0019c0ba11 */ /* 0x040fe600078208ff */
[----:B------:R-:W-:Y:S01]  /*bff0*/  @!P3 LEA.HI.X R195, R24, c[0x0][0x1fc], R27, 0x1, P2 ;  /* 0x00007f0018c3ba11 */ /* 0x000fe200010f0c1b */
[----:B------:R-:W-:Y:S01]  /*c000*/  @!P3 IMAD.X R3, R30, 0x1, R237, P0 ;  /* 0x000000011e03b824 */ /* 0x000fe200000e06ed */
[----:B------:R-:W-:Y:S02]  /*c010*/  @!P3 LEA.HI.X R193, R25, c[0x0][0x1fc], R26, 0x1, P1 ;  /* 0x00007f0019c1ba11 */ /* 0x000fe400008f0c1a */
[C---:B------:R-:W-:Y:S01]  /*c020*/  HMMA.16816.F32 R24, R44.reuse, R32, RZ ;  /* 0x000000202c18723c */ /* 0x040fe200000018ff */
[----:B------:R1:W-:Y:S01]  /*c030*/  @!P3 LDGSTS.E.BYPASS.LTC128B.128 [R218+0x2080], [R194.64], !P6 ;  /* 0x02080000c2dabfae */ /* 0x0003e2000f101d4a */
[C---:B------:R-:W-:Y:S04]  /*c040*/  @!P3 LEA R188, P0, R28.reuse, c[0x0][0x1f8], 0x1 ;  /* 0x00007e001cbcba11 */ /* 0x040fe800078008ff */
[----:B------:R-:W-:Y:S02]  /*c050*/  @!P3 LEA.HI.X R189, R28, c[0x0][0x1fc], R3, 0x1, P0 ;  /* 0x00007f001cbdba11 */ /* 0x000fe400000f0c03 */
[-C--:B------:R-:W-:Y:S01]  /*c060*/  HMMA.16816.F32 R28, R44, R34.reuse, RZ ;  /* 0x000000222c1c723c */ /* 0x080fe200000018ff */
[----:B------:R2:W-:Y:S01]  /*c070*/  @!P3 LDGSTS.E.BYPASS.LTC128B.128 [R218+0x2c80], [R192.64], !P5 ;  /* 0x02c80000c0dabfae */ /* 0x0005e2000e901d4a */
[----:B------:R-:W-:Y:S06]  /*c080*/  ISETP.GT.AND P0, PT, R226, UR6, PT ;  /* 0x00000006e2007c0c */ /* 0x000fec000bf04270 */
[C---:B------:R-:W-:Y:S01]  /*c090*/  HMMA.16816.F32 R32, R48.reuse, R34, RZ ;  /* 0x000000223020723c */ /* 0x040fe200000018ff */
[----:B------:R3:W-:Y:S07]  /*c0a0*/  @!P3 LDGSTS.E.BYPASS.LTC128B.128 [R218+0x3880], [R188.64], !P4 ;  /* 0x03880000bcdabfae */ /* 0x0007ee000e101d4a */
[-C--:B----4-:R-:W-:Y:S01]  /*c0b0*/  HMMA.16816.F32 R36, R48, R152.reuse, RZ ;  /* 0x000000983024723c */ /* 0x090fe200000018ff */
[----:B------:R-:W-:Y:S07]  /*c0c0*/  LDSM.16.M88.4 R176, [R217+0x8080] ;  /* 0x00808000d9b0783b */ /* 0x000fee0000000200 */
[C---:B-1----:R-:W-:Y:S01]  /*c0d0*/  HMMA.16816.F32 R40, R44.reuse, R152, RZ ;  /* 0x000000982c28723c */ /* 0x042fe200000018ff */
[----:B------:R-:W0:Y:S07]  /*c0e0*/  LDGDEPBAR ;  /* 0x00000000000079af */ /* 0x000e2e0000000000 */
[-C--:B------:R-:W-:Y:S01]  /*c0f0*/  HMMA.16816.F32 R44, R44, R154.reuse, RZ ;  /* 0x0000009a2c2c723c */ /* 0x080fe200000018ff */
[----:B------:R-:W1:Y:S07]  /*c100*/  LDSM.16.M88.4 R180, [R216+0x4880] ;  /* 0x00488000d8b4783b */ /* 0x000e6e0000000200 */
[----:B------:R-:W-:Y:S01]  /*c110*/  HMMA.16816.F32 R48, R48, R154, RZ ;  /* 0x0000009a3030723c */ /* 0x000fe200000018ff */
[----:B------:R-:W4:Y:S07]  /*c120*/  LDSM.16.M88.4 R184, [R217+0x9080] ;  /* 0x00908000d9b8783b */ /* 0x000f2e0000000200 */
[-C--:B-----5:R-:W-:Y:S01]  /*c130*/  HMMA.16816.F32 R4, R156, R160.reuse, R4 ;  /* 0x000000a09c04723c */ /* 0x0a0fe20000001804 */
[----:B------:R-:W5:Y:S07]  /*c140*/  LDSM.16.M88.4 R152, [R216+0x4c80] ;  /* 0x004c8000d898783b */ /* 0x000f6e0000000200 */
[C---:B------:R-:W-:Y:S01]  /*c150*/  HMMA.16816.F32 R8, R164.reuse, R160, R8 ;  /* 0x000000a0a408723c */ /* 0x040fe20000001808 */
[----:B---3--:R-:W3:Y:S07]  /*c160*/  LDSM.16.M88.4 R188, [R216+0x5080] ;  /* 0x00508000d8bc783b */ /* 0x008eee0000000200 */
[-C--:B------:R-:W-:Y:S01]  /*c170*/  HMMA.16816.F32 R12, R164, R162.reuse, R12 ;  /* 0x000000a2a40c723c */ /* 0x080fe2000000180c */
[----:B--2---:R-:W-:Y:S07]  /*c180*/  LDSM.16.M88.4 R192, [R209] ;  /* 0x00000000d1c0783b */ /* 0x004fee0000000200 */
[C---:B------:R-:W-:Y:S01]  /*c190*/  HMMA.16816.F32 R16, R156.reuse, R162, R16 ;  /* 0x000000a29c10723c */ /* 0x040fe20000001810 */
[----:B------:R-:W2:Y:S07]  /*c1a0*/  LDSM.16.M88.4 R160, [R213+0x8080] ;  /* 0x00808000d5a0783b */ /* 0x000eae0000000200 */
[-C--:B------:R-:W-:Y:S01]  /*c1b0*/  HMMA.16816.F32 R20, R156, R168.reuse, R20 ;  /* 0x000000a89c14723c */ /* 0x080fe20000001814 */
[----:B------:R-:W1:Y:S07]  /*c1c0*/  LDSM.16.M88.4 R196, [R213+0x9080] ;  /* 0x00908000d5c4783b */ /* 0x000e6e0000000200 */
        /* <DEDUP_REMOVED lines=10> */
[-C--:B-1----:R-:W-:Y:S01]  /*c270*/  HMMA.16816.F32 R4, R176, R180.reuse, R4 ;  /* 0x000000b4b004723c */ /* 0x082fe20000001804 */
[----:B------:R-:W-:Y:S07]  /*c280*/  LDSM.16.M88.4 R172, [R217+0xb080] ;  /* 0x00b08000d9ac783b */ /* 0x000fee0000000200 */
[C---:B----4-:R-:W-:Y:S08]  /*c290*/  HMMA.16816.F32 R8, R184.reuse, R180, R8 ;  /* 0x000000b4b808723c */ /* 0x050ff00000001808 */
[-C--:B------:R-:W-:Y:S08]  /*c2a0*/  HMMA.16816.F32 R12, R184, R182.reuse, R12 ;  /* 0x000000b6b80c723c */ /* 0x080ff0000000180c */
[C---:B------:R-:W-:Y:S01]  /*c2b0*/  HMMA.16816.F32 R16, R176.reuse, R182, R16 ;  /* 0x000000b6b010723c */ /* 0x040fe20000001810 */
[----:B------:R-:W-:Y:S07]  /*c2c0*/  LDSM.16.M88.4 R180, [R216+0x5c80] ;  /* 0x005c8000d8b4783b */ /* 0x000fee0000000200 */
[-C--:B-----5:R-:W-:Y:S08]  /*c2d0*/  HMMA.16816.F32 R20, R176, R152.reuse, R20 ;  /* 0x00000098b014723c */ /* 0x0a0ff00000001814 */
[C---:B------:R-:W-:Y:S08]  /*c2e0*/  HMMA.16816.F32 R24, R184.reuse, R152, R24 ;  /* 0x00000098b818723c */ /* 0x040ff00000001818 */
[-C--:B------:R-:W-:Y:S08]  /*c2f0*/  HMMA.16816.F32 R28, R184, R154.reuse, R28 ;  /* 0x0000009ab81c723c */ /* 0x080ff0000000181c */
[C---:B------:R-:W-:Y:S01]  /*c300*/  HMMA.16816.F32 R32, R176.reuse, R154, R32 ;  /* 0x0000009ab020723c */ /* 0x040fe20000001820 */
[----:B------:R-:W1:Y:S07]  /*c310*/  LDSM.16.M88.4 R152, [R217+0xa080] ;  /* 0x00a08000d998783b */ /* 0x000e6e0000000200 */
[-C--:B---3--:R-:W-:Y:S08]  /*c320*/  HMMA.16816.F32 R36, R176, R188.reuse, R36 ;  /* 0x000000bcb024723c */ /* 0x088ff00000001824 */
[C---:B------:R-:W-:Y:S08]  /*c330*/  HMMA.16816.F32 R40, R184.reuse, R188, R40 ;  /* 0x000000bcb828723c */ /* 0x040ff00000001828 */
[-C--:B------:R-:W-:Y:S01]  /*c340*/  HMMA.16816.F32 R44, R184, R190.reuse, R44 ;  /* 0x000000beb82c723c */ /* 0x080fe2000000182c */
[----:B------:R-:W-:Y:S07]  /*c350*/  LDSM.16.M88.4 R184, [R206] ;  /* 0x00000000ceb8783b */ /* 0x000fee0000000200 */
[----:B------:R-:W-:Y:S01]  /*c360*/  HMMA.16816.F32 R48, R176, R190, R48 ;  /* 0x000000beb030723c */ /* 0x000fe20000001830 */
[----:B------:R-:W3:Y:S07]  /*c370*/  LDSM.16.M88.4 R176, [R216+0x5880] ;  /* 0x00588000d8b0783b */ /* 0x000eee0000000200 */
[-C--:B--2---:R-:W-:Y:S01]  /*c380*/  HMMA.16816.F32 R4, R160, R192.reuse, R4 ;  /* 0x000000c0a004723c */ /* 0x084fe20000001804 */
[----:B------:R-:W-:Y:S07]  /*c390*/  LDSM.16.M88.4 R188, [R213+0xb080] ;  /* 0x00b08000d5bc783b */ /* 0x000fee0000000200 */
[C---:B------:R-:W-:Y:S08]  /*c3a0*/  HMMA.16816.F32 R8, R196.reuse, R192, R8 ;  /* 0x000000c0c408723c */ /* 0x040ff00000001808 */
[-C--:B------:R-:W-:Y:S08]  /*c3b0*/  HMMA.16816.F32 R12, R196, R194.reuse, R12 ;  /* 0x000000c2c40c723c */ /* 0x080ff0000000180c */
[C---:B------:R-:W-:Y:S01]  /*c3c0*/  HMMA.16816.F32 R16, R160.reuse, R194, R16 ;  /* 0x000000c2a010723c */ /* 0x040fe20000001810 */
[----:B------:R-:W-:Y:S07]  /*c3d0*/  LDSM.16.M88.4 R192, [R205] ;  /* 0x00000000cdc0783b */ /* 0x000fee0000000200 */
        /* <DEDUP_REMOVED lines=9> */
[----:B------:R-:W4:Y:S01]  /*c470*/  LDSM.16.M88.4 R160, [R204] ;  /* 0x00000000cca0783b */ /* 0x000f220000000200 */
[----:B------:R-:W-:Y:S06]  /*c480*/  DEPBAR.LE SB0, 0x0 ;  /* 0x000080000000791a */ /* 0x000fec0000000000 */
[-C--:B-1----:R-:W-:Y:S01]  /*c490*/  HMMA.16816.F32 R4, R152, R168.reuse, R4 ;  /* 0x000000a89804723c */ /* 0x082fe20000001804 */
[----:B------:R-:W-:Y:S07]  /*c4a0*/  BAR.SYNC.DEFER_BLOCKING 0x0 ;  /* 0x0000000000007b1d */ /* 0x000fee0000010000 */
        /* <DEDUP_REMOVED lines=22> */
[----:B------:R-:W-:Y:S01]  /*c610*/  HMMA.16816.F32 R48, R156, R162, R48 ;  /* 0x000000a29c30723c */ /* 0x000fe20000001830 */
[----:B------:R-:W-:-:S07]  /*c620*/  @!P0 BRA `(.L_x_961) ;  /* 0x000002e000008947 */ /* 0x000fce0003800000 */
[----:B------:R-:W-:Y:S02]  /*c630*/  IADD3 R152, R226, -0x1, RZ ;  /* 0xffffffffe2987810 */ /* 0x000fe40007ffe0ff */
[----:B------:R-:W-:Y:S02]  /*c640*/  ISETP.GE.AND P1, PT, R236, 0x1, PT ;  /* 0x00000001ec00780c */ /* 0x000fe40003f26270 */
[----:B------:R-:W-:Y:S01]  /*c650*/  SHF.R.S32.HI R3, RZ, 0x1f, R152 ;  /* 0x0000001fff037819 */ /* 0x000fe20000011498 */
[C---:B------:R-:W-:Y:S04]  /*c660*/  IMAD.WIDE.U32 R160, R152.reuse, c[0x0][0x1e0], RZ ;  /* 0x0000780098a07a25 */ /* 0x040fe800078e00ff */
        /* <DEDUP_REMOVED lines=42> */
.L_x_961:
[----:B------:R-:W-:Y:S01]  /*c910*/  PLOP3.LUT P1, PT, PT, PT, UP2, 0x80, 0x0 ;  /* 0x000000000000781c */ /* 0x000fe20003f2f028 */
        /* <DEDUP_REMOVED lines=31> */
.L_x_964:
[----:B------:R-:W-:Y:S04]  /*cb10*/  MOV R3, c[0x0][0x32c] ;  /* 0x0000cb0000037a02 */ /* 0x000fe80000000f00 */
[----:B------:R-:W-:Y:S11]  /*cb20*/  ISETP.NE.AND P0, PT, R3, 0x1, PT ;  /* 0x000000010300780c */ /* 0x000ff60003f05270 */
[----:B------:R-:W-:Y:S02]  /*cb30*/  @!UPT UIADD3 URZ, URZ, URZ, URZ ;  /* 0x0000003f3f3ff290 */ /* 0x000fe4000fffe03f */
[----:B------:R-:W-:Y:S05]  /*cb40*/  @P0 IMAD.HI.U32 R3, R152, c[0x0][0x330], RZ ;  /* 0x0000cc0098030a27 */ /* 0x000fea00078e00ff */
[----:B------:R-:W-:Y:S02]  /*cb50*/  @P0 SHF.R.U32.HI R152, RZ, c[0x0][0x334], R3 ;  /* 0x0000cd00ff980a19 */ /* 0x000fe40000011603 */
.L_x_965:
[----:B------:R-:W-:Y:S05]  /*cb60*/  BSYNC B0 ;  /* 0x0000000000007941 */ /* 0x000fea0003800000 */
.L_x_963:
[----:B------:R-:W-:Y:S05]  /*cb70*/  IMAD R152, R152, c[0x0][0x32c], R157 ;  /* 0x0000cb0098987a24 */ /* 0x000fea00078e029d */
[----:B------:R-:W-:Y:S02]  /*cb80*/  IADD3 R3, R152, c[0x0][0x32c], RZ ;  /* 0x0000cb0098037a10 */ /* 0x000fe40007ffe0ff */
[----:B------:R-:W-:Y:S02]  /*cb90*/  IMNMX R165, R165, R152, !PT ;  /* 0x00000098a5a57217 */ /* 0x000fe40007800200 */
[----:B------:R-:W-:Y:S02]  /*cba0*/  IMNMX R166, R166, R3, PT ;  /* 0x00000003a6a67217 */ /* 0x000fe40003800200 */
.L_x_962:
        /* <DEDUP_REMOVED lines=19> */
.L_x_968:
[----:B------:R-:W-:Y:S04]  /*cce0*/  MOV R3, c[0x0][0x32c] ;  /* 0x0000cb0000037a02 */ /* 0x000fe80000000f00 */
[----:B------:R-:W-:Y:S11]  /*ccf0*/  ISETP.NE.AND P0, PT, R3, 0x1, PT ;  /* 0x000000010300780c */ /* 0x000ff60003f05270 */
[----:B------:R-:W-:Y:S02]  /*cd00*/  @!UPT UIADD3 URZ, URZ, URZ, URZ ;  /* 0x0000003f3f3ff290 */ /* 0x000fe4000fffe03f */
[----:B------:R-:W-:Y:S05]  /*cd10*/  @P0 IMAD.HI.U32 R3, R152, c[0x0][0x330], RZ ;  /* 0x0000cc0098030a27 */ /* 0x000fea00078e00ff */
[----:B------:R-:W-:Y:S02]  /*cd20*/  @P0 SHF.R.U32.HI R152, RZ, c[0x0][0x334], R3 ;  /* 0x0000cd00ff980a19 */ /* 0x000fe40000011603 */
.L_x_969:
[----:B------:R-:W-:Y:S05]  /*cd30*/  BSYNC B0 ;  /* 0x0000000000007941 */ /* 0x000fea0003800000 */
.L_x_967:
[----:B------:R-:W-:Y:S05]  /*cd40*/  IMAD R152, R152, c[0x0][0x32c], R157 ;  /* 0x0000cb0098987a24 */ /* 0x000fea00078e029d */
[----:B------:R-:W-:Y:S02]  /*cd50*/  IADD3 R3, R152, c[0x0][0x32c], RZ ;  /* 0x0000cb0098037a10 */ /* 0x000fe40007ffe0ff */
[----:B------:R-:W-:Y:S02]  /*cd60*/  IMNMX R161, R161, R152, !PT ;  /* 0x00000098a1a17217 */ /* 0x000fe40007800200 */
[----:B------:R-:W-:Y:S02]  /*cd70*/  IMNMX R162, R162, R3, PT ;  /* 0x00000003a2a27217 */ /* 0x000fe40003800200 */
.L_x_966:
[C---:B------:R-:W-:Y:S02]  /*cd80*/  ISETP.GE.AND P0, PT, R163.reuse, 0x2, PT ;  /* 0x00000002a300780c */ /* 0x040fe40003f06270 */
[----:B------:R-:W-:Y:S02]  /*cd90*/  ISETP.GE.AND P1, PT, R163, 0x9, PT ;  /* 0x00000009a300780c */ /* 0x000fe40003f26270 */
[----:B------:R-:W-:Y:S02]  /*cda0*/  P2R R155, PR, RZ, 0x1 ;  /* 0x00000001ff9b7803 */ /* 0x000fe40000000000 */
[----:B------:R-:W-:Y:S02]  /*cdb0*/  ISETP.GT.AND P0, PT, R165, 0x1, !P0 ;  /* 0x00000001a500780c */ /* 0x000fe40004704270 */
        /* <DEDUP_REMOVED lines=22> */
[C---:B------:R-:W-:Y:S04]  /*cf20*/  ISETP.LT.OR P0, PT, R166.reuse, 0x12, P0 ;  /* 0x00000012a600780c */ /* 0x040fe80000701670 */
[----:B------:R-:W-:Y:S02]  /*cf30*/  FSEL R198, R21, -INF , !P0 ;  /* 0xff80000015c67808 */ /* 0x000fe40004000000 */
[----:B------:R-:W-:Y:S02]  /*cf40*/  ISETP.GT.AND P0, PT, R165, 0x18, !P1 ;  /* 0x00000018a500780c */ /* 0x000fe40004f04270 */
[----:B------:R-:W-:Y:S02]  /*cf50*/  P2R R21, PR, RZ, 0x2 ;  /* 0x00000002ff157803 */ /* 0x000fe40000000000 */
[----:B------:R-:W-:Y:S02]  /*cf60*/  ISETP.LT.OR P0, PT, R166, 0x19, P0 ;  /* 0x00000019a600780c */ /* 0x000fe40000701670 */
[----:B------:R-:W-:Y:S02]  /*cf70*/  ISETP.GE.AND P1, PT, R163, 0x1a, PT ;  /* 0x0000001aa300780c */ /* 0x000fe40003f26270 */
[----:B------:R-:W-:Y:S02]  /*cf80*/  FSEL R174, R32, -INF , !P0 ;  /* 0xff80000020ae7808 */ /* 0x000fe40004000000 */
[----:B------:R-:W-:Y:S02]  /*cf90*/  ISETP.GT.AND P0, PT, R165, 0x19, !P1 ;  /* 0x00000019a500780c */ /* 0x000fe40004f04270 */
[----:B------:R-:W-:Y:S02]  /*cfa0*/  P2R R17, PR, RZ, 0x2 ;  /* 0x00000002ff117803 */ /* 0x000fe40000000000 */
[C---:B------:R-:W-:Y:S02]  /*cfb0*/  ISETP.LT.OR P0, PT, R166.reuse, 0x1a, P0 ;  /* 0x0000001aa600780c */ /* 0x040fe40000701670 */
[----:B------:R-:W-:Y:S02]  /*cfc0*/  ISETP.GE.AND P1, PT, R163, 0x21, PT ;  /* 0x00000021a300780c */ /* 0x000fe40003f26270 */
[----:B------:R-:W-:Y:S02]  /*cfd0*/  FSEL R194, R33, -INF , !P0 ;  /* 0xff80000021c27808 */ /* 0x000fe40004000000 */
[----:B------:R-:W-:Y:S02]  /*cfe0*/  ISETP.GT.AND P0, PT, R165, 0x20, !P1 ;  /* 0x00000020a500780c */ /* 0x000fe40004f04270 */
[----:B------:R-:W-:Y:S02]  /*cff0*/  P2R R5, PR, RZ, 0x2 ;  /* 0x00000002ff057803 */ /* 0x000fe40000000000 */
[----:B------:R-:W-:Y:S02]  /*d000*/  ISETP.LT.OR P0, PT, R166, 0x21, P0 ;  /* 0x00000021a600780c */ /* 0x000fe40000701670 */
[----:B------:R-:W-:Y:S02]  /*d010*/  ISETP.GE.AND P1, PT, R163, 0x22, PT ;  /* 0x00000022a300780c */ /* 0x000fe40003f26270 */
[----:B------:R-:W-:Y:S01]  /*d020*/  FSEL R180, R36, -INF , !P0 ;  /* 0xff80000024b47808 */ /* 0x000fe20004000000 */
[--C-:B-1----:R-:W-:Y:S01]  /*d030*/  IMAD.IADD R36, R158, 0x1, R20.reuse ;  /* 0x000000019e247824 */ /* 0x102fe200078e0214 */
[----:B------:R-:W-:Y:S02]  /*d040*/  ISETP.GT.AND P0, PT, R165, 0x21, !P1 ;  /* 0x00000021a500780c */ /* 0x000fe40004f04270 */
[----:B------:R-:W-:Y:S02]  /*d050*/  P2R R3, PR, RZ, 0x2 ;  /* 0x00000002ff037803 */ /* 0x000fe40000000000 */
[C---:B------:R-:W-:Y:S02]  /*d060*/  ISETP.LT.OR P0, PT, R166.reuse, 0x22, P0 ;  /* 0x00000022a600780c */ /* 0x040fe40000701670 */
[----:B------:R-:W-:Y:S02]  /*d070*/  ISETP.GE.AND P1, PT, R163, 0x29, PT ;  /* 0x00000029a300780c */ /* 0x000fe40003f26270 */
[----:B------:R-:W-:Y:S01]  /*d080*/  FSEL R177, R37, -INF , !P0 ;  /* 0xff80000025b17808 */ /* 0x000fe20004000000 */
[----:B------:R-:W-:Y:S01]  /*d090*/  IMAD.IADD R37, R159, 0x1, R20 ;  /* 0x000000019f257824 */ /* 0x000fe200078e0214 */
[C---:B------:R-:W-:Y:S02]  /*d0a0*/  ISETP.GT.AND P0, PT, R165.reuse, 0x28, !P1 ;  /* 0x00000028a500780c */ /* 0x040fe40004f04270 */
[----:B------:R-:W-:Y:S02]  /*d0b0*/  P2R R33, PR, RZ, 0x4 ;  /* 0x00000004ff217803 */ /* 0x000fe40000000000 */
[----:B------:R-:W-:Y:S04]  /*d0c0*/  ISETP.LT.OR P0, PT, R166, 0x29, P0 ;  /* 0x00000029a600780c */ /* 0x000fe80000701670 */
[----:B------:R-:W-:Y:S02]  /*d0d0*/  FSEL R173, R48, -INF , !P0 ;  /* 0xff80000030ad7808 */ /* 0x000fe40004000000 */
[----:B------:R-:W-:Y:S04]  /*d0e0*/  ISETP.GT.AND P0, PT, R165, RZ, !P2 ;  /* 0x000000ffa500720c */ /* 0x000fe80005704270 */
[----:B------:R-:W-:Y:S04]  /*d0f0*/  ISETP.LT.OR P0, PT, R166, 0x1, P0 ;  /* 0x00000001a600780c */ /* 0x000fe80000701670 */
[----:B------:R-:W-:Y:S02]  /*d100*/  FSEL R4, R4, -INF , !P0 ;  /* 0xff80000004047808 */ /* 0x000fe40004000000 */
[----:B------:R-:W-:Y:S04]  /*d110*/  ISETP.GE.AND P0, PT, R163, 0x2a, PT ;  /* 0x0000002aa300780c */ /* 0x000fe80003f06270 */
        /* <DEDUP_REMOVED lines=20> */
.L_x_972:
[----:B------:R-:W-:Y:S04]  /*d260*/  MOV R20, c[0x0][0x32c] ;  /* 0x0000cb0000147a02 */ /* 0x000fe80000000f00 */
[----:B------:R-:W-:Y:S11]  /*d270*/  ISETP.NE.AND P2, PT, R20, 0x1, PT ;  /* 0x000000011400780c */ /* 0x000ff60003f45270 */
[----:B------:R-:W-:Y:S02]  /*d280*/  @!UPT UIADD3 URZ, URZ, URZ, URZ ;  /* 0x0000003f3f3ff290 */ /* 0x000fe4000fffe03f */
[----:B------:R-:W-:Y:S05]  /*d290*/  @P2 IMAD.HI.U32 R20, R32, c[0x0][0x330], RZ ;  /* 0x0000cc0020142a27 */ /* 0x000fea00078e00ff */
[----:B------:R-:W-:Y:S02]  /*d2a0*/  @P2 SHF.R.U32.HI R32, RZ, c[0x0][0x334], R20 ;  /* 0x0000cd00ff202a19 */ /* 0x000fe40000011614 */
.L_x_973:
[----:B------:R-:W-:Y:S05]  /*d2b0*/  BSYNC B0 ;  /* 0x0000000000007941 */ /* 0x000fea0003800000 */
.L_x_971:
[----:B------:R-:W-:Y:S05]  /*d2c0*/  IMAD R49, R32, c[0x0][0x32c], R157 ;  /* 0x0000cb0020317a24 */ /* 0x000fea00078e029d */
[----:B------:R-:W-:Y:S02]  /*d2d0*/  IADD3 R20, R49, c[0x0][0x32c], RZ ;  /* 0x0000cb0031147a10 */ /* 0x000fe40007ffe0ff */
[----:B------:R-:W-:Y:S02]  /*d2e0*/  IMNMX R36, R36, R49, !PT ;  /* 0x0000003124247217 */ /* 0x000fe40007800200 */
[----:B------:R-:W-:Y:S02]  /*d2f0*/  IMNMX R37, R37, R20, PT ;  /* 0x0000001425257217 */ /* 0x000fe40003800200 */
.L_x_970:
[----:B------:R-:W-:Y:S02]  /*d300*/  ISETP.NE.AND P2, PT, R154, RZ, PT ;  /* 0x000000ff9a00720c */ /* 0x000fe40003f45270 */
[----:B------:R-:W-:Y:S02]  /*d310*/  P2R R165, PR, RZ, 0x40 ;  /* 0x00000040ffa57803 */ /* 0x000fe40000000000 */
[----:B------:R-:W-:Y:S02]  /*d320*/  ISETP.GT.AND P2, PT, R161, 0x8, !P2 ;  /* 0x00000008a100780c */ /* 0x000fe40005744270 */
[----:B------:R-:W-:Y:S02]  /*d330*/  ISETP.NE.AND P6, PT, R21, RZ, PT ;  /* 0x000000ff1500720c */ /* 0x000fe40003fc5270 */
[----:B------:R-:W-:Y:S02]  /*d340*/  ISETP.LT.OR P2, PT, R162, 0x9, P2 ;  /* 0x00000009a200780c */ /* 0x000fe40001741670 */
[----:B------:R-:W-:Y:S02]  /*d350*/  P2R R163, PR, RZ, 0x20 ;  /* 0x00000020ffa37803 */ /* 0x000fe40000000000 */
[----:B------:R-:W-:Y:S02]  /*d360*/  FSEL R20, R18, -INF , !P2 ;  /* 0xff80000012147808 */ /* 0x000fe40005000000 */
[----:B------:R-:W-:Y:S02]  /*d370*/  ISETP.NE.AND P2, PT, R153, RZ, PT ;  /* 0x000000ff9900720c */ /* 0x000fe40003f45270 */
[----:B------:R-:W-:Y:S02]  /*d380*/  ISETP.NE.AND P5, PT, R17, RZ, PT ;  /* 0x000000ff1100720c */ /* 0x000fe40003fa5270 */
[----:B------:R-:W-:Y:S02]  /*d390*/  ISETP.GT.AND P2, PT, R161, 0x9, !P2 ;  /* 0x00000009a100780c */ /* 0x000fe40005744270 */
[----:B------:R-:W-:Y:S02]  /*d3a0*/  P2R R49, PR, RZ, 0x10 ;  /* 0x00000010ff317803 */ /* 0x000fe40000000000 */
[C---:B------:R-:W-:Y:S02]  /*d3b0*/  ISETP.LT.OR P2, PT, R162.reuse, 0xa, P2 ;  /* 0x0000000aa200780c */ /* 0x040fe40001741670 */
[----:B------:R-:W-:Y:S02]  /*d3c0*/  ISETP.NE.AND P4, PT, R5, RZ, PT ;  /* 0x000000ff0500720c */ /* 0x000fe40003f85270 */
[----:B------:R-:W-:Y:S02]  /*d3d0*/  FSEL R18, R19, -INF , !P2 ;  /* 0xff80000013127808 */ /* 0x000fe40005000000 */
[----:B------:R-:W-:Y:S02]  /*d3e0*/  ISETP.NE.AND P2, PT, R151, RZ, PT ;  /* 0x000000ff9700720c */ /* 0x000fe40003f45270 */
[----:B------:R-:W-:Y:S02]  /*d3f0*/  P2R R48, PR, RZ, 0x8 ;  /* 0x00000008ff307803 */ /* 0x000fe40000000000 */
[----:B------:R-:W-:Y:S02]  /*d400*/  ISETP.GT.AND P2, PT, R161, 0x10, !P2 ;  /* 0x00000010a100780c */ /* 0x000fe40005744270 */
[----:B------:R-:W-:Y:S02]  /*d410*/  ISETP.NE.AND P3, PT, R3, RZ, PT ;  /* 0x000000ff0300720c */ /* 0x000fe40003f65270 */
[----:B------:R-:W-:Y:S02]  /*d420*/  ISETP.LT.OR P2, PT, R162, 0x11, P2 ;  /* 0x00000011a200780c */ /* 0x000fe40001741670 */
[----:B------:R-:W-:Y:S02]  /*d430*/  P2R R19, PR, RZ, 0x40 ;  /* 0x00000040ff137803 */ /* 0x000fe40000000000 */
[----:B------:R-:W-:Y:S02]  /*d440*/  FSEL R172, R22, -INF , !P2 ;  /* 0xff80000016ac7808 */ /* 0x000fe40005000000 */
[----:B------:R-:W-:Y:S04]  /*d450*/  ISETP.NE.AND P2, PT, R149, RZ, PT ;  /* 0x000000ff9500720c */ /* 0x000fe80003f45270 */
[----:B------:R-:W-:Y:S04]  /*d460*/  ISETP.GT.AND P2, PT, R161, 0x11, !P2 ;  /* 0x00000011a100780c */ /* 0x000fe80005744270 */
[C---:B------:R-:W-:Y:S04]  /*d470*/  ISETP.LT.OR P2, PT, R162.reuse, 0x12, P2 ;  /* 0x00000012a200780c */ /* 0x040fe80001741670 */
[----:B------:R-:W-:Y:S02]  /*d480*/  FSEL R196, R23, -INF , !P2 ;  /* 0xff80000017c47808 */ /* 0x000fe40005000000 */
[----:B------:R-:W-:Y:S02]  /*d490*/  ISETP.GT.AND P2, PT, R161, 0x18, !P6 ;  /* 0x00000018a100780c */ /* 0x000fe40007744270 */
[----:B------:R-:W-:Y:S02]  /*d4a0*/  ISETP.NE.AND P6, PT, R33, RZ, PT ;  /* 0x000000ff2100720c */ /* 0x000fe40003fc5270 */
        /* <DEDUP_REMOVED lines=11> */
[----:B------:R-:W-:Y:S04]  /*d560*/  ISETP.NE.AND P2, PT, R155, RZ, PT ;  /* 0x000000ff9b00720c */ /* 0x000fe80003f45270 */
[----:B------:R-:W-:Y:S04]  /*d570*/  ISETP.GT.AND P2, PT, R161, 0x1, !P2 ;  /* 0x00000001a100780c */ /* 0x000fe80005744270 */
[C---:B------:R-:W-:Y:S04]  /*d580*/  ISETP.LT.OR P2, PT, R162.reuse, 0x2, P2 ;  /* 0x00000002a200780c */ /* 0x040fe80001741670 */
[----:B------:R-:W-:Y:S02]  /*d590*/  FSEL R32, R7, -INF , !P2 ;  /* 0xff80000007207808 */ /* 0x000fe40005000000 */
[C---:B------:R-:W-:Y:S04]  /*d5a0*/  ISETP.GT.AND P2, PT, R161.reuse, RZ, !P6 ;  /* 0x000000ffa100720c */ /* 0x040fe80007744270 */
[----:B------:R-:W-:Y:S04]  /*d5b0*/  ISETP.LT.OR P2, PT, R162, 0x1, P2 ;  /* 0x00000001a200780c */ /* 0x000fe80001741670 */
[----:B------:R-:W-:Y:S02]  /*d5c0*/  FSEL R6, R6, -INF , !P2 ;  /* 0xff80000006067808 */ /* 0x000fe40005000000 */
[C---:B------:R-:W-:Y:S04]  /*d5d0*/  ISETP.GT.AND P2, PT, R161.reuse, 0x28, !P1 ;  /* 0x00000028a100780c */ /* 0x040fe80004f44270 */
[----:B------:R-:W-:Y:S04]  /*d5e0*/  ISETP.LT.OR P2, PT, R162, 0x29, P2 ;  /* 0x00000029a200780c */ /* 0x000fe80001741670 */
[----:B------:R-:W-:Y:S02]  /*d5f0*/  FSEL R168, R50, -INF , !P2 ;  /* 0xff80000032a87808 */ /* 0x000fe40005000000 */
[----:B------:R-:W-:Y:S04]  /*d600*/  ISETP.GT.AND P2, PT, R161, 0x29, !P0 ;  /* 0x00000029a100780c */ /* 0x000fe80004744270 */
[----:B------:R-:W-:Y:S04]  /*d610*/  ISETP.LT.OR P2, PT, R162, 0x2a, P2 ;  /* 0x0000002aa200780c */ /* 0x000fe80001741670 */
[----:B------:R-:W-:Y:S02]  /*d620*/  FSEL R166, R51, -INF , !P2 ;  /* 0xff80000033a67808 */ /* 0x000fe40005000000 */
[----:B------:R-:W-:Y:S02]  /*d630*/  ISETP.GT.AND P2, PT, R36, RZ, !P6 ;  /* 0x000000ff2400720c */ /* 0x000fe40007744270 */
[----:B------:R-:W-:Y:S02]  /*d640*/  ISETP.NE.AND P6, PT, R19, RZ, PT ;  /* 0x000000ff1300720c */ /* 0x000fe40003fc5270 */
        /* <DEDUP_REMOVED lines=64> */
.L_x_976:
[----:B------:R-:W-:Y:S04]  /*da50*/  MOV R9, c[0x0][0x32c] ;  /* 0x0000cb0000097a02 */ /* 0x000fe80000000f00 */
[----:B------:R-:W-:Y:S11]  /*da60*/  ISETP.NE.AND P2, PT, R9, 0x1, PT ;  /* 0x000000010900780c */ /* 0x000ff60003f45270 */
[----:B------:R-:W-:Y:S02]  /*da70*/  @!UPT UIADD3 URZ, URZ, URZ, URZ ;  /* 0x0000003f3f3ff290 */ /* 0x000fe4000fffe03f */
[----:B------:R-:W-:Y:S05]  /*da80*/  @P2 IMAD.HI.U32 R9, R24, c[0x0][0x330], RZ ;  /* 0x0000cc0018092a27 */ /* 0x000fea00078e00ff */
[----:B------:R-:W-:Y:S02]  /*da90*/  @P2 SHF.R.U32.HI R24, RZ, c[0x0][0x334], R9 ;  /* 0x0000cd00ff182a19 */ /* 0x000fe40000011609 */
.L_x_977:
[----:B------:R-:W-:Y:S05]  /*daa0*/  BSYNC B0 ;  /* 0x0000000000007941 */ /* 0x000fea0003800000 */
.L_x_975:
[----:B------:R-:W-:Y:S05]  /*dab0*/  IMAD R157, R24, c[0x0][0x32c], R157 ;  /* 0x0000cb00189d7a24 */ /* 0x000fea00078e029d */
[----:B------:R-:W-:Y:S02]  /*dac0*/  IADD3 R24, R157, c[0x0][0x32c], RZ ;  /* 0x0000cb009d187a10 */ /* 0x000fe40007ffe0ff */
[----:B------:R-:W-:Y:S02]  /*dad0*/  IMNMX R158, R158, R157, !PT ;  /* 0x0000009d9e9e7217 */ /* 0x000fe40007800200 */
[----:B------:R-:W-:Y:S02]  /*dae0*/  IMNMX R159, R159, R24, PT ;  /* 0x000000189f9f7217 */ /* 0x000fe40003800200 */
.L_x_974:
[----:B------:R-:W-:Y:S01]  /*daf0*/  ISETP.NE.AND P2, PT, R33, RZ, PT ;  /* 0x000000ff2100720c */ /* 0x000fe20003f45270 */
[----:B------:R-:W-:Y:S01]  /*db00*/  LDSM.16.MT88.4 R36, [R214+0x2480] ;  /* 0x00248000d624783b */ /* 0x000fe20000004200 */
[C---:B------:R-:W-:Y:S02]  /*db10*/  ISETP.GT.AND P1, PT, R158.reuse, 0x28, !P1 ;  /* 0x000000289e00780c */ /* 0x040fe40004f24270 */
[----:B------:R-:W-:Y:S02]  /*db20*/  ISETP.GT.AND P2, PT, R158, RZ, !P2 ;  /* 0x000000ff9e00720c */ /* 0x000fe40005744270 */
[C---:B------:R-:W-:Y:S02]  /*db30*/  ISETP.LT.OR P1, PT, R159.reuse, 0x29, P1 ;  /* 0x000000299f00780c */ /* 0x040fe40000f21670 */
[----:B------:R-:W-:Y:S02]  /*db40*/  ISETP.LT.OR P2, PT, R159, 0x1, P2 ;  /* 0x000000019f00780c */ /* 0x000fe40001741670 */
[----:B------:R-:W-:Y:S02]  /*db50*/  FSEL R46, R46, -INF , !P1 ;  /* 0xff8000002e2e7808 */ /* 0x000fe40004800000 */
[----:B------:R-:W-:Y:S02]  /*db60*/  FSEL R13, R10, -INF , !P2 ;  /* 0xff8000000a0d7808 */ /* 0x000fe40005000000 */
[----:B------:R-:W-:Y:S02]  /*db70*/  ISETP.NE.AND P2, PT, R155, RZ, PT ;  /* 0x000000ff9b00720c */ /* 0x000fe40003f45270 */
[C---:B------:R-:W-:Y:S02]  /*db80*/  ISETP.GT.AND P0, PT, R158.reuse, 0x29, !P0 ;  /* 0x000000299e00780c */ /* 0x040fe40004704270 */
[----:B------:R-:W-:Y:S02]  /*db90*/  ISETP.GT.AND P2, PT, R158, 0x1, !P2 ;  /* 0x000000019e00780c */ /* 0x000fe40005744270 */
[C---:B------:R-:W-:Y:S02]  /*dba0*/  ISETP.LT.OR P0, PT, R159.reuse, 0x2a, P0 ;  /* 0x0000002a9f00780c */ /* 0x040fe40000701670 */
[----:B------:R-:W-:Y:S02]  /*dbb0*/  ISETP.LT.OR P2, PT, R159, 0x2, P2 ;  /* 0x000000029f00780c */ /* 0x000fe40001741670 */
[----:B------:R-:W-:Y:S02]  /*dbc0*/  FSEL R23, R47, -INF , !P0 ;  /* 0xff8000002f177808 */ /* 0x000fe40004000000 */
        /* <DEDUP_REMOVED lines=49> */
[----:B------:R-:W-:Y:S01]  /*dee0*/  ISETP.GT.AND P2, PT, R158, 0x21, !P2 ;  /* 0x000000219e00780c */ /* 0x000fe20005744270 */
[----:B------:R-:W-:Y:S01]  /*def0*/  SHFL.BFLY PT, R149, R24, 0x2, 0x1f ;  /* 0x0c401f0018957f89 */ /* 0x000fe200000e0000 */
[----:B------:R-:W-:Y:S02]  /*df00*/  FMNMX.FTZ R3, R194, R3, !PT ;  /* 0x00000003c2037209 */ /* 0x000fe40007810000 */
[----:B------:R-:W-:Y:S02]  /*df10*/  ISETP.LT.OR P2, PT, R159, 0x22, P2 ;  /* 0x000000229f00780c */ /* 0x000fe40001741670 */
[----:B------:R-:W-:Y:S02]  /*df20*/  FMNMX.FTZ R10, R180, R3, !PT ;  /* 0x00000003b40a7209 */ /* 0x000fe40007810000 */
[----:B------:R-:W-:Y:S02]  /*df30*/  FSEL R49, R43, -INF , !P2 ;  /* 0xff8000002b317808 */ /* 0x000fe40005000000 */
[----:B------:R-:W-:Y:S04]  /*df40*/  FMNMX.FTZ R10, R177, R10, !PT ;  /* 0x0000000ab10a7209 */ /* 0x000fe80007810000 */
[----:B------:R-:W-:Y:S04]  /*df50*/  FMNMX.FTZ R3, R173, R10, !PT ;  /* 0x0000000aad037209 */ /* 0x000fe80007810000 */
[----:B------:R-:W-:Y:S02]  /*df60*/  FMNMX.FTZ R5, R170, R3, !PT ;  /* 0x00000003aa057209 */ /* 0x000fe40007810000 */
[----:B------:R-:W-:Y:S03]  /*df70*/  FMNMX.FTZ R3, R7, R2, !PT ;  /* 0x0000000207037209 */ /* 0x000fe60007810000 */
[----:B------:R-:W1:Y:S01]  /*df80*/  SHFL.BFLY PT, R10, R5, 0x2, 0x1f ;  /* 0x0c401f00050a7f89 */ /* 0x000e6200000e0000 */
        /* <DEDUP_REMOVED lines=9> */
[----:B------:R-:W1:Y:S01]  /*e020*/  SHFL.BFLY PT, R151, R10, 0x1, 0x1f ;  /* 0x0c201f000a977f89 */ /* 0x000e6200000e0000 */
[----:B------:R-:W-:Y:S04]  /*e030*/  FMNMX.FTZ R3, R171, R14, !PT ;  /* 0x0000000eab037209 */ /* 0x000fe80007810000 */
[----:B------:R-:W-:Y:S03]  /*e040*/  FMNMX.FTZ R3, R50, R3, !PT ;  /* 0x0000000332037209 */ /* 0x000fe60007810000 */
[----:B------:R-:W2:Y:S01]  /*e050*/  SHFL.BFLY PT, R14, R149, 0x1, 0x1f ;  /* 0x0c201f00950e7f89 */ /* 0x000ea200000e0000 */
[----:B------:R-:W-:Y:S02]  /*e060*/  FMNMX.FTZ R24, R48, R3, !PT ;  /* 0x0000000330187209 */ /* 0x000fe40007810000 */
[----:B-1----:R-:W-:Y:S02]  /*e070*/  FMNMX.FTZ R151, R10, R151, !PT ;  /* 0x000000970a977209 */ /* 0x002fe40007810000 */
[----:B------:R-:W-:Y:S02]  /*e080*/  FMNMX.FTZ R10, R45, R24, !PT ;  /* 0x000000182d0a7209 */ /* 0x000fe40007810000 */
[C---:B------:R-:W-:Y:S01]  /*e090*/  FSETP.NEU.FTZ.AND P2, PT, R151.reuse, -INF , PT ;  /* 0xff8000009700780b */ /* 0x040fe20003f5d000 */
[----:B------:R-:W-:Y:S02]  /*e0a0*/  FMUL.FTZ R185, R151, c[0x0][0x2d0] ;  /* 0x0000b40097b97a20 */ /* 0x000fe40000410000 */
[----:B------:R-:W1:Y:S01]  /*e0b0*/  SHFL.BFLY PT, R3, R10, 0x2, 0x1f ;  /* 0x0c401f000a037f89 */ /* 0x000e6200000e0000 */
[----:B--2---:R-:W-:Y:S02]  /*e0c0*/  FMNMX.FTZ R149, R149, R14, !PT ;  /* 0x0000000e95957209 */ /* 0x004fe40007810000 */
[----:B------:R-:W-:Y:S02]  /*e0d0*/  FSEL R185, R185, RZ, P2 ;  /* 0x000000ffb9b97208 */ /* 0x000fe40001000000 */
[C---:B------:R-:W-:Y:S01]  /*e0e0*/  FSETP.NEU.FTZ.AND P1, PT, R149.reuse, -INF , PT ;  /* 0xff8000009500780b */ /* 0x040fe20003f3d000 */
[----:B------:R-:W-:Y:S02]  /*e0f0*/  FMUL.FTZ R181, R149, c[0x0][0x2d0] ;  /* 0x0000b40095b57a20 */ /* 0x000fe40000410000 */
[--C-:B------:R-:W-:Y:S01]  /*e100*/  FFMA.FTZ R154, R4, c[0x0][0x2d0], -R185.reuse ;  /* 0x0000b400049a7a23 */ /* 0x100fe200000108b9 */
[----:B------:R-:W-:Y:S01]  /*e110*/  FMNMX.FTZ R4, R13, R0, !PT ;  /* 0x000000000d047209 */ /* 0x000fe20007810000 */
[--C-:B------:R-:W-:Y:S01]  /*e120*/  FFMA.FTZ R157, R16, c[0x0][0x2d0], -R185.reuse ;  /* 0x0000b400109d7a23 */ /* 0x100fe200000108b9 */
[----:B------:R-:W-:Y:S01]  /*e130*/  FSEL R181, R181, RZ, P1 ;  /* 0x000000ffb5b57208 */ /* 0x000fe20000800000 */
[--C-:B------:R-:W-:Y:S01]  /*e140*/  FFMA.FTZ R153, R156, c[0x0][0x2d0], -R185.reuse ;  /* 0x0000b4009c997a23 */ /* 0x100fe200000108b9 */
[----:B------:R-:W-:Y:S01]  /*e150*/  FMNMX.FTZ R4, R11, R4, !PT ;  /* 0x000000040b047209 */ /* 0x000fe20007810000 */
[----:B------:R-:W-:Y:S01]  /*e160*/  FFMA.FTZ R152, R152, c[0x0][0x2d0], -R185 ;  /* 0x0000b40098987a23 */ /* 0x000fe200000108b9 */
[----:B------:R-:W-:Y:S01]  /*e170*/  MUFU.EX2 R154, R154 ;  /* 0x0000009a009a7308 */ /* 0x000fe20000000800 */
[--C-:B------:R-:W-:Y:S01]  /*e180*/  FFMA.FTZ R155, R6, c[0x0][0x2d0], -R181.reuse ;  /* 0x0000b400069b7a23 */ /* 0x100fe200000108b5 */
[----:B------:R-:W-:Y:S01]  /*e190*/  FMNMX.FTZ R4, R9, R4, !PT ;  /* 0x0000000409047209 */ /* 0x000fe20007810000 */
[--C-:B------:R-:W-:Y:S02]  /*e1a0*/  FFMA.FTZ R160, R18, c[0x0][0x2d0], -R181.reuse ;  /* 0x0000b40012a07a23 */ /* 0x100fe400000108b5 */
[----:B------:R-:W-:Y:S01]  /*e1b0*/  LDSM.16.MT88.4 R16, [R214+0x1880] ;  /* 0x00188000d610783b */ /* 0x000fe20000004200 */
[----:B------:R-:W-:Y:S01]  /*e1c0*/  FMNMX.FTZ R4, R15, R4, !PT ;  /* 0x000000040f047209 */ /* 0x000fe20007810000 */
[--C-:B------:R-:W-:Y:S01]  /*e1d0*/  FFMA.FTZ R156, R32, c[0x0][0x2d0], -R181.reuse ;  /* 0x0000b400209c7a23 */ /* 0x100fe200000108b5 */
[----:B-1----:R-:W-:Y:S01]  /*e1e0*/  FMNMX.FTZ R10, R10, R3, !PT ;  /* 0x000000030a0a7209 */ /* 0x002fe20007810000 */
[----:B------:R-:W-:Y:S01]  /*e1f0*/  FFMA.FTZ R161, R20, c[0x0][0x2d0], -R181 ;  /* 0x0000b40014a17a23 */ /* 0x000fe200000108b5 */
[----:B------:R-:W-:Y:S01]  /*e200*/  FMNMX.FTZ R4, R195, R4, !PT ;  /* 0x00000004c3047209 */ /* 0x000fe20007810000 */
[----:B------:R-:W1:Y:S02]  /*e210*/  MUFU.EX2 R153, R153 ;  /* 0x0000009900997308 */ /* 0x000e640000000800 */
[----:B------:R-:W-:Y:S01]  /*e220*/  LDSM.16.MT88.4 R32, [R212+0x1880] ;  /* 0x00188000d420783b */ /* 0x000fe20000004200 */
[----:B------:R-:W-:Y:S01]  /*e230*/  FFMA.FTZ R179, R194, c[0x0][0x2d0], -R185 ;  /* 0x0000b400c2b37a23 */ /* 0x000fe200000108b9 */
[----:B------:R-:W-:Y:S01]  /*e240*/  FMNMX.FTZ R4, R191, R4, !PT ;  /* 0x00000004bf047209 */ /* 0x000fe20007810000 */
[----:B------:R-:W-:Y:S02]  /*e250*/  FFMA.FTZ R183, R192, c[0x0][0x2d0], -R181 ;  /* 0x0000b400c0b77a23 */ /* 0x000fe400000108b5 */
[--C-:B------:R-:W-:Y:S01]  /*e260*/  FFMA.FTZ R164, R164, c[0x0][0x2d0], -R185.reuse ;  /* 0x0000b400a4a47a23 */ /* 0x100fe200000108b9 */
[----:B------:R-:W-:Y:S01]  /*e270*/  FMNMX.FTZ R4, R193, R4, !PT ;  /* 0x00000004c1047209 */ /* 0x000fe20007810000 */
[--C-:B------:R-:W-:Y:S01]  /*e280*/  FFMA.FTZ R169, R198, c[0x0][0x2d0], -R185.reuse ;  /* 0x0000b400c6a97a23 */ /* 0x100fe200000108b9 */
[----:B------:R-:W2:Y:S01]  /*e290*/  SHFL.BFLY PT, R3, R10, 0x1, 0x1f ;  /* 0x0c201f000a037f89 */ /* 0x000ea200000e0000 */
[----:B------:R-:W-:Y:S01]  /*e2a0*/  MUFU.EX2 R152, R152 ;  /* 0x0000009800987308 */ /* 0x000fe20000000800 */
[----:B------:R-:W-:Y:S01]  /*e2b0*/  FMNMX.FTZ R4, R41, R4, !PT ;  /* 0x0000000429047209 */ /* 0x000fe20007810000 */
[--C-:B------:R-:W-:Y:S02]  /*e2c0*/  FFMA.FTZ R174, R174, c[0x0][0x2d0], -R185.reuse ;  /* 0x0000b400aeae7a23 */ /* 0x100fe400000108b9 */
[--C-:B------:R-:W-:Y:S01]  /*e2d0*/  FFMA.FTZ R180, R180, c[0x0][0x2d0], -R185.reuse ;  /* 0x0000b400b4b47a23 */ /* 0x100fe200000108b9 */
[----:B------:R-:W-:Y:S01]  /*e2e0*/  FMNMX.FTZ R4, R51, R4, !PT ;  /* 0x0000000433047209 */ /* 0x000fe20007810000 */
[--C-:B------:R-:W-:Y:S02]  /*e2f0*/  FFMA.FTZ R177, R177, c[0x0][0x2d0], -R185.reuse ;  /* 0x0000b400b1b17a23 */ /* 0x100fe400000108b9 */
[--C-:B------:R-:W-:Y:S01]  /*e300*/  FFMA.FTZ R173, R173, c[0x0][0x2d0], -R185.reuse ;  /* 0x0000b400adad7a23 */ /* 0x100fe200000108b9 */
[----:B------:R-:W-:Y:S01]  /*e310*/  FMNMX.FTZ R5, R49, R4, !PT ;  /* 0x0000000431057209 */ /* 0x000fe20007810000 */
[----:B------:R-:W3:Y:S01]  /*e320*/  MUFU.EX2 R157, R157 ;  /* 0x0000009d009d7308 */ /* 0x000ee20000000800 */
[----:B------:R-:W-:Y:S02]  /*e330*/  FFMA.FTZ R185, R170, c[0x0][0x2d0], -R185 ;  /* 0x0000b400aab97a23 */ /* 0x000fe400000108b9 */
[----:B------:R-:W-:Y:S01]  /*e340*/  FMNMX.FTZ R6, R46, R5, !PT ;  /* 0x000000052e067209 */ /* 0x000fe20007810000 */
[--C-:B------:R-:W-:Y:S01]  /*e350*/  FFMA.FTZ R172, R172, c[0x0][0x2d0], -R181.reuse ;  /* 0x0000b400acac7a23 */ /* 0x100fe200000108b5 */
[----:B-1----:R-:W-:Y:S01]  /*e360*/  F2FP.PACK_AB R24, R153, R154 ;  /* 0x0000009a9918723e */ /* 0x002fe200000000ff */
[--C-:B------:R-:W-:Y:S01]  /*e370*/  FFMA.FTZ R175, R196, c[0x0][0x2d0], -R181.reuse ;  /* 0x0000b400c4af7a23 */ /* 0x100fe200000108b5 */
[----:B------:R-:W-:Y:S01]  /*e380*/  FMNMX.FTZ R4, R23, R6, !PT ;  /* 0x0000000617047209 */ /* 0x000fe20007810000 */
[--C-:B------:R-:W-:Y:S02]  /*e390*/  FFMA.FTZ R182, R182, c[0x0][0x2d0], -R181.reuse ;  /* 0x0000b400b6b67a23 */ /* 0x100fe400000108b5 */
[----:B------:R-:W-:Y:S01]  /*e3a0*/  MUFU.EX2 R155, R155 ;  /* 0x0000009b009b7308 */ /* 0x000fe20000000800 */
[--C-:B------:R-:W-:Y:S01]  /*e3b0*/  FFMA.FTZ R178, R178, c[0x0][0x2d0], -R181.reuse ;  /* 0x0000b400b2b27a23 */ /* 0x100fe200000108b5 */
[----:B------:R-:W1:Y:S01]  /*e3c0*/  SHFL.BFLY PT, R5, R4, 0x2, 0x1f ;  /* 0x0c401f0004057f89 */ /* 0x000e6200000e0000 */
[----:B--2---:R-:W-:Y:S01]  /*e3d0*/  FMNMX.FTZ R3, R10, R3, !PT ;  /* 0x000000030a037209 */ /* 0x004fe20007810000 */
[----:B------:R-:W-:Y:S03]  /*e3e0*/  FFMA.FTZ R168, R168, c[0x0][0x2d0], -R181 ;  /* 0x0000b400a8a87a23 */ /* 0x000fe600000108b5 */
[C---:B------:R-:W-:Y:S01]  /*e3f0*/  FSETP.NEU.FTZ.AND P0, PT, R3.reuse, -INF , PT ;  /* 0xff8000000300780b */ /* 0x040fe20003f1d000 */
[----:B------:R-:W-:Y:S02]  /*e400*/  FMUL.FTZ R47, R3, c[0x0][0x2d0] ;  /* 0x0000b400032f7a20 */ /* 0x000fe40000410000 */
[----:B------:R-:W2:Y:S03]  /*e410*/  MUFU.EX2 R156, R156 ;  /* 0x0000009c009c7308 */ /* 0x000ea60000000800 */
[----:B------:R-:W-:Y:S02]  /*e420*/  FSEL R47, R47, RZ, P0 ;  /* 0x000000ff2f2f7208 */ /* 0x000fe40000000000 */
[----:B---3--:R-:W-:Y:S03]  /*e430*/  F2FP.PACK_AB R26, R157, R152 ;  /* 0x000000989d1a723e */ /* 0x008fe600000000ff */
[--C-:B------:R-:W-:Y:S02]  /*e440*/  FFMA.FTZ R158, R22, c[0x0][0x2d0], -R47.reuse ;  /* 0x0000b400169e7a23 */ /* 0x100fe4000001082f */
[--C-:B------:R-:W-:Y:S01]  /*e450*/  FFMA.FTZ R159, R7, c[0x0][0x2d0], -R47.reuse ;  /* 0x0000b400079f7a23 */ /* 0x100fe2000001082f */
[----:B------:R-:W-:Y:S01]  /*e460*/  FSEL R7, R151, RZ, P2 ;  /* 0x000000ff97077208 */ /* 0x000fe20001000000 */
[----:B------:R-:W-:Y:S01]  /*e470*/  MUFU.EX2 R161, R161 ;  /* 0x000000a100a17308 */ /* 0x000fe20000000800 */
[--C-:B------:R-:W-:Y:S02]  /*e480*/  FFMA.FTZ R163, R12, c[0x0][0x2d0], -R47.reuse ;  /* 0x0000b4000ca37a23 */ /* 0x100fe4000001082f */
[--C-:B------:R-:W-:Y:S01]  /*e490*/  FFMA.FTZ R162, R8, c[0x0][0x2d0], -R47.reuse ;  /* 0x0000b40008a27a23 */ /* 0x100fe2000001082f */
[----:B-1----:R-:W-:Y:S01]  /*e4a0*/  FMNMX.FTZ R5, R4, R5, !PT ;  /* 0x0000000504057209 */ /* 0x002fe20007810000 */
[----:B------:R-:W-:Y:S01]  /*e4b0*/  FADD.FTZ R4, -R7, R150 ;  /* 0x0000009607047221 */ /* 0x000fe20000010100 */
[----:B------:R-:W-:Y:S01]  /*e4c0*/  FSEL R7, R149, RZ, P1 ;  /* 0x000000ff95077208 */ /* 0x000fe20000800000 */
[--C-:B------:R-:W-:Y:S02]  /*e4d0*/  FFMA.FTZ R184, R184, c[0x0][0x2d0], -R47.reuse ;  /* 0x0000b400b8b87a23 */ /* 0x100fe4000001082f */
[----:B------:R-:W1:Y:S01]  /*e4e0*/  SHFL.BFLY PT, R22, R5, 0x1, 0x1f ;  /* 0x0c201f0005167f89 */ /* 0x000e6200000e0000 */
[----:B------:R-:W-:Y:S01]  /*e4f0*/  FMUL.FTZ R21, R4, c[0x0][0x2d0] ;  /* 0x0000b40004157a20 */ /* 0x000fe20000410000 */
[----:B------:R-:W3:Y:S01]  /*e500*/  MUFU.EX2 R160, R160 ;  /* 0x000000a000a07308 */ /* 0x000ee20000000800 */
[----:B------:R-:W-:Y:S01]  /*e510*/  FADD.FTZ R4, -R7, R148 ;  /* 0x0000009407047221 */ /* 0x000fe20000010100 */
[----:B------:R-:W-:Y:S01]  /*e520*/  FSEL R7, R3, RZ, P0 ;  /* 0x000000ff03077208 */ /* 0x000fe20000000000 */
[--C-:B------:R-:W-:Y:S01]  /*e530*/  FFMA.FTZ R187, R190, c[0x0][0x2d0], -R47.reuse ;  /* 0x0000b400bebb7a23 */ /* 0x100fe2000001082f */
[----:B--2---:R-:W-:Y:S01]  /*e540*/  F2FP.PACK_AB R25, R156, R155 ;  /* 0x0000009b9c19723e */ /* 0x004fe200000000ff */
[----:B------:R-:W-:Y:S02]  /*e550*/  FMUL.FTZ R20, R4, c[0x0][0x2d0] ;  /* 0x0000b40004147a20 */ /* 0x000fe40000410000 */
[----:B------:R-:W-:Y:S02]  /*e560*/  FADD.FTZ R2, -R7, R2 ;  /* 0x0000000207027221 */ /* 0x000fe40000010100 */
[--C-:B------:R-:W-:Y:S01]  /*e570*/  FFMA.FTZ R186, R186, c[0x0][0x2d0], -R47.reuse ;  /* 0x0000b400baba7a23 */ /* 0x100fe2000001082f */
[----:B------:R-:W2:Y:S01]  /*e580*/  MUFU.EX2 R21, R21 ;  /* 0x0000001500157308 */ /* 0x000ea20000000800 */
[----:B------:R-:W-:Y:S02]  /*e590*/  FMUL.FTZ R6, R2, c[0x0][0x2d0] ;  /* 0x0000b40002067a20 */ /* 0x000fe40000410000 */
[----:B------:R-:W-:Y:S07]  /*e5a0*/  FFMA.FTZ R189, R188, c[0x0][0x2d0], -R47 ;  /* 0x0000b400bcbd7a23 */ /* 0x000fee000001082f */
[----:B------:R-:W4:Y:S01]  /*e5b0*/  MUFU.EX2 R20, R20 ;  /* 0x0000001400147308 */ /* 0x000f220000000800 */
[----:B-1----:R-:W-:Y:S02]  /*e5c0*/  FMNMX.FTZ R22, R5, R22, !PT ;  /* 0x0000001605167209 */ /* 0x002fe40007810000 */
[----:B---3--:R-:W-:Y:S02]  /*e5d0*/  F2FP.PACK_AB R27, R160, R161 ;  /* 0x000000a1a01b723e */ /* 0x008fe400000000ff */
[C---:B------:R-:W-:Y:S01]  /*e5e0*/  FSETP.NEU.FTZ.AND P0, PT, R22.reuse, -INF , PT ;  /* 0xff8000001600780b */ /* 0x040fe20003f1d000 */
[C---:B------:R-:W-:Y:S03]  /*e5f0*/  FMUL.FTZ R44, R22.reuse, c[0x0][0x2d0] ;  /* 0x0000b400162c7a20 */ /* 0x040fe60000410000 */
[----:B------:R-:W-:Y:S01]  /*e600*/  FSEL R5, R22, RZ, P0 ;  /* 0x000000ff16057208 */ /* 0x000fe20000000000 */
[----:B------:R1:W3:Y:S01]  /*e610*/  MUFU.EX2 R2, R6 ;  /* 0x0000000600027308 */ /* 0x0002e20000000800 */
[----:B------:R-:W-:Y:S01]  /*e620*/  FSEL R44, R44, RZ, P0 ;  /* 0x000000ff2c2c7208 */ /* 0x000fe20000000000 */
[----:B--2---:R-:W-:Y:S01]  /*e630*/  FMUL.FTZ R4, R21, R144 ;  /* 0x0000009015047220 */ /* 0x004fe20000410000 */
[C---:B------:R-:W-:Y:S01]  /*e640*/  ISETP.GT.AND P0, PT, R226.reuse, UR6, PT ;  /* 0x00000006e2007c0c */ /* 0x040fe2000bf04270 */
[----:B------:R-:W-:Y:S01]  /*e650*/  FADD.FTZ R5, -R5, R0 ;  /* 0x0000000005057221 */ /* 0x000fe20000010100 */
[----:B------:R-:W-:Y:S01]  /*e660*/  IADD3 R226, R226, -0x1, RZ ;  /* 0xffffffffe2e27810 */ /* 0x000fe20007ffe0ff */
[--C-:B------:R-:W-:Y:S02]  /*e670*/  FFMA.FTZ R167, R13, c[0x0][0x2d0], -R44.reuse ;  /* 0x0000b4000da77a23 */ /* 0x100fe4000001082c */
[--C-:B------:R-:W-:Y:S02]  /*e680*/  FFMA.FTZ R150, R11, c[0x0][0x2d0], -R44.reuse ;  /* 0x0000b4000b967a23 */ /* 0x100fe4000001082c */
[----:B------:R-:W-:Y:S01]  /*e690*/  MUFU.EX2 R159, R159 ;  /* 0x0000009f009f7308 */ /* 0x000fe20000000800 */
[--C-:B------:R-:W-:Y:S02]  /*e6a0*/  FFMA.FTZ R165, R9, c[0x0][0x2d0], -R44.reuse ;  /* 0x0000b40009a57a23 */ /* 0x100fe4000001082c */
[--C-:B------:R-:W-:Y:S02]  /*e6b0*/  FFMA.FTZ R148, R15, c[0x0][0x2d0], -R44.reuse ;  /* 0x0000b4000f947a23 */ /* 0x100fe4000001082c */
[----:B------:R-:W-:Y:S02]  /*e6c0*/  FMUL.FTZ R0, R5, c[0x0][0x2d0] ;  /* 0x0000b40005007a20 */ /* 0x000fe40000410000 */
[C---:B------:R-:W-:Y:S02]  /*e6d0*/  FMUL.FTZ R5, R21.reuse, R145 ;  /* 0x0000009115057220 */ /* 0x040fe40000410000 */
[C---:B----4-:R-:W-:Y:S01]  /*e6e0*/  FMUL.FTZ R7, R20.reuse, R147 ;  /* 0x0000009314077220 */ /* 0x050fe20000410000 */
[----:B------:R-:W2:Y:S01]  /*e6f0*/  MUFU.EX2 R158, R158 ;  /* 0x0000009e009e7308 */ /* 0x000ea20000000800 */
[C---:B------:R-:W-:Y:S02]  /*e700*/  FMUL.FTZ R100, R21.reuse, R100 ;  /* 0x0000006415647220 */ /* 0x040fe40000410000 */
[----:B------:R-:W-:Y:S02]  /*e710*/  FMUL.FTZ R101, R21, R101 ;  /* 0x0000006515657220 */ /* 0x000fe40000410000 */
[----:B-1----:R-:W-:Y:S02]  /*e720*/  FMUL.FTZ R6, R20, R146 ;  /* 0x0000009214067220 */ /* 0x002fe40000410000 */
[--C-:B------:R-:W-:Y:S02]  /*e730*/  FFMA.FTZ R190, R41, c[0x0][0x2d0], -R44.reuse ;  /* 0x0000b40029be7a23 */ /* 0x100fe4000001082c */
[----:B------:R-:W-:Y:S01]  /*e740*/  LDSM.16.MT88.4 R40, [R212+0x1c80] ;  /* 0x001c8000d428783b */ /* 0x000fe20000004200 */
[----:B------:R-:W-:Y:S01]  /*e750*/  MUFU.EX2 R163, R163 ;  /* 0x000000a300a37308 */ /* 0x000fe20000000800 */
[--C-:B------:R-:W-:Y:S01]  /*e760*/  FFMA.FTZ R192, R51, c[0x0][0x2d0], -R44.reuse ;  /* 0x0000b40033c07a23 */ /* 0x100fe2000001082c */
[-C--:B------:R-:W-:Y:S01]  /*e770*/  HMMA.16816.F32 R4, R24, R16.reuse, R4 ;  /* 0x000000101804723c */ /* 0x080fe20000001804 */
[C---:B---3--:R-:W-:Y:S02]  /*e780*/  FMUL.FTZ R8, R2.reuse, R140 ;  /* 0x0000008c02087220 */ /* 0x048fe40000410000 */
[C---:B------:R-:W-:Y:S02]  /*e790*/  FMUL.FTZ R9, R2.reuse, R141 ;  /* 0x0000008d02097220 */ /* 0x040fe40000410000 */
[C---:B------:R-:W-:Y:S02]  /*e7a0*/  FMUL.FTZ R12, R2.reuse, R136 ;  /* 0x00000088020c7220 */ /* 0x040fe40000410000 */
[----:B------:R-:W-:Y:S01]  /*e7b0*/  FMUL.FTZ R13, R2, R137 ;  /* 0x00000089020d7220 */ /* 0x000fe20000410000 */
[----:B------:R-:W1:Y:S01]  /*e7c0*/  MUFU.EX2 R162, R162 ;  /* 0x000000a200a27308 */ /* 0x000e620000000800 */
[----:B------:R-:W-:Y:S03]  /*e7d0*/  FMUL.FTZ R102, R20, R102 ;  /* 0x0000006614667220 */ /* 0x000fe60000410000 */
[----:B--2---:R-:W-:Y:S01]  /*e7e0*/  F2FP.PACK_AB R28, R158, R159 ;  /* 0x0000009f9e1c723e */ /* 0x004fe200000000ff */
[C---:B------:R-:W-:Y:S02]  /*e7f0*/  FMUL.FTZ R103, R20.reuse, R103 ;  /* 0x0000006714677220 */ /* 0x040fe40000410000 */
[C---:B------:R-:W-:Y:S02]  /*e800*/  FMUL.FTZ R104, R21.reuse, R104 ;  /* 0x0000006815687220 */ /* 0x040fe40000410000 */
[----:B------:R-:W-:Y:S01]  /*e810*/  FMUL.FTZ R105, R21, R105 ;  /* 0x0000006915697220 */ /* 0x000fe20000410000 */
[----:B------:R-:W-:Y:S01]  /*e820*/  MUFU.EX2 R167, R167 ;  /* 0x000000a700a77308 */ /* 0x000fe20000000800 */
[C---:B------:R-:W-:Y:S02]  /*e830*/  FMUL.FTZ R106, R20.reuse, R106 ;  /* 0x0000006a146a7220 */ /* 0x040fe40000410000 */
[----:B------:R-:W-:Y:S02]  /*e840*/  FMUL.FTZ R107, R20, R107 ;  /* 0x0000006b146b7220 */ /* 0x000fe40000410000 */
[C---:B------:R-:W-:Y:S02]  /*e850*/  FMUL.FTZ R108, R2.reuse, R108 ;  /* 0x0000006c026c7220 */ /* 0x040fe40000410000 */
[----:B------:R-:W-:Y:S02]  /*e860*/  FMUL.FTZ R109, R2, R109 ;  /* 0x0000006d026d7220 */ /* 0x000fe40000410000 */
[--C-:B------:R-:W-:Y:S01]  /*e870*/  FFMA.FTZ R197, R49, c[0x0][0x2d0], -R44.reuse ;  /* 0x0000b40031c57a23 */ /* 0x100fe2000001082c */
[----:B------:R-:W2:Y:S01]  /*e880*/  MUFU.EX2 R150, R150 ;  /* 0x0000009600967308 */ /* 0x000ea20000000800 */
[--C-:B------:R-:W-:Y:S02]  /*e890*/  FFMA.FTZ R194, R46, c[0x0][0x2d0], -R44.reuse ;  /* 0x0000b4002ec27a23 */ /* 0x100fe4000001082c */
[----:B------:R-:W-:Y:S01]  /*e8a0*/  FMUL.FTZ R112, R2, R112 ;  /* 0x0000007002707220 */ /* 0x000fe20000410000 */
[----:B-1----:R-:W-:Y:S01]  /*e8b0*/  F2FP.PACK_AB R30, R162, R163 ;  /* 0x000000a3a21e723e */ /* 0x002fe200000000ff */
[----:B------:R-:W-:Y:S02]  /*e8c0*/  FMUL.FTZ R113, R2, R113 ;  /* 0x0000007102717220 */ /* 0x000fe40000410000 */
        /* <DEDUP_REMOVED lines=8> */
[----:B------:R-:W1:Y:S01]  /*e950*/  MUFU.EX2 R148, R148 ;  /* 0x0000009400947308 */ /* 0x000e620000000800 */
[----:B------:R-:W-:Y:S02]  /*e960*/  FMUL.FTZ R123, R20, R123 ;  /* 0x0000007b147b7220 */ /* 0x000fe40000410000 */
[----:B------:R-:W-:Y:S01]  /*e970*/  FMUL.FTZ R124, R2, R124 ;  /* 0x0000007c027c7220 */ /* 0x000fe20000410000 */
[----:B--2---:R-:W-:Y:S01]  /*e980*/  F2FP.PACK_AB R29, R150, R167 ;  /* 0x000000a7961d723e */ /* 0x004fe200000000ff */
[----:B------:R-:W-:Y:S02]  /*e990*/  FMUL.FTZ R125, R2, R125 ;  /* 0x0000007d027d7220 */ /* 0x000fe40000410000 */
[C---:B------:R-:W-:Y:S02]  /*e9a0*/  FMUL.FTZ R128, R21.reuse, R128 ;  /* 0x0000008015807220 */ /* 0x040fe40000410000 */
[C---:B------:R-:W-:Y:S01]  /*e9b0*/  FMUL.FTZ R129, R21.reuse, R129 ;  /* 0x0000008115817220 */ /* 0x040fe20000410000 */
[----:B------:R-:W2:Y:S01]  /*e9c0*/  MUFU.EX2 R0, R0 ;  /* 0x0000000000007308 */ /* 0x000ea20000000800 */
[C---:B------:R-:W-:Y:S02]  /*e9d0*/  FMUL.FTZ R130, R20.reuse, R130 ;  /* 0x0000008214827220 */ /* 0x040fe40000410000 */
[C---:B------:R-:W-:Y:S02]  /*e9e0*/  FMUL.FTZ R131, R20.reuse, R131 ;  /* 0x0000008314837220 */ /* 0x040fe40000410000 */
[C---:B------:R-:W-:Y:S02]  /*e9f0*/  FMUL.FTZ R52, R21.reuse, R52 ;  /* 0x0000003415347220 */ /* 0x040fe40000410000 */
[C---:B------:R-:W-:Y:S02]  /*ea00*/  FMUL.FTZ R53, R21.reuse, R53 ;  /* 0x0000003515357220 */ /* 0x040fe40000410000 */
[C---:B------:R-:W-:Y:S01]  /*ea10*/  FMUL.FTZ R54, R20.reuse, R54 ;  /* 0x0000003614367220 */ /* 0x040fe20000410000 */
[----:B------:R-:W-:Y:S01]  /*ea20*/  MUFU.EX2 R170, R185 ;  /* 0x000000b900aa7308 */ /* 0x000fe20000000800 */
[----:B------:R-:W-:Y:S02]  /*ea30*/  FMUL.FTZ R55, R20, R55 ;  /* 0x0000003714377220 */ /* 0x000fe40000410000 */
[----:B------:R-:W-:Y:S01]  /*ea40*/  FMUL.FTZ R56, R2, R56 ;  /* 0x0000003802387220 */ /* 0x000fe20000410000 */
[----:B-1----:R-:W-:Y:S01]  /*ea50*/  F2FP.PACK_AB R31, R148, R165 ;  /* 0x000000a5941f723e */ /* 0x002fe200000000ff */
[C---:B------:R-:W-:Y:S02]  /*ea60*/  FMUL.FTZ R57, R2.reuse, R57 ;  /* 0x0000003902397220 */ /* 0x040fe40000410000 */
[C---:B------:R-:W-:Y:S02]  /*ea70*/  FMUL.FTZ R60, R2.reuse, R60 ;  /* 0x0000003c023c7220 */ /* 0x040fe40000410000 */
[----:B------:R-:W-:Y:S01]  /*ea80*/  FMUL.FTZ R61, R2, R61 ;  /* 0x0000003d023d7220 */ /* 0x000fe20000410000 */
[----:B------:R-:W-:Y:S01]  /*ea90*/  MUFU.EX2 R164, R164 ;  /* 0x000000a400a47308 */ /* 0x000fe20000000800 */
[C---:B------:R-:W-:Y:S02]  /*eaa0*/  FMUL.FTZ R64, R21.reuse, R64 ;  /* 0x0000004015407220 */ /* 0x040fe40000410000 */
[C---:B------:R-:W-:Y:S02]  /*eab0*/  FMUL.FTZ R65, R21.reuse, R65 ;  /* 0x0000004115417220 */ /* 0x040fe40000410000 */
[C---:B--2---:R-:W-:Y:S02]  /*eac0*/  FMUL.FTZ R10, R0.reuse, R142 ;  /* 0x0000008e000a7220 */ /* 0x044fe40000410000 */
[C---:B------:R-:W-:Y:S02]  /*ead0*/  FMUL.FTZ R11, R0.reuse, R143 ;  /* 0x0000008f000b7220 */ /* 0x040fe40000410000 */
[C---:B------:R-:W-:Y:S01]  /*eae0*/  FMUL.FTZ R110, R0.reuse, R110 ;  /* 0x0000006e006e7220 */ /* 0x040fe20000410000 */
[----:B------:R-:W-:Y:S01]  /*eaf0*/  MUFU.EX2 R169, R169 ;  /* 0x000000a900a97308 */ /* 0x000fe20000000800 */
[C---:B------:R-:W-:Y:S02]  /*eb00*/  FMUL.FTZ R111, R0.reuse, R111 ;  /* 0x0000006f006f7220 */ /* 0x040fe40000410000 */
[C---:B------:R-:W-:Y:S01]  /*eb10*/  FMUL.FTZ R114, R0.reuse, R114 ;  /* 0x0000007200727220 */ /* 0x040fe20000410000 */
[C---:B------:R-:W-:Y:S01]  /*eb20*/  HMMA.16816.F32 R8, R28.reuse, R16, R8 ;  /* 0x000000101c08723c */ /* 0x040fe20000001808 */
[C---:B------:R-:W-:Y:S02]  /*eb30*/  FMUL.FTZ R14, R0.reuse, R138 ;  /* 0x0000008a000e7220 */ /* 0x040fe40000410000 */
[C---:B------:R-:W-:Y:S02]  /*eb40*/  FMUL.FTZ R15, R0.reuse, R139 ;  /* 0x0000008b000f7220 */ /* 0x040fe40000410000 */
[C---:B------:R-:W-:Y:S01]  /*eb50*/  FMUL.FTZ R115, R0.reuse, R115 ;  /* 0x0000007300737220 */ /* 0x040fe20000410000 */
[----:B------:R-:W-:Y:S01]  /*eb60*/  MUFU.EX2 R172, R172 ;  /* 0x000000ac00ac7308 */ /* 0x000fe20000000800 */
[C---:B------:R-:W-:Y:S02]  /*eb70*/  FMUL.FTZ R126, R0.reuse, R126 ;  /* 0x0000007e007e7220 */ /* 0x040fe40000410000 */
[----:B------:R-:W-:Y:S01]  /*eb80*/  FMUL.FTZ R127, R0, R127 ;  /* 0x0000007f007f7220 */ /* 0x000fe20000410000 */
[-C--:B------:R-:W-:Y:S02]  /*eb90*/  HMMA.16816.F32 R12, R28, R18.reuse, R12 ;  /* 0x000000121c0c723c */ /* 0x080fe4000000180c */
[C---:B------:R-:W-:Y:S02]  /*eba0*/  FMUL.FTZ R16, R2.reuse, R132 ;  /* 0x0000008402107220 */ /* 0x040fe40000410000 */
[----:B------:R-:W-:Y:S02]  /*ebb0*/  FMUL.FTZ R17, R2, R133 ;  /* 0x0000008502117220 */ /* 0x000fe40000410000 */
[C---:B------:R-:W-:Y:S01]  /*ebc0*/  FMUL.FTZ R58, R0.reuse, R58 ;  /* 0x0000003a003a7220 */ /* 0x040fe20000410000 */
[----:B------:R-:W-:Y:S01]  /*ebd0*/  MUFU.EX2 R175, R175 ;  /* 0x000000af00af7308 */ /* 0x000fe20000000800 */
[C---:B------:R-:W-:Y:S01]  /*ebe0*/  HMMA.16816.F32 R100, R24.reuse, R18, R100 ;  /* 0x000000121864723c */ /* 0x040fe20000001864 */
[C---:B------:R-:W-:Y:S03]  /*ebf0*/  FMUL.FTZ R59, R0.reuse, R59 ;  /* 0x0000003b003b7220 */ /* 0x040fe60000410000 */
[C---:B------:R-:W-:Y:S02]  /*ec00*/  FMUL.FTZ R62, R0.reuse, R62 ;  /* 0x0000003e003e7220 */ /* 0x040fe40000410000 */
[C---:B------:R-:W-:Y:S02]  /*ec10*/  FMUL.FTZ R63, R0.reuse, R63 ;  /* 0x0000003f003f7220 */ /* 0x040fe40000410000 */
[-C--:B------:R-:W-:Y:S01]  /*ec20*/  HMMA.16816.F32 R104, R24, R32.reuse, R104 ;  /* 0x000000201868723c */ /* 0x080fe20000001868 */
[C---:B------:R-:W-:Y:S01]  /*ec30*/  FMUL.FTZ R18, R0.reuse, R134 ;  /* 0x0000008600127220 */ /* 0x040fe20000410000 */
[----:B------:R-:W-:Y:S02]  /*ec40*/  MUFU.EX2 R174, R174 ;  /* 0x000000ae00ae7308 */ /* 0x000fe40000000800 */
[----:B------:R-:W-:Y:S02]  /*ec50*/  FMUL.FTZ R19, R0, R135 ;  /* 0x0000008700137220 */ /* 0x000fe40000410000 */
[C---:B------:R-:W-:Y:S02]  /*ec60*/  FMUL.FTZ R66, R20.reuse, R66 ;  /* 0x0000004214427220 */ /* 0x040fe40000410000 */
[C---:B------:R-:W-:Y:S01]  /*ec70*/  HMMA.16816.F32 R108, R28.reuse, R32, R108 ;  /* 0x000000201c6c723c */ /* 0x040fe2000000186c */
[C---:B------:R-:W-:Y:S03]  /*ec80*/  FMUL.FTZ R67, R20.reuse, R67 ;  /* 0x0000004314437220 */ /* 0x040fe60000410000 */
[C---:B------:R-:W-:Y:S01]  /*ec90*/  FMUL.FTZ R68, R21.reuse, R68 ;  /* 0x0000004415447220 */ /* 0x040fe20000410000 */
[----:B------:R-:W-:Y:S01]  /*eca0*/  MUFU.EX2 R179, R179 ;  /* 0x000000b300b37308 */ /* 0x000fe20000000800 */
[C---:B------:R-:W-:Y:S02]  /*ecb0*/  FMUL.FTZ R69, R21.reuse, R69 ;  /* 0x0000004515457220 */ /* 0x040fe40000410000 */
[-C--:B------:R-:W-:Y:S01]  /*ecc0*/  HMMA.16816.F32 R112, R28, R34.reuse, R112 ;  /* 0x000000221c70723c */ /* 0x080fe20000001870 */
[C---:B------:R-:W-:Y:S03]  /*ecd0*/  FMUL.FTZ R70, R20.reuse, R70 ;  /* 0x0000004614467220 */ /* 0x040fe60000410000 */
[----:B------:R-:W-:Y:S02]  /*ece0*/  FMUL.FTZ R71, R20, R71 ;  /* 0x0000004714477220 */ /* 0x000fe40000410000 */
[C---:B------:R-:W-:Y:S01]  /*ecf0*/  FMUL.FTZ R72, R2.reuse, R72 ;  /* 0x0000004802487220 */ /* 0x040fe20000410000 */
[----:B------:R-:W-:Y:S01]  /*ed00*/  MUFU.EX2 R182, R182 ;  /* 0x000000b600b67308 */ /* 0x000fe20000000800 */
[C---:B------:R-:W-:Y:S01]  /*ed10*/  HMMA.16816.F32 R116, R24.reuse, R34, R116 ;  /* 0x000000221874723c */ /* 0x040fe20000001874 */
[----:B------:R-:W1:Y:S03]  /*ed20*/  LDSM.16.MT88.4 R32, [R212+0x2480] ;  /* 0x00248000d420783b */ /* 0x000e660000004200 */
[----:B------:R-:W-:Y:S02]  /*ed30*/  FMUL.FTZ R73, R2, R73 ;  /* 0x0000004902497220 */ /* 0x000fe40000410000 */
[C---:B------:R-:W-:Y:S02]  /*ed40*/  FMUL.FTZ R74, R0.reuse, R74 ;  /* 0x0000004a004a7220 */ /* 0x040fe40000410000 */
[-C--:B------:R-:W-:Y:S01]  /*ed50*/  HMMA.16816.F32 R120, R24, R36.reuse, R120 ;  /* 0x000000241878723c */ /* 0x080fe20000001878 */
[----:B------:R-:W-:Y:S01]  /*ed60*/  FMUL.FTZ R75, R0, R75 ;  /* 0x0000004b004b7220 */ /* 0x000fe20000410000 */
[----:B------:R-:W-:Y:S02]  /*ed70*/  MUFU.EX2 R183, R183 ;  /* 0x000000b700b77308 */ /* 0x000fe40000000800 */
[C---:B------:R-:W-:Y:S02]  /*ed80*/  FMUL.FTZ R76, R2.reuse, R76 ;  /* 0x0000004c024c7220 */ /* 0x040fe40000410000 */
[----:B------:R-:W-:Y:S02]  /*ed90*/  FMUL.FTZ R77, R2, R77 ;  /* 0x0000004d024d7220 */ /* 0x000fe40000410000 */
[C---:B------:R-:W-:Y:S01]  /*eda0*/  HMMA.16816.F32 R124, R28.reuse, R36, R124 ;  /* 0x000000241c7c723c */ /* 0x040fe2000000187c */
[C---:B------:R-:W-:Y:S03]  /*edb0*/  FMUL.FTZ R78, R0.reuse, R78 ;  /* 0x0000004e004e7220 */ /* 0x040fe60000410000 */
[----:B------:R-:W-:Y:S01]  /*edc0*/  FMUL.FTZ R79, R0, R79 ;  /* 0x0000004f004f7220 */ /* 0x000fe20000410000 */
[----:B------:R-:W-:Y:S01]  /*edd0*/  MUFU.EX2 R184, R184 ;  /* 0x000000b800b87308 */ /* 0x000fe20000000800 */
[C---:B------:R-:W-:Y:S02]  /*ede0*/  FMUL.FTZ R80, R21.reuse, R80 ;  /* 0x0000005015507220 */ /* 0x040fe40000410000 */
[-C--:B------:R-:W-:Y:S01]  /*edf0*/  HMMA.16816.F32 R16, R28, R38.reuse, R16 ;  /* 0x000000261c10723c */ /* 0x080fe20000001810 */
[C---:B------:R-:W-:Y:S03]  /*ee00*/  FMUL.FTZ R81, R21.reuse, R81 ;  /* 0x0000005115517220 */ /* 0x040fe60000410000 */
[C---:B------:R-:W-:Y:S02]  /*ee10*/  FMUL.FTZ R82, R20.reuse, R82 ;  /* 0x0000005214527220 */ /* 0x040fe40000410000 */
[C---:B------:R-:W-:Y:S01]  /*ee20*/  FMUL.FTZ R83, R20.reuse, R83 ;  /* 0x0000005314537220 */ /* 0x040fe20000410000 */
[----:B------:R-:W2:Y:S01]  /*ee30*/  MUFU.EX2 R187, R187 ;  /* 0x000000bb00bb7308 */ /* 0x000ea20000000800 */
[C---:B------:R-:W-:Y:S01]  /*ee40*/  HMMA.16816.F32 R128, R24.reuse, R38, R128 ;  /* 0x000000261880723c */ /* 0x040fe20000001880 */
[----:B------:R-:W3:Y:S03]  /*ee50*/  LDSM.16.MT88.4 R36, [R214+0x3080] ;  /* 0x00308000d624783b */ /* 0x000ee60000004200 */
[C---:B------:R-:W-:Y:S02]  /*ee60*/  FMUL.FTZ R84, R21.reuse, R84 ;  /* 0x0000005415547220 */ /* 0x040fe40000410000 */
[----:B------:R-:W-:Y:S02]  /*ee70*/  FMUL.FTZ R85, R21, R85 ;  /* 0x0000005515557220 */ /* 0x000fe40000410000 */
[C---:B------:R-:W-:Y:S01]  /*ee80*/  FMUL.FTZ R86, R20.reuse, R86 ;  /* 0x0000005614567220 */ /* 0x040fe20000410000 */
[-C--:B-1----:R-:W-:Y:S01]  /*ee90*/  HMMA.16816.F32 R52, R24, R32.reuse, R52 ;  /* 0x000000201834723c */ /* 0x082fe20000001834 */
[----:B------:R-:W-:Y:S02]  /*eea0*/  MUFU.EX2 R186, R186 ;  /* 0x000000ba00ba7308 */ /* 0x000fe40000000800 */
[----:B------:R-:W-:Y:S02]  /*eeb0*/  FMUL.FTZ R87, R20, R87 ;  /* 0x0000005714577220 */ /* 0x000fe40000410000 */
[C---:B------:R-:W-:Y:S02]  /*eec0*/  FMUL.FTZ R88, R2.reuse, R88 ;  /* 0x0000005802587220 */ /* 0x040fe40000410000 */
[----:B------:R-:W-:Y:S01]  /*eed0*/  FMUL.FTZ R89, R2, R89 ;  /* 0x0000005902597220 */ /* 0x000fe20000410000 */
[C---:B------:R-:W-:Y:S01]  /*eee0*/  HMMA.16816.F32 R56, R28.reuse, R32, R56 ;  /* 0x000000201c38723c */ /* 0x040fe20000001838 */
[C---:B------:R-:W-:Y:S02]  /*eef0*/  FMUL.FTZ R90, R0.reuse, R90 ;  /* 0x0000005a005a7220 */ /* 0x040fe40000410000 */
[----:B------:R-:W1:Y:S01]  /*ef00*/  MUFU.EX2 R189, R189 ;  /* 0x000000bd00bd7308 */ /* 0x000e620000000800 */
[----:B------:R-:W-:Y:S02]  /*ef10*/  FMUL.FTZ R91, R0, R91 ;  /* 0x0000005b005b7220 */ /* 0x000fe40000410000 */
[--C-:B------:R-:W-:Y:S02]  /*ef20*/  FFMA.FTZ R188, R195, c[0x0][0x2d0], -R44.reuse ;  /* 0x0000b400c3bc7a23 */ /* 0x100fe4000001082c */
[-C--:B------:R-:W-:Y:S01]  /*ef30*/  HMMA.16816.F32 R60, R28, R34.reuse, R60 ;  /* 0x000000221c3c723c */ /* 0x080fe2000000183c */
[--C-:B------:R-:W-:Y:S03]  /*ef40*/  FFMA.FTZ R191, R191, c[0x0][0x2d0], -R44.reuse ;  /* 0x0000b400bfbf7a23 */ /* 0x100fe6000001082c */
[--C-:B------:R-:W-:Y:S01]  /*ef50*/  FFMA.FTZ R193, R193, c[0x0][0x2d0], -R44.reuse ;  /* 0x0000b400c1c17a23 */ /* 0x100fe2000001082c */
[----:B------:R-:W-:Y:S01]  /*ef60*/  MUFU.EX2 R188, R188 ;  /* 0x000000bc00bc7308 */ /* 0x000fe20000000800 */
[----:B------:R-:W-:Y:S02]  /*ef70*/  FFMA.FTZ R44, R23, c[0x0][0x2d0], -R44 ;  /* 0x0000b400172c7a23 */ /* 0x000fe4000001082c */
[C---:B------:R-:W-:Y:S01]  /*ef80*/  HMMA.16816.F32 R64, R24.reuse, R34, R64 ;  /* 0x000000221840723c */ /* 0x040fe20000001840 */
[----:B------:R-:W4:Y:S03]  /*ef90*/  LDSM.16.MT88.4 R32, [R212+0x3080] ;  /* 0x00308000d420783b */ /* 0x000f260000004200 */
[C---:B------:R-:W-:Y:S02]  /*efa0*/  FMUL.FTZ R92, R2.reuse, R92 ;  /* 0x0000005c025c7220 */ /* 0x040fe40000410000 */
[----:B------:R-:W-:Y:S01]  /*efb0*/  FMUL.FTZ R93, R2, R93 ;  /* 0x0000005d025d7220 */ /* 0x000fe20000410000 */
[----:B------:R-:W-:Y:S01]  /*efc0*/  MUFU.EX2 R23, R44 ;  /* 0x0000002c00177308 */ /* 0x000fe20000000800 */
[-C--:B---3--:R-:W-:Y:S01]  /*efd0*/  HMMA.16816.F32 R68, R24, R36.reuse, R68 ;  /* 0x000000241844723c */ /* 0x088fe20000001844 */
[C---:B------:R-:W-:Y:S03]  /*efe0*/  FMUL.FTZ R94, R0.reuse, R94 ;  /* 0x0000005e005e7220 */ /* 0x040fe60000410000 */
[----:B------:R-:W-:Y:S02]  /*eff0*/  FMUL.FTZ R95, R0, R95 ;  /* 0x0000005f005f7220 */ /* 0x000fe40000410000 */
[C---:B------:R-:W-:Y:S02]  /*f000*/  FMUL.FTZ R96, R21.reuse, R96 ;  /* 0x0000006015607220 */ /* 0x040fe40000410000 */
[C---:B------:R-:W-:Y:S01]  /*f010*/  HMMA.16816.F32 R72, R28.reuse, R36, R72 ;  /* 0x000000241c48723c */ /* 0x040fe20000001848 */
[----:B------:R-:W-:Y:S01]  /*f020*/  FMUL.FTZ R97, R21, R97 ;  /* 0x0000006115617220 */ /* 0x000fe20000410000 */
[----:B------:R-:W3:Y:S02]  /*f030*/  MUFU.EX2 R191, R191 ;  /* 0x000000bf00bf7308 */ /* 0x000ee40000000800 */
[C---:B------:R-:W-:Y:S02]  /*f040*/  FMUL.FTZ R98, R20.reuse, R98 ;  /* 0x0000006214627220 */ /* 0x040fe40000410000 */
[----:B------:R-:W-:Y:S02]  /*f050*/  FMUL.FTZ R99, R20, R99 ;  /* 0x0000006314637220 */ /* 0x000fe40000410000 */
[-C--:B------:R-:W-:Y:S01]  /*f060*/  HMMA.16816.F32 R76, R28, R38.reuse, R76 ;  /* 0x000000261c4c723c */ /* 0x080fe2000000184c */
[----:B------:R-:W-:Y:S03]  /*f070*/  FFMA.FTZ R195, R176, c[0x0][0x2d0], -R181 ;  /* 0x0000b400b0c37a23 */ /* 0x000fe600000108b5 */
[----:B------:R-:W-:Y:S01]  /*f080*/  FFMA.FTZ R176, R48, c[0x0][0x2d0], -R47 ;  /* 0x0000b40030b07a23 */ /* 0x000fe2000001082f */
[----:B------:R-:W-:Y:S01]  /*f090*/  MUFU.EX2 R193, R193 ;  /* 0x000000c100c17308 */ /* 0x000fe20000000800 */
[----:B------:R-:W-:Y:S02]  /*f0a0*/  FFMA.FTZ R181, R166, c[0x0][0x2d0], -R181 ;  /* 0x0000b400a6b57a23 */ /* 0x000fe400000108b5 */
[C---:B------:R-:W-:Y:S01]  /*f0b0*/  HMMA.16816.F32 R80, R24.reuse, R38, R80 ;  /* 0x000000261850723c */ /* 0x040fe20000001850 */
[----:B------:R-:W5:Y:S03]  /*f0c0*/  LDSM.16.MT88.4 R36, [R214+0x1c80] ;  /* 0x001c8000d624783b */ /* 0x000f660000004200 */
[--C-:B------:R-:W-:Y:S02]  /*f0d0*/  FFMA.FTZ R166, R171, c[0x0][0x2d0], -R47.reuse ;  /* 0x0000b400aba67a23 */ /* 0x100fe4000001082f */
[--C-:B------:R-:W-:Y:S01]  /*f0e0*/  FFMA.FTZ R171, R50, c[0x0][0x2d0], -R47.reuse ;  /* 0x0000b40032ab7a23 */ /* 0x100fe2000001082f */
[----:B------:R-:W1:Y:S01]  /*f0f0*/  MUFU.EX2 R190, R190 ;  /* 0x000000be00be7308 */ /* 0x000e620000000800 */
[----:B------:R-:W-:Y:S01]  /*f100*/  FFMA.FTZ R47, R45, c[0x0][0x2d0], -R47 ;  /* 0x0000b4002d2f7a23 */ /* 0x000fe2000001082f */
[-C--:B----4-:R-:W-:Y:S01]  /*f110*/  HMMA.16816.F32 R84, R24, R32.reuse, R84 ;  /* 0x000000201854723c */ /* 0x090fe20000001854 */
[----:B------:R-:W-:Y:S02]  /*f120*/  LDSM.16.MT88.4 R48, [R212+0x2c80] ;  /* 0x002c8000d430783b */ /* 0x000fe40000004200 */
[----:B------:R-:W-:Y:S02]  /*f130*/  FFMA.FTZ R154, R21, R231, R154 ;  /* 0x000000e7159a7223 */ /* 0x000fe4000001009a */
[----:B------:R-:W-:Y:S02]  /*f140*/  FFMA.FTZ R155, R20, R229, R155 ;  /* 0x000000e5149b7223 */ /* 0x000fe4000001009b */
[----:B------:R-:W-:Y:S01]  /*f150*/  FFMA.FTZ R159, R2, R227, R159 ;  /* 0x000000e3029f7223 */ /* 0x000fe2000001009f */
[C---:B------:R-:W-:Y:S01]  /*f160*/  HMMA.16816.F32 R88, R28.reuse, R32, R88 ;  /* 0x000000201c58723c */ /* 0x040fe20000001858 */
[----:B------:R4:W-:Y:S03]  /*f170*/  MUFU.EX2 R185, R47 ;  /* 0x0000002f00b97308 */ /* 0x0009e60000000800 */
[----:B------:R-:W-:Y:S01]  /*f180*/  MOV R2, R3 ;  /* 0x0000000300027202 */ /* 0x000fe20000000f00 */
[----:B------:R-:W-:Y:S01]  /*f190*/  FFMA.FTZ R167, R0, R225, R167 ;  /* 0x000000e100a77223 */ /* 0x000fe200000100a7 */
[----:B------:R-:W-:Y:S01]  /*f1a0*/  MOV R0, R22 ;  /* 0x0000001600007202 */ /* 0x000fe20000000f00 */
[----:B------:R-:W-:Y:S01]  /*f1b0*/  FADD.FTZ R153, R153, R154 ;  /* 0x0000009a99997221 */ /* 0x000fe20000010000 */
[-C--:B------:R-:W-:Y:S01]  /*f1c0*/  HMMA.16816.F32 R92, R28, R34.reuse, R92 ;  /* 0x000000221c5c723c */ /* 0x080fe2000000185c */
[----:B------:R-:W-:Y:S02]  /*f1d0*/  FADD.FTZ R156, R156, R155 ;  /* 0x0000009b9c9c7221 */ /* 0x000fe40000010000 */
[----:B------:R-:W-:Y:S01]  /*f1e0*/  MUFU.EX2 R180, R180 ;  /* 0x000000b400b47308 */ /* 0x000fe20000000800 */
[----:B------:R-:W-:Y:S02]  /*f1f0*/  FADD.FTZ R158, R158, R159 ;  /* 0x0000009f9e9e7221 */ /* 0x000fe40000010000 */
[----:B------:R-:W-:Y:S01]  /*f200*/  FADD.FTZ R150, R150, R167 ;  /* 0x000000a796967221 */ /* 0x000fe20000010000 */
[----:B--2---:R-:W-:Y:S01]  /*f210*/  F2FP.PACK_AB R28, R187, R184 ;  /* 0x000000b8bb1c723e */ /* 0x004fe200000000ff */
[----:B------:R-:W-:Y:S01]  /*f220*/  HMMA.16816.F32 R96, R24, R34, R96 ;  /* 0x000000221860723c */ /* 0x000fe20000001860 */
[----:B-1----:R-:W-:Y:S01]  /*f230*/  F2FP.PACK_AB R30, R189, R186 ;  /* 0x000000babd1e723e */ /* 0x002fe200000000ff */
[----:B------:R-:W1:Y:S02]  /*f240*/  LDSM.16.MT88.4 R32, [R214+0x2880] ;  /* 0x00288000d620783b */ /* 0x000e640000004200 */
[----:B---3--:R-:W-:Y:S01]  /*f250*/  F2FP.PACK_AB R29, R191, R188 ;  /* 0x000000bcbf1d723e */ /* 0x008fe200000000ff */
[----:B------:R-:W-:Y:S01]  /*f260*/  MUFU.EX2 R177, R177 ;  /* 0x000000b100b17308 */ /* 0x000fe20000000800 */
[----:B------:R-:W-:Y:S01]  /*f270*/  F2FP.PACK_AB R31, R190, R193 ;  /* 0x000000c1be1f723e */ /* 0x000fe200000000ff */
[----:B------:R-:W-:Y:S01]  /*f280*/  FADD.FTZ R152, R152, R153 ;  /* 0x0000009998987221 */ /* 0x000fe20000010000 */
[----:B------:R-:W-:Y:S01]  /*f290*/  F2FP.PACK_AB R24, R169, R164 ;  /* 0x000000a4a918723e */ /* 0x000fe200000000ff */
[----:B------:R-:W-:Y:S01]  /*f2a0*/  FADD.FTZ R161, R161, R156 ;  /* 0x0000009ca1a17221 */ /* 0x000fe20000010000 */
[----:B----4-:R-:W-:Y:S02]  /*f2b0*/  LDSM.16.MT88.4 R44, [R214+0x2c80] ;  /* 0x002c8000d62c783b */ /* 0x010fe40000004200 */
[----:B------:R-:W-:Y:S01]  /*f2c0*/  F2FP.PACK_AB R25, R175, R172 ;  /* 0x000000acaf19723e */ /* 0x000fe200000000ff */
[----:B------:R-:W-:Y:S01]  /*f2d0*/  FADD.FTZ R163, R163, R158 ;  /* 0x0000009ea3a37221 */ /* 0x000fe20000010000 */
[----:B------:R-:W-:Y:S01]  /*f2e0*/  F2FP.PACK_AB R26, R179, R174 ;  /* 0x000000aeb31a723e */ /* 0x000fe200000000ff */
[----:B------:R-:W-:Y:S01]  /*f2f0*/  MUFU.EX2 R178, R178 ;  /* 0x000000b200b27308 */ /* 0x000fe20000000800 */
[----:B------:R-:W-:Y:S01]  /*f300*/  F2FP.PACK_AB R27, R183, R182 ;  /* 0x000000b6b71b723e */ /* 0x000fe200000000ff */
[----:B------:R-:W-:Y:S01]  /*f310*/  FADD.FTZ R165, R165, R150 ;  /* 0x00000096a5a57221 */ /* 0x000fe20000010000 */
[----:B------:R-:W-:Y:S01]  /*f320*/  MOV R150, R151 ;  /* 0x0000009700967202 */ /* 0x000fe20000000f00 */
[----:B------:R-:W-:Y:S01]  /*f330*/  FADD.FTZ R157, R157, R152 ;  /* 0x000000989d9d7221 */ /* 0x000fe20000010000 */
[----:B------:R-:W-:Y:S01]  /*f340*/  MOV R152, R22 ;  /* 0x0000001600987202 */ /* 0x000fe20000000f00 */
[----:B------:R-:W-:Y:S02]  /*f350*/  FADD.FTZ R161, R160, R161 ;  /* 0x000000a1a0a17221 */ /* 0x000fe40000010000 */
[-C--:B-----5:R-:W-:Y:S01]  /*f360*/  HMMA.16816.F32 R4, R24, R36.reuse, R4 ;  /* 0x000000241804723c */ /* 0x0a0fe20000001804 */
[----:B------:R-:W-:Y:S01]  /*f370*/  FADD.FTZ R163, R162, R163 ;  /* 0x000000a3a2a37221 */ /* 0x000fe20000010000 */
[----:B------:R-:W-:Y:S01]  /*f380*/  MUFU.EX2 R195, R195 ;  /* 0x000000c300c37308 */ /* 0x000fe20000000800 */
[----:B------:R-:W-:Y:S01]  /*f390*/  FADD.FTZ R165, R148, R165 ;  /* 0x000000a594a57221 */ /* 0x000fe20000010000 */
[----:B------:R-:W-:Y:S01]  /*f3a0*/  MOV R148, R149 ;  /* 0x0000009500947202 */ /* 0x000fe20000000f00 */
[----:B------:R-:W-:Y:S02]  /*f3b0*/  FADD.FTZ R164, R164, R157 ;  /* 0x0000009da4a47221 */ /* 0x000fe40000010000 */
[----:B------:R-:W-:Y:S01]  /*f3c0*/  FADD.FTZ R172, R172, R161 ;  /* 0x000000a1acac7221 */ /* 0x000fe20000010000 */
[C---:B------:R-:W-:Y:S01]  /*f3d0*/  HMMA.16816.F32 R8, R28.reuse, R36, R8 ;  /* 0x000000241c08723c */ /* 0x040fe20000001808 */
[----:B------:R-:W-:Y:S03]  /*f3e0*/  FADD.FTZ R184, R184, R163 ;  /* 0x000000a3b8b87221 */ /* 0x000fe60000010000 */
[----:B------:R-:W-:Y:S01]  /*f3f0*/  MUFU.EX2 R173, R173 ;  /* 0x000000ad00ad7308 */ /* 0x000fe20000000800 */
[----:B------:R-:W-:Y:S02]  /*f400*/  FADD.FTZ R188, R188, R165 ;  /* 0x000000a5bcbc7221 */ /* 0x000fe40000010000 */
[----:B------:R-:W-:Y:S01]  /*f410*/  FADD.FTZ R169, R169, R164 ;  /* 0x000000a4a9a97221 */ /* 0x000fe20000010000 */
        /* <DEDUP_REMOVED lines=10> */
[----:B------:R-:W-:Y:S03]  /*f4c0*/  MUFU.EX2 R181, R181 ;  /* 0x000000b500b57308 */ /* 0x000fe60000000800 */
[----:B------:R-:W-:Y:S02]  /*f4d0*/  FADD.FTZ R186, R186, R187 ;  /* 0x000000bbbaba7221 */ /* 0x000fe40000010000 */
[----:B------:R-:W-:Y:S02]  /*f4e0*/  FADD.FTZ R193, R193, R188 ;  /* 0x000000bcc1c17221 */ /* 0x000fe40000010000 */
[C---:B------:R-:W-:Y:S01]  /*f4f0*/  HMMA.16816.F32 R108, R28.reuse, R40, R108 ;  /* 0x000000281c6c723c */ /* 0x040fe2000000186c */
[----:B------:R-:W-:Y:S02]  /*f500*/  FADD.FTZ R179, R179, R174 ;  /* 0x000000aeb3b37221 */ /* 0x000fe40000010000 */
[----:B------:R-:W-:Y:S01]  /*f510*/  MUFU.EX2 R166, R166 ;  /* 0x000000a600a67308 */ /* 0x000fe20000000800 */
[----:B------:R-:W-:Y:S02]  /*f520*/  FADD.FTZ R183, R183, R182 ;  /* 0x000000b6b7b77221 */ /* 0x000fe40000010000 */
[----:B------:R-:W-:Y:S02]  /*f530*/  FADD.FTZ R189, R189, R186 ;  /* 0x000000babdbd7221 */ /* 0x000fe40000010000 */
[-C--:B------:R-:W-:Y:S01]  /*f540*/  HMMA.16816.F32 R112, R28, R42.reuse, R112 ;  /* 0x0000002a1c70723c */ /* 0x080fe20000001870 */
[----:B------:R-:W-:Y:S04]  /*f550*/  FADD.FTZ R193, R190, R193 ;  /* 0x000000c1bec17221 */ /* 0x000fe80000010000 */
[----:B------:R-:W3:Y:S03]  /*f560*/  MUFU.EX2 R171, R171 ;  /* 0x000000ab00ab7308 */ /* 0x000ee60000000800 */
[C---:B------:R-:W-:Y:S01]  /*f570*/  HMMA.16816.F32 R116, R24.reuse, R42, R116 ;  /* 0x0000002a1874723c */ /* 0x040fe20000001874 */
[----:B------:R-:W4:Y:S06]  /*f580*/  LDSM.16.MT88.4 R40, [R214+0x3480] ;  /* 0x00348000d628783b */ /* 0x000f2c0000004200 */
[----:B------:R-:W5:Y:S01]  /*f590*/  MUFU.EX2 R176, R176 ;  /* 0x000000b000b07308 */ /* 0x000f620000000800 */
[-C--:B-1----:R-:W-:Y:S08]  /*f5a0*/  HMMA.16816.F32 R120, R24, R32.reuse, R120 ;  /* 0x000000201878723c */ /* 0x082ff00000001878 */
[C---:B------:R-:W-:Y:S01]  /*f5b0*/  HMMA.16816.F32 R124, R28.reuse, R32, R124 ;  /* 0x000000201c7c723c */ /* 0x040fe2000000187c */
[----:B------:R-:W-:Y:S07]  /*f5c0*/  MUFU.EX2 R192, R192 ;  /* 0x000000c000c07308 */ /* 0x000fee0000000800 */
[-C--:B------:R-:W-:Y:S03]  /*f5d0*/  HMMA.16816.F32 R16, R28, R34.reuse, R16 ;  /* 0x000000221c10723c */ /* 0x080fe60000001810 */
[----:B------:R-:W1:Y:S05]  /*f5e0*/  MUFU.EX2 R197, R197 ;  /* 0x000000c500c57308 */ /* 0x000e6a0000000800 */
[C---:B------:R-:W-:Y:S01]  /*f5f0*/  HMMA.16816.F32 R128, R24.reuse, R34, R128 ;  /* 0x000000221880723c */ /* 0x040fe20000001880 */
[----:B------:R-:W1:Y:S04]  /*f600*/  LDSM.16.MT88.4 R32, [R212+0x3480] ;  /* 0x00348000d420783b */ /* 0x000e680000004200 */
[----:B------:R-:W1:Y:S03]  /*f610*/  MUFU.EX2 R194, R194 ;  /* 0x000000c200c27308 */ /* 0x000e660000000800 */
[-C--:B--2---:R-:W-:Y:S08]  /*f620*/  HMMA.16816.F32 R52, R24, R36.reuse, R52 ;  /* 0x000000241834723c */ /* 0x084ff00000001834 */
[C---:B------:R-:W-:Y:S08]  /*f630*/  HMMA.16816.F32 R56, R28.reuse, R36, R56 ;  /* 0x000000241c38723c */ /* 0x040ff00000001838 */
[-C--:B------:R-:W-:Y:S08]  /*f640*/  HMMA.16816.F32 R60, R28, R38.reuse, R60 ;  /* 0x000000261c3c723c */ /* 0x080ff0000000183c */
[C---:B------:R-:W-:Y:S01]  /*f650*/  HMMA.16816.F32 R64, R24.reuse, R38, R64 ;  /* 0x000000261840723c */ /* 0x040fe20000001840 */
[----:B------:R-:W2:Y:S07]  /*f660*/  LDSM.16.MT88.4 R36, [R214+0x2080] ;  /* 0x00208000d624783b */ /* 0x000eae0000004200 */
[-C--:B----4-:R-:W-:Y:S08]  /*f670*/  HMMA.16816.F32 R68, R24, R40.reuse, R68 ;  /* 0x000000281844723c */ /* 0x090ff00000001844 */
[C---:B------:R-:W-:Y:S08]  /*f680*/  HMMA.16816.F32 R72, R28.reuse, R40, R72 ;  /* 0x000000281c48723c */ /* 0x040ff00000001848 */
[-C--:B------:R-:W-:Y:S08]  /*f690*/  HMMA.16816.F32 R76, R28, R42.reuse, R76 ;  /* 0x0000002a1c4c723c */ /* 0x080ff0000000184c */
[C---:B------:R-:W-:Y:S01]  /*f6a0*/  HMMA.16816.F32 R80, R24.reuse, R42, R80 ;  /* 0x0000002a1850723c */ /* 0x040fe20000001850 */
[----:B------:R-:W4:Y:S07]  /*f6b0*/  LDSM.16.MT88.4 R40, [R212+0x2080] ;  /* 0x00208000d428783b */ /* 0x000f2e0000004200 */
[-C--:B-1----:R-:W-:Y:S08]  /*f6c0*/  HMMA.16816.F32 R84, R24, R32.reuse, R84 ;  /* 0x000000201854723c */ /* 0x082ff00000001854 */
[C---:B------:R-:W-:Y:S08]  /*f6d0*/  HMMA.16816.F32 R88, R28.reuse, R32, R88 ;  /* 0x000000201c58723c */ /* 0x040ff00000001858 */
[-C--:B------:R-:W-:Y:S07]  /*f6e0*/  HMMA.16816.F32 R92, R28, R34.reuse, R92 ;  /* 0x000000221c5c723c */ /* 0x080fee000000185c */
[----:B---3--:R-:W-:Y:S01]  /*f6f0*/  F2FP.PACK_AB R28, R171, R166 ;  /* 0x000000a6ab1c723e */ /* 0x008fe200000000ff */
[----:B------:R-:W-:Y:S01]  /*f700*/  HMMA.16816.F32 R96, R24, R34, R96 ;  /* 0x000000221860723c */ /* 0x000fe20000001860 */
[----:B-----5:R-:W-:Y:S01]  /*f710*/  F2FP.PACK_AB R30, R185, R176 ;  /* 0x000000b0b91e723e */ /* 0x020fe200000000ff */
[----:B------:R-:W1:Y:S02]  /*f720*/  LDSM.16.MT88.4 R32, [R214+0x3880] ;  /* 0x00388000d620783b */ /* 0x000e640000004200 */
[----:B------:R-:W-:Y:S01]  /*f730*/  F2FP.PACK_AB R29, R197, R192 ;  /* 0x000000c0c51d723e */ /* 0x000fe200000000ff */
[----:B------:R-:W-:Y:S01]  /*f740*/  FADD.FTZ R166, R166, R189 ;  /* 0x000000bda6a67221 */ /* 0x000fe20000010000 */
[----:B------:R-:W-:Y:S01]  /*f750*/  F2FP.PACK_AB R31, R23, R194 ;  /* 0x000000c2171f723e */ /* 0x000fe200000000ff */
        /* <DEDUP_REMOVED lines=8> */
[----:B------:R-:W-:Y:S02]  /*f7e0*/  FADD.FTZ R195, R195, R178 ;  /* 0x000000b2c3c37221 */ /* 0x000fe40000010000 */
[----:B------:R-:W-:Y:S02]  /*f7f0*/  FADD.FTZ R171, R171, R166 ;  /* 0x000000a6abab7221 */ /* 0x000fe40000010000 */
[----:B------:R-:W-:Y:S02]  /*f800*/  FADD.FTZ R197, R197, R192 ;  /* 0x000000c0c5c57221 */ /* 0x000fe40000010000 */
[-C--:B--2---:R-:W-:Y:S01]  /*f810*/  HMMA.16816.F32 R144, R24, R36.reuse, R4 ;  /* 0x000000241890723c */ /* 0x084fe20000001804 */
[----:B------:R-:W2:Y:S01]  /*f820*/  LDSM.16.MT88.4 R4, [R212+0x3880] ;  /* 0x00388000d404783b */ /* 0x000ea20000004200 */
[----:B------:R-:W-:Y:S02]  /*f830*/  FADD.FTZ R173, R173, R180 ;  /* 0x000000b4adad7221 */ /* 0x000fe40000010000 */
[----:B------:R-:W-:Y:S02]  /*f840*/  FADD.FTZ R168, R168, R195 ;  /* 0x000000c3a8a87221 */ /* 0x000fe40000010000 */
[----:B------:R-:W-:Y:S02]  /*f850*/  FADD.FTZ R176, R176, R171 ;  /* 0x000000abb0b07221 */ /* 0x000fe40000010000 */
[C---:B------:R-:W-:Y:S01]  /*f860*/  HMMA.16816.F32 R140, R28.reuse, R36, R8 ;  /* 0x000000241c8c723c */ /* 0x040fe20000001808 */
[----:B------:R-:W-:Y:S03]  /*f870*/  FADD.FTZ R194, R194, R197 ;  /* 0x000000c5c2c27221 */ /* 0x000fe60000010000 */
[----:B------:R-:W-:Y:S02]  /*f880*/  FADD.FTZ R231, R170, R173 ;  /* 0x000000adaae77221 */ /* 0x000fe40000010000 */
[----:B------:R-:W-:Y:S02]  /*f890*/  FADD.FTZ R229, R181, R168 ;  /* 0x000000a8b5e57221 */ /* 0x000fe40000010000 */
[-C--:B------:R-:W-:Y:S01]  /*f8a0*/  HMMA.16816.F32 R136, R28, R38.reuse, R12 ;  /* 0x000000261c88723c */ /* 0x080fe2000000180c */
[----:B------:R-:W-:Y:S03]  /*f8b0*/  FADD.FTZ R227, R185, R176 ;  /* 0x000000b0b9e37221 */ /* 0x000fe60000010000 */
[----:B------:R-:W-:Y:S04]  /*f8c0*/  FADD.FTZ R225, R23, R194 ;  /* 0x000000c217e17221 */ /* 0x000fe80000010000 */
        /* <DEDUP_REMOVED lines=16> */
[C---:B------:R-:W-:Y:S08]  /*f9d0*/  HMMA.16816.F32 R80, R24.reuse, R34, R80 ;  /* 0x000000221850723c */ /* 0x040ff00000001850 */
[-C--:B--2---:R-:W-:Y:S08]  /*f9e0*/  HMMA.16816.F32 R84, R24, R4.reuse, R84 ;  /* 0x000000041854723c */ /* 0x084ff00000001854 */
[C---:B------:R-:W-:Y:S08]  /*f9f0*/  HMMA.16816.F32 R88, R28.reuse, R4, R88 ;  /* 0x000000041c58723c */ /* 0x040ff00000001858 */
[-C--:B------:R-:W-:Y:S08]  /*fa00*/  HMMA.16816.F32 R92, R28, R6.reuse, R92 ;  /* 0x000000061c5c723c */ /* 0x080ff0000000185c */
[----:B------:R-:W-:Y:S01]  /*fa10*/  HMMA.16816.F32 R96, R24, R6, R96 ;  /* 0x000000061860723c */ /* 0x000fe20000001860 */
[----:B------:R-:W-:-:S07]  /*fa20*/  @P0 BRA `(.L_x_978) ;  /* 0xffffc2b000000947 */ /* 0x000fce000383ffff */
.L_x_960:
[----:B------:R-:W1:Y:S01]  /*fa30*/  SHFL.BFLY PT, R4, R229, 0x2, 0x1f ;  /* 0x0c401f00e5047f89 */ /* 0x000e6200000e0000 */
[----:B------:R-:W-:-:S02]  /*fa40*/  MOV R10, 0xff800000 ;  /* 0xff800000000a7802 */ /* 0x000fc40000000f00 */
[----:B------:R-:W-:Y:S01]  /*fa50*/  MOV R12, 0xff800000 ;  /* 0xff800000000c7802 */ /* 0x000fe20000000f00 */
[----:B------:R-:W2:Y:S01]  /*fa60*/  SHFL.BFLY PT, R0, R231, 0x2, 0x1f ;  /* 0x0c401f00e7007f89 */ /* 0x000ea200000e0000 */
[----:B------:R-:W-:-:S03]  /*fa70*/  PLOP3.LUT P4, PT, PT, PT, PT, 0x8, 0x0 ;  /* 0x000000000000781c */ /* 0x000fc60003f8e170 */
[----:B------:R-:W3:Y:S04]  /*fa80*/  SHFL.BFLY PT, R8, R227, 0x2, 0x1f ;  /* 0x0c401f00e3087f89 */ /* 0x000ee800000e0000 */
        /* <DEDUP_REMOVED lines=9> */
[----:B-1----:R-:W-:Y:S02]  /*fb20*/  FADD.FTZ R5, R4, R5 ;  /* 0x0000000504057221 */ /* 0x002fe40000010000 */
[----:B--2---:R-:W-:-:S03]  /*fb30*/  FADD.FTZ R0, R7, R0 ;  /* 0x0000000007007221 */ /* 0x004fc60000010000 */
[----:B------:R-:W-:Y:S01]  /*fb40*/  FSETP.NE.FTZ.AND P2, PT, R5, RZ, PT ;  /* 0x000000ff0500720b */ /* 0x000fe20003f55000 */
[----:B------:R-:W-:Y:S01]  /*fb50*/  CS2R R6, SRZ ;  /* 0x0000000000067805 */ /* 0x000fe2000001ff00 */
[----:B---3--:R-:W-:Y:S01]  /*fb60*/  FADD.FTZ R4, R8, R11 ;  /* 0x0000000b08047221 */ /* 0x008fe20000010000 */
[----:B------:R-:W-:Y:S02]  /*fb70*/  FSETP.NE.FTZ.AND P3, PT, R0, RZ, PT ;  /* 0x000000ff0000720b */ /* 0x000fe40003f75000 */
[----:B------:R-:W-:Y:S01]  /*fb80*/  MOV R11, 0xff800000 ;  /* 0xff800000000b7802 */ /* 0x000fe20000000f00 */
[----:B----4-:R-:W-:Y:S01]  /*fb90*/  FADD.FTZ R2, R9, R2 ;  /* 0x0000000209027221 */ /* 0x010fe20000010000 */
[----:B------:R-:W-:Y:S01]  /*fba0*/  FSETP.NE.FTZ.AND P1, PT, R4, RZ, PT ;  /* 0x000000ff0400720b */ /* 0x000fe20003f35000 */
[----:B------:R-:W-:-:S03]  /*fbb0*/  CS2R R8, SRZ ;  /* 0x0000000000087805 */ /* 0x000fc6000001ff00 */
[----:B------:R-:W-:Y:S02]  /*fbc0*/  FSETP.NE.FTZ.AND P0, PT, R2, RZ, PT ;  /* 0x000000ff0200720b */ /* 0x000fe40003f15000 */
[----:B------:R-:W1:Y:S01]  /*fbd0*/  @P2 MUFU.RCP R6, R5 ;  /* 0x0000000500062308 */ /* 0x000e620000001000 */
[----:B------:R-:W-:Y:S02]  /*fbe0*/  @P2 MOV R15, 0x3f317218 ;  /* 0x3f317218000f2802 */ /* 0x000fe40000000f00 */
[----:B------:R-:W-:-:S03]  /*fbf0*/  @P3 MOV R16, 0x3f317218 ;  /* 0x3f31721800103802 */ /* 0x000fc60000000f00 */
[----:B------:R-:W-:Y:S02]  /*fc00*/  @P2 FMUL.FTZ R15, R15, c[0x0][0x2d0] ;  /* 0x0000b4000f0f2a20 */ /* 0x000fe40000410000 */
[----:B------:R-:W-:Y:S01]  /*fc10*/  @P3 MUFU.RCP R7, R0 ;  /* 0x0000000000073308 */ /* 0x000fe20000001000 */
        /* <DEDUP_REMOVED lines=8> */
[C---:B------:R-:W-:Y:S01]  /*fca0*/  FMUL.FTZ R102, R6.reuse, R102 ;  /* 0x0000006606667220 */ /* 0x040fe20000410000 */
[----:B------:R-:W-:Y:S01]  /*fcb0*/  @P0 MUFU.RCP R9, R2 ;  /* 0x0000000200090308 */ /* 0x000fe20000001000 */
        /* <DEDUP_REMOVED lines=18> */
[----:B------:R-:W-:Y:S01]  /*fde0*/  FMUL.FTZ R71, R6, R71 ;  /* 0x0000004706477220 */ /* 0x000fe20000410000 */
        /* <DEDUP_REMOVED lines=81> */
[----:B------:R-:W-:Y:S02]  /*10300*/  FMUL.FTZ R7, R7, R97 ;  /* 0x0000006107077220 */ /* 0x000fe40000410000 */
[----:B------:R-:W-:Y:S02]  /*10310*/  FMUL.FTZ R9, R9, R95 ;  /* 0x0000005f09097220 */ /* 0x000fe40000410000 */
[----:B------:R-:W-:-:S02]  /*10320*/  @P3 FFMA.FTZ R8, R16, R151, R0 ;  /* 0x0000009710083223 */ /* 0x000fc40000010000 */
[----:B------:R-:W-:Y:S02]  /*10330*/  @P2 FFMA.FTZ R10, R15, R149, R18 ;  /* 0x000000950f0a2223 */ /* 0x000fe40000010012 */
[----:B------:R-:W-:Y:S02]  /*10340*/  @P1 FFMA.FTZ R11, R14, R3, R4 ;  /* 0x000000030e0b1223 */ /* 0x000fe40000010004 */
[----:B------:R-:W-:Y:S02]  /*10350*/  @P0 FFMA.FTZ R12, R13, R152, R5 ;  /* 0x000000980d0c0223 */ /* 0x000fe40000010005 */
.L_x_912:
[----:B------:R-:W-:Y:S05]  /*10360*/  @P4 BRA `(.L_x_979) ;  /* 0x000015d000004947 */ /* 0x000fea0003800000 */
[----:B------:R-:W1:Y:S01]  /*10370*/  S2R R0, SR_CTAID.Y ;  /* 0x0000000000007919 */ /* 0x000e620000002600 */
[----:B------:R-:W-:Y:S01]  /*10380*/  F2FP.PACK_AB R6, R9, R6 ;  /* 0x000000060906723e */ /* 0x000fe200000000ff */
[----:B------:R-:W-:Y:S01]  /*10390*/  BSSY B0, `(.L_x_980) ;  /* 0x0000112000007945 */ /* 0x000fe20003800000 */
[----:B------:R-:W-:Y:S01]  /*103a0*/  F2FP.PACK_AB R144, R145, R144 ;  /* 0x000000909190723e */ /* 0x000fe200000000ff */
[----:B------:R-:W2:Y:S01]  /*103b0*/  S2R R2, SR_TID.X ;  /* 0x0000000000027919 */ /* 0x000ea20000002100 */
[----:B------:R-:W-:Y:S02]  /*103c0*/  F2FP.PACK_AB R146, R147, R146 ;  /* 0x000000929392723e */ /* 0x000fe400000000ff */
[----:B------:R-:W-:Y:S01]  /*103d0*/  F2FP.PACK_AB R100, R101, R100 ;  /* 0x000000646564723e */ /* 0x000fe200000000ff */
[----:B------:R-:W3:Y:S01]  /*103e0*/  S2R R3, SR_CTAID.Z ;  /* 0x0000000000037919 */ /* 0x000ee20000002700 */
[----:B------:R-:W-:-:S02]  /*103f0*/  F2FP.PACK_AB R102, R103, R102 ;  /* 0x000000666766723e */ /* 0x000fc400000000ff */
[----:B------:R-:W-:Y:S01]  /*10400*/  F2FP.PACK_AB R140, R141, R140 ;  /* 0x0000008c8d8c723e */ /* 0x000fe200000000ff */
[----:B------:R-:W-:Y:S01]  /*10410*/  BAR.SYNC.DEFER_BLOCKING 0x1, 0x80 ;  /* 0x0042000000007b1d */ /* 0x000fe20000010000 */
[----:B------:R-:W-:Y:S02]  /*10420*/  F2FP.PACK_AB R142, R143, R142 ;  /* 0x0000008e8f8e723e */ /* 0x000fe400000000ff */
[----:B------:R-:W-:Y:S02]  /*10430*/  F2FP.PACK_AB R136, R137, R136 ;  /* 0x000000888988723e */ /* 0x000fe400000000ff */
[----:B------:R-:W-:Y:S02]  /*10440*/  F2FP.PACK_AB R138, R139, R138 ;  /* 0x0000008a8b8a723e */ /* 0x000fe400000000ff */
[----:B------:R-:W-:Y:S02]  /*10450*/  F2FP.PACK_AB R104, R105, R104 ;  /* 0x000000686968723e */ /* 0x000fe400000000ff */
[----:B------:R-:W-:-:S02]  /*10460*/  F2FP.PACK_AB R106, R107, R106 ;  /* 0x0000006a6b6a723e */ /* 0x000fc400000000ff */
[----:B------:R-:W-:Y:S01]  /*10470*/  F2FP.PACK_AB R116, R117, R116 ;  /* 0x000000747574723e */ /* 0x000fe200000000ff */
[C---:B-1----:R-:W-:Y:S01]  /*10480*/  IMAD.WIDE.U32 R18, R0.reuse, c[0x0][0x490], RZ ;  /* 0x0001240000127a25 */ /* 0x042fe200078e00ff */
[----:B------:R-:W-:Y:S02]  /*10490*/  SHF.R.S32.HI R4, RZ, 0x1f, R0 ;  /* 0x0000001fff047819 */ /* 0x000fe40000011400 */
[----:B------:R-:W-:Y:S01]  /*104a0*/  F2FP.PACK_AB R118, R119, R118 ;  /* 0x000000767776723e */ /* 0x000fe200000000ff */
[----:B------:R-:W-:Y:S01]  /*104b0*/  IMAD.WIDE.U32 R20, R0, c[0x0][0x3e8], RZ ;  /* 0x0000fa0000147a25 */ /* 0x000fe200078e00ff */
[----:B--2---:R-:W-:Y:S02]  /*104c0*/  SHF.R.S32.HI R15, RZ, 0x1f, R2 ;  /* 0x0000001fff0f7819 */ /* 0x004fe40000011402 */
        /* <DEDUP_REMOVED lines=8> */
[----:B------:R-:W-:Y:S01]  /*10550*/  LEA.HI R0, R15, R2, RZ, 0x3 ;  /* 0x000000020f007211 */ /* 0x000fe200078f18ff */
[----:B------:R-:W-:Y:S01]  /*10560*/  IMAD.IADD R19, R19, 0x1, R23 ;  /* 0x0000000113137824 */ /* 0x000fe200078e0217 */
[----:B------:R-:W-:Y:S01]  /*10570*/  LOP3.LUT R5, R13, 0xffffffe0, RZ, 0xc0, !PT ;  /* 0xffffffe00d057812 */ /* 0x000fe200078ec0ff */
[----:B------:R-:W-:Y:S01]  /*10580*/  IMAD.IADD R4, R2, 0x1, -R9 ;  /* 0x0000000102047824 */ /* 0x000fe200078e0a09 */
[----:B---3--:R-:W-:Y:S01]  /*10590*/  SHF.R.S32.HI R14, RZ, 0x1f, R3 ;  /* 0x0000001fff0e7819 */ /* 0x008fe20000011403 */
[----:B------:R-:W-:Y:S01]  /*105a0*/  IMAD.SHL.U32 R0, R0, 0x8, RZ ;  /* 0x0000000800007824 */ /* 0x000fe200078e00ff */
[----:B------:R-:W-:Y:S01]  /*105b0*/  SHF.R.S32.HI R23, RZ, 0x5, R13 ;  /* 0x00000005ff177819 */ /* 0x000fe2000001140d */
[----:B------:R-:W-:Y:S01]  /*105c0*/  IMAD.IADD R5, R2, 0x1, -R5 ;  /* 0x0000000102057824 */ /* 0x000fe200078e0a05 */
[----:B------:R-:W-:Y:S01]  /*105d0*/  SHF.R.S32.HI R28, RZ, 0x1f, R13 ;  /* 0x0000001fff1c7819 */ /* 0x000fe2000001140d */
[----:B------:R-:W-:Y:S01]  /*105e0*/  IMAD R16, R14, c[0x0][0x498], RZ ;  /* 0x000126000e107a24 */ /* 0x000fe200078e02ff */
[----:B------:R-:W-:Y:S01]  /*105f0*/  LOP3.LUT R15, R0, 0xc0, RZ, 0xc0, !PT ;  /* 0x000000c0000f7812 */ /* 0x000fe200078ec0ff */
[----:B------:R-:W-:Y:S01]  /*10600*/  IMAD.SHL.U32 R0, R4, 0x8, RZ ;  /* 0x0000000804007824 */ /* 0x000fe200078e00ff */
[----:B------:R-:W-:Y:S01]  /*10610*/  SHF.R.S32.HI R2, RZ, 0x1f, R5 ;  /* 0x0000001fff027819 */ /* 0x000fe20000011405 */
[----:B------:R-:W-:Y:S01]  /*10620*/  IMAD R14, R14, c[0x0][0x3f0], RZ ;  /* 0x0000fc000e0e7a24 */ /* 0x000fe200078e02ff */
[----:B------:R-:W-:Y:S01]  /*10630*/  SHF.R.U32.HI R22, RZ, 0x3, R15 ;  /* 0x00000003ff167819 */ /* 0x000fe2000001160f */
[----:B------:R-:W-:Y:S01]  /*10640*/  IMAD.IADD R27, R21, 0x1, R26 ;  /* 0x00000001151b7824 */ /* 0x000fe200078e021a */
[----:B------:R-:W-:Y:S01]  /*10650*/  LOP3.LUT R15, R15, 0x18, R0, 0xf8, !PT ;  /* 0x000000180f0f7812 */ /* 0x000fe200078ef800 */
[----:B------:R-:W-:Y:S01]  /*10660*/  IMAD.MOV.U32 R26, RZ, RZ, R20 ;  /* 0x000000ffff1a7224 */ /* 0x000fe200078e0014 */
[----:B------:R-:W-:Y:S01]  /*10670*/  LOP3.LUT P3, RZ, R5, 0x3, RZ, 0xc0, !PT ;  /* 0x0000000305ff7812 */ /* 0x000fe2000786c0ff */
[C---:B------:R-:W-:Y:S01]  /*10680*/  IMAD R9, R3.reuse, c[0x0][0x49c], R16 ;  /* 0x0001270003097a24 */ /* 0x040fe200078e0210 */
[----:B------:R-:W-:Y:S01]  /*10690*/  LEA.HI R2, R2, R5, RZ, 0x2 ;  /* 0x0000000502027211 */ /* 0x000fe200078f10ff */
[----:B------:R-:W-:Y:S01]  /*106a0*/  IMAD R5, R3, c[0x0][0x3f4], R14 ;  /* 0x0000fd0003057a24 */ /* 0x000fe200078e020e */
[----:B------:R-:W-:Y:S01]  /*106b0*/  LOP3.LUT R22, R15, R22, RZ, 0x3c, !PT ;  /* 0x000000160f167212 */ /* 0x000fe200078e3cff */
[----:B------:R-:W1:Y:S01]  /*106c0*/  S2R R14, SR_CTAID.X ;  /* 0x00000000000e7919 */ /* 0x000e620000002500 */
[----:B------:R-:W-:Y:S01]  /*106d0*/  SHF.R.S32.HI R15, RZ, 0x2, R17 ;  /* 0x00000002ff0f7819 */ /* 0x000fe20000011411 */
[----:B------:R-:W-:Y:S01]  /*106e0*/  IMAD.MOV.U32 R16, RZ, RZ, c[0x0][0x4e8] ;  /* 0x00013a00ff107624 */ /* 0x000fe200078e00ff */
[----:B------:R-:W-:Y:S01]  /*106f0*/  LEA.HI R28, R28, R23, RZ, 0x2 ;  /* 0x000000171c1c7211 */ /* 0x000fe200078f10ff */
[----:B------:R-:W-:Y:S01]  /*10700*/  IMAD.WIDE.U32 R18, R3, c[0x0][0x498], R18 ;  /* 0x0001260003127a25 */ /* 0x000fe200078e0012 */
[----:B------:R-:W-:-:S02]  /*10710*/  LEA.HI R20, R15, R15, RZ, 0x1 ;  /* 0x0000000f0f147211 */ /* 0x000fc400078f08ff */
[----:B------:R-:W-:Y:S01]  /*10720*/  SHF.R.S32.HI R24, RZ, 0x1f, R17 ;  /* 0x0000001fff187819 */ /* 0x000fe20000011411 */
[----:B------:R-:W-:Y:S01]  /*10730*/  IMAD.WIDE.U32 R26, R3, c[0x0][0x3f0], R26 ;  /* 0x0000fc00031a7a25 */ /* 0x000fe200078e001a */
[----:B------:R-:W-:Y:S02]  /*10740*/  LOP3.LUT R20, R20, 0x3fffffe, RZ, 0xc0, !PT ;  /* 0x03fffffe14147812 */ /* 0x000fe400078ec0ff */
[----:B------:R-:W-:Y:S01]  /*10750*/  LEA.HI R13, R4, R4, RZ, 0x1 ;  /* 0x00000004040d7211 */ /* 0x000fe200078f08ff */
[----:B------:R-:W-:Y:S01]  /*10760*/  IMAD.IADD R27, R27, 0x1, R5 ;  /* 0x000000011b1b7824 */ /* 0x000fe200078e0205 */
[----:B------:R-:W-:Y:S01]  /*10770*/  LOP3.LUT R28, R28, 0xffffffc, RZ, 0xc0, !PT ;  /* 0x0ffffffc1c1c7812 */ /* 0x000fe200078ec0ff */
[----:B------:R-:W-:Y:S01]  /*10780*/  IMAD.IADD R20, R15, 0x1, -R20 ;  /* 0x000000010f147824 */ /* 0x000fe200078e0a14 */
[----:B------:R-:W-:Y:S02]  /*10790*/  LEA.HI R24, R24, R15, RZ, 0x3 ;  /* 0x0000000f18187211 */ /* 0x000fe400078f18ff */
[C---:B------:R-:W-:Y:S01]  /*107a0*/  LOP3.LUT R3, R13.reuse, 0x1ffffffe, RZ, 0xc0, !PT ;  /* 0x1ffffffe0d037812 */ /* 0x040fe200078ec0ff */
[----:B------:R-:W-:Y:S01]  /*107b0*/  IMAD.SHL.U32 R13, R13, 0x20, RZ ;  /* 0x000000200d0d7824 */ /* 0x000fe200078e00ff */
[----:B------:R-:W-:Y:S01]  /*107c0*/  ISETP.NE.AND P0, PT, R16, 0x1, PT ;  /* 0x000000011000780c */ /* 0x000fe20003f05270 */
[C---:B------:R-:W-:Y:S01]  /*107d0*/  IMAD R17, R23.reuse, 0x8, R20 ;  /* 0x0000000817117824 */ /* 0x040fe200078e0214 */
[----:B------:R-:W-:Y:S01]  /*107e0*/  LOP3.LUT R24, R24, 0xfffffff8, RZ, 0xc0, !PT ;  /* 0xfffffff818187812 */ /* 0x000fe200078ec0ff */
[C---:B------:R-:W-:Y:S01]  /*107f0*/  IMAD.IADD R21, R23.reuse, 0x1, -R28 ;  /* 0x0000000117157824 */ /* 0x040fe200078e0a1c */
[----:B------:R-:W-:Y:S01]  /*10800*/  SHF.R.S32.HI R2, RZ, 0x2, R2 ;  /* 0x00000002ff027819 */ /* 0x000fe20000011402 */
[----:B------:R-:W-:Y:S01]  /*10810*/  IMAD R20, R23, 0x100, R4 ;  /* 0x0000010017147824 */ /* 0x000fe200078e0204 */
[----:B------:R-:W-:Y:S01]  /*10820*/  F2FP.PACK_AB R110, R111, R110 ;  /* 0x0000006e6f6e723e */ /* 0x000fe200000000ff */
[C---:B------:R-:W-:Y:S01]  /*10830*/  IMAD.IADD R3, R4.reuse, 0x1, -R3 ;  /* 0x0000000104037824 */ /* 0x040fe200078e0a03 */
[----:B------:R-:W-:Y:S01]  /*10840*/  F2FP.PACK_AB R112, R113, R112 ;  /* 0x000000707170723e */ /* 0x000fe200000000ff */
[----:B------:R-:W-:Y:S01]  /*10850*/  IMAD R23, R4, 0x20, R15 ;  /* 0x0000002004177824 */ /* 0x000fe200078e020f */
[----:B------:R-:W-:Y:S01]  /*10860*/  LOP3.LUT R4, R13, 0xffffffc0, RZ, 0xc0, !PT ;  /* 0xffffffc00d047812 */ /* 0x000fe200078ec0ff */
[----:B------:R-:W-:Y:S01]  /*10870*/  IMAD.IADD R24, R15, 0x1, -R24 ;  /* 0x000000010f187824 */ /* 0x000fe200078e0a18 */
[----:B------:R-:W-:Y:S01]  /*10880*/  F2FP.PACK_AB R114, R115, R114 ;  /* 0x000000727372723e */ /* 0x000fe200000000ff */
[----:B-1----:R-:W-:Y:S01]  /*10890*/  IMAD R23, R14, 0x80, R23 ;  /* 0x000000800e177824 */ /* 0x002fe200078e0217 */
[----:B------:R-:W-:Y:S01]  /*108a0*/  F2FP.PACK_AB R120, R121, R120 ;  /* 0x000000787978723e */ /* 0x000fe200000000ff */
[----:B------:R-:W-:Y:S01]  /*108b0*/  IMAD R21, R21, 0x10, R2 ;  /* 0x0000001015157824 */ /* 0x000fe200078e0202 */
[----:B------:R-:W-:Y:S01]  /*108c0*/  LEA.HI R13, R24, R24, RZ, 0x1 ;  /* 0x00000018180d7211 */ /* 0x000fe200078f08ff */
[----:B------:R-:W-:Y:S01]  /*108d0*/  IMAD R4, R3, 0x8, R4 ;  /* 0x0000000803047824 */ /* 0x000fe200078e0204 */
[----:B------:R-:W-:Y:S01]  /*108e0*/  F2FP.PACK_AB R122, R123, R122 ;  /* 0x0000007a7b7a723e */ /* 0x000fe200000000ff */
[----:B------:R-:W-:Y:S01]  /*108f0*/  @P0 IMAD.HI.U32 R2, R23, c[0x0][0x4ec], RZ ;  /* 0x00013b0017020a27 */ /* 0x000fe200078e00ff */
[----:B------:R-:W-:-:S02]  /*10900*/  LOP3.LUT R5, R13, 0x3fffffe, RZ, 0xc0, !PT ;  /* 0x03fffffe0d057812 */ /* 0x000fc400078ec0ff */
[----:B------:R-:W-:Y:S01]  /*10910*/  SHF.R.S32.HI R13, RZ, 0x1, R13 ;  /* 0x00000001ff0d7819 */ /* 0x000fe2000001140d */
[----:B------:R-:W-:Y:S01]  /*10920*/  IMAD.IADD R25, R21, 0x1, R4 ;  /* 0x0000000115197824 */ /* 0x000fe200078e0204 */
[----:B------:R-:W-:Y:S01]  /*10930*/  F2FP.PACK_AB R128, R129, R128 ;  /* 0x000000808180723e */ /* 0x000fe200000000ff */
[----:B------:R-:W-:Y:S01]  /*10940*/  IMAD R21, R14, 0x80, R21 ;  /* 0x000000800e157824 */ /* 0x000fe200078e0215 */
[----:B------:R-:W-:Y:S01]  /*10950*/  LOP3.LUT P1, RZ, R13, 0x2, RZ, 0xc0, !PT ;  /* 0x000000020dff7812 */ /* 0x000fe2000782c0ff */
[----:B------:R-:W-:Y:S01]  /*10960*/  IMAD.MOV.U32 R3, RZ, RZ, R23 ;  /* 0x000000ffff037224 */ /* 0x000fe200078e0017 */
[----:B------:R-:W-:Y:S01]  /*10970*/  @P0 SHF.R.U32.HI R3, RZ, c[0x0][0x4f0], R2 ;  /* 0x00013c00ff030a19 */ /* 0x000fe20000011602 */
[----:B------:R-:W-:Y:S01]  /*10980*/  IMAD.U32 R17, R17, 0x20, R22 ;  /* 0x0000002011117824 */ /* 0x000fe200078e0016 */
[----:B------:R-:W-:Y:S01]  /*10990*/  F2FP.PACK_AB R130, R131, R130 ;  /* 0x000000828382723e */ /* 0x000fe200000000ff */
[----:B------:R-:W-:Y:S01]  /*109a0*/  IMAD R22, R16, c[0x0][0x388], RZ ;  /* 0x0000e20010167a24 */ /* 0x000fe200078e02ff */
[----:B------:R-:W-:Y:S01]  /*109b0*/  IADD3 R16, R21, 0x8, RZ ;  /* 0x0000000815107810 */ /* 0x000fe20007ffe0ff */
[----:B------:R-:W-:Y:S01]  /*109c0*/  IMAD.IADD R5, R24, 0x1, -R5 ;  /* 0x0000000118057824 */ /* 0x000fe200078e0a05 */
[----:B------:R-:W-:Y:S01]  /*109d0*/  SHF.R.S32.HI R4, RZ, 0x1f, R3 ;  /* 0x0000001fff047819 */ /* 0x000fe20000011403 */
[----:B------:R-:W-:Y:S01]  /*109e0*/  IMAD R25, R14, 0x80, R25 ;  /* 0x000000800e197824 */ /* 0x000fe200078e0219 */
[-C--:B------:R-:W-:Y:S01]  /*109f0*/  ISETP.GE.OR P5, PT, R16, R22.reuse, P3 ;  /* 0x000000161000720c */ /* 0x080fe20001fa6670 */
[----:B------:R-:W-:Y:S01]  /*10a00*/  IMAD.SHL.U32 R16, R13, 0x40, RZ ;  /* 0x000000400d107824 */ /* 0x000fe200078e00ff */
[----:B------:R-:W-:Y:S01]  /*10a10*/  ISETP.GE.OR P6, PT, R21, R22, P3 ;  /* 0x000000161500720c */ /* 0x000fe20001fc6670 */
[----:B------:R-:W-:Y:S01]  /*10a20*/  IMAD R5, R5, 0x10, R20 ;  /* 0x0000001005057824 */ /* 0x000fe200078e0214 */
[----:B------:R-:W-:Y:S01]  /*10a30*/  LOP3.LUT R20, R13, 0x1, RZ, 0xc0, !PT ;  /* 0x000000010d147812 */ /* 0x000fe200078ec0ff */
[----:B------:R-:W-:Y:S01]  /*10a40*/  IMAD.MOV R2, RZ, RZ, -R3 ;  /* 0x000000ffff027224 */ /* 0x000fe200078e0a03 */
[----:B------:R-:W-:Y:S01]  /*10a50*/  LOP3.LUT R16, R16, 0xc0, RZ, 0xc0, !PT ;  /* 0x000000c010107812 */ /* 0x000fe200078ec0ff */
[----:B------:R-:W-:Y:S01]  /*10a60*/  IMAD R4, R4, c[0x0][0x3e0], RZ ;  /* 0x0000f80004047a24 */ /* 0x000fe200078e02ff */
[----:B------:R-:W-:Y:S01]  /*10a70*/  ISETP.NE.U32.AND P2, PT, R20, 0x1, PT ;  /* 0x000000011400780c */ /* 0x000fe20003f45070 */
[----:B------:R-:W-:Y:S01]  /*10a80*/  @P0 IMAD.HI.U32 R13, R25, c[0x0][0x4ec], RZ ;  /* 0x00013b00190d0a27 */ /* 0x000fe200078e00ff */
[----:B------:R-:W-:-:S02]  /*10a90*/  LEA.HI R16, R16, R16, RZ, 0x1d ;  /* 0x0000001010107211 */ /* 0x000fc400078fe8ff */
[----:B------:R-:W-:Y:S01]  /*10aa0*/  F2FP.PACK_AB R124, R125, R124 ;  /* 0x0000007c7d7c723e */ /* 0x000fe200000000ff */
[----:B------:R-:W-:Y:S01]  /*10ab0*/  IMAD R2, R2, c[0x0][0x4e8], R23 ;  /* 0x00013a0002027a24 */ /* 0x000fe200078e0217 */
        /* <DEDUP_REMOVED lines=8> */
[----:B------:R-:W-:Y:S01]  /*10b40*/  IMAD.U32 R5, R5, 0x2, R16 ;  /* 0x0000000205057824 */ /* 0x000fe200078e0010 */
[----:B------:R-:W-:Y:S01]  /*10b50*/  ISETP.GE.OR P4, PT, R3, R22, P3 ;  /* 0x000000160300720c */ /* 0x000fe20001f86670 */
[----:B------:R-:W-:Y:S01]  /*10b60*/  IMAD.IADD R27, R27, 0x1, R4 ;  /* 0x000000011b1b7824 */ /* 0x000fe200078e0204 */
[--C-:B------:R-:W-:Y:S01]  /*10b70*/  SHF.R.S32.HI R3, RZ, 0x1f, R23.reuse ;  /* 0x0000001fff037819 */ /* 0x100fe20000011417 */
[----:B------:R-:W-:Y:S01]  /*10b80*/  IMAD.MOV R4, RZ, RZ, -R23 ;  /* 0x000000ffff047224 */ /* 0x000fe200078e0a17 */
[----:B------:R-:W-:Y:S01]  /*10b90*/  IADD3 R18, P0, R23, R18, RZ ;  /* 0x0000001217127210 */ /* 0x000fe20007f1e0ff */
[----:B------:R-:W-:Y:S01]  /*10ba0*/  IMAD.SHL.U32 R5, R5, 0x2, RZ ;  /* 0x0000000205057824 */ /* 0x000fe200078e00ff */
[----:B------:R-:W-:Y:S01]  /*10bb0*/  IADD3 R21, R21, 0x48, RZ ;  /* 0x0000004815157810 */ /* 0x000fe20007ffe0ff */
[----:B------:R-:W-:Y:S01]  /*10bc0*/  IMAD R25, R4, c[0x0][0x4e8], R25 ;  /* 0x00013a0004197a24 */ /* 0x000fe200078e0219 */
[----:B------:R-:W-:-:S02]  /*10bd0*/  IADD3.X R19, R3, R19, R9, P0, !PT ;  /* 0x0000001303137210 */ /* 0x000fc400007fe409 */
[----:B------:R-:W-:Y:S01]  /*10be0*/  SHF.R.S32.HI R3, RZ, 0x1f, R2 ;  /* 0x0000001fff037819 */ /* 0x000fe20000011402 */
[----:B------:R-:W-:Y:S01]  /*10bf0*/  STS [R5+0x80], R144 ;  /* 0x0000809005007388 */ /* 0x000fe20000000800 */
[----:B------:R-:W-:Y:S01]  /*10c00*/  IADD3 R4, R5, 0x80, RZ ;  /* 0x0000008005047810 */ /* 0x000fe20007ffe0ff */
[----:B------:R-:W-:Y:S01]  /*10c10*/  IMAD.WIDE.U32 R18, R25, c[0x0][0x488], R18 ;  /* 0x0001220019127a25 */ /* 0x000fe200078e0012 */
[----:B------:R-:W-:Y:S01]  /*10c20*/  ISETP.GE.OR P3, PT, R21, R22, P3 ;  /* 0x000000161500720c */ /* 0x000fe20001f66670 */
[----:B------:R-:W-:Y:S01]  /*10c30*/  STS [R5+0x280], R146 ;  /* 0x0002809205007388 */ /* 0x000fe20000000800 */
[----:B------:R-:W-:Y:S01]  /*10c40*/  IADD3 R9, R5, 0x70, RZ ;  /* 0x0000007005097810 */ /* 0x000fe20007ffe0ff */
[----:B------:R-:W-:Y:S01]  /*10c50*/  IMAD R3, R3, c[0x0][0x3d8], RZ ;  /* 0x0000f60003037a24 */ /* 0x000fe200078e02ff */
[----:B------:R-:W-:Y:S01]  /*10c60*/  @P2 IADD3 R9, R4, 0x10, RZ ;  /* 0x0000001004092810 */ /* 0x000fe20007ffe0ff */
[----:B------:R-:W-:Y:S01]  /*10c70*/  IMAD.WIDE.U32 R20, R2, c[0x0][0x3d8], R26 ;  /* 0x0000f60002147a25 */ /* 0x000fe200078e001a */
[----:B------:R-:W-:-:S02]  /*10c80*/  SHF.R.S32.HI R4, RZ, 0x1f, R25 ;  /* 0x0000001fff047819 */ /* 0x000fc40000011419 */
[----:B------:R-:W-:Y:S01]  /*10c90*/  F2FP.PACK_AB R52, R53, R52 ;  /* 0x000000343534723e */ /* 0x000fe200000000ff */
[----:B------:R-:W-:Y:S01]  /*10ca0*/  IMAD R3, R2, c[0x0][0x3dc], R3 ;  /* 0x0000f70002037a24 */ /* 0x000fe200078e0203 */
[----:B------:R-:W-:Y:S01]  /*10cb0*/  STS [R9], R100 ;  /* 0x0000006409007388 */ /* 0x000fe20000000800 */
[----:B------:R-:W-:Y:S01]  /*10cc0*/  IMAD.MOV.U32 R2, RZ, RZ, 0x20 ;  /* 0x00000020ff027424 */ /* 0x000fe200078e00ff */
[----:B------:R-:W-:Y:S01]  /*10cd0*/  F2FP.PACK_AB R54, R55, R54 ;  /* 0x000000363736723e */ /* 0x000fe200000000ff */
[----:B------:R-:W-:Y:S01]  /*10ce0*/  IMAD R4, R4, c[0x0][0x488], RZ ;  /* 0x0001220004047a24 */ /* 0x000fe200078e02ff */
[----:B------:R-:W-:Y:S01]  /*10cf0*/  STS [R9+0x200], R102 ;  /* 0x0002006609007388 */ /* 0x000fe20000000800 */
[----:B------:R-:W-:Y:S01]  /*10d00*/  F2FP.PACK_AB R64, R65, R64 ;  /* 0x000000404140723e */ /* 0x000fe200000000ff */
[----:B------:R-:W-:Y:S01]  /*10d10*/  IMAD.IADD R3, R21, 0x1, R3 ;  /* 0x0000000115037824 */ /* 0x000fe200078e0203 */
[----:B------:R-:W-:Y:S01]  /*10d20*/  SEL R2, R2, 0xffffffe0, !P1 ;  /* 0xffffffe002027807 */ /* 0x000fe20004800000 */
[----:B------:R-:W-:Y:S01]  /*10d30*/  IMAD R4, R25, c[0x0][0x48c], R4 ;  /* 0x0001230019047a24 */ /* 0x000fe200078e0204 */
[----:B------:R-:W-:Y:S01]  /*10d40*/  STS [R5+0x1080], R140 ;  /* 0x0010808c05007388 */ /* 0x000fe20000000800 */
[----:B------:R-:W-:-:S02]  /*10d50*/  F2FP.PACK_AB R66, R67, R66 ;  /* 0x000000424342723e */ /* 0x000fc400000000ff */
[----:B------:R-:W-:Y:S01]  /*10d60*/  IMAD.IADD R23, R5, 0x1, R2 ;  /* 0x0000000105177824 */ /* 0x000fe200078e0202 */
[----:B------:R-:W-:Y:S01]  /*10d70*/  STS [R5+0x1280], R142 ;  /* 0x0012808e05007388 */ /* 0x000fe20000000800 */
[----:B------:R-:W-:Y:S01]  /*10d80*/  IMAD.IADD R25, R2, 0x1, R9 ;  /* 0x0000000102197824 */ /* 0x000fe200078e0209 */
[----:B------:R-:W-:Y:S01]  /*10d90*/  F2FP.PACK_AB R56, R57, R56 ;  /* 0x000000383938723e */ /* 0x000fe200000000ff */
[----:B------:R-:W-:Y:S01]  /*10da0*/  IMAD.IADD R19, R19, 0x1, R4 ;  /* 0x0000000113137824 */ /* 0x000fe200078e0204 */
[----:B------:R-:W-:Y:S01]  /*10db0*/  STS [R9+0x1000], R136 ;  /* 0x0010008809007388 */ /* 0x000fe20000000800 */
[----:B------:R-:W-:Y:S01]  /*10dc0*/  F2FP.PACK_AB R58, R59, R58 ;  /* 0x0000003a3b3a723e */ /* 0x000fe200000000ff */
[----:B------:R-:W-:Y:S01]  /*10dd0*/  IMAD.SHL.U32 R57, R17, 0x2, RZ ;  /* 0x0000000211397824 */ /* 0x000fe200078e00ff */
        /* <DEDUP_REMOVED lines=15> */
[----:B------:R-:W-:Y:S01]  /*10ed0*/  F2FP.PACK_AB R84, R85, R84 ;  /* 0x000000545554723e */ /* 0x000fe200000000ff */
[----:B------:R-:W-:Y:S01]  /*10ee0*/  STS [R23+0x1080], R108 ;  /* 0x0010806c17007388 */ /* 0x000fe20000000800 */
[----:B------:R-:W-:Y:S02]  /*10ef0*/  F2FP.PACK_AB R86, R87, R86 ;  /* 0x000000565756723e */ /* 0x000fe400000000ff */
[----:B------:R-:W-:Y:S01]  /*10f00*/  LEA R13, P0, R18, c[0x0][0x450], 0x2 ;  /* 0x00011400120d7a11 */ /* 0x000fe200078010ff */
        /* <DEDUP_REMOVED lines=8> */
[----:B------:R-:W-:Y:S01]  /*10f90*/  LEA.HI.X R19, R18, c[0x0][0x454], R19, 0x2, P0 ;  /* 0x0001150012137a11 */ /* 0x000fe200000f1413 */
[----:B------:R-:W-:Y:S01]  /*10fa0*/  STS [R5+0x2080], R120 ;  /* 0x0020807805007388 */ /* 0x000fe20000000800 */
[----:B------:R-:W-:-:S03]  /*10fb0*/  LEA R2, P0, R20, c[0x0][0x380], 0x1 ;  /* 0x0000e00014027a11 */ /* 0x000fc600078008ff */
[----:B------:R-:W-:Y:S01]  /*10fc0*/  STS [R5+0x2280], R122 ;  /* 0x0022807a05007388 */ /* 0x000fe20000000800 */
[----:B------:R-:W-:-:S03]  /*10fd0*/  LEA.HI.X R20, R20, c[0x0][0x384], R3, 0x1, P0 ;  /* 0x0000e10014147a11 */ /* 0x000fc600000f0c03 */
        /* <DEDUP_REMOVED lines=30> */
[----:B------:R-:W-:Y:S04]  /*111c0*/  SHFL.IDX PT, R26, R13, RZ, 0x1c1f ;  /* 0x001c1fff0d1a7589 */ /* 0x000fe800000e0000 */
[----:B------:R-:W2:Y:S04]  /*111d0*/  SHFL.IDX PT, R27, R19, RZ, 0x1c1f ;  /* 0x001c1fff131b7589 */ /* 0x000ea800000e0000 */
[----:B------:R-:W-:Y:S01]  /*111e0*/  BAR.SYNC.DEFER_BLOCKING 0x1, 0x80 ;  /* 0x0042000000007b1d */ /* 0x000fe20000010000 */
[----:B-1----:R-:W-:-:S05]  /*111f0*/  IMAD R23, R14, 0x80, R15 ;  /* 0x000000800e177824 */ /* 0x002fca00078e020f */
[----:B------:R-:W-:Y:S04]  /*11200*/  SHFL.IDX PT, R94, R13, 0x1, 0x1c1f ;  /* 0x003c1f000d5e7f89 */ /* 0x000fe800000e0000 */
[----:B------:R-:W1:Y:S01]  /*11210*/  SHFL.IDX PT, R95, R19, 0x1, 0x1c1f ;  /* 0x003c1f00135f7f89 */ /* 0x000e6200000e0000 */
[----:B------:R-:W-:-:S03]  /*11220*/  ISETP.GE.AND P0, PT, R23, R22, PT ;  /* 0x000000161700720c */ /* 0x000fc60003f06270 */
[----:B------:R-:W-:Y:S04]  /*11230*/  SHFL.IDX PT, R52, R13, 0x2, 0x1c1f ;  /* 0x005c1f000d347f89 */ /* 0x000fe800000e0000 */
[----:B------:R-:W3:Y:S04]  /*11240*/  SHFL.IDX PT, R53, R19, 0x2, 0x1c1f ;  /* 0x005c1f0013357f89 */ /* 0x000ee800000e0000 */
[----:B------:R-:W-:Y:S04]  /*11250*/  SHFL.IDX PT, R54, R13, 0x3, 0x1c1f ;  /* 0x007c1f000d367f89 */ /* 0x000fe800000e0000 */
[----:B------:R-:W4:Y:S04]  /*11260*/  SHFL.IDX PT, R55, R19, 0x3, 0x1c1f ;  /* 0x007c1f0013377f89 */ /* 0x000f2800000e0000 */
[----:B--2---:R2:W-:Y:S04]  /*11270*/  @!P6 ST.E [R26.64], R8 ;  /* 0x000000081a00e985 */ /* 0x0045e8000c10190a */
[----:B-1----:R2:W-:Y:S04]  /*11280*/  @!P5 ST.E [R94.64], R10 ;  /* 0x0000000a5e00d985 */ /* 0x0025e8000c10190a */
[----:B------:R2:W1:Y:S04]  /*11290*/  SHFL.IDX PT, R60, R2, RZ, 0x1c1f ;  /* 0x001c1fff023c7589 */ /* 0x00046800000e0000 */
        /* <DEDUP_REMOVED lines=13> */
[----:B--23--:R-:W2:Y:S01]  /*11370*/  LDS.128 R52, [R57+0x80] ;  /* 0x0000800039347984 */ /* 0x00cea20000000c00 */
[----:B------:R-:W-:-:S02]  /*11380*/  IADD3 R58, R0, 0x20, RZ ;  /* 0x00000020003a7810 */ /* 0x000fc40007ffe0ff */
[----:B------:R-:W-:Y:S01]  /*11390*/  IADD3 R56, R0, 0x40, RZ ;  /* 0x0000004000387810 */ /* 0x000fe20007ffe0ff */
[----:B------:R-:W3:Y:S01]  /*113a0*/  LDS.128 R12, [R57+0x2080] ;  /* 0x00208000390c7984 */ /* 0x000ee20000000c00 */
[----:B------:R-:W-:Y:S02]  /*113b0*/  ISETP.GE.AND P1, PT, R58, c[0x0][0x3c8], PT ;  /* 0x0000f2003a007a0c */ /* 0x000fe40003f26270 */
[----:B------:R-:W-:Y:S01]  /*113c0*/  ISETP.GE.AND P0, PT, R56, c[0x0][0x3c8], PT ;  /* 0x0000f20038007a0c */ /* 0x000fe20003f06270 */
[----:B------:R5:W4:Y:S01]  /*113d0*/  LDS.128 R8, [R57+0x4080] ;  /* 0x0040800039087984 */ /* 0x000b220000000c00 */
[----:B------:R-:W-:-:S09]  /*113e0*/  ISETP.GE.AND P2, PT, R0, c[0x0][0x3c8], PT ;  /* 0x0000f20000007a0c */ /* 0x000fd20003f46270 */
[----:B------:R-:W-:Y:S02]  /*113f0*/  @!P1 SHF.R.S32.HI R21, RZ, 0x1f, R58 ;  /* 0x0000001fff159819 */ /* 0x000fe4000001143a */
[----:B------:R-:W-:Y:S02]  /*11400*/  @!P0 SHF.R.S32.HI R3, RZ, 0x1f, R56 ;  /* 0x0000001fff038819 */ /* 0x000fe40000011438 */
[----:B------:R-:W-:Y:S02]  /*11410*/  @!P1 LEA.HI R21, R21, R58, RZ, 0x3 ;  /* 0x0000003a15159211 */ /* 0x000fe400078f18ff */
[----:B------:R-:W-:Y:S02]  /*11420*/  @!P0 LEA.HI R3, R3, R56, RZ, 0x3 ;  /* 0x0000003803038211 */ /* 0x000fe400078f18ff */
[----:B------:R-:W-:Y:S02]  /*11430*/  @!P1 LOP3.LUT R21, R21, 0xfffffff8, RZ, 0xc0, !PT ;  /* 0xfffffff815159812 */ /* 0x000fe400078ec0ff */
[----:B------:R-:W-:Y:S01]  /*11440*/  @!P0 LOP3.LUT R3, R3, 0xfffffff8, RZ, 0xc0, !PT ;  /* 0xfffffff803038812 */ /* 0x000fe200078ec0ff */
[----:B-1---5:R-:W-:-:S04]  /*11450*/  @!P2 IMAD.WIDE R56, R0, 0x2, R60 ;  /* 0x000000020038a825 */ /* 0x022fc800078e023c */
[----:B------:R-:W-:-:S04]  /*11460*/  @!P1 IMAD.WIDE R58, R21, 0x2, R60 ;  /* 0x00000002153a9825 */ /* 0x000fc800078e023c */
[----:B------:R-:W-:Y:S01]  /*11470*/  @!P0 IMAD.WIDE R60, R3, 0x2, R60 ;  /* 0x00000002033c8825 */ /* 0x000fe200078e023c */
[----:B--2---:R1:W-:Y:S04]  /*11480*/  @!P2 ST.E.128 [R56.64], R52 ;  /* 0x000000343800a985 */ /* 0x0043e8000c101d0a */
[----:B---3--:R1:W-:Y:S04]  /*11490*/  @!P1 ST.E.128 [R58.64], R12 ;  /* 0x0000000c3a009985 */ /* 0x0083e8000c101d0a */
[----:B----4-:R1:W-:Y:S02]  /*114a0*/  @!P0 ST.E.128 [R60.64], R8 ;  /* 0x000000083c008985 */ /* 0x0103e4000c101d0a */
.L_x_981:
[----:B---3--:R-:W-:Y:S05]  /*114b0*/  BSYNC B0 ;  /* 0x0000000000007941 */ /* 0x008fea0003800000 */
.L_x_980:
[----:B------:R-:W-:Y:S01]  /*114c0*/  IADD3 R3, R23, 0x20, RZ ;  /* 0x0000002017037810 */ /* 0x000fe20007ffe0ff */
[----:B-1----:R1:W3:Y:S01]  /*114d0*/  SHFL.IDX PT, R13, R20, 0x1, 0x1c1f ;  /* 0x003c1f00140d7f89 */ /* 0x0022e200000e0000 */
[----:B------:R-:W-:Y:S02]  /*114e0*/  BSSY B0, `(.L_x_982) ;  /* 0x0000015000007945 */ /* 0x000fe40003800000 */
[----:B------:R-:W-:Y:S01]  /*114f0*/  ISETP.GE.AND P0, PT, R3, R22, PT ;  /* 0x000000160300720c */ /* 0x000fe20003f06270 */
[----:B--2---:R1:W2:-:S12]  /*11500*/  SHFL.IDX PT, R12, R2, 0x1, 0x1c1f ;  /* 0x003c1f00020c7f89 */ /* 0x00429800000e0000 */
[----:B------:R-:W-:Y:S05]  /*11510*/  @P0 BRA `(.L_x_983) ;  /* 0x0000011000000947 */ /* 0x000fea0003800000 */
[C---:B------:R-:W-:Y:S02]  /*11520*/  IADD3 R10, R0.reuse, 0x20, RZ ;  /* 0x00000020000a7810 */ /* 0x040fe40007ffe0ff */
[----:B------:R-:W-:Y:S02]  /*11530*/  IADD3 R8, R0, 0x40, RZ ;  /* 0x0000004000087810 */ /* 0x000fe40007ffe0ff */
        /* <DEDUP_REMOVED lines=15> */
.L_x_983:
[----:B------:R-:W-:Y:S05]  /*11630*/  BSYNC B0 ;  /* 0x0000000000007941 */ /* 0x000fea0003800000 */
.L_x_982:
[----:B------:R-:W-:Y:S01]  /*11640*/  IADD3 R3, R23, 0x40, RZ ;  /* 0x0000004017037810 */ /* 0x000fe20007ffe0ff */
[----:B--23--:R2:W3:Y:S01]  /*11650*/  SHFL.IDX PT, R13, R20, 0x2, 0x1c1f ;  /* 0x005c1f00140d7f89 */ /* 0x00c4e200000e0000 */
[----:B------:R-:W-:Y:S02]  /*11660*/  BSSY B0, `(.L_x_984) ;  /* 0x0000015000007945 */ /* 0x000fe40003800000 */
[----:B------:R-:W-:Y:S01]  /*11670*/  ISETP.GE.AND P0, PT, R3, R22, PT ;  /* 0x000000160300720c */ /* 0x000fe20003f06270 */
[----:B------:R2:W1:-:S12]  /*11680*/  SHFL.IDX PT, R12, R2, 0x2, 0x1c1f ;  /* 0x005c1f00020c7f89 */ /* 0x00045800000e0000 */
        /* <DEDUP_REMOVED lines=18> */
.L_x_985:
[----:B------:R-:W-:Y:S05]  /*117b0*/  BSYNC B0 ;  /* 0x0000000000007941 */ /* 0x000fea0003800000 */
.L_x_984:
[----:B------:R-:W-:Y:S01]  /*117c0*/  IADD3 R23, R23, 0x60, RZ ;  /* 0x0000006017177810 */ /* 0x000fe20007ffe0ff */
[----:B-1----:R1:W2:Y:S03]  /*117d0*/  SHFL.IDX PT, R9, R20, 0x3, 0x1c1f ;  /* 0x007c1f0014097f89 */ /* 0x0022a600000e0000 */
[----:B------:R-:W-:Y:S01]  /*117e0*/  ISETP.GE.AND P0, PT, R23, R22, PT ;  /* 0x000000161700720c */ /* 0x000fe20003f06270 */
[----:B------:R1:W4:-:S12]  /*117f0*/  SHFL.IDX PT, R8, R2, 0x3, 0x1c1f ;  /* 0x007c1f0002087f89 */ /* 0x00031800000e0000 */
[----:B------:R-:W-:Y:S05]  /*11800*/  @P0 EXIT ;  /* 0x000000000000094d */ /* 0x000fea0003800000 */
[C---:B------:R-:W-:Y:S02]  /*11810*/  IADD3 R3, R0.reuse, 0x20, RZ ;  /* 0x0000002000037810 */ /* 0x040fe40007ffe0ff */
[C---:B------:R-:W-:Y:S02]  /*11820*/  ISETP.GE.AND P1, PT, R0.reuse, c[0x0][0x3c8], PT ;  /* 0x0000f20000007a0c */ /* 0x040fe40003f26270 */
[----:B------:R-:W-:Y:S02]  /*11830*/  ISETP.GE.AND P0, PT, R3, c[0x0][0x3c8], PT ;  /* 0x0000f20003007a0c */ /* 0x000fe40003f06270 */
[----:B---3--:R-:W-:-:S09]  /*11840*/  IADD3 R13, R0, 0x40, RZ ;  /* 0x00000040000d7810 */ /* 0x008fd20007ffe0ff */
[----:B--2-4-:R-:W-:Y:S02]  /*11850*/  @!P1 IMAD.WIDE R10, R0, 0x2, R8 ;  /* 0x00000002000a9825 */ /* 0x014fe400078e0208 */
[----:B-1----:R-:W-:-:S03]  /*11860*/  @!P0 SHF.R.S32.HI R2, RZ, 0x1f, R3 ;  /* 0x0000001fff028819 */ /* 0x002fc60000011403 */
        /* <DEDUP_REMOVED lines=13> */
.L_x_979:
        /* <DEDUP_REMOVED lines=40> */
.L_x_987:
[----:B------:R-:W-:Y:S05]  /*11bc0*/  BSYNC B0 ;  /* 0x0000000000007941 */ /* 0x000fea0003800000 */
.L_x_986:
        /* <DEDUP_REMOVED lines=62> */
.L_x_989:
[----:B------:R-:W-:Y:S05]  /*11fb0*/  BSYNC B0 ;  /* 0x0000000000007941 */ /* 0x000fea0003800000 */
.L_x_988:
        /* <DEDUP_REMOVED lines=21> */
.L_x_991:
[----:B------:R-:W-:Y:S05]  /*12110*/  BSYNC B0 ;  /* 0x0000000000007941 */ /* 0x000fea0003800000 */
.L_x_990:
        /* <DEDUP_REMOVED lines=21> */
.L_x_993:
[----:B------:R-:W-:Y:S05]  /*12270*/  BSYNC B0 ;  /* 0x0000000000007941 */ /* 0x000fea0003800000 */
.L_x_992:
        /* <DEDUP_REMOVED lines=22> */
.L_x_994:
        /* <DEDUP_REMOVED lines=10> */
.L_x_1522:


//--------------------- .text._ZN7cutlass13device_kernelIN5flash19enable_sm80_to_sm89INS1_16FlashAttnFwdSm80INS1_25CollectiveMainloopFwdSm80ILi4ELi1ELb0EN4cute5tupleIJNS5_1CILi128EEENS7_ILi48EEENS7_ILi96EEEEEELi96ENS_6half_tEfNS_4arch4Sm80ELb0ELb1ELb0ELb1ELb0ELb0ELb1ELb0EEENS1_21CollectiveEpilogueFwdINS6_IJS8_SA_S9_EEENS6_IJNS7_ILi1EEESI_SI_EEESC_SE_Li128ELb1ELb1ELb0ELb0EEENS1_19SingleTileSchedulerILb1ELb0ELb1ELi128EEEEEEEEEvNT_6ParamsE --------------------------
	.section	.text._ZN7cutlass13device_kernelIN5flash19enable_sm80_to_sm89INS1_16FlashAttnFwdSm80INS1_25CollectiveMainloopFwdSm80ILi4ELi1ELb0EN4cute5tupleIJNS5_1CILi128EEENS7_ILi48EEENS7_ILi96EEEEEELi96ENS_6half_tEfNS_4arch4Sm80ELb0ELb1ELb0ELb1ELb0ELb0ELb1ELb0EEENS1_21CollectiveEpilogueFwdINS6_IJS8_SA_S9_EEENS6_IJNS7_ILi1EEESI_SI_EEESC_SE_Li128ELb1ELb1ELb0ELb0EEENS1_19SingleTileSchedulerILb1ELb0ELb1ELi128EEEEEEEEEvNT_6ParamsE,"ax",@progbits
	.sectioninfo	@"SHI_REGISTERS=255"
	.align	128
.text._ZN7cutlass13device_kernelIN5flash19enable_sm80_to_sm89INS1_16FlashAttnFwdSm80INS1_25CollectiveMainloopFwdSm80ILi4ELi1ELb0EN4cute5tupleIJNS5_1CILi128EEENS7_ILi48EEENS7_ILi96EEEEEELi96ENS_6half_tEfNS_4arch4Sm80ELb0ELb1ELb0ELb1ELb0ELb0ELb1ELb0EEENS1_21CollectiveEpilogueFwdINS6_IJS8_SA_S9_EEENS6_IJNS7_ILi1EEESI_SI_EEESC_SE_Li128ELb1ELb1ELb0ELb0EEENS1_19SingleTileSchedulerILb1ELb0ELb1ELi128EEEEEEEEEvNT_6ParamsE:
        .type           _ZN7cutlass13device_kernelIN5flash19enable_sm80_to_sm89INS1_16FlashAttnFwdSm80INS1_25CollectiveMainloopFwdSm80ILi4ELi1ELb0EN4cute5tupleIJNS5_1CILi128EEENS7_ILi48EEENS7_ILi96EEEEEELi96ENS_6half_tEfNS_4arch4Sm80ELb0ELb1ELb0ELb1ELb0ELb0ELb1ELb0EEENS1_21CollectiveEpilogueFwdINS6_IJS8_SA_S9_EEENS6_IJNS7_ILi1EEESI_SI_EEESC_SE_Li128ELb1ELb1ELb0ELb0EEENS1_19SingleTileSchedulerILb1ELb0ELb1ELi128EEEEEEEEEvNT_6ParamsE,@function
        .size           _ZN7cutlass13device_kernelIN5flash19enable_sm80_to_sm89INS1_16FlashAttnFwdSm80INS1_25CollectiveMainloopFwdSm80ILi4ELi1ELb0EN4cute5tupleIJNS5_1CILi128EEENS7_ILi48EEENS7_ILi96EEEEEELi96ENS_6half_tEfNS_4arch4Sm80ELb0ELb1ELb0ELb1ELb0ELb0ELb1ELb0EEENS1_21CollectiveEpilogueFwdINS6_IJS8_SA_S9_EEENS6_IJNS7_ILi1EEESI_SI_EEESC_SE_Li128ELb1ELb1ELb0ELb0EEENS1_19SingleTileSchedulerILb1ELb0ELb1ELi128EEEEEEEEEvNT_6ParamsE,(.L_x_1523 - _ZN7cutlass13device_kernelIN5flash19enable_sm80_to_sm89INS1_16FlashAttnFwdSm80INS1_25CollectiveMainloopFwdSm80ILi4ELi1ELb0EN4cute5tupleIJNS5_1CILi128EEENS7_ILi48EEENS7_ILi96EEEEEELi96ENS_6half_tEfNS_4arch4Sm80ELb0ELb1ELb0ELb1ELb0ELb0ELb1ELb0EEENS1_21CollectiveEpilogueFwdINS6_IJS8_SA_S9_EEENS6_IJNS7_ILi1EEESI_SI_EEESC_SE_Li128ELb1ELb1ELb0ELb0EEENS1_19SingleTileSchedulerILb1ELb0ELb1ELi128EEEEEEEEEvNT_6ParamsE)
        .other          _ZN7cutlass13device_kernelIN5flash19enable_sm80_to_sm89INS1_16FlashAttnFwdSm80INS1_25CollectiveMainloopFwdSm80ILi4ELi1ELb0EN4cute5tupleIJNS5_1CILi128EEENS7_ILi48EEENS7_ILi96EEEEEELi96ENS_6half_tEfNS_4arch4Sm80ELb0ELb1ELb0ELb1ELb0ELb0ELb1ELb0EEENS1_21CollectiveEpilogueFwdINS6_IJS8_SA_S9_EEENS6_IJNS7_ILi1EEESI_SI_EEESC_SE_Li128ELb1ELb1ELb0ELb0EEENS1_19SingleTileSchedulerILb1ELb0ELb1ELi128EEEEEEEEEvNT_6ParamsE,@"STO_CUDA_ENTRY STV_DEFAULT"
_ZN7cutlass13device_kernelIN5flash19enable_sm80_to_sm89INS1_16FlashAttnFwdSm80INS1_25CollectiveMainloopFwdSm80ILi4ELi1ELb0EN4cute5tupleIJNS5_1CILi128EEENS7_ILi48EEENS7_ILi96EEEEEELi96ENS_6half_tEfNS_4arch4Sm80ELb0ELb1ELb0ELb1ELb0ELb0ELb1ELb0EEENS1_21CollectiveEpilogueFwdINS6_IJS8_SA_S9_EEENS6_IJNS7_ILi1EEESI_SI_EEESC_SE_Li128ELb1ELb1ELb0ELb0EEENS1_19SingleTileSchedulerILb1ELb0ELb1ELi128EEEEEEEEEvNT_6ParamsE:
[----:B------:R-:W-:Y:S02]  /*0000*/  MOV R1, c[0x0][0x28] ;  /* 0x00000a0000017a02 */ /* 0x000fe40000000f00 */
[----:B------:R-:W1:Y:S01]  /*0010*/  S2R R223, SR_TID.X ;  /* 0x0000000000df7919 */ /* 0x000e620000002100 */
[----:B------:R-:W-:Y:S01]  /*0020*/  MOV R3, 0x4 ;  /* 0x0000000400037802 */ /* 0x000fe20000000f00 */
[----:B------:R-:W2:Y:S01]  /*0030*/  S2UR UR4, SR_CTAID.X ;  /* 0x00000000000479c3 */ /* 0x000ea20000002500 */
[----:B------:R-:W-:Y:S01]  /*0040*/  ULDC.64 UR8, c[0x0][0x118] ;  /* 0x0000460000087ab9 */ /* 0x000fe20000000a00 */
[----:B------:R-:W3:Y:S01]  /*0050*/  S2R R224, SR_CTAID.Z ;  /* 0x0000000000e07919 */ /* 0x000ee20000002700 */
        /* <DEDUP_REMOVED lines=10> */
.L_x_996:
        /* <DEDUP_REMOVED lines=8> */
.L_x_998:
[----:B------:R-:W-:-:S04]  /*0180*/  MOV R0, c[0x0][0x54c] ;  /* 0x0001530000007a02 */ /* 0x000fc80000000f00 */
.L_x_997:
[----:B------:R-:W-:Y:S01]  /*0190*/  USHF.L.U32 UR4, UR4, 0x7, URZ ;  /* 0x0000000704047899 */ /* 0x000fe2000800063f */
[----:B-----5:R-:W-:-:S05]  /*01a0*/  IMAD R0, R0, c[0x0][0x548], RZ ;  /* 0x0001520000007a24 */ /* 0x020fca00078e02ff */
[----:B------:R-:W-:-:S04]  /*01b0*/  MOV R153, UR4 ;  /* 0x0000000400997c02 */ /* 0x000fc80008000f00 */
[----:B------:R-:W-:-:S04]  /*01c0*/  ISETP.GE.AND P0, PT, R153, R0, PT ;  /* 0x000000009900720c */ /* 0x000fc80003f06270 */
[----:B------:R-:W-:Y:S01]  /*01d0*/  SEL R224, R224, 0xffffffff, !P0 ;  /* 0xffffffffe0e07807 */ /* 0x000fe20004000000 */
[----:B------:R-:W-:Y:S05]  /*01e0*/  BRA `(.L_x_999) ;  /* 0x0000013000007947 */ /* 0x000fea0003800000 */
.L_x_995:
[----:B------:R-:W-:-:S04]  /*01f0*/  ISETP.NE.U32.AND P0, PT, RZ, c[0x0][0x568], PT ;  /* 0x00015a00ff007a0c */ /* 0x000fc80003f05070 */
[----:B------:R-:W-:-:S13]  /*0200*/  ISETP.NE.AND.EX P0, PT, RZ, c[0x0][0x56c], PT, P0 ;  /* 0x00015b00ff007a0c */ /* 0x000fda0003f05300 */
[----:B------:R-:W-:Y:S05]  /*0210*/  @!P0 BRA `(.L_x_1000) ;  /* 0x0000002000008947 */ /* 0x000fea0003800000 */
[----:B------:R1:W5:Y:S01]  /*0220*/  LDG.E R0, [R4.64] ;  /* 0x0000000804007981 */ /* 0x000362000c1e1900 */
[----:B------:R-:W-:Y:S05]  /*0230*/  BRA `(.L_x_1001) ;  /* 0x0000009000007947 */ /* 0x000fea0003800000 */
.L_x_1000:
        /* <DEDUP_REMOVED lines=8> */
.L_x_1002:
[----:B------:R-:W-:-:S04]  /*02c0*/  MOV R0, c[0x0][0x54c] ;  /* 0x0001530000007a02 */ /* 0x000fc80000000f00 */
.L_x_1001:
[----:B------:R-:W-:Y:S01]  /*02d0*/  USHF.L.U32 UR4, UR4, 0x7, URZ ;  /* 0x0000000704047899 */ /* 0x000fe2000800063f */
[----:B-----5:R-:W-:-:S05]  /*02e0*/  IMAD R0, R0, c[0x0][0x548], RZ ;  /* 0x0001520000007a24 */ /* 0x020fca00078e02ff */
[----:B------:R-:W-:-:S04]  /*02f0*/  MOV R153, UR4 ;  /* 0x0000000400997c02 */ /* 0x000fc80008000f00 */
[----:B------:R-:W-:-:S04]  /*0300*/  ISETP.GE.AND P0, PT, R153, R0, PT ;  /* 0x000000009900720c */ /* 0x000fc80003f06270 */
[----:B------:R-:W-:-:S04]  /*0310*/  SEL R224, R224, 0xffffffff, !P0 ;  /* 0xffffffffe0e07807 */ /* 0x000fc80004000000 */
.L_x_999:
[----:B------:R-:W-:-:S13]  /*0320*/  ISETP.GE.AND P0, PT, R224, RZ, PT ;  /* 0x000000ffe000720c */ /* 0x000fda0003f06270 */
        /* <DEDUP_REMOVED lines=20> */
[----:B------:R-:W-:Y:S01]  /*0470*/  IMAD.MOV.U32 R220, RZ, RZ, c[0x0][0x1d0] ;  /* 0x00007400ffdc7624 */ /* 0x000fe200078e00ff */
[----:B------:R-:W-:Y:S05]  /*0480*/  @P0 BRA `(.L_x_1003) ;  /* 0x0000004000000947 */ /* 0x000fea0003800000 */
[----:B------:R-:W-:Y:S05]  /*0490*/  @!P2 BRA `(.L_x_1003) ;  /* 0x000000300000a947 */ /* 0x000fea0003800000 */
[----:B-----5:R-:W2:Y:S04]  /*04a0*/  LDG.E R225, [R8.64] ;  /* 0x0000000808e17981 */ /* 0x020ea8000c1e1900 */
[----:B------:R-:W2:Y:S02]  /*04b0*/  LDG.E R0, [R8.64+0x4] ;  /* 0x0000040808007981 */ /* 0x000ea4000c1e1900 */
[----:B--2---:R-:W-:-:S02]  /*04c0*/  IADD3 R225, -R225, R0, RZ ;  /* 0x00000000e1e17210 */ /* 0x004fc40007ffe1ff */
.L_x_1003:
[----:B------:R-:W-:-:S04]  /*04d0*/  ISETP.NE.U32.AND P0, PT, RZ, c[0x0][0x368], PT ;  /* 0x0000da00ff007a0c */ /* 0x000fc80003f05070 */
[----:B------:R-:W-:-:S13]  /*04e0*/  ISETP.NE.AND.EX P0, PT, RZ, c[0x0][0x36c], PT, P0 ;  /* 0x0000db00ff007a0c */ /* 0x000fda0003f05300 */
[----:B------:R-:W-:Y:S05]  /*04f0*/  @!P0 BRA `(.L_x_1004) ;  /* 0x0000003000008947 */ /* 0x000fea0003800000 */
[----:B------:R-:W-:-:S06]  /*0500*/  IMAD.WIDE R220, R224, R3, c[0x0][0x368] ;  /* 0x0000da00e0dc7625 */ /* 0x000fcc00078e0203 */
[----:B------:R2:W5:Y:S01]  /*0510*/  LDG.E R220, [R220.64] ;  /* 0x00000008dcdc7981 */ /* 0x000562000c1e1900 */
[----:B------:R-:W-:Y:S05]  /*0520*/  BRA `(.L_x_1005) ;  /* 0x0000004000007947 */ /* 0x000fea0003800000 */
.L_x_1004:
[----:B------:R-:W-:Y:S05]  /*0530*/  @!P3 BRA `(.L_x_1005) ;  /* 0x000000300000b947 */ /* 0x000fea0003800000 */
[----:B------:R-:W2:Y:S04]  /*0540*/  LDG.E R220, [R4.64] ;  /* 0x0000000804dc7981 */ /* 0x000ea8000c1e1900 */
[----:B-1----:R-:W2:Y:S02]  /*0550*/  LDG.E R9, [R4.64+0x4] ;  /* 0x0000040804097981 */ /* 0x002ea4000c1e1900 */
[----:B--2---:R-:W-:Y:S02]  /*0560*/  IADD3 R220, -R220, R9, RZ ;  /* 0x00000009dcdc7210 */ /* 0x004fe40007ffe1ff */
.L_x_1005:
[----:B------:R-:W-:Y:S01]  /*0570*/  IMAD.MOV.U32 R222, RZ, RZ, c[0x0][0x2c4] ;  /* 0x0000b100ffde7624 */ /* 0x000fe200078e00ff */
[----:B------:R-:W-:Y:S01]  /*0580*/  LOP3.LUT R226, R226, 0xfffff7ff, RZ, 0xc0, !PT ;  /* 0xfffff7ffe2e27812 */ /* 0x000fe200078ec0ff */
[----:B--2---:R-:W-:Y:S01]  /*0590*/  IMAD.MOV.U32 R221, RZ, RZ, c[0x0][0x32c] ;  /* 0x0000cb00ffdd7624 */ /* 0x004fe200078e00ff */
[----:B-1----:R-:W-:Y:S01]  /*05a0*/  IADD3 R5, R153, 0x7f, RZ ;  /* 0x0000007f99057810 */ /* 0x002fe20007ffe0ff */
[----:B-----5:R-:W-:Y:S01]  /*05b0*/  IMAD.IADD R220, R220, 0x1, -R7 ;  /* 0x00000001dcdc7824 */ /* 0x020fe200078e0a07 */
[----:B------:R-:W-:-:S02]  /*05c0*/  ISETP.NE.AND P6, PT, R222, 0x1, PT ;  /* 0x00000001de00780c */ /* 0x000fc40003fc5270 */
[----:B------:R-:W-:Y:S02]  /*05d0*/  ISETP.GE.AND P5, PT, R221, 0x1, PT ;  /* 0x00000001dd00780c */ /* 0x000fe40003fa6270 */
[----:B------:R-:W-:-:S09]  /*05e0*/  IADD3 R0, R220, 0x1, -R225 ;  /* 0x00000001dc007810 */ /* 0x000fd20007ffe8e1 */
[----:B------:R-:W-:Y:S02]  /*05f0*/  @P6 IADD3 R4, R153, 0x7f, RZ ;  /* 0x0000007f99046810 */ /* 0x000fe40007ffe0ff */
[----:B------:R-:W-:-:S03]  /*0600*/  @P6 LOP3.LUT R226, R226, 0x800, RZ, 0xfc, !PT ;  /* 0x00000800e2e26812 */ /* 0x000fc600078efcff */
[----:B------:R-:W-:Y:S01]  /*0610*/  @P6 IMAD.HI.U32 R4, R4, c[0x0][0x2c8], RZ ;  /* 0x0000b20004046a27 */ /* 0x000fe200078e00ff */
[----:B------:R-:W-:-:S04]  /*0620*/  LOP3.LUT R226, R226, 0xfffffbff, RZ, 0xc0, !PT ;  /* 0xfffffbffe2e27812 */ /* 0x000fc800078ec0ff */
[----:B------:R-:W-:Y:S02]  /*0630*/  @P6 SHF.R.U32.HI R5, RZ, c[0x0][0x2cc], R4 ;  /* 0x0000b300ff056a19 */ /* 0x000fe40000011604 */
[----:B------:R-:W-:-:S03]  /*0640*/  @P5 LOP3.LUT R226, R226, 0x400, RZ, 0xfc, !PT ;  /* 0x00000400e2e25812 */ /* 0x000fc600078efcff */
[----:B------:R-:W-:Y:S02]  /*0650*/  IMAD.IADD R5, R0, 0x1, R5 ;  /* 0x0000000100057824 */ /* 0x000fe400078e0205 */
[----:B------:R-:W-:-:S03]  /*0660*/  IMAD.IADD R0, R6, 0x1, R7 ;  /* 0x0000000106007824 */ /* 0x000fc600078e0207 */
        /* <DEDUP_REMOVED lines=11> */
.L_x_1007:
[----:B------:R-:W-:-:S13]  /*0720*/  ISETP.NE.AND P0, PT, R221, 0x1, PT ;  /* 0x00000001dd00780c */ /* 0x000fda0003f05270 */
[----:B------:R-:W-:-:S05]  /*0730*/  @P0 IMAD.HI.U32 R5, R4, c[0x0][0x330], RZ ;  /* 0x0000cc0004050a27 */ /* 0x000fca00078e00ff */
[----:B------:R-:W-:-:S05]  /*0740*/  @P0 SHF.R.U32.HI R4, RZ, c[0x0][0x334], R5 ;  /* 0x0000cd00ff040a19 */ /* 0x000fca0000011605 */
.L_x_1008:
[----:B------:R-:W-:-:S05]  /*0750*/  IMAD R5, R4, R221, c[0x0][0x32c] ;  /* 0x0000cb0004057624 */ /* 0x000fca00078e02dd */
[----:B------:R-:W-:-:S04]  /*0760*/  IMNMX R6, R6, R5, PT ;  /* 0x0000000506067217 */ /* 0x000fc80003800200 */
.L_x_1006:
[----:B------:R-:W-:Y:S01]  /*0770*/  IADD3 R6, R6, 0x2f, RZ ;  /* 0x0000002f06067810 */ /* 0x000fe20007ffe0ff */
[----:B------:R-:W-:Y:S01]  /*0780*/  @P6 IMAD.HI.U32 R4, R153, c[0x0][0x2c8], RZ ;  /* 0x0000b20099046a27 */ /* 0x000fe200078e00ff */
[----:B------:R-:W-:-:S03]  /*0790*/  IADD3 R8, R220, 0x2f, RZ ;  /* 0x0000002fdc087810 */ /* 0x000fc60007ffe0ff */
[----:B------:R-:W-:-:S04]  /*07a0*/  IMAD.HI R6, R6, 0x2aaaaaab, RZ ;  /* 0x2aaaaaab06067827 */ /* 0x000fc800078e02ff */
[----:B------:R-:W-:Y:S01]  /*07b0*/  IMAD.HI R8, R8, 0x2aaaaaab, RZ ;  /* 0x2aaaaaab08087827 */ /* 0x000fe200078e02ff */
[----:B------:R-:W-:-:S03]  /*07c0*/  SHF.R.U32.HI R5, RZ, 0x1f, R6 ;  /* 0x0000001fff057819 */ /* 0x000fc60000011606 */
[----:B------:R-:W-:Y:S01]  /*07d0*/  IMAD.MOV.U32 R9, RZ, RZ, R153 ;  /* 0x000000ffff097224 */ /* 0x000fe200078e0099 */
[----:B------:R-:W-:Y:S01]  /*07e0*/  @P6 SHF.R.U32.HI R9, RZ, c[0x0][0x2cc], R4 ;  /* 0x0000b300ff096a19 */ /* 0x000fe20000011604 */
[----:B------:R-:W-:Y:S01]  /*07f0*/  IMAD.IADD R150, R220, 0x1, -R225 ;  /* 0x00000001dc967824 */ /* 0x000fe200078e0ae1 */
[----:B------:R-:W-:Y:S02]  /*0800*/  SHF.R.U32.HI R7, RZ, 0x1f, R8 ;  /* 0x0000001fff077819 */ /* 0x000fe40000011608 */
[----:B------:R-:W-:Y:S01]  /*0810*/  LEA.HI.SX32 R5, R6, R5, 0x1d ;  /* 0x0000000506057211 */ /* 0x000fe200078feaff */
[----:B------:R-:W-:Y:S01]  /*0820*/  IMAD.IADD R4, R150, 0x1, R9 ;  /* 0x0000000196047824 */ /* 0x000fe200078e0209 */
[----:B------:R-:W-:-:S04]  /*0830*/  LEA.HI.SX32 R148, R8, R7, 0x1d ;  /* 0x0000000708947211 */ /* 0x000fc800078feaff */
[----:B------:R-:W-:Y:S02]  /*0840*/  IADD3 R6, R4, -c[0x0][0x324], RZ ;  /* 0x8000c90004067a10 */ /* 0x000fe40007ffe0ff */
[----:B------:R-:W-:Y:S01]  /*0850*/  IMNMX R148, R148, R5, PT ;  /* 0x0000000594947217 */ /* 0x000fe20003800200 */
[----:B------:R-:W-:Y:S05]  /*0860*/  @!P5 BRA `(.L_x_1009) ;  /* 0x000000e00000d947 */ /* 0x000fea0003800000 */
[----:B------:R-:W-:-:S04]  /*0870*/  MOV R5, R4 ;  /* 0x0000000400057202 */ /* 0x000fc80000000f00 */
        /* <DEDUP_REMOVED lines=8> */
.L_x_1010:
[----:B------:R-:W-:-:S13]  /*0900*/  ISETP.NE.AND P0, PT, R221, 0x1, PT ;  /* 0x00000001dd00780c */ /* 0x000fda0003f05270 */
[----:B------:R-:W-:-:S05]  /*0910*/  @P0 IMAD.HI.U32 R4, R5, c[0x0][0x330], RZ ;  /* 0x0000cc0005040a27 */ /* 0x000fca00078e00ff */
[----:B------:R-:W-:-:S05]  /*0920*/  @P0 SHF.R.U32.HI R5, RZ, c[0x0][0x334], R4 ;  /* 0x0000cd00ff050a19 */ /* 0x000fca0000011604 */
.L_x_1011:
[----:B------:R-:W-:-:S05]  /*0930*/  IMAD R5, R5, c[0x0][0x32c], RZ ;  /* 0x0000cb0005057a24 */ /* 0x000fca00078e02ff */
[----:B------:R-:W-:-:S05]  /*0940*/  IMNMX R6, R6, R5, !PT ;  /* 0x0000000506067217 */ /* 0x000fca0007800200 */
.L_x_1009:
[----:B------:R-:W-:Y:S01]  /*0950*/  IMAD.HI R4, R6, 0x2aaaaaab, RZ ;  /* 0x2aaaaaab06047827 */ /* 0x000fe200078e02ff */
[----:B------:R-:W-:Y:S01]  /*0960*/  PLOP3.LUT P4, PT, PT, PT, PT, 0x80, 0x0 ;  /* 0x000000000000781c */ /* 0x000fe20003f8f070 */
[----:B------:R-:W-:Y:S01]  /*0970*/  CS2R R8, SRZ ;  /* 0x0000000000087805 */ /* 0x000fe2000001ff00 */
[----:B------:R-:W-:Y:S01]  /*0980*/  CS2R R92, SRZ ;  /* 0x00000000005c7805 */ /* 0x000fe2000001ff00 */
[----:B------:R-:W-:Y:S01]  /*0990*/  IMAD.MOV.U32 R94, RZ, RZ, RZ ;  /* 0x000000ffff5e7224 */ /* 0x000fe200078e00ff */
[----:B------:R-:W-:Y:S01]  /*09a0*/  SHF.R.U32.HI R219, RZ, 0x1f, R4 ;  /* 0x0000001fffdb7819 */ /* 0x000fe20000011604 */
[----:B------:R-:W-:Y:S01]  /*09b0*/  CS2R R98, SRZ ;  /* 0x0000000000627805 */ /* 0x000fe2000001ff00 */
[----:B------:R-:W-:Y:S01]  /*09c0*/  IMAD.MOV.U32 R96, RZ, RZ, RZ ;  /* 0x000000ffff607224 */ /* 0x000fe200078e00ff */
[----:B------:R-:W-:Y:S01]  /*09d0*/  CS2R R90, SRZ ;  /* 0x00000000005a7805 */ /* 0x000fe2000001ff00 */
[----:B------:R-:W-:Y:S01]  /*09e0*/  LEA.HI.SX32 R219, R4, R219, 0x1d ;  /* 0x000000db04db7211 */ /* 0x000fe200078feaff */
[----:B------:R-:W-:Y:S01]  /*09f0*/  CS2R R88, SRZ ;  /* 0x0000000000587805 */ /* 0x000fe2000001ff00 */
[----:B------:R-:W-:Y:S01]  /*0a00*/  CS2R R4, SRZ ;  /* 0x0000000000047805 */ /* 0x000fe2000001ff00 */
[----:B------:R-:W-:Y:S01]  /*0a10*/  CS2R R86, SRZ ;  /* 0x0000000000567805 */ /* 0x000fe2000001ff00 */
[----:B------:R-:W-:Y:S01]  /*0a20*/  IMNMX R219, RZ, R219, !PT ;  /* 0x000000dbffdb7217 */ /* 0x000fe20007800200 */
[----:B------:R-:W-:Y:S01]  /*0a30*/  CS2R R84, SRZ ;  /* 0x0000000000547805 */ /* 0x000fe2000001ff00 */
[----:B------:R-:W-:Y:S01]  /*0a40*/  CS2R R78, SRZ ;  /* 0x00000000004e7805 */ /* 0x000fe2000001ff00 */
[----:B------:R-:W-:Y:S01]  /*0a50*/  CS2R R76, SRZ ;  /* 0x00000000004c7805 */ /* 0x000fe2000001ff00 */
[----:B------:R-:W-:Y:S01]  /*0a60*/  ISETP.GT.AND P0, PT, R148, R219, PT ;  /* 0x000000db9400720c */ /* 0x000fe20003f04270 */
        /* <DEDUP_REMOVED lines=39> */
[----:B------:R-:W-:Y:S05]  /*0ce0*/  @!P0 BRA `(.L_x_1012) ;  /* 0x0000f84000008947 */ /* 0x000fea0003800000 */
[----:B------:R-:W-:-:S04]  /*0cf0*/  ISETP.NE.U32.AND P0, PT, RZ, c[0x0][0x340], PT ;  /* 0x0000d000ff007a0c */ /* 0x000fc80003f05070 */
[----:B------:R-:W-:-:S13]  /*0d00*/  ISETP.NE.AND.EX P0, PT, RZ, c[0x0][0x344], PT, P0 ;  /* 0x0000d100ff007a0c */ /* 0x000fda0003f05300 */
[----:B------:R-:W-:-:S06]  /*0d10*/  @P0 IMAD.WIDE R10, R224, R3, c[0x0][0x340] ;  /* 0x0000d000e00a0625 */ /* 0x000fcc00078e0203 */
[----:B------:R1:W2:Y:S01]  /*0d20*/  @P0 LDG.E R10, [R10.64] ;  /* 0x000000080a0a0981 */ /* 0x0002a2000c1e1900 */
[----:B------:R-:W-:Y:S01]  /*0d30*/  SHF.R.S32.HI R6, RZ, 0x1f, R223 ;  /* 0x0000001fff067819 */ /* 0x000fe200000114df */
[----:B------:R-:W-:Y:S01]  /*0d40*/  IMAD.WIDE.U32 R8, R2, c[0x0][0x178], RZ ;  /* 0x00005e0002087a25 */ /* 0x000fe200078e00ff */
[----:B------:R-:W-:Y:S01]  /*0d50*/  SHF.R.S32.HI R3, RZ, 0x1f, R2 ;  /* 0x0000001fff037819 */ /* 0x000fe20000011402 */
[----:B------:R-:W3:Y:S01]  /*0d60*/  S2R R4, SR_CTAID.Y ;  /* 0x0000000000047919 */ /* 0x000ee20000002600 */
[-C--:B------:R-:W-:Y:S01]  /*0d70*/  LEA.HI R12, R6, R223.reuse, RZ, 0x2 ;  /* 0x000000df060c7211 */ /* 0x080fe200078f10ff */
[----:B------:R-:W-:Y:S01]  /*0d80*/  BSSY B0, `(.L_x_1013) ;  /* 0x0000089000007945 */ /* 0x000fe20003800000 */
[----:B------:R-:W-:Y:S01]  /*0d90*/  SHF.R.S32.HI R14, RZ, 0x1f, R0 ;  /* 0x0000001fff0e7819 */ /* 0x000fe20000011400 */
[----:B------:R-:W-:Y:S01]  /*0da0*/  IMAD R3, R3, c[0x0][0x178], RZ ;  /* 0x00005e0003037a24 */ /* 0x000fe200078e02ff */
[----:B------:R-:W-:Y:S02]  /*0db0*/  LOP3.LUT R96, R12, 0xfffffffc, RZ, 0xc0, !PT ;  /* 0xfffffffc0c607812 */ /* 0x000fe400078ec0ff */
[----:B------:R-:W-:Y:S01]  /*0dc0*/  SHF.R.S32.HI R247, RZ, 0x2, R12 ;  /* 0x00000002fff77819 */ /* 0x000fe2000001140c */
[----:B------:R-:W-:Y:S01]  /*0dd0*/  IMAD R26, R2, c[0x0][0x17c], R3 ;  /* 0x00005f00021a7a24 */ /* 0x000fe200078e0203 */
[----:B------:R-:W-:Y:S01]  /*0de0*/  LEA.HI R3, R6, R223, RZ, 0x3 ;  /* 0x000000df06037211 */ /* 0x000fe200078f18ff */
[----:B------:R-:W-:Y:S01]  /*0df0*/  IMAD.IADD R96, R223, 0x1, -R96 ;  /* 0x00000001df607824 */ /* 0x000fe200078e0a60 */
[----:B------:R-:W-:Y:S01]  /*0e00*/  IADD3 R19, P1, R0, R247, RZ ;  /* 0x000000f700137210 */ /* 0x000fe20007f3e0ff */
[----:B------:R-:W-:Y:S01]  /*0e10*/  IMAD.IADD R27, R9, 0x1, R26 ;  /* 0x00000001091b7824 */ /* 0x000fe200078e021a */
[----:B------:R-:W-:Y:S01]  /*0e20*/  LEA.HI R9, R6, R223, RZ, 0x4 ;  /* 0x000000df06097211 */ /* 0x000fe200078f20ff */
[----:B------:R-:W-:Y:S01]  /*0e30*/  IMAD.SHL.U32 R16, R96, 0x8, RZ ;  /* 0x0000000860107824 */ /* 0x000fe200078e00ff */
[----:B------:R-:W-:Y:S01]  /*0e40*/  LEA.HI.X.SX32 R0, R247, R14, 0x1, P1 ;  /* 0x0000000ef7007211 */ /* 0x000fe200008f0eff */
[----:B------:R-:W-:Y:S01]  /*0e50*/  IMAD.MOV.U32 R26, RZ, RZ, R8 ;  /* 0x000000ffff1a7224 */ /* 0x000fe200078e0008 */
[----:B------:R-:W-:-:S02]  /*0e60*/  LEA.HI R12, R12, R247, RZ, 0x1 ;  /* 0x000000f70c0c7211 */ /* 0x000fc400078f08ff */
[----:B------:R-:W-:Y:S02]  /*0e70*/  IADD3 R8, R16, 0x40, RZ ;  /* 0x0000004010087810 */ /* 0x000fe40007ffe0ff */
[----:B-1----:R-:W-:Y:S02]  /*0e80*/  SHF.R.S32.HI R11, RZ, 0x1f, R224 ;  /* 0x0000001fff0b7819 */ /* 0x002fe400000114e0 */
[----:B------:R-:W-:Y:S01]  /*0e90*/  ISETP.GE.AND P1, PT, R8, c[0x0][0x1d4], PT ;  /* 0x0000750008007a0c */ /* 0x000fe20003f26270 */
[----:B---3--:R-:W-:Y:S01]  /*0ea0*/  IMAD.WIDE.U32 R26, R4, c[0x0][0x1b8], R26 ;  /* 0x00006e00041a7a25 */ /* 0x008fe200078e001a */
[----:B------:R-:W-:Y:S02]  /*0eb0*/  SHF.R.S32.HI R5, RZ, 0x1f, R4 ;  /* 0x0000001fff057819 */ /* 0x000fe40000011404 */
[----:B------:R-:W-:Y:S01]  /*0ec0*/  LOP3.LUT R12, R12, 0x7fffffe, RZ, 0xc0, !PT ;  /* 0x07fffffe0c0c7812 */ /* 0x000fe200078ec0ff */
[----:B------:R-:W-:Y:S01]  /*0ed0*/  IMAD R8, R0, c[0x0][0x1e0], RZ ;  /* 0x0000780000087a24 */ /* 0x000fe200078e02ff */
[----:B------:R-:W-:Y:S01]  /*0ee0*/  SHF.R.S32.HI R17, RZ, 0x1f, R16 ;  /* 0x0000001fff117819 */ /* 0x000fe20000011410 */
[----:B------:R-:W-:Y:S01]  /*0ef0*/  IMAD R7, R5, c[0x0][0x1b8], RZ ;  /* 0x00006e0005077a24 */ /* 0x000fe200078e02ff */
[----:B------:R-:W-:Y:S01]  /*0f00*/  LEA.HI R95, R6, R223, RZ, 0x5 ;  /* 0x000000df065f7211 */ /* 0x000fe200078f28ff */
[----:B------:R-:W-:Y:S01]  /*0f10*/  IMAD R0, R0, c[0x0][0x208], RZ ;  /* 0x0000820000007a24 */ /* 0x000fe200078e02ff */
[----:B------:R-:W-:Y:S01]  /*0f20*/  SEL R6, R11, RZ, !P2 ;  /* 0x000000ff0b067207 */ /* 0x000fe20005000000 */
[----:B------:R-:W-:Y:S01]  /*0f30*/  IMAD R7, R4, c[0x0][0x1bc], R7 ;  /* 0x00006f0004077a24 */ /* 0x000fe200078e0207 */
[----:B------:R-:W-:Y:S01]  /*0f40*/  SEL R15, R224, RZ, !P2 ;  /* 0x000000ffe00f7207 */ /* 0x000fe20005000000 */
[----:B------:R-:W-:Y:S01]  /*0f50*/  IMAD.IADD R29, R247, 0x1, -R12 ;  /* 0x00000001f71d7824 */ /* 0x000fe200078e0a0c */
[----:B------:R-:W-:Y:S01]  /*0f60*/  SHF.R.S32.HI R2, RZ, 0x3, R3 ;  /* 0x00000003ff027819 */ /* 0x000fe20000011403 */
[----:B------:R-:W-:Y:S01]  /*0f70*/  IMAD R13, R19, c[0x0][0x1e4], R8 ;  /* 0x00007900130d7a24 */ /* 0x000fe200078e0208 */
[----:B------:R-:W-:Y:S01]  /*0f80*/  IADD3 R27, R27, R7, RZ ;  /* 0x000000071b1b7210 */ /* 0x000fe20007ffe0ff */
[----:B------:R-:W-:Y:S01]  /*0f90*/  IMAD R7, R19, c[0x0][0x20c], R0 ;  /* 0x0000830013077a24 */ /* 0x000fe200078e0200 */
[----:B------:R-:W-:Y:S01]  /*0fa0*/  LOP3.LUT R0, R9, 0xfffffff0, RZ, 0xc0, !PT ;  /* 0xfffffff009007812 */ /* 0x000fe200078ec0ff */
[----:B------:R-:W-:Y:S01]  /*0fb0*/  IMAD.WIDE.U32 R24, R19, c[0x0][0x1e0], R16 ;  /* 0x0000780013187a25 */ /* 0x000fe200078e0010 */
[----:B------:R-:W-:-:S02]  /*0fc0*/  LOP3.LUT R226, R226, 0xfffffeff, RZ, 0xc0, !PT ;  /* 0xfffffeffe2e27812 */ /* 0x000fc400078ec0ff */
[----:B------:R-:W-:Y:S01]  /*0fd0*/  SHF.R.S32.HI R94, RZ, 0x5, R95 ;  /* 0x00000005ff5e7819 */ /* 0x000fe2000001145f */
[----:B------:R-:W-:Y:S01]  /*0fe0*/  IMAD.IADD R101, R223, 0x1, -R0 ;  /* 0x00000001df657824 */ /* 0x000fe200078e0a00 */
[----:B------:R-:W-:Y:S01]  /*0ff0*/  @P1 LOP3.LUT R226, R226, 0x100, RZ, 0xfc, !PT ;  /* 0x00000100e2e21812 */ /* 0x000fe200078efcff */
[----:B------:R-:W-:Y:S01]  /*1000*/  IMAD R0, R96, 0x20, R247 ;  /* 0x0000002060007824 */ /* 0x000fe200078e02f7 */
[----:B------:R-:W-:Y:S01]  /*1010*/  ISETP.GE.AND P1, PT, R16, c[0x0][0x1d4], PT ;  /* 0x0000750010007a0c */ /* 0x000fe20003f26270 */
[----:B------:R-:W-:Y:S01]  /*1020*/  IMAD R6, R6, c[0x0][0x1c0], RZ ;  /* 0x0000700006067a24 */ /* 0x000fe200078e02ff */
[----:B------:R-:W-:Y:S01]  /*1030*/  LEA.HI R8, R101, R101, RZ, 0x1 ;  /* 0x0000006565087211 */ /* 0x000fe200078f08ff */
[----:B------:R-:W-:Y:S01]  /*1040*/  IMAD.IADD R0, R153, 0x1, R0 ;  /* 0x0000000199007824 */ /* 0x000fe200078e0200 */
[----:B------:R-:W-:Y:S01]  /*1050*/  LOP3.LUT R226, R226, 0xfffffdff, RZ, 0xc0, !PT ;  /* 0xfffffdffe2e27812 */ /* 0x000fe200078ec0ff */
[----:B------:R-:W-:Y:S01]  /*1060*/  IMAD.IADD R25, R25, 0x1, R13 ;  /* 0x0000000119197824 */ /* 0x000fe200078e020d */
[----:B------:R-:W-:Y:S01]  /*1070*/  SHF.R.S32.HI R14, RZ, 0x1, R8 ;  /* 0x00000001ff0e7819 */ /* 0x000fe20000011408 */
[----:B------:R-:W-:Y:S01]  /*1080*/  @P6 IMAD.HI.U32 R20, R0, c[0x0][0x2c8], RZ ;  /* 0x0000b20000146a27 */ /* 0x000fe200078e00ff */
[----:B------:R-:W-:-:S02]  /*1090*/  MOV R12, R0 ;  /* 0x00000000000c7202 */ /* 0x000fc40000000f00 */
[----:B------:R-:W-:Y:S01]  /*10a0*/  SHF.R.S32.HI R21, RZ, 0x1f, R8 ;  /* 0x0000001fff157819 */ /* 0x000fe20000011408 */
[C---:B------:R-:W-:Y:S01]  /*10b0*/  IMAD R6, R15.reuse, c[0x0][0x1c4], R6 ;  /* 0x000071000f067a24 */ /* 0x040fe200078e0206 */
[----:B------:R-:W-:Y:S01]  /*10c0*/  @P6 SHF.R.U32.HI R12, RZ, c[0x0][0x2cc], R20 ;  /* 0x0000b300ff0c6a19 */ /* 0x000fe20000011614 */
[----:B------:R-:W-:Y:S01]  /*10d0*/  IMAD.WIDE.U32 R26, R15, c[0x0][0x1c0], R26 ;  /* 0x000070000f1a7a25 */ /* 0x000fe200078e001a */
[----:B------:R-:W-:Y:S02]  /*10e0*/  LEA.HI R21, R21, R14, RZ, 0x2 ;  /* 0x0000000e15157211 */ /* 0x000fe400078f10ff */
[--C-:B------:R-:W-:Y:S01]  /*10f0*/  SHF.R.S32.HI R15, RZ, 0x1f, R12.reuse ;  /* 0x0000001fff0f7819 */ /* 0x100fe2000001140c */
[----:B------:R-:W-:Y:S01]  /*1100*/  IMAD.MOV R13, RZ, RZ, -R12 ;  /* 0x000000ffff0d7224 */ /* 0x000fe200078e0a0c */
[----:B------:R-:W-:Y:S01]  /*1110*/  IADD3 R27, R27, R6, RZ ;  /* 0x000000061b1b7210 */ /* 0x000fe20007ffe0ff */
[----:B------:R-:W-:Y:S01]  /*1120*/  IMAD.SHL.U32 R23, R2, 0x40, RZ ;  /* 0x0000004002177824 */ /* 0x000fe200078e00ff */
[----:B------:R-:W-:Y:S01]  /*1130*/  LOP3.LUT R21, R21, 0xfffffffc, RZ, 0xc0, !PT ;  /* 0xfffffffc15157812 */ /* 0x000fe200078ec0ff */
[----:B------:R-:W-:Y:S01]  /*1140*/  IMAD R13, R13, c[0x0][0x2c4], R0 ;  /* 0x0000b1000d0d7a24 */ /* 0x000fe200078e0200 */
[----:B------:R-:W-:Y:S01]  /*1150*/  @P1 LOP3.LUT R226, R226, 0x200, RZ, 0xfc, !PT ;  /* 0x00000200e2e21812 */ /* 0x000fe200078efcff */
[----:B------:R-:W-:Y:S01]  /*1160*/  IMAD R15, R15, c[0x0][0x1b0], RZ ;  /* 0x00006c000f0f7a24 */ /* 0x000fe200078e02ff */
[----:B------:R-:W-:Y:S01]  /*1170*/  LOP3.LUT R23, R23, 0xc0, RZ, 0xc0, !PT ;  /* 0x000000c017177812 */ /* 0x000fe200078ec0ff */
[----:B------:R-:W-:Y:S01]  /*1180*/  IMAD.WIDE.U32 R26, R12, c[0x0][0x1b0], R26 ;  /* 0x00006c000c1a7a25 */ /* 0x000fe200078e001a */
[----:B------:R-:W-:-:S02]  /*1190*/  SHF.R.S32.HI R0, RZ, 0x1f, R13 ;  /* 0x0000001fff007819 */ /* 0x000fc4000001140d */
[--C-:B------:R-:W-:Y:S01]  /*11a0*/  LOP3.LUT R18, R23, 0x18, R16.reuse, 0xf8, !PT ;  /* 0x0000001817127812 */ /* 0x100fe200078ef810 */
[----:B------:R-:W-:Y:S01]  /*11b0*/  IMAD R15, R12, c[0x0][0x1b4], R15 ;  /* 0x00006d000c0f7a24 */ /* 0x000fe200078e020f */
[----:B------:R-:W-:Y:S01]  /*11c0*/  SHF.R.U32.HI R23, RZ, 0x3, R23 ;  /* 0x00000003ff177819 */ /* 0x000fe20000011617 */
[----:B------:R-:W-:Y:S01]  /*11d0*/  IMAD R0, R0, c[0x0][0x1a8], RZ ;  /* 0x00006a0000007a24 */ /* 0x000fe200078e02ff */
[----:B------:R-:W-:Y:S01]  /*11e0*/  LOP3.LUT R226, R226, 0xffffff7f, RZ, 0xc0, !PT ;  /* 0xffffff7fe2e27812 */ /* 0x000fe200078ec0ff */
[----:B------:R-:W-:Y:S01]  /*11f0*/  IMAD.IADD R27, R27, 0x1, R15 ;  /* 0x000000011b1b7824 */ /* 0x000fe200078e020f */
[----:B------:R-:W-:Y:S01]  /*1200*/  LOP3.LUT R23, R18, R23, RZ, 0x3c, !PT ;  /* 0x0000001712177212 */ /* 0x000fe200078e3cff */
[----:B------:R-:W-:-:S04]  /*1210*/  IMAD.WIDE.U32 R18, R19, c[0x0][0x208], R16 ;  /* 0x0000820013127a25 */ /* 0x000fc800078e0010 */
[C---:B------:R-:W-:Y:S02]  /*1220*/  IMAD R0, R13.reuse, c[0x0][0x1ac], R0 ;  /* 0x00006b000d007a24 */ /* 0x040fe400078e0200 */
[----:B------:R-:W-:-:S04]  /*1230*/  IMAD.WIDE.U32 R26, R13, c[0x0][0x1a8], R26 ;  /* 0x00006a000d1a7a25 */ /* 0x000fc800078e001a */
[----:B------:R-:W-:Y:S02]  /*1240*/  IMAD.IADD R6, R14, 0x1, -R21 ;  /* 0x000000010e067824 */ /* 0x000fe400078e0a15 */
[----:B------:R-:W-:Y:S02]  /*1250*/  IMAD.IADD R19, R19, 0x1, R7 ;  /* 0x0000000113137824 */ /* 0x000fe400078e0207 */
[----:B------:R-:W-:Y:S02]  /*1260*/  IMAD R7, R5, c[0x0][0x1e8], RZ ;  /* 0x00007a0005077a24 */ /* 0x000fe400078e02ff */
[----:B------:R-:W-:Y:S02]  /*1270*/  IMAD.IADD R12, R27, 0x1, R0 ;  /* 0x000000011b0c7824 */ /* 0x000fe400078e0200 */
[----:B------:R-:W-:Y:S02]  /*1280*/  IMAD R5, R5, c[0x0][0x210], RZ ;  /* 0x0000840005057a24 */ /* 0x000fe400078e02ff */
[----:B------:R-:W-:-:S02]  /*1290*/  IMAD R7, R4, c[0x0][0x1ec], R7 ;  /* 0x00007b0004077a24 */ /* 0x000fc400078e0207 */
[C---:B------:R-:W-:Y:S02]  /*12a0*/  IMAD R5, R4.reuse, c[0x0][0x214], R5 ;  /* 0x0000850004057a24 */ /* 0x040fe400078e0205 */
[----:B------:R-:W-:-:S04]  /*12b0*/  IMAD.WIDE.U32 R24, R4, c[0x0][0x1e8], R24 ;  /* 0x00007a0004187a25 */ /* 0x000fc800078e0018 */
[----:B------:R-:W-:-:S04]  /*12c0*/  IMAD.WIDE.U32 R18, R4, c[0x0][0x210], R18 ;  /* 0x0000840004127a25 */ /* 0x000fc800078e0012 */
[----:B------:R-:W-:Y:S01]  /*12d0*/  IMAD.IADD R25, R25, 0x1, R7 ;  /* 0x0000000119197824 */ /* 0x000fe200078e0207 */
[----:B------:R-:W-:Y:S01]  /*12e0*/  IADD3 R7, R16, 0x20, RZ ;  /* 0x0000002010077810 */ /* 0x000fe20007ffe0ff */
[----:B------:R-:W-:Y:S01]  /*12f0*/  IMAD R218, R94, 0x8, R29 ;  /* 0x000000085eda7824 */ /* 0x000fe200078e021d */
[----:B------:R-:W-:Y:S02]  /*1300*/  IADD3 R19, R19, R5, RZ ;  /* 0x0000000513137210 */ /* 0x000fe40007ffe0ff */
[----:B------:R-:W-:Y:S01]  /*1310*/  SHF.L.U32 R5, R96, 0x3, RZ ;  /* 0x0000000360057819 */ /* 0x000fe200000006ff */
[----:B------:R-:W-:Y:S01]  /*1320*/  IMAD.U32 R218, R218, 0x20, R23 ;  /* 0x00000020dada7824 */ /* 0x000fe200078e0017 */
[----:B------:R-:W-:Y:S02]  /*1330*/  ISETP.GE.AND P2, PT, R7, c[0x0][0x198], PT ;  /* 0x0000660007007a0c */ /* 0x000fe40003f46270 */
[----:B--2---:R-:W-:Y:S01]  /*1340*/  @P0 SHF.R.S32.HI R15, RZ, 0x1f, R10 ;  /* 0x0000001fff0f0819 */ /* 0x004fe2000001140a */
[----:B------:R-:W-:Y:S01]  /*1350*/  @!P0 IMAD.MOV.U32 R15, RZ, RZ, R11 ;  /* 0x000000ffff0f8224 */ /* 0x000fe200078e000b */
[----:B------:R-:W-:Y:S01]  /*1360*/  @P0 MOV R14, R10 ;  /* 0x0000000a000e0202 */ /* 0x000fe20000000f00 */
[----:B------:R-:W-:Y:S01]  /*1370*/  @!P0 IMAD.MOV.U32 R14, RZ, RZ, R224 ;  /* 0x000000ffff0e8224 */ /* 0x000fe200078e00e0 */
[----:B------:R-:W-:Y:S01]  /*1380*/  LEA R13, P0, R26, c[0x0][0x160], 0x1 ;  /* 0x000058001a0d7a11 */ /* 0x000fe200078008ff */
[----:B------:R-:W-:Y:S01]  /*1390*/  IMAD R11, R225, c[0x0][0x2c4], RZ ;  /* 0x0000b100e10b7a24 */ /* 0x000fe200078e02ff */
[----:B------:R-:W-:Y:S01]  /*13a0*/  SEL R0, R15, RZ, !P3 ;  /* 0x000000ff0f007207 */ /* 0x000fe20005800000 */
[----:B------:R-:W-:Y:S01]  /*13b0*/  IMAD.IADD R10, R153, 0x1, R247 ;  /* 0x00000001990a7824 */ /* 0x000fe200078e02f7 */
[----:B------:R-:W-:-:S02]  /*13c0*/  SEL R15, R14, RZ, !P3 ;  /* 0x000000ff0e0f7207 */ /* 0x000fc40005800000 */
[----:B------:R-:W-:Y:S01]  /*13d0*/  LEA.HI.X R12, R26, c[0x0][0x164], R12, 0x1, P0 ;  /* 0x000059001a0c7a11 */ /* 0x000fe200000f0c0c */
[----:B------:R-:W-:Y:S01]  /*13e0*/  IMAD R4, R0, c[0x0][0x1f0], RZ ;  /* 0x00007c0000047a24 */ /* 0x000fe200078e02ff */
[----:B------:R-:W-:Y:S01]  /*13f0*/  LOP3.LUT P0, RZ, R6, 0x2, RZ, 0xc0, !PT ;  /* 0x0000000206ff7812 */ /* 0x000fe2000780c0ff */
[----:B------:R-:W-:Y:S01]  /*1400*/  IMAD R0, R0, c[0x0][0x218], RZ ;  /* 0x0000860000007a24 */ /* 0x000fe200078e02ff */
[----:B------:R-:W-:Y:S01]  /*1410*/  ISETP.GE.AND P4, PT, R10, R11, PT ;  /* 0x0000000b0a00720c */ /* 0x000fe20003f86270 */
[----:B------:R-:W-:Y:S01]  /*1420*/  IMAD R237, R15, c[0x0][0x1f4], R4 ;  /* 0x00007d000fed7a24 */ /* 0x000fe200078e0204 */
[----:B------:R-:W-:Y:S01]  /*1430*/  IADD3 R4, R5, 0x40, RZ ;  /* 0x0000004005047810 */ /* 0x000fe20007ffe0ff */
[----:B------:R-:W-:Y:S01]  /*1440*/  IMAD R235, R15, c[0x0][0x21c], R0 ;  /* 0x000087000feb7a24 */ /* 0x000fe200078e0200 */
[----:B------:R-:W-:Y:S01]  /*1450*/  ISETP.GE.AND P3, PT, R5, c[0x0][0x198], PT ;  /* 0x0000660005007a0c */ /* 0x000fe20003f66270 */
[----:B------:R-:W-:Y:S01]  /*1460*/  IMAD.MOV.U32 R0, RZ, RZ, 0x10 ;  /* 0x00000010ff007424 */ /* 0x000fe200078e00ff */
[----:B------:R-:W-:Y:S01]  /*1470*/  ISETP.GE.AND P1, PT, R4, c[0x0][0x198], PT ;  /* 0x0000660004007a0c */ /* 0x000fe20003f26270 */
[----:B------:R-:W-:-:S03]  /*1480*/  IMAD.WIDE.U32 R230, R15, c[0x0][0x1f0], R24 ;  /* 0x00007c000fe67a25 */ /* 0x000fc600078e0018 */
[----:B------:R-:W-:Y:S01]  /*1490*/  SEL R0, R0, 0xfffffff0, !P0 ;  /* 0xfffffff000007807 */ /* 0x000fe20004000000 */
[----:B------:R-:W-:Y:S01]  /*14a0*/  IMAD.WIDE.U32 R228, R15, c[0x0][0x218], R18 ;  /* 0x000086000fe47a25 */ /* 0x000fe200078e0012 */
[----:B------:R-:W-:Y:S01]  /*14b0*/  ISETP.GE.AND P0, PT, R7, c[0x0][0x1d4], PT ;  /* 0x0000750007007a0c */ /* 0x000fe20003f06270 */
[----:B------:R1:W2:Y:S02]  /*14c0*/  SHFL.IDX PT, R18, R13, RZ, 0x1c1f ;  /* 0x001c1fff0d127589 */ /* 0x0002a400000e0000 */
[----:B------:R-:W-:Y:S02]  /*14d0*/  IMAD.IADD R237, R231, 0x1, R237 ;  /* 0x00000001e7ed7824 */ /* 0x000fe400078e02ed */
[----:B------:R1:W3:Y:S01]  /*14e0*/  SHFL.IDX PT, R19, R12, RZ, 0x1c1f ;  /* 0x001c1fff0c137589 */ /* 0x0002e200000e0000 */
[----:B------:R-:W-:-:S07]  /*14f0*/  IMAD.IADD R235, R229, 0x1, R235 ;  /* 0x00000001e5eb7824 */ /* 0x000fce00078e02eb */
[----:B------:R-:W-:Y:S01]  /*1500*/  @P0 LOP3.LUT R226, R226, 0x80, RZ, 0xfc, !PT ;  /* 0x00000080e2e20812 */ /* 0x000fe200078efcff */
[----:B------:R-:W-:Y:S05]  /*1510*/  @P4 BRA `(.L_x_1014) ;  /* 0x000000f000004947 */ /* 0x000fea0003800000 */
[----:B------:R-:W-:Y:S02]  /*1520*/  SHF.R.S32.HI R14, RZ, 0x1f, R7 ;  /* 0x0000001fff0e7819 */ /* 0x000fe40000011407 */
[----:B------:R-:W-:Y:S02]  /*1530*/  SHF.R.S32.HI R15, RZ, 0x1f, R4 ;  /* 0x0000001fff0f7819 */ /* 0x000fe40000011404 */
[----:B------:R-:W-:Y:S02]  /*1540*/  LEA.HI R14, R14, R7, RZ, 0x3 ;  /* 0x000000070e0e7211 */ /* 0x000fe400078f18ff */
[----:B------:R-:W-:Y:S01]  /*1550*/  LEA.HI R15, R15, R4, RZ, 0x3 ;  /* 0x000000040f0f7211 */ /* 0x000fe200078f18ff */
[----:B------:R-:W-:Y:S01]  /*1560*/  IMAD.SHL.U32 R4, R218, 0x2, RZ ;  /* 0x00000002da047824 */ /* 0x000fe200078e00ff */
[----:B--2---:R-:W-:Y:S02]  /*1570*/  LEA R20, P0, R5, R18, 0x1 ;  /* 0x0000001205147211 */ /* 0x004fe400078008ff */
[----:B------:R-:W-:-:S02]  /*1580*/  LOP3.LUT R14, R14, 0xfffffff8, RZ, 0xc0, !PT ;  /* 0xfffffff80e0e7812 */ /* 0x000fc400078ec0ff */
[----:B------:R-:W-:Y:S02]  /*1590*/  LOP3.LUT R15, R15, 0xfffffff8, RZ, 0xc0, !PT ;  /* 0xfffffff80f0f7812 */ /* 0x000fe400078ec0ff */
[----:B---3--:R-:W-:Y:S01]  /*15a0*/  LEA.HI.X R21, R5, R19, R17, 0x1, P0 ;  /* 0x0000001305157211 */ /* 0x008fe200000f0c11 */
[----:B------:R-:W-:-:S04]  /*15b0*/  IMAD.WIDE R22, R14, 0x2, R18 ;  /* 0x000000020e167825 */ /* 0x000fc800078e0212 */
[----:B------:R-:W-:Y:S01]  /*15c0*/  IMAD.WIDE R18, R15, 0x2, R18 ;  /* 0x000000020f127825 */ /* 0x000fe200078e0212 */
[----:B------:R-:W-:Y:S01]  /*15d0*/  @!PT LDS RZ, [RZ] ;  /* 0x00000000fffff984 */ /* 0x000fe20000000800 */
[----:B------:R2:W-:Y:S04]  /*15e0*/  LDGSTS.E.BYPASS.LTC128B.128 [R4+0x6080], [R20.64], !P3 ;  /* 0x0608000014047fae */ /* 0x0005e8000d901d48 */
[----:B------:R2:W-:Y:S04]  /*15f0*/  LDGSTS.E.BYPASS.LTC128B.128 [R4+0x8080], [R22.64], !P2 ;  /* 0x0808000016047fae */ /* 0x0005e8000d101d48 */
[----:B------:R2:W-:Y:S02]  /*1600*/  LDGSTS.E.BYPASS.LTC128B.128 [R4+0xa080], [R18.64], !P1 ;  /* 0x0a08000012047fae */ /* 0x0005e4000c901d48 */
.L_x_1014:
[----:B------:R-:W-:Y:S05]  /*1610*/  BSYNC B0 ;  /* 0x0000000000007941 */ /* 0x000fea0003800000 */
.L_x_1013:
        /* <DEDUP_REMOVED lines=10> */
[----:B------:R-:W-:Y:S01]  /*16c0*/  LEA.HI R4, R4, R15, RZ, 0x3 ;  /* 0x0000000f04047211 */ /* 0x000fe200078f18ff */
[----:B------:R-:W-:Y:S01]  /*16d0*/  IMAD.SHL.U32 R15, R218, 0x2, RZ ;  /* 0x00000002da0f7824 */ /* 0x000fe200078e00ff */
[----:B----4-:R-:W-:-:S02]  /*16e0*/  LEA R20, P0, R5, R18, 0x1 ;  /* 0x0000001205147211 */ /* 0x010fc400078008ff */
[----:B------:R-:W-:Y:S02]  /*16f0*/  LOP3.LUT R14, R14, 0xfffffff8, RZ, 0xc0, !PT ;  /* 0xfffffff80e0e7812 */ /* 0x000fe400078ec0ff */
        /* <DEDUP_REMOVED lines=8> */
.L_x_1016:
[----:B------:R-:W-:Y:S05]  /*1780*/  BSYNC B0 ;  /* 0x0000000000007941 */ /* 0x000fea0003800000 */
.L_x_1015:
[----:B------:R-:W-:Y:S01]  /*1790*/  IADD3 R4, R10, 0x40, RZ ;  /* 0x000000400a047810 */ /* 0x000fe20007ffe0ff */
[----:B---3--:R3:W1:Y:S01]  /*17a0*/  SHFL.IDX PT, R19, R12, 0x2, 0x1c1f ;  /* 0x005c1f000c137f89 */ /* 0x00866200000e0000 */
        /* <DEDUP_REMOVED lines=13> */
[----:B-1----:R-:W-:Y:S01]  /*1880*/  LEA.HI.X R21, R5, R19, R17, 0x1, P0 ;  /* 0x0000001305157211 */ /* 0x002fe200000f0c11 */
[----:B------:R-:W-:-:S04]  /*1890*/  IMAD.WIDE R22, R14, 0x2, R18 ;  /* 0x000000020e167825 */ /* 0x000fc800078e0212 */
[----:B------:R-:W-:Y:S01]  /*18a0*/  IMAD.WIDE R18, R4, 0x2, R18 ;  /* 0x0000000204127825 */ /* 0x000fe200078e0212 */
[----:B------:R-:W-:Y:S01]  /*18b0*/  @!PT LDS RZ, [RZ] ;  /* 0x00000000fffff984 */ /* 0x000fe20000000800 */
[----:B------:R1:W-:Y:S04]  /*18c0*/  LDGSTS.E.BYPASS.LTC128B.128 [R15+0x7080], [R20.64], !P3 ;  /* 0x07080000140f7fae */ /* 0x0003e8000d901d48 */
[----:B------:R1:W-:Y:S04]  /*18d0*/  LDGSTS.E.BYPASS.LTC128B.128 [R15+0x9080], [R22.64], !P2 ;  /* 0x09080000160f7fae */ /* 0x0003e8000d101d48 */
[----:B------:R1:W-:Y:S02]  /*18e0*/  LDGSTS.E.BYPASS.LTC128B.128 [R15+0xb080], [R18.64], !P1 ;  /* 0x0b080000120f7fae */ /* 0x0003e4000c901d48 */
.L_x_1018:
[----:B------:R-:W-:Y:S05]  /*18f0*/  BSYNC B0 ;  /* 0x0000000000007941 */ /* 0x000fea0003800000 */
.L_x_1017:
[----:B------:R-:W-:Y:S01]  /*1900*/  IADD3 R10, R10, 0x60, RZ ;  /* 0x000000600a0a7810 */ /* 0x000fe20007ffe0ff */
[----:B------:R-:W5:Y:S01]  /*1910*/  SHFL.IDX PT, R14, R13, 0x3, 0x1c1f ;  /* 0x007c1f000d0e7f89 */ /* 0x000f6200000e0000 */
[----:B------:R-:W-:Y:S01]  /*1920*/  LOP3.LUT R216, R3, 0xfffffff8, RZ, 0xc0, !PT ;  /* 0xfffffff803d87812 */ /* 0x000fe200078ec0ff */
[----:B------:R-:W-:Y:S01]  /*1930*/  IMAD.MOV.U32 R99, RZ, RZ, 0x30 ;  /* 0x00000030ff637424 */ /* 0x000fe200078e00ff */
[----:B------:R-:W-:Y:S01]  /*1940*/  ISETP.GE.AND P0, PT, R10, R11, PT ;  /* 0x0000000b0a00720c */ /* 0x000fe20003f06270 */
[----:B-1----:R1:W2:Y:S01]  /*1950*/  SHFL.IDX PT, R15, R12, 0x3, 0x1c1f ;  /* 0x007c1f000c0f7f89 */ /* 0x0022a200000e0000 */
[----:B------:R-:W-:Y:S01]  /*1960*/  IMAD.SHL.U32 R218, R218, 0x2, RZ ;  /* 0x00000002dada7824 */ /* 0x000fe200078e00ff */
[----:B------:R-:W-:Y:S01]  /*1970*/  P2R R4, PR, RZ, 0x20 ;  /* 0x00000020ff047803 */ /* 0x000fe20000000000 */
[----:B------:R-:W-:Y:S01]  /*1980*/  IMAD.IADD R216, R223, 0x1, -R216 ;  /* 0x00000001dfd87824 */ /* 0x000fe200078e0ad8 */
[----:B------:R-:W-:Y:S01]  /*1990*/  LOP3.LUT P5, RZ, R226, 0x200, RZ, 0xc0, !PT ;  /* 0x00000200e2ff7812 */ /* 0x000fe200078ac0ff */
[----:B------:R-:W-:Y:S01]  /*19a0*/  IMAD R93, R99, c[0x0][0x1e4], RZ ;  /* 0x00007900635d7a24 */ /* 0x000fe200078e02ff */
[----:B------:R-:W-:Y:S01]  /*19b0*/  ULDC.64 UR4, c[0x0][0x1e0] ;  /* 0x0000780000047ab9 */ /* 0x000fe20000000a00 */
[----:B------:R-:W-:Y:S01]  /*19c0*/  IMAD.MOV.U32 R236, RZ, RZ, R230 ;  /* 0x000000ffffec7224 */ /* 0x000fe200078e00e6 */
[----:B------:R-:W-:Y:S01]  /*19d0*/  LOP3.LUT R100, R8, 0x7fffffe, RZ, 0xc0, !PT ;  /* 0x07fffffe08647812 */ /* 0x000fe200078ec0ff */
[----:B------:R-:W-:Y:S01]  /*19e0*/  USHF.L.U32 UR7, UR4, 0x5, URZ ;  /* 0x0000000504077899 */ /* 0x000fe2000800063f */
[----:B------:R-:W-:Y:S01]  /*19f0*/  SHF.R.S32.HI R8, RZ, 0x1f, R101 ;  /* 0x0000001fff087819 */ /* 0x000fe20000011465 */
[----:B------:R-:W-:Y:S01]  /*1a00*/  UMOV UR6, 0x5 ;  /* 0x0000000500067882 */ /* 0x000fe20000000000 */
[----:B------:R-:W-:Y:S01]  /*1a10*/  @!P0 SHF.R.S32.HI R10, RZ, 0x1f, R7 ;  /* 0x0000001fff0a8819 */ /* 0x000fe20000011407 */
[----:B------:R-:W-:Y:S01]  /*1a20*/  USHF.L.U64.HI UR6, UR4, UR6, UR5 ;  /* 0x0000000604067299 */ /* 0x000fe20008010205 */
[----:B------:R-:W-:Y:S01]  /*1a30*/  IMAD.IADD R100, R101, 0x1, -R100 ;  /* 0x0000000165647824 */ /* 0x000fe200078e0a64 */
[----:B------:R-:W-:Y:S01]  /*1a40*/  LEA.HI R101, R8, R101, RZ, 0x3 ;  /* 0x0000006508657211 */ /* 0x000fe200078f18ff */
[----:B------:R-:W-:Y:S01]  /*1a50*/  IMAD.MOV.U32 R234, RZ, RZ, R228 ;  /* 0x000000ffffea7224 */ /* 0x000fe200078e00e4 */
[----:B------:R-:W-:Y:S01]  /*1a60*/  @!P0 LEA.HI R7, R10, R7, RZ, 0x3 ;  /* 0x000000070a078211 */ /* 0x000fe200078f18ff */
[----:B------:R-:W-:Y:S01]  /*1a70*/  IMAD.SHL.U32 R6, R6, 0x40, RZ ;  /* 0x0000004006067824 */ /* 0x000fe200078e00ff */
[----:B------:R-:W-:Y:S01]  /*1a80*/  SHF.R.S32.HI R10, RZ, 0x4, R9 ;  /* 0x00000004ff0a7819 */ /* 0x000fe20000011409 */
[----:B------:R-:W-:Y:S01]  /*1a90*/  IMAD.SHL.U32 R101, R101, 0x20, RZ ;  /* 0x0000002065657824 */ /* 0x000fe200078e00ff */
[----:B------:R-:W-:-:S02]  /*1aa0*/  @!P0 LOP3.LUT R7, R7, 0xfffffff8, RZ, 0xc0, !PT ;  /* 0xfffffff807078812 */ /* 0x000fc400078ec0ff */
[C---:B-123--:R-:W-:Y:S02]  /*1ab0*/  @!P0 IADD3 R12, R5.reuse, 0x40, RZ ;  /* 0x00000040050c8810 */ /* 0x04efe40007ffe0ff */
[----:B-----5:R-:W-:Y:S01]  /*1ac0*/  @!P0 LEA R16, P4, R5, R14, 0x1 ;  /* 0x0000000e05108211 */ /* 0x020fe200078808ff */
[----:B----4-:R-:W-:Y:S01]  /*1ad0*/  @!P0 IMAD.WIDE R18, R7, 0x2, R14 ;  /* 0x0000000207128825 */ /* 0x010fe200078e020e */
[----:B------:R-:W-:Y:S02]  /*1ae0*/  @!P0 SHF.R.S32.HI R7, RZ, 0x1f, R12 ;  /* 0x0000001fff078819 */ /* 0x000fe4000001140c */
[----:B------:R-:W-:Y:S02]  /*1af0*/  LEA.HI R97, R9, R10, RZ, 0x1 ;  /* 0x0000000a09617211 */ /* 0x000fe400078f08ff */
[----:B------:R-:W-:Y:S02]  /*1b00*/  LEA.HI R9, R216, R216, RZ, 0x1 ;  /* 0x000000d8d8097211 */ /* 0x000fe400078f08ff */
[----:B------:R-:W-:-:S02]  /*1b10*/  @!P0 LEA.HI R7, R7, R12, RZ, 0x3 ;  /* 0x0000000c07078211 */ /* 0x000fc400078f18ff */
[----:B------:R-:W-:Y:S02]  /*1b20*/  @!P0 LEA.HI.X R17, R5, R15, R17, 0x1, P4 ;  /* 0x0000000f05118211 */ /* 0x000fe400020f0c11 */
[----:B------:R-:W-:Y:S02]  /*1b30*/  SHF.R.S32.HI R5, RZ, 0x1, R9 ;  /* 0x00000001ff057819 */ /* 0x000fe40000011409 */
[----:B------:R-:W-:Y:S01]  /*1b40*/  @!P0 LOP3.LUT R7, R7, 0xfffffff8, RZ, 0xc0, !PT ;  /* 0xfffffff807078812 */ /* 0x000fe200078ec0ff */
[----:B------:R-:W-:Y:S01]  /*1b50*/  @!PT LDS RZ, [RZ] ;  /* 0x00000000fffff984 */ /* 0x000fe20000000800 */
[----:B------:R1:W-:Y:S01]  /*1b60*/  @!P0 LDGSTS.E.BYPASS.LTC128B.128 [R218+0x7880], [R16.64], !P3 ;  /* 0x0788000010da8fae */ /* 0x0003e2000d901d48 */
[----:B------:R-:W-:Y:S01]  /*1b70*/  LOP3.LUT R97, R97, 0xfffffffe, RZ, 0xc0, !PT ;  /* 0xfffffffe61617812 */ /* 0x000fe200078ec0ff */
[----:B------:R-:W-:Y:S01]  /*1b80*/  IMAD.SHL.U32 R3, R5, 0x40, RZ ;  /* 0x0000004005037824 */ /* 0x000fe200078e00ff */
[C---:B------:R-:W-:Y:S01]  /*1b90*/  LOP3.LUT P3, RZ, R226.reuse, 0x80, RZ, 0xc0, !PT ;  /* 0x00000080e2ff7812 */ /* 0x040fe2000786c0ff */
[----:B------:R-:W-:Y:S01]  /*1ba0*/  @!P0 IMAD.WIDE R14, R7, 0x2, R14 ;  /* 0x00000002070e8825 */ /* 0x000fe200078e020e */
[----:B------:R-:W-:Y:S01]  /*1bb0*/  LOP3.LUT R7, R9, 0x3fffffe, RZ, 0xc0, !PT ;  /* 0x03fffffe09077812 */ /* 0x000fe200078ec0ff */
[----:B------:R1:W-:Y:S01]  /*1bc0*/  @!P0 LDGSTS.E.BYPASS.LTC128B.128 [R218+0x9880], [R18.64], !P2 ;  /* 0x0988000012da8fae */ /* 0x0003e2000d101d48 */
[----:B------:R-:W-:Y:S01]  /*1bd0*/  LOP3.LUT P4, RZ, R226, 0x100, RZ, 0xc0, !PT ;  /* 0x00000100e2ff7812 */ /* 0x000fe2000788c0ff */
[----:B------:R-:W-:Y:S01]  /*1be0*/  IMAD.SHL.U32 R9, R2, 0x8, RZ ;  /* 0x0000000802097824 */ /* 0x000fe200078e00ff */
[----:B------:R-:W-:Y:S01]  /*1bf0*/  LOP3.LUT R2, R3, 0xc0, RZ, 0xc0, !PT ;  /* 0x000000c003027812 */ /* 0x000fe200078ec0ff */
[----:B------:R-:W-:Y:S01]  /*1c00*/  IMAD R3, R148, -0x30, R99 ;  /* 0xffffffd094037824 */ /* 0x000fe200078e0263 */
[----:B------:R2:W-:Y:S01]  /*1c10*/  @!P0 LDGSTS.E.BYPASS.LTC128B.128 [R218+0xb880], [R14.64], !P1 ;  /* 0x0b8800000eda8fae */ /* 0x0005e2000c901d48 */
[----:B------:R-:W-:Y:S01]  /*1c20*/  IMAD.IADD R216, R216, 0x1, -R7 ;  /* 0x00000001d8d87824 */ /* 0x000fe200078e0a07 */
[----:B------:R-:W-:Y:S01]  /*1c30*/  LOP3.LUT R7, R2, 0x8, R9, 0xf8, !PT ;  /* 0x0000000802077812 */ /* 0x000fe200078ef809 */
[----:B------:R-:W-:Y:S01]  /*1c40*/  IMAD.IADD R92, R220, 0x1, R3 ;  /* 0x00000001dc5c7824 */ /* 0x000fe200078e0203 */
[----:B------:R-:W-:Y:S01]  /*1c50*/  SHF.R.U32.HI R2, RZ, 0x3, R2 ;  /* 0x00000003ff027819 */ /* 0x000fe20000011602 */
[----:B------:R-:W-:Y:S01]  /*1c60*/  IMAD.IADD R97, R10, 0x1, -R97 ;  /* 0x000000010a617824 */ /* 0x000fe200078e0a61 */
[----:B------:R-:W-:Y:S01]  /*1c70*/  LOP3.LUT P0, RZ, R5, 0x2, RZ, 0xc0, !PT ;  /* 0x0000000205ff7812 */ /* 0x000fe2000780c0ff */
[----:B------:R-:W-:Y:S01]  /*1c80*/  IMAD.WIDE.U32 R98, R99, c[0x0][0x1e0], RZ ;  /* 0x0000780063627a25 */ /* 0x000fe200078e00ff */
[----:B------:R-:W-:Y:S01]  /*1c90*/  IMNMX R10, R92, 0x30, PT ;  /* 0x000000305c0a7817 */ /* 0x000fe20003800200 */
[----:B------:R-:W0:Y:S01]  /*1ca0*/  LDGDEPBAR ;  /* 0x00000000000079af */ /* 0x000e220000000000 */
[----:B------:R-:W-:Y:S01]  /*1cb0*/  LOP3.LUT R7, R7, R2, RZ, 0x3c, !PT ;  /* 0x0000000207077212 */ /* 0x000fe200078e3cff */
[----:B------:R-:W-:Y:S01]  /*1cc0*/  IMAD R216, R97, 0x8, R216 ;  /* 0x0000000861d87824 */ /* 0x000fe200078e02d8 */
[----:B------:R-:W-:Y:S01]  /*1cd0*/  IADD3 R2, R148, -0x1, RZ ;  /* 0xffffffff94027810 */ /* 0x000fe20007ffe0ff */
[----:B------:R-:W-:Y:S01]  /*1ce0*/  IMAD.IADD R9, R10, 0x1, -R247 ;  /* 0x000000010a097824 */ /* 0x000fe200078e0af7 */
[----:B------:R-:W-:Y:S01]  /*1cf0*/  ISETP.GT.AND P2, PT, R223, 0x3f, PT ;  /* 0x0000003fdf00780c */ /* 0x000fe20003f44270 */
[----:B------:R-:W-:Y:S01]  /*1d00*/  IMAD.U32 R216, R216, 0x20, R7 ;  /* 0x00000020d8d87824 */ /* 0x000fe200078e0007 */
[----:B------:R-:W-:Y:S01]  /*1d10*/  SHF.R.S32.HI R5, RZ, 0x1f, R2 ;  /* 0x0000001fff057819 */ /* 0x000fe20000011402 */
[----:B------:R-:W-:Y:S01]  /*1d20*/  IMAD.IADD R93, R99, 0x1, R93 ;  /* 0x00000001635d7824 */ /* 0x000fe200078e025d */
[----:B------:R-:W-:Y:S01]  /*1d30*/  ISETP.GE.AND P1, PT, R9, 0x1, PT ;  /* 0x000000010900780c */ /* 0x000fe20003f26270 */
[----:B------:R-:W-:Y:S01]  /*1d40*/  IMAD.SHL.U32 R216, R216, 0x2, RZ ;  /* 0x00000002d8d87824 */ /* 0x000fe200078e00ff */
[----:B------:R-:W-:Y:S01]  /*1d50*/  BAR.SYNC.DEFER_BLOCKING 0x0 ;  /* 0x0000000000007b1d */ /* 0x000fe20000010000 */
[----:B------:R-:W-:Y:S01]  /*1d60*/  IMAD R7, R93, R2, RZ ;  /* 0x000000025d077224 */ /* 0x000fe200078e02ff */
[----:B------:R-:W-:Y:S01]  /*1d70*/  SEL R52, RZ, 0x1, P5 ;  /* 0x00000001ff347807 */ /* 0x000fe20002800000 */
[----:B------:R-:W-:Y:S01]  /*1d80*/  IMAD.WIDE.U32 R12, R2, R98, R236 ;  /* 0x00000062020c7225 */ /* 0x000fe200078e00ec */
[----:B------:R-:W-:-:S02]  /*1d90*/  IADD3 R10, R216, 0x3c80, RZ ;  /* 0x00003c80d80a7810 */ /* 0x000fc40007ffe0ff */
[----:B------:R-:W-:Y:S01]  /*1da0*/  IADD3 R215, R216, 0x3ca0, RZ ;  /* 0x00003ca0d8d77810 */ /* 0x000fe20007ffe0ff */
[C---:B------:R-:W-:Y:S01]  /*1db0*/  IMAD R7, R5.reuse, R98, R7 ;  /* 0x0000006205077224 */ /* 0x040fe200078e0207 */
[----:B------:R-:W-:Y:S01]  /*1dc0*/  @P0 IADD3 R215, R10, -0x20, RZ ;  /* 0xffffffe00ad70810 */ /* 0x000fe20007ffe0ff */
[----:B------:R-:W-:Y:S01]  /*1dd0*/  IMAD R5, R5, c[0x0][0x208], RZ ;  /* 0x0000820005057a24 */ /* 0x000fe200078e02ff */
[----:B------:R-:W-:Y:S01]  /*1de0*/  LOP3.LUT R6, R6, 0xc0, RZ, 0xc0, !PT ;  /* 0x000000c006067812 */ /* 0x000fe200078ec0ff */
[----:B------:R-:W-:Y:S01]  /*1df0*/  IMAD.IADD R7, R13, 0x1, R7 ;  /* 0x000000010d077824 */ /* 0x000fe200078e0207 */
[----:B--2---:R-:W-:Y:S01]  /*1e00*/  @P1 LEA R14, P0, R12, c[0x0][0x1c8], 0x1 ;  /* 0x000072000c0e1a11 */ /* 0x004fe200078008ff */
[----:B------:R-:W-:Y:S01]  /*1e10*/  IMAD R5, R2, c[0x0][0x20c], R5 ;  /* 0x0000830002057a24 */ /* 0x000fe200078e0205 */
[----:B------:R-:W-:Y:S01]  /*1e20*/  LOP3.LUT R101, R101, 0xffffff00, RZ, 0xc0, !PT ;  /* 0xffffff0065657812 */ /* 0x000fe200078ec0ff */
[----:B------:R-:W-:Y:S01]  /*1e30*/  IMAD.SHL.U32 R97, R97, 0x8, RZ ;  /* 0x0000000861617824 */ /* 0x000fe200078e00ff */
[----:B------:R-:W-:-:S02]  /*1e40*/  @P1 LEA.HI.X R15, R12, c[0x0][0x1cc], R7, 0x1, P0 ;  /* 0x000073000c0f1a11 */ /* 0x000fc400000f0c07 */
[----:B------:R-:W-:Y:S02]  /*1e50*/  ISETP.GE.AND P0, PT, R9, 0x21, PT ;  /* 0x000000210900780c */ /* 0x000fe40003f06270 */
[----:B------:R-:W-:Y:S02]  /*1e60*/  SEL R9, RZ, 0x2, P3 ;  /* 0x00000002ff097807 */ /* 0x000fe40001800000 */
[----:B------:R-:W-:Y:S01]  /*1e70*/  LOP3.LUT R97, R6, 0x8, R97, 0xf8, !PT ;  /* 0x0000000806617812 */ /* 0x000fe200078ef861 */
[----:B------:R-:W-:Y:S01]  /*1e80*/  @!PT LDS RZ, [RZ] ;  /* 0x00000000fffff984 */ /* 0x000fe20000000800 */
[----:B------:R-:W-:Y:S01]  /*1e90*/  @!PT LDS RZ, [RZ] ;  /* 0x00000000fffff984 */ /* 0x000fe20000000800 */
[----:B------:R-:W-:Y:S01]  /*1ea0*/  @!PT LDS RZ, [RZ] ;  /* 0x00000000fffff984 */ /* 0x000fe20000000800 */
[----:B------:R2:W-:Y:S02]  /*1eb0*/  @P1 LDGSTS.E.BYPASS.LTC128B.128 [R218+0x3c80], [R14.64], !P5 ;  /* 0x03c800000eda1fae */ /* 0x0005e4000e901d48 */
[----:B------:R-:W-:Y:S01]  /*1ec0*/  IMAD.IADD R52, R9, 0x1, R52 ;  /* 0x0000000109347824 */ /* 0x000fe200078e0234 */
[----:B------:R-:W-:Y:S01]  /*1ed0*/  SHF.R.U32.HI R6, RZ, 0x3, R6 ;  /* 0x00000003ff067819 */ /* 0x000fe20000011606 */
[----:B------:R2:W-:Y:S01]  /*1ee0*/  @P1 LDGSTS.E.BYPASS.LTC128B.128 [R218+0x4880], [R14.64+0x40], !P3 ;  /* 0x048800400eda1fae */ /* 0x0005e2000d901d48 */
[----:B------:R-:W-:-:S02]  /*1ef0*/  IADD3 R76, R3, R220, -R247 ;  /* 0x000000dc034c7210 */ /* 0x000fc40007ffe8f7 */
[----:B------:R-:W-:Y:S01]  /*1f00*/  LOP3.LUT R97, R97, R6, RZ, 0x3c, !PT ;  /* 0x0000000661617212 */ /* 0x000fe200078e3cff */
[----:B------:R2:W-:Y:S01]  /*1f10*/  @P1 LDGSTS.E.BYPASS.LTC128B.128 [R218+0x5480], [R14.64+0x80], !P4 ;  /* 0x054800800eda1fae */ /* 0x0005e2000e101d48 */
[----:B------:R-:W-:Y:S01]  /*1f20*/  @P0 IADD3 R8, P1, R12, UR7, RZ ;  /* 0x000000070c080c10 */ /* 0x000fe2000ff3e0ff */
[----:B------:R-:W-:Y:S01]  /*1f30*/  IMAD.WIDE.U32 R12, R2, c[0x0][0x208], RZ ;  /* 0x00008200020c7a25 */ /* 0x000fe200078e00ff */
[----:B------:R-:W-:Y:S02]  /*1f40*/  LOP3.LUT R226, R226, 0xffffffbf, RZ, 0xc0, !PT ;  /* 0xffffffbfe2e27812 */ /* 0x000fe400078ec0ff */
[----:B------:R-:W-:Y:S01]  /*1f50*/  @P0 IADD3.X R7, R7, UR6, RZ, P1, !PT ;  /* 0x0000000607070c10 */ /* 0x000fe20008ffe4ff */
[----:B------:R-:W-:Y:S01]  /*1f60*/  IMAD.IADD R5, R13, 0x1, R5 ;  /* 0x000000010d057824 */ /* 0x000fe200078e0205 */
[----:B------:R-:W-:Y:S02]  /*1f70*/  @P0 LEA R10, P1, R8, c[0x0][0x1c8], 0x1 ;  /* 0x00007200080a0a11 */ /* 0x000fe400078208ff */
[----:B------:R-:W-:-:S02]  /*1f80*/  @P2 LOP3.LUT R226, R226, 0x40, RZ, 0xfc, !PT ;  /* 0x00000040e2e22812 */ /* 0x000fc400078efcff */
[----:B------:R-:W-:Y:S01]  /*1f90*/  @P0 LEA.HI.X R11, R8, c[0x0][0x1cc], R7, 0x1, P1 ;  /* 0x00007300080b0a11 */ /* 0x000fe200008f0c07 */
[----:B------:R-:W-:Y:S01]  /*1fa0*/  IMAD.WIDE.U32 R8, R12, 0x30, R234 ;  /* 0x000000300c087825 */ /* 0x000fe200078e00ea */
[C---:B------:R-:W-:Y:S02]  /*1fb0*/  IADD3 R211, R215.reuse, 0x400, RZ ;  /* 0x00000400d7d37810 */ /* 0x040fe40007ffe0ff */
[----:B------:R-:W-:Y:S01]  /*1fc0*/  IADD3 R210, R215, 0x800, RZ ;  /* 0x00000800d7d27810 */ /* 0x000fe20007ffe0ff */
[----:B------:R3:W-:Y:S01]  /*1fd0*/  @P0 LDGSTS.E.BYPASS.LTC128B.128 [R218+0x4480], [R10.64], !P5 ;  /* 0x044800000ada0fae */ /* 0x0007e2000e901d48 */
[----:B------:R-:W-:Y:S01]  /*1fe0*/  ISETP.NE.AND P5, PT, R4, RZ, PT ;  /* 0x000000ff0400720c */ /* 0x000fe20003fa5270 */
[----:B------:R-:W-:Y:S01]  /*1ff0*/  IMAD R4, R5, 0x30, RZ ;  /* 0x0000003005047824 */ /* 0x000fe200078e02ff */
[C---:B------:R-:W-:Y:S01]  /*2000*/  IADD3 R209, R215.reuse, 0xc00, RZ ;  /* 0x00000c00d7d17810 */ /* 0x040fe20007ffe0ff */
[----:B------:R3:W-:Y:S01]  /*2010*/  @P0 LDGSTS.E.BYPASS.LTC128B.128 [R218+0x5080], [R10.64+0x40], !P3 ;  /* 0x050800400ada0fae */ /* 0x0007e2000d901d48 */
[----:B------:R-:W-:Y:S01]  /*2020*/  @!P2 IMAD.MOV.U32 R7, RZ, RZ, c[0x0][0x208] ;  /* 0x00008200ff07a624 */ /* 0x000fe200078e00ff */
[----:B------:R-:W-:Y:S01]  /*2030*/  IADD3 R208, R215, 0x1000, RZ ;  /* 0x00001000d7d07810 */ /* 0x000fe20007ffe0ff */
[----:B------:R-:W-:Y:S01]  /*2040*/  IMAD.IADD R4, R9, 0x1, R4 ;  /* 0x0000000109047824 */ /* 0x000fe200078e0204 */
[----:B------:R3:W-:Y:S01]  /*2050*/  @P0 LDGSTS.E.BYPASS.LTC128B.128 [R218+0x5c80], [R10.64+0x80], !P4 ;  /* 0x05c800800ada0fae */ /* 0x0007e2000e101d48 */
[C---:B------:R-:W-:Y:S01]  /*2060*/  LEA R54, P0, R8.reuse, c[0x0][0x1f8], 0x1 ;  /* 0x00007e0008367a11 */ /* 0x040fe200078008ff */
[----:B------:R-:W-:Y:S01]  /*2070*/  @!P2 IMAD.MOV.U32 R5, RZ, RZ, c[0x0][0x20c] ;  /* 0x00008300ff05a624 */ /* 0x000fe200078e00ff */
[----:B------:R-:W-:Y:S01]  /*2080*/  SEL R9, RZ, 0x4, P4 ;  /* 0x00000004ff097807 */ /* 0x000fe20002000000 */
[----:B------:R-:W0:Y:S01]  /*2090*/  LDGDEPBAR ;  /* 0x00000000000079af */ /* 0x000e220000000000 */
[----:B------:R-:W-:-:S02]  /*20a0*/  LEA.HI.X R55, R8, c[0x0][0x1fc], R4, 0x1, P0 ;  /* 0x00007f0008377a11 */ /* 0x000fc400000f0c04 */
[----:B------:R-:W-:Y:S01]  /*20b0*/  @!P2 LEA R102, P0, R7, R54, 0x6 ;  /* 0x000000360766a211 */ /* 0x000fe200078030ff */
[----:B------:R-:W-:Y:S01]  /*20c0*/  IMAD.IADD R4, R9, 0x1, R52 ;  /* 0x0000000109047824 */ /* 0x000fe200078e0234 */
[----:B------:R-:W-:Y:S02]  /*20d0*/  IADD3 R207, R215, 0x1400, RZ ;  /* 0x00001400d7cf7810 */ /* 0x000fe40007ffe0ff */
[----:B------:R-:W-:Y:S02]  /*20e0*/  @!P2 LEA.HI.X R103, R7, R55, R5, 0x6, P0 ;  /* 0x000000370767a211 */ /* 0x000fe400000f3405 */
[----:B------:R-:W-:Y:S02]  /*20f0*/  LOP3.LUT P0, RZ, R4, 0x1, RZ, 0xc0, !PT ;  /* 0x0000000104ff7812 */ /* 0x000fe4000780c0ff */
[----:B------:R-:W-:Y:S02]  /*2100*/  IADD3 R206, R215, 0x1800, RZ ;  /* 0x00001800d7ce7810 */ /* 0x000fe40007ffe0ff */
[----:B------:R-:W-:-:S02]  /*2110*/  ISETP.LT.OR P0, PT, R76, 0x1, !P0 ;  /* 0x000000014c00780c */ /* 0x000fc40004701670 */
[C---:B------:R-:W-:Y:S02]  /*2120*/  IADD3 R205, R215.reuse, 0x1c00, RZ ;  /* 0x00001c00d7cd7810 */ /* 0x040fe40007ffe0ff */
[----:B------:R-:W-:Y:S01]  /*2130*/  IADD3 R204, R215, 0x2000, RZ ;  /* 0x00002000d7cc7810 */ /* 0x000fe20007ffe0ff */
[----:B---3--:R-:W-:Y:S01]  /*2140*/  IMAD R11, R94, 0x200, R101 ;  /* 0x000002005e0b7824 */ /* 0x008fe200078e0265 */
[----:B------:R-:W-:-:S04]  /*2150*/  DEPBAR.LE SB0, 0x1 ;  /* 0x000080400000791a */ /* 0x000fc80000000000 */
[----:B------:R-:W-:-:S04]  /*2160*/  DEPBAR.LE SB0, 0x0 ;  /* 0x000080000000791a */ /* 0x000fc80000000000 */
[----:B------:R-:W-:Y:S01]  /*2170*/  BAR.SYNC.DEFER_BLOCKING 0x0 ;  /* 0x0000000000007b1d */ /* 0x000fe20000010000 */
[C---:B------:R-:W-:Y:S02]  /*2180*/  IMAD R6, R100.reuse, 0x20, R11 ;  /* 0x0000002064067824 */ /* 0x040fe400078e020b */
[----:B------:R-:W-:Y:S02]  /*2190*/  IMAD R100, R100, 0x20, R101 ;  /* 0x0000002064647824 */ /* 0x000fe400078e0265 */
[----:B------:R-:W-:-:S04]  /*21a0*/  IMAD.IADD R217, R97, 0x1, R6 ;  /* 0x0000000161d97824 */ /* 0x000fc800078e0206 */
[----:B------:R-:W-:-:S04]  /*21b0*/  IMAD.SHL.U32 R217, R217, 0x2, RZ ;  /* 0x00000002d9d97824 */ /* 0x000fc800078e00ff */
[----:B------:R-:W-:Y:S01]  /*21c0*/  IMAD R213, R0, 0x2, R217 ;  /* 0x0000000200d57824 */ /* 0x000fe200078e02d9 */
[----:B------:R-:W-:Y:S04]  /*21d0*/  LDSM.16.M88.4 R44, [R217+0x6080] ;  /* 0x00608000d92c783b */ /* 0x000fe80000000200 */
[----:B------:R-:W-:Y:S04]  /*21e0*/  LDSM.16.M88.4 R48, [R217+0x7080] ;  /* 0x00708000d930783b */ /* 0x000fe80000000200 */
[----:B------:R-:W3:Y:S04]  /*21f0*/  LDSM.16.M88.4 R64, [R216+0x3c80] ;  /* 0x003c8000d840783b */ /* 0x000ee80000000200 */
[----:B------:R-:W2:Y:S04]  /*2200*/  LDSM.16.M88.4 R56, [R216+0x4080] ;  /* 0x00408000d838783b */ /* 0x000ea80000000200 */
[----:B------:R-:W4:Y:S04]  /*2210*/  LDSM.16.M88.4 R72, [R216+0x4480] ;  /* 0x00448000d848783b */ /* 0x000f280000000200 */
[----:B------:R-:W-:Y:S04]  /*2220*/  LDSM.16.M88.4 R24, [R213+0x6080] ;  /* 0x00608000d518783b */ /* 0x000fe80000000200 */
[----:B------:R-:W-:Y:S04]  /*2230*/  LDSM.16.M88.4 R40, [R213+0x7080] ;  /* 0x00708000d528783b */ /* 0x000fe80000000200 */
[----:B------:R-:W-:Y:S04]  /*2240*/  LDSM.16.M88.4 R36, [R215] ;  /* 0x00000000d724783b */ /* 0x000fe80000000200 */
        /* <DEDUP_REMOVED lines=8> */
[C---:B---3--:R-:W-:Y:S08]  /*22d0*/  HMMA.16816.F32 R20, R48.reuse, R64, RZ ;  /* 0x000000403014723c */ /* 0x048ff000000018ff */
[----:B--2---:R-:W-:Y:S04]  /*22e0*/  HMMA.16816.F32 R12, R48, R56, RZ ;  /* 0x00000038300c723c */ /* 0x004fe800000018ff */
[----:B------:R2:W-:Y:S01]  /*22f0*/  LDGSTS.E.BYPASS.LTC128B.128 [R218+0x2480], [R54.64+0x40], !P0 ;  /* 0x0248004036da7fae */ /* 0x0005e2000c101d48 */
[----:B------:R-:W-:-:S04]  /*2300*/  LOP3.LUT P0, RZ, R4, 0x4, RZ, 0xc0, !PT ;  /* 0x0000000404ff7812 */ /* 0x000fc8000780c0ff */
[----:B------:R-:W-:Y:S01]  /*2310*/  ISETP.LT.OR P0, PT, R76, 0x1, !P0 ;  /* 0x000000014c00780c */ /* 0x000fe20004701670 */
[C---:B-1----:R-:W-:Y:S08]  /*2320*/  HMMA.16816.F32 R16, R48.reuse, R66, RZ ;  /* 0x000000423010723c */ /* 0x042ff000000018ff */
        /* <DEDUP_REMOVED lines=8> */
[----:B----4-:R-:W-:Y:S03]  /*23b0*/  HMMA.16816.F32 R4, R48, R72, RZ ;  /* 0x000000483004723c */ /* 0x010fe600000018ff */
[----:B------:R-:W-:-:S05]  /*23c0*/  @!P2 ISETP.LT.OR P0, PT, R76, 0x21, !P0 ;  /* 0x000000214c00a80c */ /* 0x000fca0004701670 */
[C---:B------:R-:W-:Y:S08]  /*23d0*/  HMMA.16816.F32 R64, R44.reuse, R66, RZ ;  /* 0x000000422c40723c */ /* 0x040ff000000018ff */
[----:B------:R1:W-:Y:S01]  /*23e0*/  @!P2 LDGSTS.E.BYPASS.LTC128B.128 [R218+0x2c80], [R102.64+0x40], !P0 ;  /* 0x02c8004066daafae */ /* 0x0003e2000c101d48 */
[----:B------:R-:W-:Y:S01]  /*23f0*/  @!P2 ISETP.LT.OR P0, PT, R76, 0x21, P4 ;  /* 0x000000214c00a80c */ /* 0x000fe20002701670 */
[C---:B------:R-:W-:Y:S08]  /*2400*/  HMMA.16816.F32 R56, R44.reuse, R58, RZ ;  /* 0x0000003a2c38723c */ /* 0x040ff000000018ff */
[----:B--2---:R-:W-:Y:S04]  /*2410*/  HMMA.16816.F32 R52, R44, R72, RZ ;  /* 0x000000482c34723c */ /* 0x004fe800000018ff */
[----:B------:R1:W-:Y:S01]  /*2420*/  @!P2 LDGSTS.E.BYPASS.LTC128B.128 [R218+0x3880], [R102.64+0x80], !P0 ;  /* 0x0388008066daafae */ /* 0x0003e2000c101d48 */
[----:B------:R-:W-:Y:S01]  /*2430*/  ISETP.GT.AND P0, PT, R2, R219, PT ;  /* 0x000000db0200720c */ /* 0x000fe20003f04270 */
[----:B------:R-:W-:-:S02]  /*2440*/  IMAD.IADD R2, R97, 0x1, R100 ;  /* 0x0000000161027824 */ /* 0x000fc400078e0264 */
[-C--:B------:R-:W-:Y:S01]  /*2450*/  HMMA.16816.F32 R48, R48, R74.reuse, RZ ;  /* 0x0000004a3030723c */ /* 0x080fe200000018ff */
[----:B------:R-:W-:Y:S04]  /*2460*/  LDSM.16.M88.4 R88, [R217+0x9080] ;  /* 0x00908000d958783b */ /* 0x000fe80000000200 */
[----:B------:R-:W2:Y:S03]  /*2470*/  LDSM.16.M88.4 R80, [R216+0x4c80] ;  /* 0x004c8000d850783b */ /* 0x000ea60000000200 */
[----:B------:R-:W-:Y:S01]  /*2480*/  HMMA.16816.F32 R44, R44, R74, RZ ;  /* 0x0000004a2c2c723c */ /* 0x000fe200000018ff */
[----:B------:R-:W3:Y:S04]  /*2490*/  LDSM.16.M88.4 R84, [R216+0x4880] ;  /* 0x00488000d854783b */ /* 0x000ee80000000200 */
[----:B------:R-:W4:Y:S03]  /*24a0*/  LDSM.16.M88.4 R76, [R216+0x5080] ;  /* 0x00508000d84c783b */ /* 0x000f260000000200 */
[C---:B-----5:R-:W-:Y:S01]  /*24b0*/  HMMA.16816.F32 R12, R40.reuse, R32, R12 ;  /* 0x00000020280c723c */ /* 0x060fe2000000180c */
[----:B------:R-:W5:Y:S04]  /*24c0*/  LDSM.16.M88.4 R72, [R217+0x8080] ;  /* 0x00808000d948783b */ /* 0x000f680000000200 */
[----:B------:R-:W0:Y:S03]  /*24d0*/  LDGDEPBAR ;  /* 0x00000000000079af */ /* 0x000e260000000000 */
        /* <DEDUP_REMOVED lines=16> */
[C---:B--2---:R-:W-:Y:S08]  /*25e0*/  HMMA.16816.F32 R12, R88.reuse, R80, R12 ;  /* 0x00000050580c723c */ /* 0x044ff0000000180c */
[C---:B---3--:R-:W-:Y:S08]  /*25f0*/  HMMA.16816.F32 R20, R88.reuse, R84, R20 ;  /* 0x000000545814723c */ /* 0x048ff00000001814 */
[C---:B----4-:R-:W-:Y:S08]  /*2600*/  HMMA.16816.F32 R4, R88.reuse, R76, R4 ;  /* 0x0000004c5804723c */ /* 0x050ff00000001804 */
[C---:B------:R-:W-:Y:S08]  /*2610*/  HMMA.16816.F32 R16, R88.reuse, R86, R16 ;  /* 0x000000565810723c */ /* 0x040ff00000001810 */
[C---:B------:R-:W-:Y:S08]  /*2620*/  HMMA.16816.F32 R8, R88.reuse, R82, R8 ;  /* 0x000000525808723c */ /* 0x040ff00000001808 */
[----:B------:R-:W-:Y:S01]  /*2630*/  HMMA.16816.F32 R48, R88, R78, R48 ;  /* 0x0000004e5830723c */ /* 0x000fe20000001830 */
[----:B------:R-:W-:Y:S07]  /*2640*/  LDSM.16.M88.4 R88, [R217+0xa080] ;  /* 0x00a08000d958783b */ /* 0x000fee0000000200 */
[C---:B-----5:R-:W-:Y:S08]  /*2650*/  HMMA.16816.F32 R68, R72.reuse, R84, R68 ;  /* 0x000000544844723c */ /* 0x060ff00000001844 */
        /* <DEDUP_REMOVED lines=28> */
[C---:B------:R-:W-:Y:S08]  /*2820*/  HMMA.16816.F32 R20, R84.reuse, R80, R20 ;  /* 0x000000505414723c */ /* 0x040ff00000001814 */
[C---:B------:R-:W-:Y:S08]  /*2830*/  HMMA.16816.F32 R16, R84.reuse, R82, R16 ;  /* 0x000000525410723c */ /* 0x040ff00000001810 */
[C---:B------:R-:W-:Y:S08]  /*2840*/  HMMA.16816.F32 R8, R84.reuse, R78, R8 ;  /* 0x0000004e5408723c */ /* 0x040ff00000001808 */
[C---:B---3--:R-:W-:Y:S08]  /*2850*/  HMMA.16816.F32 R4, R84.reuse, R72, R4 ;  /* 0x000000485404723c */ /* 0x048ff00000001804 */
        /* <DEDUP_REMOVED lines=9> */
[C---:B------:R-:W-:Y:S08]  /*28f0*/  HMMA.16816.F32 R16, R36.reuse, R34, R16 ;  /* 0x000000222410723c */ /* 0x040ff00000001810 */
[C---:B------:R-:W-:Y:S08]  /*2900*/  HMMA.16816.F32 R8, R36.reuse, R30, R8 ;  /* 0x0000001e2408723c */ /* 0x040ff00000001808 */
[C---:B----4-:R-:W-:Y:S08]  /*2910*/  HMMA.16816.F32 R4, R36.reuse, R24, R4 ;  /* 0x000000182404723c */ /* 0x050ff00000001804 */
        /* <DEDUP_REMOVED lines=36> */
.L_x_1019:
[----:B-1----:R-:W-:Y:S01]  /*2b60*/  LOP3.LUT R24, R95, 0xffffffe0, RZ, 0xc0, !PT ;  /* 0xffffffe05f187812 */ /* 0x002fe200078ec0ff */
[----:B------:R-:W-:Y:S01]  /*2b70*/  ULDC UR10, c[0x0][0x324] ;  /* 0x0000c900000a7ab9 */ /* 0x000fe20000000800 */
[----:B------:R-:W-:Y:S01]  /*2b80*/  SHF.R.S32.HI R29, RZ, 0x1f, R94 ;  /* 0x0000001fff1d7819 */ /* 0x000fe2000001145e */
[----:B------:R-:W-:Y:S01]  /*2b90*/  ULOP3.LUT UR10, URZ, UR10, URZ, 0x33, !UPT ;  /* 0x0000000a3f0a7292 */ /* 0x000fe2000f8e333f */
[----:B------:R-:W-:Y:S01]  /*2ba0*/  LEA.HI R27, R96, R96, RZ, 0x1 ;  /* 0x00000060601b7211 */ /* 0x000fe200078f08ff */
[----:B------:R-:W-:Y:S01]  /*2bb0*/  IMAD.IADD R24, R223, 0x1, -R24 ;  /* 0x00000001df187824 */ /* 0x000fe200078e0a18 */
[----:B------:R-:W-:Y:S01]  /*2bc0*/  LEA.HI R29, R29, R94, RZ, 0x2 ;  /* 0x0000005e1d1d7211 */ /* 0x000fe200078f10ff */
[----:B------:R-:W0:Y:S03]  /*2bd0*/  LDGDEPBAR ;  /* 0x00000000000079af */ /* 0x000e260000000000 */
[----:B------:R-:W-:-:S02]  /*2be0*/  SHF.R.S32.HI R25, RZ, 0x1f, R24 ;  /* 0x0000001fff197819 */ /* 0x000fc40000011418 */
[----:B------:R-:W-:Y:S02]  /*2bf0*/  LOP3.LUT R29, R29, 0xffffffc, RZ, 0xc0, !PT ;  /* 0x0ffffffc1d1d7812 */ /* 0x000fe400078ec0ff */
[----:B------:R-:W-:Y:S01]  /*2c00*/  LEA.HI R26, R25, R24, RZ, 0x2 ;  /* 0x00000018191a7211 */ /* 0x000fe200078f10ff */
[C---:B------:R-:W-:Y:S01]  /*2c10*/  IMAD.SHL.U32 R25, R27.reuse, 0x20, RZ ;  /* 0x000000201b197824 */ /* 0x040fe200078e00ff */
[----:B------:R-:W-:Y:S01]  /*2c20*/  LOP3.LUT R27, R27, 0x1ffffffe, RZ, 0xc0, !PT ;  /* 0x1ffffffe1b1b7812 */ /* 0x000fe200078ec0ff */
[----:B------:R-:W-:Y:S01]  /*2c30*/  IMAD.IADD R29, R94, 0x1, -R29 ;  /* 0x000000015e1d7824 */ /* 0x000fe200078e0a1d */
[----:B------:R-:W-:Y:S02]  /*2c40*/  LEA.HI.SX32 R28, R26, R153, 0x1e ;  /* 0x000000991a1c7211 */ /* 0x000fe400078ff2ff */
[----:B------:R-:W-:Y:S01]  /*2c50*/  LOP3.LUT R25, R25, 0xffffffc0, RZ, 0xc0, !PT ;  /* 0xffffffc019197812 */ /* 0x000fe200078ec0ff */
[----:B------:R-:W-:Y:S02]  /*2c60*/  IMAD.IADD R27, R96, 0x1, -R27 ;  /* 0x00000001601b7824 */ /* 0x000fe400078e0a1b */
[----:B------:R-:W-:-:S04]  /*2c70*/  IMAD R28, R29, 0x10, R28 ;  /* 0x000000101d1c7824 */ /* 0x000fc800078e021c */
[----:B------:R-:W-:-:S04]  /*2c80*/  IMAD.IADD R28, R25, 0x1, R28 ;  /* 0x00000001191c7824 */ /* 0x000fc800078e021c */
[----:B------:R-:W-:-:S04]  /*2c90*/  IMAD R227, R27, 0x8, R28 ;  /* 0x000000081be37824 */ /* 0x000fc800078e021c */
[----:B------:R-:W-:-:S04]  /*2ca0*/  @P6 IMAD.HI.U32 R25, R227, c[0x0][0x2c8], RZ ;  /* 0x0000b200e3196a27 */ /* 0x000fc800078e00ff */
[----:B------:R-:W-:Y:S01]  /*2cb0*/  IMAD.MOV.U32 R42, RZ, RZ, R227 ;  /* 0x000000ffff2a7224 */ /* 0x000fe200078e00e3 */
[----:B------:R-:W-:Y:S02]  /*2cc0*/  @P6 SHF.R.U32.HI R42, RZ, c[0x0][0x2cc], R25 ;  /* 0x0000b300ff2a6a19 */ /* 0x000fe40000011619 */
[----:B------:R-:W-:-:S03]  /*2cd0*/  LOP3.LUT R25, R26, 0x7ffffffc, RZ, 0xc0, !PT ;  /* 0x7ffffffc1a197812 */ /* 0x000fc600078ec0ff */
[----:B------:R-:W1:Y:S02]  /*2ce0*/  SHFL.IDX PT, R27, R42, RZ, 0x1c1f ;  /* 0x001c1fff2a1b7589 */ /* 0x000e6400000e0000 */
[----:B------:R-:W-:-:S04]  /*2cf0*/  IMAD.IADD R25, R24, 0x1, -R25 ;  /* 0x0000000118197824 */ /* 0x000fc800078e0a19 */
[----:B------:R-:W-:-:S04]  /*2d00*/  IMAD.SHL.U32 R233, R25, 0x2, RZ ;  /* 0x0000000219e97824 */ /* 0x000fc800078e00ff */
[----:B------:R-:W-:Y:S01]  /*2d10*/  IMAD.IADD R40, R3, 0x1, -R233 ;  /* 0x0000000103287824 */ /* 0x000fe200078e0ae9 */
[C---:B------:R-:W-:Y:S02]  /*2d20*/  IADD3 R92, -R233.reuse, 0x1, R92 ;  /* 0x00000001e95c7810 */ /* 0x040fe40007ffe15c */
[----:B------:R-:W-:-:S03]  /*2d30*/  IADD3 R49, -R233, R3, R220 ;  /* 0x00000003e9317210 */ /* 0x000fc60007ffe1dc */
[----:B------:R-:W-:-:S05]  /*2d40*/  IMAD.IADD R41, R92, 0x1, -R225 ;  /* 0x000000015c297824 */ /* 0x000fca00078e0ae1 */
[C---:B------:R-:W-:Y:S02]  /*2d50*/  IADD3 R50, R41.reuse, c[0x0][0x328], RZ ;  /* 0x0000ca0029327a10 */ /* 0x040fe40007ffe0ff */
[----:B------:R-:W-:-:S03]  /*2d60*/  IADD3 R41, R41, UR10, RZ ;  /* 0x0000000a29297c10 */ /* 0x000fc6000fffe0ff */
[--C-:B-1----:R-:W-:Y:S02]  /*2d70*/  IMAD.IADD R26, R50, 0x1, R27.reuse ;  /* 0x00000001321a7824 */ /* 0x102fe400078e021b */
[----:B------:R-:W-:-:S03]  /*2d80*/  IMAD.IADD R24, R41, 0x1, R27 ;  /* 0x0000000129187824 */ /* 0x000fc600078e021b */
[----:B------:R-:W-:Y:S01]  /*2d90*/  IMNMX R25, R26, R49, PT ;  /* 0x000000311a197217 */ /* 0x000fe20003800200 */
[----:B------:R-:W-:Y:S05]  /*2da0*/  @!P5 BRA `(.L_x_1020) ;  /* 0x000001400000d947 */ /* 0x000fea0003800000 */
[----:B------:R-:W-:Y:S01]  /*2db0*/  IADD3 R27, -R225, R220, R27 ;  /* 0x000000dce11b7210 */ /* 0x000fe20007ffe11b */
        /* <DEDUP_REMOVED lines=10> */
.L_x_1022:
[----:B------:R-:W-:-:S04]  /*2e60*/  MOV R26, c[0x0][0x32c] ;  /* 0x0000cb00001a7a02 */ /* 0x000fc80000000f00 */
[----:B------:R-:W-:-:S13]  /*2e70*/  ISETP.NE.AND P0, PT, R26, 0x1, PT ;  /* 0x000000011a00780c */ /* 0x000fda0003f05270 */
[----:B------:R-:W-:-:S05]  /*2e80*/  @P0 IMAD.HI.U32 R26, R27, c[0x0][0x330], RZ ;  /* 0x0000cc001b1a0a27 */ /* 0x000fca00078e00ff */
[----:B------:R-:W-:Y:S02]  /*2e90*/  @P0 SHF.R.U32.HI R27, RZ, c[0x0][0x334], R26 ;  /* 0x0000cd00ff1b0a19 */ /* 0x000fe4000001161a */
.L_x_1023:
[----:B------:R-:W-:Y:S05]  /*2ea0*/  BSYNC B0 ;  /* 0x0000000000007941 */ /* 0x000fea0003800000 */
.L_x_1021:
[----:B------:R-:W-:-:S05]  /*2eb0*/  IMAD R27, R27, c[0x0][0x32c], R40 ;  /* 0x0000cb001b1b7a24 */ /* 0x000fca00078e0228 */
[----:B------:R-:W-:Y:S02]  /*2ec0*/  IADD3 R26, R27, c[0x0][0x32c], RZ ;  /* 0x0000cb001b1a7a10 */ /* 0x000fe40007ffe0ff */
[----:B------:R-:W-:Y:S02]  /*2ed0*/  IMNMX R24, R24, R27, !PT ;  /* 0x0000001b18187217 */ /* 0x000fe40007800200 */
[----:B------:R-:W-:Y:S02]  /*2ee0*/  IMNMX R25, R25, R26, PT ;  /* 0x0000001a19197217 */ /* 0x000fe40003800200 */
.L_x_1020:
[----:B------:R-:W1:Y:S02]  /*2ef0*/  SHFL.IDX PT, R27, R42, 0x1, 0x1c1f ;  /* 0x003c1f002a1b7f89 */ /* 0x000e6400000e0000 */
[----:B-1----:R-:W-:Y:S01]  /*2f00*/  IMAD.IADD R26, R50, 0x1, R27 ;  /* 0x00000001321a7824 */ /* 0x002fe200078e021b */
[----:B------:R-:W-:-:S04]  /*2f10*/  IADD3 R76, R41, R27, RZ ;  /* 0x0000001b294c7210 */ /* 0x000fc80007ffe0ff */
        /* <DEDUP_REMOVED lines=13> */
.L_x_1026:
[----:B------:R-:W-:-:S04]  /*2ff0*/  MOV R26, c[0x0][0x32c] ;  /* 0x0000cb00001a7a02 */ /* 0x000fc80000000f00 */
[----:B------:R-:W-:-:S13]  /*3000*/  ISETP.NE.AND P0, PT, R26, 0x1, PT ;  /* 0x000000011a00780c */ /* 0x000fda0003f05270 */
[----:B------:R-:W-:-:S05]  /*3010*/  @P0 IMAD.HI.U32 R26, R27, c[0x0][0x330], RZ ;  /* 0x0000cc001b1a0a27 */ /* 0x000fca00078e00ff */
[----:B------:R-:W-:Y:S02]  /*3020*/  @P0 SHF.R.U32.HI R27, RZ, c[0x0][0x334], R26 ;  /* 0x0000cd00ff1b0a19 */ /* 0x000fe4000001161a */
.L_x_1027:
[----:B------:R-:W-:Y:S05]  /*3030*/  BSYNC B0 ;  /* 0x0000000000007941 */ /* 0x000fea0003800000 */
.L_x_1025:
[----:B------:R-:W-:-:S05]  /*3040*/  IMAD R27, R27, c[0x0][0x32c], R40 ;  /* 0x0000cb001b1b7a24 */ /* 0x000fca00078e0228 */
[----:B------:R-:W-:Y:S02]  /*3050*/  IADD3 R26, R27, c[0x0][0x32c], RZ ;  /* 0x0000cb001b1a7a10 */ /* 0x000fe40007ffe0ff */
[----:B------:R-:W-:Y:S02]  /*3060*/  IMNMX R76, R76, R27, !PT ;  /* 0x0000001b4c4c7217 */ /* 0x000fe40007800200 */
[----:B------:R-:W-:Y:S02]  /*3070*/  IMNMX R77, R77, R26, PT ;  /* 0x0000001a4d4d7217 */ /* 0x000fe40003800200 */
.L_x_1024:
        /* <DEDUP_REMOVED lines=11> */
[C---:B------:R-:W-:Y:S02]  /*3130*/  ISETP.GE.AND P5, PT, R3.reuse, 0x12, PT ;  /* 0x000000120300780c */ /* 0x040fe40003fa6270 */
        /* <DEDUP_REMOVED lines=9> */
[----:B------:R-:W-:-:S02]  /*31d0*/  P2R R43, PR, RZ, 0x2 ;  /* 0x00000002ff2b7803 */ /* 0x000fc40000000000 */
[----:B------:R-:W-:Y:S02]  /*31e0*/  FSEL R35, R60, -INF , !P0 ;  /* 0xff8000003c237808 */ /* 0x000fe40004000000 */
[----:B------:R-:W-:Y:S02]  /*31f0*/  ISETP.GT.AND P0, PT, R24, 0x11, !P5 ;  /* 0x000000111800780c */ /* 0x000fe40006f04270 */
[----:B------:R-:W-:Y:S02]  /*3200*/  ISETP.GE.AND P1, PT, R3, 0x22, PT ;  /* 0x000000220300780c */ /* 0x000fe40003f26270 */
[----:B------:R-:W-:-:S04]  /*3210*/  ISETP.LT.OR P0, PT, R25, 0x12, P0 ;  /* 0x000000121900780c */ /* 0x000fc80000701670 */
[----:B------:R-:W-:Y:S02]  /*3220*/  FSEL R33, R61, -INF , !P0 ;  /* 0xff8000003d217808 */ /* 0x000fe40004000000 */
[----:B------:R-:W-:Y:S01]  /*3230*/  ISETP.GT.AND P0, PT, R24, 0x18, !P4 ;  /* 0x000000181800780c */ /* 0x000fe20006704270 */
[----:B------:R-:W1:Y:S03]  /*3240*/  SHFL.IDX PT, R61, R42, 0x2, 0x1c1f ;  /* 0x005c1f002a3d7f89 */ /* 0x000e6600000e0000 */
        /* <DEDUP_REMOVED lines=24> */
[----:B-1----:R-:W-:-:S03]  /*33d0*/  IMAD.IADD R24, R50, 0x1, R61 ;  /* 0x0000000132187824 */ /* 0x002fc600078e023d */
[----:B------:R-:W-:Y:S02]  /*33e0*/  ISETP.LT.OR P0, PT, R25, 0x2a, P0 ;  /* 0x0000002a1900780c */ /* 0x000fe40000701670 */
[----:B------:R-:W-:Y:S02]  /*33f0*/  IMNMX R53, R24, R49, PT ;  /* 0x0000003118357217 */ /* 0x000fe40003800200 */
[----:B------:R-:W-:Y:S01]  /*3400*/  FSEL R25, R45, -INF , !P0 ;  /* 0xff8000002d197808 */ /* 0x000fe20004000000 */
[----:B------:R-:W-:Y:S01]  /*3410*/  IMAD.IADD R45, R41, 0x1, R61 ;  /* 0x00000001292d7824 */ /* 0x000fe200078e023d */
[----:B------:R-:W-:-:S13]  /*3420*/  ISETP.GE.AND P0, PT, R221, 0x1, PT ;  /* 0x00000001dd00780c */ /* 0x000fda0003f06270 */
        /* <DEDUP_REMOVED lines=12> */
.L_x_1030:
[----:B------:R-:W-:-:S04]  /*34f0*/  MOV R3, c[0x0][0x32c] ;  /* 0x0000cb0000037a02 */ /* 0x000fc80000000f00 */
[----:B------:R-:W-:-:S13]  /*3500*/  ISETP.NE.AND P0, PT, R3, 0x1, PT ;  /* 0x000000010300780c */ /* 0x000fda0003f05270 */
[----:B------:R-:W-:-:S05]  /*3510*/  @P0 IMAD.HI.U32 R3, R61, c[0x0][0x330], RZ ;  /* 0x0000cc003d030a27 */ /* 0x000fca00078e00ff */
[----:B------:R-:W-:Y:S02]  /*3520*/  @P0 SHF.R.U32.HI R61, RZ, c[0x0][0x334], R3 ;  /* 0x0000cd00ff3d0a19 */ /* 0x000fe40000011603 */
.L_x_1031:
[----:B------:R-:W-:Y:S05]  /*3530*/  BSYNC B0 ;  /* 0x0000000000007941 */ /* 0x000fea0003800000 */
.L_x_1029:
[----:B------:R-:W-:-:S05]  /*3540*/  IMAD R26, R61, c[0x0][0x32c], R40 ;  /* 0x0000cb003d1a7a24 */ /* 0x000fca00078e0228 */
[----:B------:R-:W-:Y:S02]  /*3550*/  IADD3 R24, R26, c[0x0][0x32c], RZ ;  /* 0x0000cb001a187a10 */ /* 0x000fe40007ffe0ff */
[----:B------:R-:W-:Y:S02]  /*3560*/  IMNMX R45, R45, R26, !PT ;  /* 0x0000001a2d2d7217 */ /* 0x000fe40007800200 */
[----:B------:R-:W-:Y:S02]  /*3570*/  IMNMX R53, R53, R24, PT ;  /* 0x0000001835357217 */ /* 0x000fe40003800200 */
.L_x_1028:
[----:B------:R-:W-:Y:S02]  /*3580*/  ISETP.NE.AND P0, PT, R48, RZ, PT ;  /* 0x000000ff3000720c */ /* 0x000fe40003f05270 */
[----:B------:R-:W-:Y:S02]  /*3590*/  P2R R60, PR, RZ, 0x40 ;  /* 0x00000040ff3c7803 */ /* 0x000fe40000000000 */
        /* <DEDUP_REMOVED lines=72> */
[----:B------:R-:W-:Y:S01]  /*3a20*/  ISETP.GT.AND P0, PT, R45, 0x21, !P1 ;  /* 0x000000212d00780c */ /* 0x000fe20004f04270 */
[----:B------:R-:W1:Y:S03]  /*3a30*/  SHFL.IDX PT, R4, R42, 0x3, 0x1c1f ;  /* 0x007c1f002a047f89 */ /* 0x000e6600000e0000 */
[----:B------:R-:W-:-:S04]  /*3a40*/  ISETP.LT.OR P0, PT, R53, 0x22, P0 ;  /* 0x000000223500780c */ /* 0x000fc80000701670 */
[----:B------:R-:W-:Y:S02]  /*3a50*/  FSEL R183, R5, -INF , !P0 ;  /* 0xff80000005b77808 */ /* 0x000fe40004000000 */
[----:B------:R-:W-:-:S04]  /*3a60*/  ISETP.NE.AND P0, PT, R51, RZ, PT ;  /* 0x000000ff3300720c */ /* 0x000fc80003f05270 */
[----:B------:R-:W-:-:S04]  /*3a70*/  ISETP.GT.AND P0, PT, R45, 0x28, !P0 ;  /* 0x000000282d00780c */ /* 0x000fc80004704270 */
[----:B------:R-:W-:-:S04]  /*3a80*/  ISETP.LT.OR P0, PT, R53, 0x29, P0 ;  /* 0x000000293500780c */ /* 0x000fc80000701670 */
[----:B------:R-:W-:Y:S02]  /*3a90*/  FSEL R181, R12, -INF , !P0 ;  /* 0xff8000000cb57808 */ /* 0x000fe40004000000 */
[----:B------:R-:W-:Y:S01]  /*3aa0*/  ISETP.NE.AND P0, PT, R44, RZ, PT ;  /* 0x000000ff2c00720c */ /* 0x000fe20003f05270 */
[--C-:B-1----:R-:W-:Y:S02]  /*3ab0*/  IMAD.IADD R12, R50, 0x1, R4.reuse ;  /* 0x00000001320c7824 */ /* 0x102fe400078e0204 */
[----:B------:R-:W-:Y:S01]  /*3ac0*/  IMAD.IADD R16, R41, 0x1, R4 ;  /* 0x0000000129107824 */ /* 0x000fe200078e0204 */
[----:B------:R-:W-:Y:S02]  /*3ad0*/  ISETP.GT.AND P0, PT, R45, 0x29, !P0 ;  /* 0x000000292d00780c */ /* 0x000fe40004704270 */
[----:B------:R-:W-:Y:S02]  /*3ae0*/  IMNMX R12, R12, R49, PT ;  /* 0x000000310c0c7217 */ /* 0x000fe40003800200 */
[----:B------:R-:W-:-:S04]  /*3af0*/  ISETP.LT.OR P0, PT, R53, 0x2a, P0 ;  /* 0x0000002a3500780c */ /* 0x000fc80000701670 */
[----:B------:R-:W-:Y:S02]  /*3b00*/  FSEL R179, R13, -INF , !P0 ;  /* 0xff8000000db37808 */ /* 0x000fe40004000000 */
        /* <DEDUP_REMOVED lines=13> */
.L_x_1034:
[----:B------:R-:W-:-:S04]  /*3be0*/  MOV R4, c[0x0][0x32c] ;  /* 0x0000cb0000047a02 */ /* 0x000fc80000000f00 */
[----:B------:R-:W-:-:S13]  /*3bf0*/  ISETP.NE.AND P0, PT, R4, 0x1, PT ;  /* 0x000000010400780c */ /* 0x000fda0003f05270 */
[----:B------:R-:W-:-:S05]  /*3c00*/  @P0 IMAD.HI.U32 R4, R5, c[0x0][0x330], RZ ;  /* 0x0000cc0005040a27 */ /* 0x000fca00078e00ff */
[----:B------:R-:W-:Y:S02]  /*3c10*/  @P0 SHF.R.U32.HI R5, RZ, c[0x0][0x334], R4 ;  /* 0x0000cd00ff050a19 */ /* 0x000fe40000011604 */
.L_x_1035:
[----:B------:R-:W-:Y:S05]  /*3c20*/  BSYNC B0 ;  /* 0x0000000000007941 */ /* 0x000fea0003800000 */
.L_x_1033:
[----:B------:R-:W-:-:S05]  /*3c30*/  IMAD R9, R5, c[0x0][0x32c], R40 ;  /* 0x0000cb0005097a24 */ /* 0x000fca00078e0228 */
[----:B------:R-:W-:Y:S02]  /*3c40*/  IADD3 R5, R9, c[0x0][0x32c], RZ ;  /* 0x0000cb0009057a10 */ /* 0x000fe40007ffe0ff */
[----:B------:R-:W-:Y:S02]  /*3c50*/  IMNMX R16, R16, R9, !PT ;  /* 0x0000000910107217 */ /* 0x000fe40007800200 */
[----:B------:R-:W-:Y:S02]  /*3c60*/  IMNMX R12, R12, R5, PT ;  /* 0x000000050c0c7217 */ /* 0x000fe40003800200 */
.L_x_1032:
[----:B------:R-:W-:Y:S01]  /*3c70*/  ISETP.NE.AND P0, PT, R48, RZ, PT ;  /* 0x000000ff3000720c */ /* 0x000fe20003f05270 */
[----:B------:R-:W-:Y:S01]  /*3c80*/  IMAD.SHL.U32 R214, R2, 0x2, RZ ;  /* 0x0000000202d67824 */ /* 0x000fe200078e00ff */
[----:B------:R-:W-:Y:S02]  /*3c90*/  FMNMX.FTZ R4, R68, R69, !PT ;  /* 0x0000004544047209 */ /* 0x000fe40007810000 */
[----:B------:R-:W-:Y:S01]  /*3ca0*/  ISETP.GT.AND P0, PT, R16, 0x8, !P0 ;  /* 0x000000081000780c */ /* 0x000fe20004704270 */
[----:B------:R-:W-:Y:S01]  /*3cb0*/  IMAD R212, R0, 0x2, R214 ;  /* 0x0000000200d47824 */ /* 0x000fe200078e02d6 */
[----:B------:R-:W-:Y:S01]  /*3cc0*/  FMNMX.FTZ R4, R37, R4, !PT ;  /* 0x0000000425047209 */ /* 0x000fe20007810000 */
[----:B------:R-:W-:Y:S01]  /*3cd0*/  LDSM.16.MT88.4 R136, [R214+0x1880] ;  /* 0x00188000d688783b */ /* 0x000fe20000004200 */
[----:B------:R-:W-:-:S02]  /*3ce0*/  ISETP.LT.OR P0, PT, R12, 0x9, P0 ;  /* 0x000000090c00780c */ /* 0x000fc40000701670 */
[----:B------:R-:W-:Y:S01]  /*3cf0*/  FMNMX.FTZ R4, R65, R4, !PT ;  /* 0x0000000441047209 */ /* 0x000fe20007810000 */
[----:B------:R-:W-:Y:S01]  /*3d00*/  LDSM.16.MT88.4 R112, [R212+0x1880] ;  /* 0x00188000d470783b */ /* 0x000fe20000004200 */
[----:B------:R-:W-:Y:S02]  /*3d10*/  FSEL R92, R18, -INF , !P0 ;  /* 0xff800000125c7808 */ /* 0x000fe40004000000 */
[----:B------:R-:W-:Y:S01]  /*3d20*/  ISETP.NE.AND P0, PT, R43, RZ, PT ;  /* 0x000000ff2b00720c */ /* 0x000fe20003f05270 */
[----:B------:R-:W-:Y:S01]  /*3d30*/  LDSM.16.MT88.4 R132, [R214+0x2480] ;  /* 0x00248000d684783b */ /* 0x000fe20000004200 */
[----:B------:R-:W-:Y:S02]  /*3d40*/  FMNMX.FTZ R4, R35, R4, !PT ;  /* 0x0000000423047209 */ /* 0x000fe40007810000 */
        /* <DEDUP_REMOVED lines=8> */
[----:B------:R-:W-:Y:S02]  /*3dd0*/  ISETP.GT.AND P0, PT, R16, 0x10, !P6 ;  /* 0x000000101000780c */ /* 0x000fe40007704270 */
[----:B------:R-:W-:Y:S01]  /*3de0*/  FMNMX.FTZ R4, R57, R4, !PT ;  /* 0x0000000439047209 */ /* 0x000fe20007810000 */
[----:B------:R-:W-:Y:S01]  /*3df0*/  LDSM.16.MT88.4 R40, [R212+0x2880] ;  /* 0x00288000d428783b */ /* 0x000fe20000004200 */
[----:B------:R-:W-:-:S02]  /*3e00*/  ISETP.LT.OR P0, PT, R12, 0x11, P0 ;  /* 0x000000110c00780c */ /* 0x000fc40000701670 */
[----:B------:R-:W-:Y:S02]  /*3e10*/  FMNMX.FTZ R5, R29, R4, !PT ;  /* 0x000000041d057209 */ /* 0x000fe40007810000 */
[----:B------:R-:W-:Y:S02]  /*3e20*/  FSEL R74, R74, -INF , !P0 ;  /* 0xff8000004a4a7808 */ /* 0x000fe40004000000 */
[----:B------:R-:W-:Y:S02]  /*3e30*/  ISETP.GT.AND P0, PT, R16, 0x11, !P5 ;  /* 0x000000111000780c */ /* 0x000fe40006f04270 */
[----:B------:R-:W-:Y:S02]  /*3e40*/  FMNMX.FTZ R4, R28, R5, !PT ;  /* 0x000000051c047209 */ /* 0x000fe40007810000 */
[----:B------:R-:W-:Y:S02]  /*3e50*/  ISETP.LT.OR P0, PT, R12, 0x12, P0 ;  /* 0x000000120c00780c */ /* 0x000fe40000701670 */
[----:B------:R-:W-:-:S02]  /*3e60*/  FMNMX.FTZ R4, R27, R4, !PT ;  /* 0x000000041b047209 */ /* 0x000fc40007810000 */
[----:B------:R-:W-:Y:S02]  /*3e70*/  FSEL R75, R75, -INF , !P0 ;  /* 0xff8000004b4b7808 */ /* 0x000fe40004000000 */
[----:B------:R-:W-:Y:S02]  /*3e80*/  ISETP.GT.AND P0, PT, R16, 0x18, !P4 ;  /* 0x000000181000780c */ /* 0x000fe40006704270 */
[----:B------:R-:W-:Y:S02]  /*3e90*/  FMNMX.FTZ R5, R70, R38, !PT ;  /* 0x0000002646057209 */ /* 0x000fe40007810000 */
[----:B------:R-:W-:Y:S02]  /*3ea0*/  ISETP.LT.OR P0, PT, R12, 0x19, P0 ;  /* 0x000000190c00780c */ /* 0x000fe40000701670 */
[----:B------:R-:W-:Y:S02]  /*3eb0*/  FMNMX.FTZ R5, R66, R5, !PT ;  /* 0x0000000542057209 */ /* 0x000fe40007810000 */
[----:B------:R-:W-:-:S02]  /*3ec0*/  FSEL R73, R10, -INF , !P0 ;  /* 0xff8000000a497808 */ /* 0x000fc40004000000 */
[----:B------:R-:W-:Y:S02]  /*3ed0*/  ISETP.GT.AND P0, PT, R16, 0x19, !P3 ;  /* 0x000000191000780c */ /* 0x000fe40005f04270 */
[----:B------:R-:W-:Y:S02]  /*3ee0*/  FMNMX.FTZ R5, R36, R5, !PT ;  /* 0x0000000524057209 */ /* 0x000fe40007810000 */
[----:B------:R-:W-:Y:S02]  /*3ef0*/  ISETP.LT.OR P0, PT, R12, 0x1a, P0 ;  /* 0x0000001a0c00780c */ /* 0x000fe40000701670 */
[----:B------:R-:W-:Y:S02]  /*3f00*/  FMNMX.FTZ R5, R34, R5, !PT ;  /* 0x0000000522057209 */ /* 0x000fe40007810000 */
[----:B------:R-:W-:Y:S02]  /*3f10*/  FSEL R72, R11, -INF , !P0 ;  /* 0xff8000000b487808 */ /* 0x000fe40004000000 */
[----:B------:R-:W-:-:S02]  /*3f20*/  ISETP.GT.AND P0, PT, R16, 0x20, !P2 ;  /* 0x000000201000780c */ /* 0x000fc40005704270 */
[----:B------:R-:W-:Y:S02]  /*3f30*/  FMNMX.FTZ R5, R32, R5, !PT ;  /* 0x0000000520057209 */ /* 0x000fe40007810000 */
[----:B------:R-:W-:Y:S02]  /*3f40*/  ISETP.LT.OR P0, PT, R12, 0x21, P0 ;  /* 0x000000210c00780c */ /* 0x000fe40000701670 */
[----:B------:R-:W-:Y:S02]  /*3f50*/  FMNMX.FTZ R5, R58, R5, !PT ;  /* 0x000000053a057209 */ /* 0x000fe40007810000 */
[----:B------:R-:W-:Y:S02]  /*3f60*/  FSEL R182, R6, -INF , !P0 ;  /* 0xff80000006b67808 */ /* 0x000fe40004000000 */
[----:B------:R-:W-:Y:S02]  /*3f70*/  ISETP.GT.AND P0, PT, R16, 0x21, !P1 ;  /* 0x000000211000780c */ /* 0x000fe40004f04270 */
[----:B------:R-:W-:-:S02]  /*3f80*/  FMNMX.FTZ R5, R30, R5, !PT ;  /* 0x000000051e057209 */ /* 0x000fc40007810000 */
[----:B------:R-:W-:Y:S02]  /*3f90*/  ISETP.LT.OR P0, PT, R12, 0x22, P0 ;  /* 0x000000220c00780c */ /* 0x000fe40000701670 */
[----:B------:R-:W-:Y:S02]  /*3fa0*/  FMNMX.FTZ R5, R26, R5, !PT ;  /* 0x000000051a057209 */ /* 0x000fe40007810000 */
[----:B------:R-:W-:Y:S02]  /*3fb0*/  FSEL R180, R7, -INF , !P0 ;  /* 0xff80000007b47808 */ /* 0x000fe40004000000 */
[----:B------:R-:W-:Y:S02]  /*3fc0*/  FMNMX.FTZ R7, R25, R4, !PT ;  /* 0x0000000419077209 */ /* 0x000fe40007810000 */
[----:B------:R-:W-:Y:S02]  /*3fd0*/  FMNMX.FTZ R5, R24, R5, !PT ;  /* 0x0000000518057209 */ /* 0x000fe40007810000 */
[----:B------:R-:W-:Y:S01]  /*3fe0*/  FMNMX.FTZ R18, R110, R111, !PT ;  /* 0x0000006f6e127209 */ /* 0x000fe20007810000 */
[----:B------:R-:W1:Y:S01]  /*3ff0*/  SHFL.BFLY PT, R4, R7, 0x2, 0x1f ;  /* 0x0c401f0007047f89 */ /* 0x000e6200000e0000 */
[----:B------:R-:W-:-:S02]  /*4000*/  ISETP.NE.AND P4, PT, R39, RZ, PT ;  /* 0x000000ff2700720c */ /* 0x000fc40003f85270 */
[----:B------:R-:W-:Y:S02]  /*4010*/  FMNMX.FTZ R18, R109, R18, !PT ;  /* 0x000000126d127209 */ /* 0x000fe40007810000 */
[----:B------:R-:W-:Y:S02]  /*4020*/  ISETP.GT.AND P0, PT, R16, 0x1, !P4 ;  /* 0x000000011000780c */ /* 0x000fe40006704270 */
[----:B------:R-:W-:Y:S02]  /*4030*/  FMNMX.FTZ R18, R95, R18, !PT ;  /* 0x000000125f127209 */ /* 0x000fe40007810000 */
[----:B------:R-:W-:Y:S02]  /*4040*/  ISETP.LT.OR P0, PT, R12, 0x2, P0 ;  /* 0x000000020c00780c */ /* 0x000fe40000701670 */
[----:B------:R-:W-:Y:S02]  /*4050*/  FMNMX.FTZ R18, R93, R18, !PT ;  /* 0x000000125d127209 */ /* 0x000fe40007810000 */
[----:B------:R-:W-:-:S02]  /*4060*/  ISETP.NE.AND P5, PT, R52, RZ, PT ;  /* 0x000000ff3400720c */ /* 0x000fc40003fa5270 */
[----:B------:R-:W-:Y:S02]  /*4070*/  FSEL R94, R23, -INF , !P0 ;  /* 0xff800000175e7808 */ /* 0x000fe40004000000 */
[----:B------:R-:W-:Y:S02]  /*4080*/  FMNMX.FTZ R18, R91, R18, !PT ;  /* 0x000000125b127209 */ /* 0x000fe40007810000 */
[----:B------:R-:W-:Y:S02]  /*4090*/  ISETP.GT.AND P0, PT, R16, RZ, !P5 ;  /* 0x000000ff1000720c */ /* 0x000fe40006f04270 */
[----:B------:R-:W-:Y:S02]  /*40a0*/  FMNMX.FTZ R17, R89, R18, !PT ;  /* 0x0000001259117209 */ /* 0x000fe40007810000 */
[----:B------:R-:W-:Y:S02]  /*40b0*/  ISETP.LT.OR P0, PT, R12, 0x1, P0 ;  /* 0x000000010c00780c */ /* 0x000fe40000701670 */
[----:B-1----:R-:W-:-:S02]  /*40c0*/  FMNMX.FTZ R4, R7, R4, !PT ;  /* 0x0000000407047209 */ /* 0x002fc40007810000 */
[----:B------:R-:W-:Y:S02]  /*40d0*/  FMNMX.FTZ R17, R88, R17, !PT ;  /* 0x0000001158117209 */ /* 0x000fe40007810000 */
[----:B------:R-:W-:Y:S01]  /*40e0*/  FSEL R108, R22, -INF , !P0 ;  /* 0xff800000166c7808 */ /* 0x000fe20004000000 */
[----:B------:R-:W1:Y:S01]  /*40f0*/  SHFL.BFLY PT, R151, R4, 0x1, 0x1f ;  /* 0x0c201f0004977f89 */ /* 0x000e6200000e0000 */
[----:B------:R-:W-:Y:S02]  /*4100*/  FMNMX.FTZ R18, R184, R17, !PT ;  /* 0x00000011b8127209 */ /* 0x000fe40007810000 */
[----:B------:R-:W-:Y:S02]  /*4110*/  FMNMX.FTZ R17, R108, R94, !PT ;  /* 0x0000005e6c117209 */ /* 0x000fe40007810000 */
[----:B------:R-:W-:Y:S02]  /*4120*/  ISETP.NE.AND P6, PT, R51, RZ, PT ;  /* 0x000000ff3300720c */ /* 0x000fe40003fc5270 */
[----:B------:R-:W-:Y:S01]  /*4130*/  FMNMX.FTZ R17, R92, R17, !PT ;  /* 0x000000115c117209 */ /* 0x000fe20007810000 */
[----:B------:R-:W-:Y:S01]  /*4140*/  LDSM.16.MT88.4 R48, [R212+0x1c80] ;  /* 0x001c8000d430783b */ /* 0x000fe20000004200 */
[----:B------:R-:W-:-:S02]  /*4150*/  ISETP.GT.AND P0, PT, R16, 0x28, !P6 ;  /* 0x000000281000780c */ /* 0x000fc40007704270 */
[----:B------:R-:W-:Y:S02]  /*4160*/  FMNMX.FTZ R17, R90, R17, !PT ;  /* 0x000000115a117209 */ /* 0x000fe40007810000 */
[----:B------:R-:W-:Y:S02]  /*4170*/  ISETP.LT.OR P0, PT, R12, 0x29, P0 ;  /* 0x000000290c00780c */ /* 0x000fe40000701670 */
[----:B------:R-:W-:Y:S02]  /*4180*/  FMNMX.FTZ R20, R74, R17, !PT ;  /* 0x000000114a147209 */ /* 0x000fe40007810000 */
[----:B------:R-:W-:Y:S02]  /*4190*/  FSEL R178, R14, -INF , !P0 ;  /* 0xff8000000eb27808 */ /* 0x000fe40004000000 */
[----:B------:R-:W-:Y:S02]  /*41a0*/  FMNMX.FTZ R20, R75, R20, !PT ;  /* 0x000000144b147209 */ /* 0x000fe40007810000 */
[----:B------:R-:W-:-:S02]  /*41b0*/  ISETP.NE.AND P6, PT, R44, RZ, PT ;  /* 0x000000ff2c00720c */ /* 0x000fc40003fc5270 */
[----:B------:R-:W-:Y:S01]  /*41c0*/  FMNMX.FTZ R17, R73, R20, !PT ;  /* 0x0000001449117209 */ /* 0x000fe20007810000 */
[----:B------:R-:W-:Y:S01]  /*41d0*/  LDSM.16.MT88.4 R44, [R214+0x2880] ;  /* 0x00288000d62c783b */ /* 0x000fe20000004200 */
[----:B-1----:R-:W-:Y:S02]  /*41e0*/  FMNMX.FTZ R151, R4, R151, !PT ;  /* 0x0000009704977209 */ /* 0x002fe40007810000 */
[----:B------:R-:W-:Y:S01]  /*41f0*/  FMNMX.FTZ R4, R56, R5, !PT ;  /* 0x0000000538047209 */ /* 0x000fe20007810000 */
[----:B------:R-:W-:Y:S01]  /*4200*/  LDSM.16.MT88.4 R20, [R214+0x2c80] ;  /* 0x002c8000d614783b */ /* 0x000fe20000004200 */
[C---:B------:R-:W-:Y:S01]  /*4210*/  FSETP.NEU.FTZ.AND P0, PT, R151.reuse, -INF , PT ;  /* 0xff8000009700780b */ /* 0x040fe20003f1d000 */
[----:B------:R-:W-:Y:S01]  /*4220*/  FMUL.FTZ R14, R151, c[0x0][0x2d0] ;  /* 0x0000b400970e7a20 */ /* 0x000fe20000410000 */
[----:B------:R-:W-:Y:S02]  /*4230*/  FMNMX.FTZ R5, R3, R4, !PT ;  /* 0x0000000403057209 */ /* 0x000fe40007810000 */
[----:B------:R-:W-:-:S02]  /*4240*/  FMNMX.FTZ R17, R72, R17, !PT ;  /* 0x0000001148117209 */ /* 0x000fc40007810000 */
[----:B------:R-:W-:Y:S01]  /*4250*/  FSEL R14, R14, RZ, P0 ;  /* 0x000000ff0e0e7208 */ /* 0x000fe20000000000 */
[----:B------:R-:W1:Y:S01]  /*4260*/  SHFL.BFLY PT, R4, R5, 0x2, 0x1f ;  /* 0x0c401f0005047f89 */ /* 0x000e6200000e0000 */
[----:B------:R-:W-:Y:S02]  /*4270*/  FMNMX.FTZ R18, R183, R18, !PT ;  /* 0x00000012b7127209 */ /* 0x000fe40007810000 */
[----:B------:R-:W-:Y:S01]  /*4280*/  FMNMX.FTZ R17, R182, R17, !PT ;  /* 0x00000011b6117209 */ /* 0x000fe20007810000 */
[--C-:B------:R-:W-:Y:S01]  /*4290*/  FFMA.FTZ R2, R57, c[0x0][0x2d0], -R14.reuse ;  /* 0x0000b40039027a23 */ /* 0x100fe2000001080e */
        /* <DEDUP_REMOVED lines=8> */
[----:B------:R-:W-:Y:S01]  /*4320*/  MUFU.EX2 R171, R171 ;  /* 0x000000ab00ab7308 */ /* 0x000fe20000000800 */
[----:B------:R-:W2:Y:S01]  /*4330*/  SHFL.BFLY PT, R18, R57, 0x2, 0x1f ;  /* 0x0c401f0039127f89 */ /* 0x000ea200000e0000 */
[--C-:B------:R-:W-:Y:S01]  /*4340*/  FFMA.FTZ R165, R35, c[0x0][0x2d0], -R14.reuse ;  /* 0x0000b40023a57a23 */ /* 0x100fe2000001080e */
[----:B------:R-:W-:Y:S01]  /*4350*/  IADD3 R232, R148, -0x2, RZ ;  /* 0xfffffffe94e87810 */ /* 0x000fe20007ffe0ff */
[----:B------:R-:W-:-:S02]  /*4360*/  FFMA.FTZ R160, R33, c[0x0][0x2d0], -R14 ;  /* 0x0000b40021a07a23 */ /* 0x000fc4000001080e */
[--C-:B------:R-:W-:Y:S02]  /*4370*/  FFMA.FTZ R161, R31, c[0x0][0x2d0], -R14.reuse ;  /* 0x0000b4001fa17a23 */ /* 0x100fe4000001080e */
[----:B------:R-:W3:Y:S01]  /*4380*/  MUFU.EX2 R166, R166 ;  /* 0x000000a600a67308 */ /* 0x000ee20000000800 */
[--C-:B------:R-:W-:Y:S01]  /*4390*/  FFMA.FTZ R170, R29, c[0x0][0x2d0], -R14.reuse ;  /* 0x0000b4001daa7a23 */ /* 0x100fe2000001080e */
[----:B-1----:R-:W-:Y:S01]  /*43a0*/  FMNMX.FTZ R4, R5, R4, !PT ;  /* 0x0000000405047209 */ /* 0x002fe20007810000 */
[--C-:B------:R-:W-:Y:S02]  /*43b0*/  FFMA.FTZ R175, R28, c[0x0][0x2d0], -R14.reuse ;  /* 0x0000b4001caf7a23 */ /* 0x100fe4000001080e */
[--C-:B------:R-:W-:Y:S02]  /*43c0*/  FFMA.FTZ R172, R27, c[0x0][0x2d0], -R14.reuse ;  /* 0x0000b4001bac7a23 */ /* 0x100fe4000001080e */
[----:B------:R-:W1:Y:S01]  /*43d0*/  SHFL.BFLY PT, R149, R4, 0x1, 0x1f ;  /* 0x0c201f0004957f89 */ /* 0x000e6200000e0000 */
[----:B------:R-:W-:Y:S01]  /*43e0*/  MUFU.EX2 R167, R167 ;  /* 0x000000a700a77308 */ /* 0x000fe20000000800 */
[----:B------:R-:W-:Y:S01]  /*43f0*/  FFMA.FTZ R245, R25, c[0x0][0x2d0], -R14 ;  /* 0x0000b40019f57a23 */ /* 0x000fe2000001080e */
[----:B---3--:R-:W-:-:S06]  /*4400*/  F2FP.PACK_AB R96, R166, R171 ;  /* 0x000000aba660723e */ /* 0x008fcc00000000ff */
[----:B------:R-:W3:Y:S01]  /*4410*/  MUFU.EX2 R162, R162 ;  /* 0x000000a200a27308 */ /* 0x000ee20000000800 */
[----:B--2---:R-:W-:Y:S01]  /*4420*/  FMNMX.FTZ R57, R57, R18, !PT ;  /* 0x0000001239397209 */ /* 0x004fe20007810000 */
[----:B------:R-:W-:-:S06]  /*4430*/  FADD.FTZ R166, R171, R166 ;  /* 0x000000a6aba67221 */ /* 0x000fcc0000010000 */
[----:B------:R-:W-:Y:S01]  /*4440*/  MUFU.EX2 R165, R165 ;  /* 0x000000a500a57308 */ /* 0x000fe20000000800 */
[----:B-1----:R-:W-:-:S07]  /*4450*/  FMNMX.FTZ R149, R4, R149, !PT ;  /* 0x0000009504957209 */ /* 0x002fce0007810000 */
[----:B------:R-:W1:Y:S01]  /*4460*/  MUFU.EX2 R160, R160 ;  /* 0x000000a000a07308 */ /* 0x000e620000000800 */
[----:B------:R-:W-:Y:S01]  /*4470*/  LDSM.16.MT88.4 R4, [R212+0x3080] ;  /* 0x00308000d404783b */ /* 0x000fe20000004200 */
[C---:B---3--:R-:W-:Y:S01]  /*4480*/  F2FP.PACK_AB R98, R162.reuse, R167 ;  /* 0x000000a7a262723e */ /* 0x048fe200000000ff */
[----:B------:R-:W-:Y:S01]  /*4490*/  FADD.FTZ R167, R167, R166 ;  /* 0x000000a6a7a77221 */ /* 0x000fe20000010000 */
[C---:B------:R-:W-:Y:S01]  /*44a0*/  FSETP.NEU.FTZ.AND P0, PT, R149.reuse, -INF , PT ;  /* 0xff8000009500780b */ /* 0x040fe20003f1d000 */
[----:B------:R-:W-:Y:S02]  /*44b0*/  FMUL.FTZ R13, R149, c[0x0][0x2d0] ;  /* 0x0000b400950d7a20 */ /* 0x000fe40000410000 */
[----:B------:R-:W-:Y:S01]  /*44c0*/  FADD.FTZ R162, R162, R167 ;  /* 0x000000a7a2a27221 */ /* 0x000fe20000010000 */
[----:B------:R-:W-:Y:S02]  /*44d0*/  MUFU.EX2 R161, R161 ;  /* 0x000000a100a17308 */ /* 0x000fe40000000800 */
[----:B------:R-:W-:-:S02]  /*44e0*/  FSEL R13, R13, RZ, P0 ;  /* 0x000000ff0d0d7208 */ /* 0x000fc40000000000 */
[----:B------:R-:W-:Y:S02]  /*44f0*/  ISETP.GT.AND P0, PT, R16, 0x29, !P6 ;  /* 0x000000291000780c */ /* 0x000fe40007704270 */
[----:B------:R-:W-:Y:S01]  /*4500*/  LDSM.16.MT88.4 R16, [R212+0x2c80] ;  /* 0x002c8000d410783b */ /* 0x000fe20000004200 */
[--C-:B------:R-:W-:Y:S01]  /*4510*/  FFMA.FTZ R173, R70, c[0x0][0x2d0], -R13.reuse ;  /* 0x0000b40046ad7a23 */ /* 0x100fe2000001080d */
[----:B------:R-:W-:Y:S01]  /*4520*/  ISETP.LT.OR P0, PT, R12, 0x2a, P0 ;  /* 0x0000002a0c00780c */ /* 0x000fe20000701670 */
[--C-:B------:R-:W-:Y:S01]  /*4530*/  FFMA.FTZ R168, R38, c[0x0][0x2d0], -R13.reuse ;  /* 0x0000b40026a87a23 */ /* 0x100fe2000001080d */
[----:B------:R-:W2:Y:S01]  /*4540*/  MUFU.EX2 R2, R2 ;  /* 0x0000000200027308 */ /* 0x000ea20000000800 */
[--C-:B------:R-:W-:Y:S01]  /*4550*/  FFMA.FTZ R169, R66, c[0x0][0x2d0], -R13.reuse ;  /* 0x0000b40042a97a23 */ /* 0x100fe2000001080d */
[----:B------:R-:W-:Y:S01]  /*4560*/  FSEL R191, R15, -INF , !P0 ;  /* 0xff8000000fbf7808 */ /* 0x000fe20004000000 */
[--C-:B------:R-:W-:Y:S01]  /*4570*/  FFMA.FTZ R164, R36, c[0x0][0x2d0], -R13.reuse ;  /* 0x0000b40024a47a23 */ /* 0x100fe2000001080d */
[----:B-1----:R-:W-:Y:S01]  /*4580*/  F2FP.PACK_AB R8, R160, R165 ;  /* 0x000000a5a008723e */ /* 0x002fe200000000ff */
[--C-:B------:R-:W-:Y:S01]  /*4590*/  FFMA.FTZ R163, R34, c[0x0][0x2d0], -R13.reuse ;  /* 0x0000b40022a37a23 */ /* 0x100fe2000001080d */
[----:B------:R-:W-:Y:S01]  /*45a0*/  FMNMX.FTZ R152, R191, R152, !PT ;  /* 0x00000098bf987209 */ /* 0x000fe20007810000 */
[--C-:B------:R-:W-:Y:S01]  /*45b0*/  FFMA.FTZ R154, R32, c[0x0][0x2d0], -R13.reuse ;  /* 0x0000b400209a7a23 */ /* 0x100fe2000001080d */
[----:B------:R-:W-:Y:S01]  /*45c0*/  MUFU.EX2 R173, R173 ;  /* 0x000000ad00ad7308 */ /* 0x000fe20000000800 */
[----:B------:R-:W-:Y:S01]  /*45d0*/  LDSM.16.MT88.4 R36, [R214+0x3480] ;  /* 0x00348000d624783b */ /* 0x000fe20000004200 */
[--C-:B------:R-:W-:Y:S01]  /*45e0*/  FFMA.FTZ R155, R58, c[0x0][0x2d0], -R13.reuse ;  /* 0x0000b4003a9b7a23 */ /* 0x100fe2000001080d */
[----:B------:R-:W-:Y:S01]  /*45f0*/  ISETP.NE.AND P6, PT, R222, 0x1, PT ;  /* 0x00000001de00780c */ /* 0x000fe20003fc5270 */
[--C-:B------:R-:W-:Y:S01]  /*4600*/  FFMA.FTZ R0, R30, c[0x0][0x2d0], -R13.reuse ;  /* 0x0000b4001e007a23 */ /* 0x100fe2000001080d */
[----:B------:R-:W1:Y:S01]  /*4610*/  SHFL.BFLY PT, R59, R152, 0x2, 0x1f ;  /* 0x0c401f00983b7f89 */ /* 0x000e6200000e0000 */
[----:B------:R-:W-:-:S02]  /*4620*/  FFMA.FTZ R243, R3, c[0x0][0x2d0], -R13 ;  /* 0x0000b40003f37a23 */ /* 0x000fc4000001080d */
[----:B------:R-:W3:Y:S01]  /*4630*/  MUFU.EX2 R168, R168 ;  /* 0x000000a800a87308 */ /* 0x000ee20000000800 */
[----:B------:R-:W-:Y:S01]  /*4640*/  LDSM.16.MT88.4 R32, [R212+0x3480] ;  /* 0x00348000d420783b */ /* 0x000fe20000004200 */
[----:B--2---:R-:W-:Y:S01]  /*4650*/  F2FP.PACK_AB R10, R2, R161 ;  /* 0x000000a1020a723e */ /* 0x004fe200000000ff */
[--C-:B------:R-:W-:Y:S02]  /*4660*/  FFMA.FTZ R174, R26, c[0x0][0x2d0], -R13.reuse ;  /* 0x0000b4001aae7a23 */ /* 0x100fe4000001080d */
[----:B------:R-:W2:Y:S01]  /*4670*/  SHFL.BFLY PT, R58, R57, 0x1, 0x1f ;  /* 0x0c201f00393a7f89 */ /* 0x000ea200000e0000 */
[--C-:B------:R-:W-:Y:S02]  /*4680*/  FFMA.FTZ R177, R24, c[0x0][0x2d0], -R13.reuse ;  /* 0x0000b40018b17a23 */ /* 0x100fe4000001080d */
[----:B------:R-:W-:Y:S01]  /*4690*/  MUFU.EX2 R169, R169 ;  /* 0x000000a900a97308 */ /* 0x000fe20000000800 */
[----:B------:R-:W-:Y:S01]  /*46a0*/  FFMA.FTZ R176, R56, c[0x0][0x2d0], -R13 ;  /* 0x0000b40038b07a23 */ /* 0x000fe2000001080d */
[----:B------:R-:W-:Y:S01]  /*46b0*/  LDSM.16.MT88.4 R28, [R214+0x2080] ;  /* 0x00208000d61c783b */ /* 0x000fe20000004200 */
[----:B------:R-:W-:-:S03]  /*46c0*/  FADD.FTZ R165, R165, R162 ;  /* 0x000000a2a5a57221 */ /* 0x000fc60000010000 */
[----:B------:R-:W-:Y:S01]  /*46d0*/  LDSM.16.MT88.4 R24, [R212+0x2080] ;  /* 0x00208000d418783b */ /* 0x000fe20000004200 */
[----:B------:R-:W-:Y:S01]  /*46e0*/  FADD.FTZ R160, R160, R165 ;  /* 0x000000a5a0a07221 */ /* 0x000fe20000010000 */
[----:B------:R-:W4:Y:S01]  /*46f0*/  MUFU.EX2 R164, R164 ;  /* 0x000000a400a47308 */ /* 0x000f220000000800 */
[----:B---3--:R-:W-:Y:S01]  /*4700*/  F2FP.PACK_AB R97, R168, R173 ;  /* 0x000000ada861723e */ /* 0x008fe200000000ff */
[----:B------:R-:W-:Y:S01]  /*4710*/  LDSM.16.MT88.4 R12, [R214+0x3880] ;  /* 0x00388000d60c783b */ /* 0x000fe20000004200 */
[----:B------:R-:W-:Y:S01]  /*4720*/  FADD.FTZ R168, R173, R168 ;  /* 0x000000a8ada87221 */ /* 0x000fe20000010000 */
[----:B-1----:R-:W-:Y:S01]  /*4730*/  FMNMX.FTZ R152, R152, R59, !PT ;  /* 0x0000003b98987209 */ /* 0x002fe20007810000 */
[----:B------:R-:W-:-:S03]  /*4740*/  FADD.FTZ R161, R161, R160 ;  /* 0x000000a0a1a17221 */ /* 0x000fc60000010000 */
[----:B------:R-:W-:Y:S01]  /*4750*/  MUFU.EX2 R163, R163 ;  /* 0x000000a300a37308 */ /* 0x000fe20000000800 */
[----:B------:R-:W1:Y:S01]  /*4760*/  SHFL.BFLY PT, R125, R152, 0x1, 0x1f ;  /* 0x0c201f00987d7f89 */ /* 0x000e6200000e0000 */
[----:B------:R-:W-:Y:S01]  /*4770*/  FADD.FTZ R161, R2, R161 ;  /* 0x000000a102a17221 */ /* 0x000fe20000010000 */
[----:B--2---:R-:W-:Y:S02]  /*4780*/  FMNMX.FTZ R3, R57, R58, !PT ;  /* 0x0000003a39037209 */ /* 0x004fe40007810000 */
[----:B----4-:R-:W-:-:S03]  /*4790*/  F2FP.PACK_AB R99, R164, R169 ;  /* 0x000000a9a463723e */ /* 0x010fc600000000ff */
[----:B------:R-:W2:Y:S01]  /*47a0*/  MUFU.EX2 R154, R154 ;  /* 0x0000009a009a7308 */ /* 0x000ea20000000800 */
[C---:B------:R-:W-:Y:S01]  /*47b0*/  FMUL.FTZ R202, R3.reuse, c[0x0][0x2d0] ;  /* 0x0000b40003ca7a20 */ /* 0x040fe20000410000 */
[----:B------:R-:W-:Y:S01]  /*47c0*/  FSETP.NEU.FTZ.AND P0, PT, R3, -INF , PT ;  /* 0xff8000000300780b */ /* 0x000fe20003f1d000 */
[----:B------:R-:W-:Y:S01]  /*47d0*/  FADD.FTZ R169, R169, R168 ;  /* 0x000000a8a9a97221 */ /* 0x000fe20000010000 */
[C---:B------:R-:W-:Y:S02]  /*47e0*/  HMMA.16816.F32 R144, R96.reuse, R136, RZ ;  /* 0x000000886090723c */ /* 0x040fe400000018ff */
[----:B------:R-:W-:Y:S02]  /*47f0*/  FSEL R202, R202, RZ, P0 ;  /* 0x000000ffcaca7208 */ /* 0x000fe40000000000 */
[----:B------:R-:W-:Y:S01]  /*4800*/  MUFU.EX2 R155, R155 ;  /* 0x0000009b009b7308 */ /* 0x000fe20000000800 */
[----:B------:R-:W-:Y:S02]  /*4810*/  FADD.FTZ R164, R164, R169 ;  /* 0x000000a9a4a47221 */ /* 0x000fe40000010000 */
[--C-:B------:R-:W-:Y:S01]  /*4820*/  FFMA.FTZ R185, R110, c[0x0][0x2d0], -R202.reuse ;  /* 0x0000b4006eb97a23 */ /* 0x100fe200000108ca */
[----:B------:R-:W-:Y:S01]  /*4830*/  HMMA.16816.F32 R104, R96, R112, RZ ;  /* 0x000000706068723c */ /* 0x000fe200000018ff */
[----:B------:R-:W-:-:S03]  /*4840*/  FFMA.FTZ R188, R111, c[0x0][0x2d0], -R202 ;  /* 0x0000b4006fbc7a23 */ /* 0x000fc600000108ca */
[----:B------:R-:W3:Y:S01]  /*4850*/  MUFU.EX2 R0, R0 ;  /* 0x0000000000007308 */ /* 0x000ee20000000800 */
[----:B-1----:R-:W-:Y:S01]  /*4860*/  FMNMX.FTZ R152, R152, R125, !PT ;  /* 0x0000007d98987209 */ /* 0x002fe20007810000 */
[--C-:B------:R-:W-:Y:S01]  /*4870*/  FFMA.FTZ R186, R109, c[0x0][0x2d0], -R202.reuse ;  /* 0x0000b4006dba7a23 */ /* 0x100fe200000108ca */
[----:B--2---:R-:W-:Y:S01]  /*4880*/  F2FP.PACK_AB R9, R154, R163 ;  /* 0x000000a39a09723e */ /* 0x004fe200000000ff */
[--C-:B------:R-:W-:Y:S01]  /*4890*/  FFMA.FTZ R187, R95, c[0x0][0x2d0], -R202.reuse ;  /* 0x0000b4005fbb7a23 */ /* 0x100fe200000108ca */
[C---:B------:R-:W-:Y:S01]  /*48a0*/  FSETP.NEU.FTZ.AND P0, PT, R152.reuse, -INF , PT ;  /* 0xff8000009800780b */ /* 0x040fe20003f1d000 */
[C---:B------:R-:W-:Y:S01]  /*48b0*/  HMMA.16816.F32 R120, R96.reuse, R132, RZ ;  /* 0x000000846078723c */ /* 0x040fe200000018ff */
[----:B------:R-:W-:Y:S01]  /*48c0*/  FMUL.FTZ R203, R152, c[0x0][0x2d0] ;  /* 0x0000b40098cb7a20 */ /* 0x000fe20000410000 */
[----:B------:R-:W-:Y:S01]  /*48d0*/  MUFU.EX2 R185, R185 ;  /* 0x000000b900b97308 */ /* 0x000fe20000000800 */
[--C-:B------:R-:W-:Y:S02]  /*48e0*/  FFMA.FTZ R194, R93, c[0x0][0x2d0], -R202.reuse ;  /* 0x0000b4005dc27a23 */ /* 0x100fe400000108ca */
[--C-:B------:R-:W-:Y:S01]  /*48f0*/  FFMA.FTZ R197, R91, c[0x0][0x2d0], -R202.reuse ;  /* 0x0000b4005bc57a23 */ /* 0x100fe200000108ca */
[----:B------:R-:W-:Y:S01]  /*4900*/  FSEL R203, R203, RZ, P0 ;  /* 0x000000ffcbcb7208 */ /* 0x000fe20000000000 */
[--C-:B------:R-:W-:Y:S01]  /*4910*/  FFMA.FTZ R196, R89, c[0x0][0x2d0], -R202.reuse ;  /* 0x0000b40059c47a23 */ /* 0x100fe200000108ca */
[----:B------:R-:W-:Y:S01]  /*4920*/  HMMA.16816.F32 R52, R96, R60, RZ ;  /* 0x0000003c6034723c */ /* 0x000fe200000018ff */
[----:B------:R-:W-:Y:S01]  /*4930*/  FFMA.FTZ R195, R88, c[0x0][0x2d0], -R202 ;  /* 0x0000b40058c37a23 */ /* 0x000fe200000108ca */
[----:B---3--:R-:W-:Y:S01]  /*4940*/  F2FP.PACK_AB R11, R0, R155 ;  /* 0x0000009b000b723e */ /* 0x008fe200000000ff */
[--C-:B------:R-:W-:Y:S01]  /*4950*/  FFMA.FTZ R189, R108, c[0x0][0x2d0], -R203.reuse ;  /* 0x0000b4006cbd7a23 */ /* 0x100fe200000108cb */
[----:B------:R-:W1:Y:S01]  /*4960*/  MUFU.EX2 R188, R188 ;  /* 0x000000bc00bc7308 */ /* 0x000e620000000800 */
[----:B------:R-:W-:-:S02]  /*4970*/  FFMA.FTZ R192, R94, c[0x0][0x2d0], -R203 ;  /* 0x0000b4005ec07a23 */ /* 0x000fc400000108cb */
[--C-:B------:R-:W-:Y:S01]  /*4980*/  FFMA.FTZ R190, R92, c[0x0][0x2d0], -R203.reuse ;  /* 0x0000b4005cbe7a23 */ /* 0x100fe200000108cb */
[C---:B------:R-:W-:Y:S01]  /*4990*/  HMMA.16816.F32 R68, R96.reuse, R76, RZ ;  /* 0x0000004c6044723c */ /* 0x040fe200000018ff */
[--C-:B------:R-:W-:Y:S02]  /*49a0*/  FFMA.FTZ R193, R90, c[0x0][0x2d0], -R203.reuse ;  /* 0x0000b4005ac17a23 */ /* 0x100fe400000108cb */
[--C-:B------:R-:W-:Y:S01]  /*49b0*/  FFMA.FTZ R199, R74, c[0x0][0x2d0], -R203.reuse ;  /* 0x0000b4004ac77a23 */ /* 0x100fe200000108cb */
[----:B------:R-:W-:Y:S01]  /*49c0*/  MUFU.EX2 R186, R186 ;  /* 0x000000ba00ba7308 */ /* 0x000fe20000000800 */
[--C-:B------:R-:W-:Y:S02]  /*49d0*/  FFMA.FTZ R200, R75, c[0x0][0x2d0], -R203.reuse ;  /* 0x0000b4004bc87a23 */ /* 0x100fe400000108cb */
[--C-:B------:R-:W-:Y:S01]  /*49e0*/  FFMA.FTZ R198, R73, c[0x0][0x2d0], -R203.reuse ;  /* 0x0000b40049c67a23 */ /* 0x100fe200000108cb */
[----:B------:R-:W-:Y:S01]  /*49f0*/  HMMA.16816.F32 R84, R96, R4, RZ ;  /* 0x000000046054723c */ /* 0x000fe200000018ff */
[----:B------:R-:W-:-:S02]  /*4a00*/  FFMA.FTZ R201, R72, c[0x0][0x2d0], -R203 ;  /* 0x0000b40048c97a23 */ /* 0x000fc400000108cb */
[----:B------:R-:W-:Y:S01]  /*4a10*/  FFMA.FTZ R241, R179, c[0x0][0x2d0], -R202 ;  /* 0x0000b400b3f17a23 */ /* 0x000fe200000108ca */
[----:B------:R-:W2:Y:S01]  /*4a20*/  MUFU.EX2 R187, R187 ;  /* 0x000000bb00bb7308 */ /* 0x000ea20000000800 */
[----:B-1----:R-:W-:Y:S01]  /*4a30*/  F2FP.PACK_AB R92, R188, R185 ;  /* 0x000000b9bc5c723e */ /* 0x002fe200000000ff */
[----:B------:R-:W-:Y:S02]  /*4a40*/  FFMA.FTZ R239, R191, c[0x0][0x2d0], -R203 ;  /* 0x0000b400bfef7a23 */ /* 0x000fe400000108cb */
[C---:B------:R-:W-:Y:S01]  /*4a50*/  HMMA.16816.F32 R100, R96.reuse, R138, RZ ;  /* 0x0000008a6064723c */ /* 0x040fe200000018ff */
[----:B------:R-:W-:Y:S02]  /*4a60*/  FADD.FTZ R185, R185, R188 ;  /* 0x000000bcb9b97221 */ /* 0x000fe40000010000 */
[----:B------:R-:W-:Y:S01]  /*4a70*/  FADD.FTZ R163, R163, R164 ;  /* 0x000000a4a3a37221 */ /* 0x000fe20000010000 */
[----:B------:R-:W-:Y:S03]  /*4a80*/  MUFU.EX2 R189, R189 ;  /* 0x000000bd00bd7308 */ /* 0x000fe60000000800 */
[----:B------:R-:W-:Y:S01]  /*4a90*/  FADD.FTZ R154, R154, R163 ;  /* 0x000000a39a9a7221 */ /* 0x000fe20000010000 */
[----:B------:R-:W-:Y:S03]  /*4aa0*/  HMMA.16816.F32 R116, R96, R114, RZ ;  /* 0x000000726074723c */ /* 0x000fe600000018ff */
[----:B------:R-:W-:Y:S01]  /*4ab0*/  FADD.FTZ R155, R155, R154 ;  /* 0x0000009a9b9b7221 */ /* 0x000fe20000010000 */
[----:B------:R-:W1:Y:S01]  /*4ac0*/  MUFU.EX2 R192, R192 ;  /* 0x000000c000c07308 */ /* 0x000e620000000800 */
[----:B--2---:R-:W-:Y:S01]  /*4ad0*/  F2FP.PACK_AB R94, R187, R186 ;  /* 0x000000babb5e723e */ /* 0x004fe200000000ff */
[----:B------:R-:W-:-:S02]  /*4ae0*/  FADD.FTZ R186, R186, R185 ;  /* 0x000000b9baba7221 */ /* 0x000fc40000010000 */
[C---:B------:R-:W-:Y:S01]  /*4af0*/  HMMA.16816.F32 R128, R96.reuse, R134, RZ ;  /* 0x000000866080723c */ /* 0x040fe200000018ff */
[----:B------:R-:W-:Y:S02]  /*4b00*/  FADD.FTZ R155, R0, R155 ;  /* 0x0000009b009b7221 */ /* 0x000fe40000010000 */
[----:B------:R-:W-:Y:S01]  /*4b10*/  FADD.FTZ R187, R187, R186 ;  /* 0x000000babbbb7221 */ /* 0x000fe20000010000 */
        /* <DEDUP_REMOVED lines=53> */
[C---:B------:R-:W-:Y:S04]  /*4e70*/  HMMA.16816.F32 R124, R92.reuse, R132, RZ ;  /* 0x000000845c7c723c */ /* 0x040fe800000018ff */
[----:B------:R-:W-:Y:S04]  /*4e80*/  MUFU.EX2 R241, R241 ;  /* 0x000000f100f17308 */ /* 0x000fe80000000800 */
[C---:B------:R-:W-:Y:S04]  /*4e90*/  HMMA.16816.F32 R72, R92.reuse, R76, RZ ;  /* 0x0000004c5c48723c */ /* 0x040fe800000018ff */
[----:B------:R-:W-:Y:S04]  /*4ea0*/  MUFU.EX2 R239, R239 ;  /* 0x000000ef00ef7308 */ /* 0x000fe80000000800 */
[----:B------:R-:W-:Y:S07]  /*4eb0*/  HMMA.16816.F32 R88, R92, R4, RZ ;  /* 0x000000045c58723c */ /* 0x000fee00000018ff */
        /* <DEDUP_REMOVED lines=35> */
[--C-:B------:R-:W-:Y:S01]  /*50f0*/  FFMA.FTZ R49, R183, c[0x0][0x2d0], -R202.reuse ;  /* 0x0000b400b7317a23 */ /* 0x100fe200000108ca */
[C---:B------:R-:W-:Y:S05]  /*5100*/  HMMA.16816.F32 R124, R4.reuse, R44, R124 ;  /* 0x0000002c047c723c */ /* 0x040fea000000187c */
[----:B------:R-:W1:Y:S02]  /*5110*/  MUFU.EX2 R49, R49 ;  /* 0x0000003100317308 */ /* 0x000e640000000800 */
[----:B------:R-:W-:Y:S01]  /*5120*/  FFMA.FTZ R44, R181, c[0x0][0x2d0], -R202 ;  /* 0x0000b400b52c7a23 */ /* 0x000fe200000108ca */
[C---:B------:R-:W-:Y:S05]  /*5130*/  HMMA.16816.F32 R72, R4.reuse, R36, R72 ;  /* 0x000000240448723c */ /* 0x040fea0000001848 */
[----:B------:R-:W2:Y:S02]  /*5140*/  MUFU.EX2 R44, R44 ;  /* 0x0000002c002c7308 */ /* 0x000ea40000000800 */
[--C-:B------:R-:W-:Y:S01]  /*5150*/  FFMA.FTZ R36, R182, c[0x0][0x2d0], -R203.reuse ;  /* 0x0000b400b6247a23 */ /* 0x100fe200000108cb */
[C---:B------:R-:W-:Y:S05]  /*5160*/  HMMA.16816.F32 R88, R4.reuse, R32, R88 ;  /* 0x000000200458723c */ /* 0x040fea0000001858 */
[----:B------:R-:W-:Y:S02]  /*5170*/  MUFU.EX2 R36, R36 ;  /* 0x0000002400247308 */ /* 0x000fe40000000800 */
[--C-:B------:R-:W-:Y:S01]  /*5180*/  FFMA.FTZ R33, R180, c[0x0][0x2d0], -R203.reuse ;  /* 0x0000b400b4217a23 */ /* 0x100fe200000108cb */
[----:B------:R-:W-:Y:S01]  /*5190*/  HMMA.16816.F32 R56, R4, R40, R56 ;  /* 0x000000280438723c */ /* 0x000fe20000001838 */
[----:B------:R-:W-:-:S04]  /*51a0*/  FFMA.FTZ R32, R178, c[0x0][0x2d0], -R203 ;  /* 0x0000b400b2207a23 */ /* 0x000fc800000108cb */
        /* <DEDUP_REMOVED lines=10> */
[----:B--2---:R-:W-:-:S02]  /*5250*/  F2FP.PACK_AB R6, R241, R44 ;  /* 0x0000002cf106723e */ /* 0x004fc400000000ff */
[----:B---3--:R-:W-:Y:S01]  /*5260*/  F2FP.PACK_AB R5, R33, R36 ;  /* 0x000000242105723e */ /* 0x008fe200000000ff */
[----:B------:R-:W-:Y:S01]  /*5270*/  FADD.FTZ R36, R36, R201 ;  /* 0x000000c924247221 */ /* 0x000fe20000010000 */
[----:B----4-:R-:W-:Y:S01]  /*5280*/  F2FP.PACK_AB R7, R239, R32 ;  /* 0x00000020ef07723e */ /* 0x010fe200000000ff */
[----:B------:R-:W-:Y:S02]  /*5290*/  FADD.FTZ R49, R49, R156 ;  /* 0x0000009c31317221 */ /* 0x000fe40000010000 */
[----:B------:R-:W-:Y:S02]  /*52a0*/  FADD.FTZ R33, R33, R36 ;  /* 0x0000002421217221 */ /* 0x000fe40000010000 */
[----:B------:R-:W-:Y:S02]  /*52b0*/  FADD.FTZ R44, R44, R49 ;  /* 0x000000312c2c7221 */ /* 0x000fe40000010000 */
[----:B------:R-:W-:Y:S01]  /*52c0*/  HMMA.16816.F32 R56, R4, R16, R56 ;  /* 0x000000100438723c */ /* 0x000fe20000001838 */
[----:B------:R-:W-:-:S02]  /*52d0*/  FADD.FTZ R32, R32, R33 ;  /* 0x0000002120207221 */ /* 0x000fc40000010000 */
[----:B------:R-:W-:Y:S02]  /*52e0*/  FADD.FTZ R241, R241, R44 ;  /* 0x0000002cf1f17221 */ /* 0x000fe40000010000 */
[----:B------:R-:W-:Y:S02]  /*52f0*/  FADD.FTZ R239, R239, R32 ;  /* 0x00000020efef7221 */ /* 0x000fe40000010000 */
[----:B------:R-:W-:Y:S01]  /*5300*/  @P6 IMAD.HI.U32 R16, R153, c[0x0][0x2c8], RZ ;  /* 0x0000b20099106a27 */ /* 0x000fe200078e00ff */
[----:B------:R-:W-:Y:S04]  /*5310*/  HMMA.16816.F32 R140, R4, R28, R140 ;  /* 0x0000001c048c723c */ /* 0x000fe8000000188c */
[----:B------:R-:W-:Y:S02]  /*5320*/  @P6 SHF.R.U32.HI R153, RZ, c[0x0][0x2cc], R16 ;  /* 0x0000b300ff996a19 */ /* 0x000fe40000011610 */
[----:B------:R-:W-:-:S02]  /*5330*/  ISETP.GE.AND P6, PT, R221, 0x1, PT ;  /* 0x00000001dd00780c */ /* 0x000fc40003fc6270 */
[----:B------:R-:W-:Y:S01]  /*5340*/  HMMA.16816.F32 R136, R4, R30, R136 ;  /* 0x0000001e0488723c */ /* 0x000fe20000001888 */
[----:B------:R-:W-:-:S05]  /*5350*/  IMAD.IADD R150, R150, 0x1, R153 ;  /* 0x0000000196967824 */ /* 0x000fca00078e0299 */
[----:B------:R-:W-:Y:S02]  /*5360*/  IADD3 R2, R150, c[0x0][0x328], RZ ;  /* 0x0000ca0096027a10 */ /* 0x000fe40007ffe0ff */
        /* <DEDUP_REMOVED lines=20> */
.L_x_1037:
[----:B------:R-:W-:-:S13]  /*54b0*/  ISETP.NE.AND P0, PT, R0, 0x1, PT ;  /* 0x000000010000780c */ /* 0x000fda0003f05270 */
[----:B------:R-:W-:-:S05]  /*54c0*/  @P0 IMAD.HI.U32 R4, R5, c[0x0][0x330], RZ ;  /* 0x0000cc0005040a27 */ /* 0x000fca00078e00ff */
[----:B------:R-:W-:-:S05]  /*54d0*/  @P0 SHF.R.U32.HI R5, RZ, c[0x0][0x334], R4 ;  /* 0x0000cd00ff050a19 */ /* 0x000fca0000011604 */
.L_x_1038:
[----:B------:R-:W-:-:S05]  /*54e0*/  IMAD R5, R5, R0, c[0x0][0x32c] ;  /* 0x0000cb0005057624 */ /* 0x000fca00078e0200 */
[----:B------:R-:W-:-:S05]  /*54f0*/  IMNMX R2, R2, R5, PT ;  /* 0x0000000502027217 */ /* 0x000fca0003800200 */
.L_x_1036:
[----:B------:R-:W-:-:S05]  /*5500*/  IMAD.HI R5, R2, 0x2aaaaaab, RZ ;  /* 0x2aaaaaab02057827 */ /* 0x000fca00078e02ff */
[----:B------:R-:W-:-:S04]  /*5510*/  SHF.R.U32.HI R0, RZ, 0x1f, R5 ;  /* 0x0000001fff007819 */ /* 0x000fc80000011605 */
[----:B------:R-:W-:-:S04]  /*5520*/  LEA.HI.SX32 R0, R5, R0, 0x1d ;  /* 0x0000000005007211 */ /* 0x000fc800078feaff */
[----:B------:R-:W-:-:S04]  /*5530*/  IMNMX R249, R219, R0, !PT ;  /* 0x00000000dbf97217 */ /* 0x000fc80007800200 */
[----:B------:R-:W-:-:S13]  /*5540*/  ISETP.GE.AND P0, PT, R232, R249, PT ;  /* 0x000000f9e800720c */ /* 0x000fda0003f06270 */
[----:B------:R-:W-:Y:S05]  /*5550*/  @!P0 BRA `(.L_x_1039) ;  /* 0x00003db000008947 */ /* 0x000fea0003800000 */
[C---:B------:R-:W-:Y:S01]  /*5560*/  IADD3 R244, P0, R228.reuse, 0x20, RZ ;  /* 0x00000020e4f47810 */ /* 0x040fe20007f1e0ff */
[----:B------:R-:W-:Y:S01]  /*5570*/  IMAD.MOV.U32 R148, RZ, RZ, R149 ;  /* 0x000000ffff947224 */ /* 0x000fe200078e0095 */
[----:B------:R-:W-:Y:S01]  /*5580*/  MOV R0, R152 ;  /* 0x0000009800007202 */ /* 0x000fe20000000f00 */
[----:B------:R-:W-:Y:S02]  /*5590*/  IMAD.MOV.U32 R150, RZ, RZ, R151 ;  /* 0x000000ffff967224 */ /* 0x000fe400078e0097 */
[----:B------:R-:W-:Y:S01]  /*55a0*/  IMAD.X R242, RZ, RZ, R235, P0 ;  /* 0x000000fffff27224 */ /* 0x000fe200000e06eb */
[----:B------:R-:W-:Y:S01]  /*55b0*/  IADD3 R240, P0, R228, 0x40, RZ ;  /* 0x00000040e4f07810 */ /* 0x000fe20007f1e0ff */
[----:B------:R-:W-:-:S04]  /*55c0*/  IMAD.MOV.U32 R2, RZ, RZ, R3 ;  /* 0x000000ffff027224 */ /* 0x000fc800078e0003 */
[----:B------:R-:W-:Y:S01]  /*55d0*/  IMAD.X R238, RZ, RZ, R235, P0 ;  /* 0x000000ffffee7224 */ /* 0x000fe200000e06eb */
[----:B------:R-:W-:-:S04]  /*55e0*/  IADD3 R203, P0, R230, 0x20, RZ ;  /* 0x00000020e6cb7810 */ /* 0x000fc80007f1e0ff */
[----:B------:R-:W-:Y:S02]  /*55f0*/  IADD3.X R202, RZ, R237, RZ, P0, !PT ;  /* 0x000000edffca7210 */ /* 0x000fe400007fe4ff */
[----:B------:R-:W-:-:S04]  /*5600*/  IADD3 R201, P0, R230, 0x40, RZ ;  /* 0x00000040e6c97810 */ /* 0x000fc80007f1e0ff */
[----:B------:R-:W-:Y:S02]  /*5610*/  IADD3.X R200, RZ, R237, RZ, P0, !PT ;  /* 0x000000edffc87210 */ /* 0x000fe400007fe4ff */
.L_x_1058:
[----:B------:R-:W-:Y:S04]  /*5620*/  DEPBAR.LE SB0, 0x0 ;  /* 0x000080000000791a */ /* 0x000fe80000000000 */
[----:B------:R-:W-:Y:S01]  /*5630*/  BAR.SYNC.DEFER_BLOCKING 0x0 ;  /* 0x0000000000007b1d */ /* 0x000fe20000010000 */
[----:B------:R-:W-:Y:S02]  /*5640*/  ISETP.GT.AND P0, PT, R219, R232, PT ;  /* 0x000000e8db00720c */ /* 0x000fe40003f04270 */
[C---:B------:R-:W-:Y:S02]  /*5650*/  LOP3.LUT P5, RZ, R226.reuse, 0x200, RZ, 0xc0, !PT ;  /* 0x00000200e2ff7812 */ /* 0x040fe400078ac0ff */
[C---:B------:R-:W-:Y:S02]  /*5660*/  LOP3.LUT P4, RZ, R226.reuse, 0x80, RZ, 0xc0, !PT ;  /* 0x00000080e2ff7812 */ /* 0x040fe4000788c0ff */
[----:B------:R-:W-:Y:S01]  /*5670*/  LOP3.LUT P3, RZ, R226, 0x100, RZ, 0xc0, !PT ;  /* 0x00000100e2ff7812 */ /* 0x000fe2000786c0ff */
        /* <DEDUP_REMOVED lines=12> */
[C---:B------:R-:W-:Y:S01]  /*5740*/  IMAD.WIDE.U32 R8, R232.reuse, c[0x0][0x208], RZ ;  /* 0x00008200e8087a25 */ /* 0x040fe200078e00ff */
[----:B------:R-:W-:Y:S03]  /*5750*/  ISETP.GT.AND P1, PT, R223, 0x3f, PT ;  /* 0x0000003fdf00780c */ /* 0x000fe60003f24270 */
[----:B------:R-:W-:Y:S04]  /*5760*/  IMAD R3, R3, c[0x0][0x208], RZ ;  /* 0x0000820003037a24 */ /* 0x000fe800078e02ff */
[----:B------:R-:W-:Y:S04]  /*5770*/  IMAD R3, R232, c[0x0][0x20c], R3 ;  /* 0x00008300e8037a24 */ /* 0x000fe800078e0203 */
[----:B------:R-:W-:Y:S02]  /*5780*/  IMAD.IADD R3, R9, 0x1, R3 ;  /* 0x0000000109037824 */ /* 0x000fe400078e0203 */
[----:B------:R-:W-:Y:S04]  /*5790*/  IMAD.WIDE.U32 R8, R8, 0x30, RZ ;  /* 0x0000003008087825 */ /* 0x000fe800078e00ff */
[----:B------:R-:W-:Y:S02]  /*57a0*/  @!P1 IMAD.MOV.U32 R5, RZ, RZ, c[0x0][0x208] ;  /* 0x00008200ff059624 */ /* 0x000fe400078e00ff */
[----:B------:R-:W-:Y:S02]  /*57b0*/  IMAD R3, R3, 0x30, RZ ;  /* 0x0000003003037824 */ /* 0x000fe400078e02ff */
[----:B------:R-:W-:Y:S01]  /*57c0*/  @!P1 IMAD.MOV.U32 R4, RZ, RZ, c[0x0][0x20c] ;  /* 0x00008300ff049624 */ /* 0x000fe200078e00ff */
[-C--:B------:R-:W-:Y:S01]  /*57d0*/  @!P1 LEA R11, P0, R5, R8.reuse, 0x5 ;  /* 0x00000008050b9211 */ /* 0x080fe200078028ff */
[----:B------:R-:W-:Y:S05]  /*57e0*/  IMAD.IADD R3, R9, 0x1, R3 ;  /* 0x0000000109037824 */ /* 0x000fea00078e0203 */
[----:B------:R-:W-:Y:S02]  /*57f0*/  @!P1 LEA.HI.X R9, R5, R3, R4, 0x5, P0 ;  /* 0x0000000305099211 */ /* 0x000fe400000f2c04 */
[-C--:B------:R-:W-:Y:S05]  /*5800*/  IADD3 R5, P0, R228, R8.reuse, RZ ;  /* 0x00000008e4057210 */ /* 0x080fea0007f1e0ff */
        /* <DEDUP_REMOVED lines=32> */
.L_x_1040:
[-C--:B--2-4-:R-:W-:Y:S01]  /*5a10*/  HMMA.16816.F32 R4, R152, R156.reuse, RZ ;  /* 0x0000009c9804723c */ /* 0x094fe200000018ff */
[----:B------:R-:W-:Y:S02]  /*5a20*/  LDSM.16.M88.4 R192, [R216+0x4880] ;  /* 0x00488000d8c0783b */ /* 0x000fe40000000200 */
[----:B------:R-:W-:Y:S05]  /*5a30*/  ISETP.GT.AND P0, PT, R232, R219, PT ;  /* 0x000000dbe800720c */ /* 0x000fea0003f04270 */
        /* <DEDUP_REMOVED lines=104> */
[-C--:B------:R-:W-:Y:S03]  /*60c0*/  @P1 IADD3 R152, P0, R230, R164.reuse, RZ ;  /* 0x000000a4e6981210 */ /* 0x080fe60007f1e0ff */
[----:B------:R-:W-:Y:S04]  /*60d0*/  IMAD.IADD R149, R165, 0x1, R149 ;  /* 0x00000001a5957824 */ /* 0x000fe800078e0295 */
[----:B------:R-:W-:Y:S01]  /*60e0*/  @P1 IMAD.X R151, R149, 0x1, R237, P0 ;  /* 0x0000000195971824 */ /* 0x000fe200000e06ed */
        /* <DEDUP_REMOVED lines=34> */
.L_x_1041:
[----:B------:R-:W-:Y:S01]  /*6310*/  ISETP.NE.AND P0, PT, R222, 0x1, PT ;  /* 0x00000001de00780c */ /* 0x000fe20003f05270 */
[----:B------:R-:W0:Y:S01]  /*6320*/  LDGDEPBAR ;  /* 0x00000000000079af */ /* 0x000e220000000000 */
[----:B------:R-:W-:Y:S01]  /*6330*/  ISETP.GE.AND P1, PT, R221, 0x1, PT ;  /* 0x00000001dd00780c */ /* 0x000fe20003f26270 */
[----:B-1----:R-:W-:Y:S02]  /*6340*/  IMAD.MOV.U32 R158, RZ, RZ, R227 ;  /* 0x000000ffff9e7224 */ /* 0x002fe400078e00e3 */
[----:B------:R-:W-:Y:S05]  /*6350*/  IMAD R156, R232, -0x30, RZ ;  /* 0xffffffd0e89c7824 */ /* 0x000fea00078e02ff */
[----:B------:R-:W-:Y:S03]  /*6360*/  IADD3 R153, -R233, 0x1, R156 ;  /* 0x00000001e9997810 */ /* 0x000fe60007ffe19c */
[----:B------:R-:W-:Y:S01]  /*6370*/  @P0 IMAD.HI.U32 R3, R227, c[0x0][0x2c8], RZ ;  /* 0x0000b200e3030a27 */ /* 0x000fe200078e00ff */
[----:B------:R-:W-:Y:S04]  /*6380*/  IADD3 R153, -R225, R153, R220 ;  /* 0x00000099e1997210 */ /* 0x000fe80007ffe1dc */
[----:B------:R-:W-:Y:S02]  /*6390*/  @P0 SHF.R.U32.HI R158, RZ, c[0x0][0x2cc], R3 ;  /* 0x0000b300ff9e0a19 */ /* 0x000fe40000011603 */
[C---:B------:R-:W-:Y:S02]  /*63a0*/  IADD3 R154, R153.reuse, c[0x0][0x328], RZ ;  /* 0x0000ca00999a7a10 */ /* 0x040fe40007ffe0ff */
[----:B------:R-:W-:Y:S01]  /*63b0*/  IADD3 R153, R153, UR10, RZ ;  /* 0x0000000a99997c10 */ /* 0x000fe2000fffe0ff */
[----:B------:R-:W1:Y:S02]  /*63c0*/  SHFL.IDX PT, R149, R158, RZ, 0x1c1f ;  /* 0x001c1fff9e957589 */ /* 0x000e6400000e0000 */
[----:B-1----:R-:W-:Y:S02]  /*63d0*/  IMAD.IADD R168, R154, 0x1, R149 ;  /* 0x000000019aa87824 */ /* 0x002fe400078e0295 */
        /* <DEDUP_REMOVED lines=15> */
.L_x_1044:
[----:B------:R-:W-:Y:S04]  /*64d0*/  MOV R3, c[0x0][0x32c] ;  /* 0x0000cb0000037a02 */ /* 0x000fe80000000f00 */
[----:B------:R-:W-:Y:S11]  /*64e0*/  ISETP.NE.AND P0, PT, R3, 0x1, PT ;  /* 0x000000010300780c */ /* 0x000ff60003f05270 */
[----:B------:R-:W-:Y:S02]  /*64f0*/  @!UPT UIADD3 URZ, URZ, URZ, URZ ;  /* 0x0000003f3f3ff290 */ /* 0x000fe4000fffe03f */
[----:B------:R-:W-:Y:S05]  /*6500*/  @P0 IMAD.HI.U32 R3, R149, c[0x0][0x330], RZ ;  /* 0x0000cc0095030a27 */ /* 0x000fea00078e00ff */
[----:B------:R-:W-:Y:S02]  /*6510*/  @P0 SHF.R.U32.HI R149, RZ, c[0x0][0x334], R3 ;  /* 0x0000cd00ff950a19 */ /* 0x000fe40000011603 */
.L_x_1045:
[----:B------:R-:W-:Y:S05]  /*6520*/  BSYNC B0 ;  /* 0x0000000000007941 */ /* 0x000fea0003800000 */
.L_x_1043:
[----:B------:R-:W-:Y:S04]  /*6530*/  IMAD.IADD R152, R156, 0x1, -R233 ;  /* 0x000000019c987824 */ /* 0x000fe800078e0ae9 */
[----:B------:R-:W-:Y:S05]  /*6540*/  IMAD R149, R149, c[0x0][0x32c], R152 ;  /* 0x0000cb0095957a24 */ /* 0x000fea00078e0298 */
[----:B------:R-:W-:Y:S02]  /*6550*/  IADD3 R3, R149, c[0x0][0x32c], RZ ;  /* 0x0000cb0095037a10 */ /* 0x000fe40007ffe0ff */
[----:B------:R-:W-:Y:S02]  /*6560*/  IMNMX R166, R166, R149, !PT ;  /* 0x00000095a6a67217 */ /* 0x000fe40007800200 */
[----:B------:R-:W-:Y:S02]  /*6570*/  IMNMX R168, R168, R3, PT ;  /* 0x00000003a8a87217 */ /* 0x000fe40003800200 */
.L_x_1042:
[----:B------:R-:W1:Y:S02]  /*6580*/  SHFL.IDX PT, R152, R158, 0x1, 0x1c1f ;  /* 0x003c1f009e987f89 */ /* 0x000e6400000e0000 */
[-C--:B-1----:R-:W-:Y:S02]  /*6590*/  IADD3 R164, R154, R152.reuse, RZ ;  /* 0x000000989aa47210 */ /* 0x082fe40007ffe0ff */
[----:B------:R-:W-:Y:S01]  /*65a0*/  IADD3 R163, R153, R152, RZ ;  /* 0x0000009899a37210 */ /* 0x000fe20007ffe0ff */
        /* <DEDUP_REMOVED lines=14> */
.L_x_1048:
[----:B------:R-:W-:Y:S04]  /*6690*/  MOV R3, c[0x0][0x32c] ;  /* 0x0000cb0000037a02 */ /* 0x000fe80000000f00 */
[----:B------:R-:W-:Y:S11]  /*66a0*/  ISETP.NE.AND P0, PT, R3, 0x1, PT ;  /* 0x000000010300780c */ /* 0x000ff60003f05270 */
[----:B------:R-:W-:Y:S02]  /*66b0*/  @!UPT UIADD3 URZ, URZ, URZ, URZ ;  /* 0x0000003f3f3ff290 */ /* 0x000fe4000fffe03f */
[----:B------:R-:W-:Y:S05]  /*66c0*/  @P0 IMAD.HI.U32 R3, R152, c[0x0][0x330], RZ ;  /* 0x0000cc0098030a27 */ /* 0x000fea00078e00ff */
[----:B------:R-:W-:Y:S02]  /*66d0*/  @P0 SHF.R.U32.HI R152, RZ, c[0x0][0x334], R3 ;  /* 0x0000cd00ff980a19 */ /* 0x000fe40000011603 */
.L_x_1049:
[----:B------:R-:W-:Y:S05]  /*66e0*/  BSYNC B0 ;  /* 0x0000000000007941 */ /* 0x000fea0003800000 */
.L_x_1047:
[----:B------:R-:W-:Y:S04]  /*66f0*/  IMAD.IADD R3, R156, 0x1, -R233 ;  /* 0x000000019c037824 */ /* 0x000fe800078e0ae9 */
[----:B------:R-:W-:Y:S05]  /*6700*/  IMAD R3, R152, c[0x0][0x32c], R3 ;  /* 0x0000cb0098037a24 */ /* 0x000fea00078e0203 */
[----:B------:R-:W-:Y:S02]  /*6710*/  IADD3 R149, R3, c[0x0][0x32c], RZ ;  /* 0x0000cb0003957a10 */ /* 0x000fe40007ffe0ff */
[----:B------:R-:W-:Y:S02]  /*6720*/  IMNMX R163, R163, R3, !PT ;  /* 0x00000003a3a37217 */ /* 0x000fe40007800200 */
[----:B------:R-:W-:Y:S02]  /*6730*/  IMNMX R164, R164, R149, PT ;  /* 0x00000095a4a47217 */ /* 0x000fe40003800200 */
.L_x_1046:
        /* <DEDUP_REMOVED lines=17> */
.L_x_1052:
[----:B------:R-:W-:Y:S04]  /*6850*/  MOV R3, c[0x0][0x32c] ;  /* 0x0000cb0000037a02 */ /* 0x000fe80000000f00 */
[----:B------:R-:W-:Y:S11]  /*6860*/  ISETP.NE.AND P0, PT, R3, 0x1, PT ;  /* 0x000000010300780c */ /* 0x000ff60003f05270 */
[----:B------:R-:W-:Y:S02]  /*6870*/  @!UPT UIADD3 URZ, URZ, URZ, URZ ;  /* 0x0000003f3f3ff290 */ /* 0x000fe4000fffe03f */
[----:B------:R-:W-:Y:S05]  /*6880*/  @P0 IMAD.HI.U32 R3, R152, c[0x0][0x330], RZ ;  /* 0x0000cc0098030a27 */ /* 0x000fea00078e00ff */
[----:B------:R-:W-:Y:S02]  /*6890*/  @P0 SHF.R.U32.HI R152, RZ, c[0x0][0x334], R3 ;  /* 0x0000cd00ff980a19 */ /* 0x000fe40000011603 */
.L_x_1053:
[----:B------:R-:W-:Y:S05]  /*68a0*/  BSYNC B0 ;  /* 0x0000000000007941 */ /* 0x000fea0003800000 */
.L_x_1051:
[----:B------:R-:W-:Y:S04]  /*68b0*/  IMAD.IADD R3, R156, 0x1, -R233 ;  /* 0x000000019c037824 */ /* 0x000fe800078e0ae9 */
[----:B------:R-:W-:Y:S05]  /*68c0*/  IMAD R3, R152, c[0x0][0x32c], R3 ;  /* 0x0000cb0098037a24 */ /* 0x000fea00078e0203 */
[----:B------:R-:W-:Y:S02]  /*68d0*/  IADD3 R149, R3, c[0x0][0x32c], RZ ;  /* 0x0000cb0003957a10 */ /* 0x000fe40007ffe0ff */
[----:B------:R-:W-:Y:S02]  /*68e0*/  IMNMX R161, R161, R3, !PT ;  /* 0x00000003a1a17217 */ /* 0x000fe40007800200 */
[----:B------:R-:W-:Y:S02]  /*68f0*/  IMNMX R162, R162, R149, PT ;  /* 0x00000095a2a27217 */ /* 0x000fe40003800200 */
.L_x_1050:
[C---:B------:R-:W-:Y:S02]  /*6900*/  ISETP.GE.AND P2, PT, R156.reuse, 0x9, PT ;  /* 0x000000099c00780c */ /* 0x040fe40003f46270 */
[----:B------:R-:W-:Y:S02]  /*6910*/  ISETP.GE.AND P1, PT, R156, 0xa, PT ;  /* 0x0000000a9c00780c */ /* 0x000fe40003f26270 */
[----:B------:R-:W-:Y:S02]  /*6920*/  ISETP.GT.AND P0, PT, R166, 0x8, !P2 ;  /* 0x00000008a600780c */ /* 0x000fe40005704270 */
[----:B------:R-:W-:Y:S02]  /*6930*/  P2R R152, PR, RZ, 0x4 ;  /* 0x00000004ff987803 */ /* 0x000fe40000000000 */
[----:B------:R-:W-:Y:S02]  /*6940*/  ISETP.LT.OR P0, PT, R168, 0x9, P0 ;  /* 0x00000009a800780c */ /* 0x000fe40000701670 */
[----:B------:R-:W-:Y:S02]  /*6950*/  P2R R151, PR, RZ, 0x2 ;  /* 0x00000002ff977803 */ /* 0x000fe40000000000 */
[----:B------:R-:W-:Y:S02]  /*6960*/  FSEL R149, R16, -INF , !P0 ;  /* 0xff80000010957808 */ /* 0x000fe40004000000 */
[----:B------:R-:W-:Y:S02]  /*6970*/  ISETP.GT.AND P0, PT, R166, 0x9, !P1 ;  /* 0x00000009a600780c */ /* 0x000fe40004f04270 */
[----:B------:R-:W-:Y:S02]  /*6980*/  ISETP.GE.AND P5, PT, R156, 0x21, PT ;  /* 0x000000219c00780c */ /* 0x000fe40003fa6270 */
[----:B------:R-:W-:Y:S02]  /*6990*/  ISETP.LT.OR P0, PT, R168, 0xa, P0 ;  /* 0x0000000aa800780c */ /* 0x000fe40000701670 */
[C---:B------:R-:W-:Y:S02]  /*69a0*/  ISETP.GE.AND P4, PT, R156.reuse, 0x22, PT ;  /* 0x000000229c00780c */ /* 0x040fe40003f86270 */
        /* <DEDUP_REMOVED lines=14> */
[----:B------:R-:W-:Y:S02]  /*6a90*/  ISETP.GE.AND P6, PT, R156, 0x2a, PT ;  /* 0x0000002a9c00780c */ /* 0x000fe40003fc6270 */
[----:B------:R-:W-:Y:S02]  /*6aa0*/  FSEL R186, R20, -INF , !P0 ;  /* 0xff80000014ba7808 */ /* 0x000fe40004000000 */
[----:B------:R-:W-:Y:S04]  /*6ab0*/  ISETP.GT.AND P0, PT, R166, 0x11, !P1 ;  /* 0x00000011a600780c */ /* 0x000fe80004f04270 */
[----:B------:R-:W-:Y:S04]  /*6ac0*/  ISETP.LT.OR P0, PT, R168, 0x12, P0 ;  /* 0x00000012a800780c */ /* 0x000fe80000701670 */
        /* <DEDUP_REMOVED lines=12> */
[----:B------:R-:W-:Y:S04]  /*6b90*/  ISETP.LT.OR P0, PT, R168, 0x19, P0 ;  /* 0x00000019a800780c */ /* 0x000fe80000701670 */
[----:B------:R-:W-:Y:S02]  /*6ba0*/  FSEL R190, R32, -INF , !P0 ;  /* 0xff80000020be7808 */ /* 0x000fe40004000000 */
[----:B------:R-:W-:Y:S04]  /*6bb0*/  ISETP.GT.AND P0, PT, R166, 0x19, !P1 ;  /* 0x00000019a600780c */ /* 0x000fe80004f04270 */
[----:B------:R-:W-:Y:S04]  /*6bc0*/  ISETP.LT.OR P0, PT, R168, 0x1a, P0 ;  /* 0x0000001aa800780c */ /* 0x000fe80000701670 */
[----:B------:R-:W-:Y:S02]  /*6bd0*/  FSEL R195, R33, -INF , !P0 ;  /* 0xff80000021c37808 */ /* 0x000fe40004000000 */
[C---:B------:R-:W-:Y:S02]  /*6be0*/  ISETP.GT.AND P0, PT, R163.reuse, 0x18, !P2 ;  /* 0x00000018a300780c */ /* 0x040fe40005704270 */
[----:B------:R-:W-:Y:S02]  /*6bf0*/  ISETP.GE.AND P2, PT, R156, 0x1, PT ;  /* 0x000000019c00780c */ /* 0x000fe40003f46270 */
[----:B------:R-:W-:Y:S04]  /*6c00*/  ISETP.LT.OR P0, PT, R164, 0x19, P0 ;  /* 0x00000019a400780c */ /* 0x000fe80000701670 */
[----:B------:R-:W-:Y:S02]  /*6c10*/  FSEL R196, R34, -INF , !P0 ;  /* 0xff80000022c47808 */ /* 0x000fe40004000000 */
[----:B------:R-:W-:Y:S02]  /*6c20*/  ISETP.GT.AND P0, PT, R163, 0x19, !P1 ;  /* 0x00000019a300780c */ /* 0x000fe40004f04270 */
[----:B------:R-:W-:Y:S02]  /*6c30*/  ISETP.GE.AND P1, PT, R156, 0x2, PT ;  /* 0x000000029c00780c */ /* 0x000fe40003f26270 */
        /* <DEDUP_REMOVED lines=17> */
[----:B------:R-:W-:Y:S01]  /*6d50*/  ISETP.GT.AND P0, PT, R166, 0x1, !P1 ;  /* 0x00000001a600780c */ /* 0x000fe20004f04270 */
[----:B------:R-:W1:Y:S03]  /*6d60*/  SHFL.IDX PT, R4, R158, 0x3, 0x1c1f ;  /* 0x007c1f009e047f89 */ /* 0x000e6600000e0000 */
[----:B------:R-:W-:Y:S04]  /*6d70*/  ISETP.LT.OR P0, PT, R168, 0x2, P0 ;  /* 0x00000002a800780c */ /* 0x000fe80000701670 */
[----:B------:R-:W-:Y:S02]  /*6d80*/  FSEL R173, R5, -INF , !P0 ;  /* 0xff80000005ad7808 */ /* 0x000fe40004000000 */
[----:B------:R-:W-:Y:S04]  /*6d90*/  ISETP.GT.AND P0, PT, R163, 0x1, !P1 ;  /* 0x00000001a300780c */ /* 0x000fe80004f04270 */
[C---:B------:R-:W-:Y:S04]  /*6da0*/  ISETP.LT.OR P0, PT, R164.reuse, 0x2, P0 ;  /* 0x00000002a400780c */ /* 0x040fe80000701670 */
[----:B------:R-:W-:Y:S02]  /*6db0*/  FSEL R7, R7, -INF , !P0 ;  /* 0xff80000007077808 */ /* 0x000fe40004000000 */
[----:B------:R-:W-:Y:S04]  /*6dc0*/  ISETP.GT.AND P0, PT, R163, RZ, !P2 ;  /* 0x000000ffa300720c */ /* 0x000fe80005704270 */
[----:B------:R-:W-:Y:S01]  /*6dd0*/  ISETP.LT.OR P0, PT, R164, 0x1, P0 ;  /* 0x00000001a400780c */ /* 0x000fe20000701670 */
[--C-:B-1----:R-:W-:Y:S02]  /*6de0*/  IMAD.IADD R154, R154, 0x1, R4.reuse ;  /* 0x000000019a9a7824 */ /* 0x102fe400078e0204 */
[----:B------:R-:W-:Y:S01]  /*6df0*/  IMAD.IADD R153, R153, 0x1, R4 ;  /* 0x0000000199997824 */ /* 0x000fe200078e0204 */
        /* <DEDUP_REMOVED lines=49> */
[C---:B------:R-:W-:Y:S04]  /*7110*/  ISETP.GT.AND P0, PT, R161.reuse, RZ, !P2 ;  /* 0x000000ffa100720c */ /* 0x040fe80005704270 */
[----:B------:R-:W-:Y:S04]  /*7120*/  ISETP.LT.OR P0, PT, R162, 0x1, P0 ;  /* 0x00000001a200780c */ /* 0x000fe80000701670 */
[----:B------:R-:W-:Y:S02]  /*7130*/  FSEL R25, R8, -INF , !P0 ;  /* 0xff80000008197808 */ /* 0x000fe40004000000 */
[----:B------:R-:W-:Y:S04]  /*7140*/  ISETP.GT.AND P0, PT, R161, 0x29, !P6 ;  /* 0x00000029a100780c */ /* 0x000fe80007704270 */
[----:B------:R-:W-:Y:S04]  /*7150*/  ISETP.LT.OR P0, PT, R162, 0x2a, P0 ;  /* 0x0000002aa200780c */ /* 0x000fe80000701670 */
        /* <DEDUP_REMOVED lines=17> */
.L_x_1056:
[----:B------:R-:W-:Y:S04]  /*7270*/  MOV R4, c[0x0][0x32c] ;  /* 0x0000cb0000047a02 */ /* 0x000fe80000000f00 */
[----:B------:R-:W-:Y:S11]  /*7280*/  ISETP.NE.AND P0, PT, R4, 0x1, PT ;  /* 0x000000010400780c */ /* 0x000ff60003f05270 */
[----:B------:R-:W-:Y:S02]  /*7290*/  @!UPT UIADD3 URZ, URZ, URZ, URZ ;  /* 0x0000003f3f3ff290 */ /* 0x000fe4000fffe03f */
[----:B------:R-:W-:Y:S05]  /*72a0*/  @P0 IMAD.HI.U32 R4, R6, c[0x0][0x330], RZ ;  /* 0x0000cc0006040a27 */ /* 0x000fea00078e00ff */
[----:B------:R-:W-:Y:S02]  /*72b0*/  @P0 SHF.R.U32.HI R6, RZ, c[0x0][0x334], R4 ;  /* 0x0000cd00ff060a19 */ /* 0x000fe40000011604 */
.L_x_1057:
[----:B------:R-:W-:Y:S05]  /*72c0*/  BSYNC B0 ;  /* 0x0000000000007941 */ /* 0x000fea0003800000 */
.L_x_1055:
[----:B------:R-:W-:Y:S04]  /*72d0*/  IMAD.IADD R9, R156, 0x1, -R233 ;  /* 0x000000019c097824 */ /* 0x000fe800078e0ae9 */
[----:B------:R-:W-:Y:S05]  /*72e0*/  IMAD R9, R6, c[0x0][0x32c], R9 ;  /* 0x0000cb0006097a24 */ /* 0x000fea00078e0209 */
[----:B------:R-:W-:Y:S02]  /*72f0*/  IADD3 R13, R9, c[0x0][0x32c], RZ ;  /* 0x0000cb00090d7a10 */ /* 0x000fe40007ffe0ff */
[----:B------:R-:W-:Y:S02]  /*7300*/  IMNMX R153, R153, R9, !PT ;  /* 0x0000000999997217 */ /* 0x000fe40007800200 */
[----:B------:R-:W-:Y:S02]  /*7310*/  IMNMX R154, R154, R13, PT ;  /* 0x0000000d9a9a7217 */ /* 0x000fe40003800200 */
.L_x_1054:
[----:B------:R-:W-:Y:S02]  /*7320*/  FMNMX.FTZ R4, R175, R150, !PT ;  /* 0x00000096af047209 */ /* 0x000fe40007810000 */
[----:B------:R-:W-:Y:S02]  /*7330*/  ISETP.GT.AND P0, PT, R153, RZ, !P2 ;  /* 0x000000ff9900720c */ /* 0x000fe40005704270 */
[----:B------:R-:W-:Y:S02]  /*7340*/  FMNMX.FTZ R4, R173, R4, !PT ;  /* 0x00000004ad047209 */ /* 0x000fe40007810000 */
[----:B------:R-:W-:Y:S02]  /*7350*/  ISETP.LT.OR P0, PT, R154, 0x1, P0 ;  /* 0x000000019a00780c */ /* 0x000fe40000701670 */
[----:B------:R-:W-:Y:S02]  /*7360*/  FMNMX.FTZ R4, R149, R4, !PT ;  /* 0x0000000495047209 */ /* 0x000fe40007810000 */
[----:B------:R-:W-:Y:S02]  /*7370*/  FSEL R17, R10, -INF , !P0 ;  /* 0xff8000000a117808 */ /* 0x000fe40004000000 */
        /* <DEDUP_REMOVED lines=9> */
[----:B------:R-:W-:Y:S02]  /*7410*/  FMNMX.FTZ R6, R5, R148, !PT ;  /* 0x0000009405067209 */ /* 0x000fe40007810000 */
[----:B------:R-:W-:Y:S02]  /*7420*/  ISETP.GT.AND P0, PT, R153, 0x8, !P0 ;  /* 0x000000089900780c */ /* 0x000fe40004704270 */
[----:B------:R-:W-:Y:S02]  /*7430*/  FMNMX.FTZ R4, R198, R19, !PT ;  /* 0x00000013c6047209 */ /* 0x000fe40007810000 */
        /* <DEDUP_REMOVED lines=28> */
[----:B------:R-:W-:Y:S02]  /*7600*/  ISETP.NE.AND P1, PT, R165, RZ, PT ;  /* 0x000000ffa500720c */ /* 0x000fe40003f25270 */
[----:B------:R-:W-:Y:S02]  /*7610*/  ISETP.LT.OR P0, PT, R154, 0x12, P0 ;  /* 0x000000129a00780c */ /* 0x000fe40000701670 */
[----:B------:R-:W-:Y:S02]  /*7620*/  FMNMX.FTZ R4, R39, R4, !PT ;  /* 0x0000000427047209 */ /* 0x000fe40007810000 */
[----:B-1----:R-:W-:Y:S02]  /*7630*/  FMNMX.FTZ R6, R9, R6, !PT ;  /* 0x0000000609067209 */ /* 0x002fe40007810000 */
[----:B------:R-:W-:Y:S02]  /*7640*/  FMNMX.FTZ R9, R166, R21, !PT ;  /* 0x00000015a6097209 */ /* 0x000fe40007810000 */
[----:B------:R-:W-:Y:S01]  /*7650*/  FSEL R16, R27, -INF , !P0 ;  /* 0xff8000001b107808 */ /* 0x000fe20004000000 */
[----:B------:R-:W-:Y:S01]  /*7660*/  SHFL.BFLY PT, R151, R6, 0x1, 0x1f ;  /* 0x0c201f0006977f89 */ /* 0x000fe200000e0000 */
[----:B------:R-:W-:Y:S02]  /*7670*/  ISETP.GT.AND P0, PT, R153, 0x18, !P1 ;  /* 0x000000189900780c */ /* 0x000fe40004f04270 */
[----:B------:R-:W-:Y:S02]  /*7680*/  FMNMX.FTZ R19, R37, R4, !PT ;  /* 0x0000000425137209 */ /* 0x000fe40007810000 */
[----:B------:R-:W-:Y:S02]  /*7690*/  ISETP.NE.AND P2, PT, R167, RZ, PT ;  /* 0x000000ffa700720c */ /* 0x000fe40003f45270 */
[----:B------:R-:W-:Y:S01]  /*76a0*/  ISETP.LT.OR P0, PT, R154, 0x19, P0 ;  /* 0x000000199a00780c */ /* 0x000fe20000701670 */
[----:B------:R-:W1:Y:S01]  /*76b0*/  SHFL.BFLY PT, R4, R9, 0x2, 0x1f ;  /* 0x0c401f0009047f89 */ /* 0x000e6200000e0000 */
[----:B------:R-:W-:Y:S02]  /*76c0*/  FMNMX.FTZ R8, R246, R19, !PT ;  /* 0x00000013f6087209 */ /* 0x000fe40007810000 */
[----:B------:R-:W-:Y:S02]  /*76d0*/  FSEL R18, R30, -INF , !P0 ;  /* 0xff8000001e127808 */ /* 0x000fe40004000000 */
[----:B------:R-:W-:Y:S02]  /*76e0*/  ISETP.GT.AND P0, PT, R153, 0x19, !P2 ;  /* 0x000000199900780c */ /* 0x000fe40005704270 */
[----:B------:R-:W-:Y:S01]  /*76f0*/  FMNMX.FTZ R19, R251, R8, !PT ;  /* 0x00000008fb137209 */ /* 0x000fe20007810000 */
[----:B------:R-:W-:Y:S01]  /*7700*/  LDSM.16.MT88.4 R20, [R214+0x1880] ;  /* 0x00188000d614783b */ /* 0x000fe20000004200 */
        /* <DEDUP_REMOVED lines=10> */
[C---:B------:R-:W-:Y:S02]  /*77b0*/  ISETP.LT.OR P0, PT, R154.reuse, 0x22, P0 ;  /* 0x000000229a00780c */ /* 0x040fe40000701670 */
[----:B-1----:R-:W-:Y:S02]  /*77c0*/  FMNMX.FTZ R4, R9, R4, !PT ;  /* 0x0000000409047209 */ /* 0x002fe40007810000 */
[----:B------:R-:W-:Y:S02]  /*77d0*/  FMNMX.FTZ R8, R163, R8, !PT ;  /* 0x00000008a3087209 */ /* 0x000fe40007810000 */
[----:B------:R-:W-:Y:S01]  /*77e0*/  FSEL R165, R43, -INF , !P0 ;  /* 0xff8000002ba57808 */ /* 0x000fe20004000000 */
[----:B------:R-:W1:Y:S01]  /*77f0*/  SHFL.BFLY PT, R19, R4, 0x1, 0x1f ;  /* 0x0c201f0004137f89 */ /* 0x000e6200000e0000 */
[----:B------:R-:W-:Y:S02]  /*7800*/  ISETP.GT.AND P0, PT, R153, 0x28, !P3 ;  /* 0x000000289900780c */ /* 0x000fe40005f04270 */
[----:B------:R-:W-:Y:S02]  /*7810*/  FMNMX.FTZ R9, R161, R8, !PT ;  /* 0x00000008a1097209 */ /* 0x000fe40007810000 */
[----:B------:R-:W-:Y:S02]  /*7820*/  ISETP.LT.OR P0, PT, R154, 0x29, P0 ;  /* 0x000000299a00780c */ /* 0x000fe40000701670 */
[----:B------:R-:W-:Y:S01]  /*7830*/  FMNMX.FTZ R151, R6, R151, !PT ;  /* 0x0000009706977209 */ /* 0x000fe20007810000 */
[----:B------:R-:W2:Y:S01]  /*7840*/  SHFL.BFLY PT, R8, R9, 0x2, 0x1f ;  /* 0x0c401f0009087f89 */ /* 0x000ea200000e0000 */
[----:B------:R-:W-:Y:S02]  /*7850*/  FMNMX.FTZ R6, R17, R0, !PT ;  /* 0x0000000011067209 */ /* 0x000fe40007810000 */
[----:B------:R-:W-:Y:S01]  /*7860*/  FSEL R160, R46, -INF , !P0 ;  /* 0xff8000002ea07808 */ /* 0x000fe20004000000 */
[----:B------:R-:W-:Y:S01]  /*7870*/  FMUL.FTZ R248, R151, c[0x0][0x2d0] ;  /* 0x0000b40097f87a20 */ /* 0x000fe20000410000 */
        /* <DEDUP_REMOVED lines=12> */
[----:B-1----:R-:W-:Y:S01]  /*7940*/  FMNMX.FTZ R149, R4, R19, !PT ;  /* 0x0000001304957209 */ /* 0x002fe20007810000 */
[--C-:B------:R-:W-:Y:S01]  /*7950*/  FFMA.FTZ R172, R155, c[0x0][0x2d0], -R248.reuse ;  /* 0x0000b4009bac7a23 */ /* 0x100fe200000108f8 */
[----:B------:R-:W-:Y:S01]  /*7960*/  FMNMX.FTZ R6, R18, R6, !PT ;  /* 0x0000000612067209 */ /* 0x000fe20007810000 */
[----:B------:R-:W-:Y:S01]  /*7970*/  FFMA.FTZ R175, R175, c[0x0][0x2d0], -R248 ;  /* 0x0000b400afaf7a23 */ /* 0x000fe200000108f8 */
[----:B--2---:R-:W-:Y:S01]  /*7980*/  FMNMX.FTZ R8, R9, R8, !PT ;  /* 0x0000000809087209 */ /* 0x004fe20007810000 */
[----:B------:R-:W-:Y:S01]  /*7990*/  FMUL.FTZ R194, R149, c[0x0][0x2d0] ;  /* 0x0000b40095c27a20 */ /* 0x000fe20000410000 */
[----:B------:R-:W-:Y:S01]  /*79a0*/  FSEL R9, R151, RZ, P0 ;  /* 0x000000ff97097208 */ /* 0x000fe20000000000 */
[----:B------:R-:W-:Y:S01]  /*79b0*/  MUFU.EX2 R174, R174 ;  /* 0x000000ae00ae7308 */ /* 0x000fe20000000800 */
[----:B------:R-:W-:Y:S01]  /*79c0*/  FSETP.NEU.FTZ.AND P0, PT, R149, -INF , PT ;  /* 0xff8000009500780b */ /* 0x000fe20003f1d000 */
[----:B------:R-:W1:Y:S01]  /*79d0*/  SHFL.BFLY PT, R19, R8, 0x1, 0x1f ;  /* 0x0c201f0008137f89 */ /* 0x000e6200000e0000 */
[----:B------:R-:W-:Y:S01]  /*79e0*/  FMNMX.FTZ R6, R24, R6, !PT ;  /* 0x0000000618067209 */ /* 0x000fe20007810000 */
[----:B------:R-:W-:Y:S01]  /*79f0*/  FADD.FTZ R9, -R9, R150 ;  /* 0x0000009609097221 */ /* 0x000fe20000010100 */
[----:B------:R-:W-:Y:S01]  /*7a00*/  FSEL R194, R194, RZ, P0 ;  /* 0x000000ffc2c27208 */ /* 0x000fe20000000000 */
[----:B------:R-:W-:Y:S01]  /*7a10*/  FFMA.FTZ R186, R186, c[0x0][0x2d0], -R248 ;  /* 0x0000b400baba7a23 */ /* 0x000fe200000108f8 */
[----:B------:R-:W-:Y:S01]  /*7a20*/  FMNMX.FTZ R6, R167, R6, !PT ;  /* 0x00000006a7067209 */ /* 0x000fe20007810000 */
[----:B------:R-:W-:Y:S02]  /*7a30*/  FMUL.FTZ R150, R9, c[0x0][0x2d0] ;  /* 0x0000b40009967a20 */ /* 0x000fe40000410000 */
[--C-:B------:R-:W-:Y:S01]  /*7a40*/  FFMA.FTZ R155, R5, c[0x0][0x2d0], -R194.reuse ;  /* 0x0000b400059b7a23 */ /* 0x100fe200000108c2 */
[----:B------:R-:W-:Y:S01]  /*7a50*/  FMNMX.FTZ R5, R165, R6, !PT ;  /* 0x00000006a5057209 */ /* 0x000fe20007810000 */
[--C-:B------:R-:W-:Y:S01]  /*7a60*/  FFMA.FTZ R179, R3, c[0x0][0x2d0], -R194.reuse ;  /* 0x0000b40003b37a23 */ /* 0x100fe200000108c2 */
[----:B------:R-:W2:Y:S01]  /*7a70*/  MUFU.EX2 R175, R175 ;  /* 0x000000af00af7308 */ /* 0x000ea20000000800 */
[--C-:B------:R-:W-:Y:S01]  /*7a80*/  FFMA.FTZ R154, R7, c[0x0][0x2d0], -R194.reuse ;  /* 0x0000b400079a7a23 */ /* 0x100fe200000108c2 */
[----:B------:R-:W-:Y:S01]  /*7a90*/  FMNMX.FTZ R6, R160, R5, !PT ;  /* 0x00000005a0067209 */ /* 0x000fe20007810000 */
[--C-:B------:R-:W-:Y:S01]  /*7aa0*/  FFMA.FTZ R178, R157, c[0x0][0x2d0], -R194.reuse ;  /* 0x0000b4009db27a23 */ /* 0x100fe200000108c2 */
[----:B------:R-:W-:Y:S01]  /*7ab0*/  FSEL R7, R149, RZ, P0 ;  /* 0x000000ff95077208 */ /* 0x000fe20000000000 */
[----:B------:R-:W-:Y:S01]  /*7ac0*/  FFMA.FTZ R168, R168, c[0x0][0x2d0], -R194 ;  /* 0x0000b400a8a87a23 */ /* 0x000fe200000108c2 */
[----:B------:R-:W-:Y:S01]  /*7ad0*/  FMNMX.FTZ R4, R153, R6, !PT ;  /* 0x0000000699047209 */ /* 0x000fe20007810000 */
[----:B------:R-:W-:Y:S02]  /*7ae0*/  FFMA.FTZ R187, R187, c[0x0][0x2d0], -R248 ;  /* 0x0000b400bbbb7a23 */ /* 0x000fe400000108f8 */
[--C-:B------:R-:W-:Y:S01]  /*7af0*/  FFMA.FTZ R188, R188, c[0x0][0x2d0], -R194.reuse ;  /* 0x0000b400bcbc7a23 */ /* 0x100fe200000108c2 */
[----:B------:R-:W3:Y:S01]  /*7b00*/  MUFU.EX2 R150, R150 ;  /* 0x0000009600967308 */ /* 0x000ee20000000800 */
[----:B------:R-:W4:Y:S01]  /*7b10*/  SHFL.BFLY PT, R5, R4, 0x2, 0x1f ;  /* 0x0c401f0004057f89 */ /* 0x000f2200000e0000 */
[----:B------:R-:W-:Y:S01]  /*7b20*/  FFMA.FTZ R189, R189, c[0x0][0x2d0], -R194 ;  /* 0x0000b400bdbd7a23 */ /* 0x000fe200000108c2 */
[----:B-1----:R-:W-:Y:S01]  /*7b30*/  FMNMX.FTZ R3, R8, R19, !PT ;  /* 0x0000001308037209 */ /* 0x002fe20007810000 */
[--C-:B------:R-:W-:Y:S02]  /*7b40*/  FFMA.FTZ R190, R190, c[0x0][0x2d0], -R248.reuse ;  /* 0x0000b400bebe7a23 */ /* 0x100fe400000108f8 */
[----:B------:R-:W-:Y:S01]  /*7b50*/  FFMA.FTZ R195, R195, c[0x0][0x2d0], -R248 ;  /* 0x0000b400c3c37a23 */ /* 0x000fe200000108f8 */
[C---:B------:R-:W-:Y:S01]  /*7b60*/  FSETP.NEU.FTZ.AND P0, PT, R3.reuse, -INF , PT ;  /* 0xff8000000300780b */ /* 0x040fe20003f1d000 */
[----:B------:R-:W-:Y:S02]  /*7b70*/  FMUL.FTZ R170, R3, c[0x0][0x2d0] ;  /* 0x0000b40003aa7a20 */ /* 0x000fe40000410000 */
[----:B------:R-:W-:Y:S01]  /*7b80*/  MUFU.EX2 R173, R173 ;  /* 0x000000ad00ad7308 */ /* 0x000fe20000000800 */
[--C-:B------:R-:W-:Y:S02]  /*7b90*/  FFMA.FTZ R196, R196, c[0x0][0x2d0], -R194.reuse ;  /* 0x0000b400c4c47a23 */ /* 0x100fe400000108c2 */
[----:B------:R-:W-:Y:S01]  /*7ba0*/  FSEL R170, R170, RZ, P0 ;  /* 0x000000ffaaaa7208 */ /* 0x000fe20000000000 */
[----:B------:R-:W-:Y:S01]  /*7bb0*/  FFMA.FTZ R199, R199, c[0x0][0x2d0], -R194 ;  /* 0x0000b400c7c77a23 */ /* 0x000fe200000108c2 */
[----:B--2---:R-:W-:Y:S01]  /*7bc0*/  F2FP.PACK_AB R156, R174, R175 ;  /* 0x000000afae9c723e */ /* 0x004fe200000000ff */
[----:B------:R-:W-:Y:S02]  /*7bd0*/  FFMA.FTZ R198, R198, c[0x0][0x2d0], -R248 ;  /* 0x0000b400c6c67a23 */ /* 0x000fe400000108f8 */
[--C-:B------:R-:W-:Y:S02]  /*7be0*/  FFMA.FTZ R181, R39, c[0x0][0x2d0], -R170.reuse ;  /* 0x0000b40027b57a23 */ /* 0x100fe400000108aa */
[----:B------:R-:W1:Y:S01]  /*7bf0*/  MUFU.EX2 R172, R172 ;  /* 0x000000ac00ac7308 */ /* 0x000e620000000800 */
[--C-:B------:R-:W-:Y:S02]  /*7c00*/  FFMA.FTZ R180, R37, c[0x0][0x2d0], -R170.reuse ;  /* 0x0000b40025b47a23 */ /* 0x100fe400000108aa */
[----:B------:R-:W-:Y:S01]  /*7c10*/  FFMA.FTZ R177, R25, c[0x0][0x2d0], -R170 ;  /* 0x0000b40019b17a23 */ /* 0x000fe200000108aa */
[----:B------:R-:W-:Y:S01]  /*7c20*/  LDSM.16.MT88.4 R36, [R212+0x1880] ;  /* 0x00188000d424783b */ /* 0x000fe20000004200 */
[----:B----4-:R-:W-:Y:S01]  /*7c30*/  FMNMX.FTZ R5, R4, R5, !PT ;  /* 0x0000000504057209 */ /* 0x010fe20007810000 */
[----:B------:R-:W-:Y:S01]  /*7c40*/  FADD.FTZ R4, -R7, R148 ;  /* 0x0000009407047221 */ /* 0x000fe20000010100 */
[----:B------:R-:W-:Y:S01]  /*7c50*/  FSEL R7, R3, RZ, P0 ;  /* 0x000000ff03077208 */ /* 0x000fe20000000000 */
[----:B------:R-:W-:Y:S02]  /*7c60*/  FFMA.FTZ R176, R49, c[0x0][0x2d0], -R170 ;  /* 0x0000b40031b07a23 */ /* 0x000fe400000108aa */
[----:B------:R-:W-:Y:S01]  /*7c70*/  FMUL.FTZ R148, R4, c[0x0][0x2d0] ;  /* 0x0000b40004947a20 */ /* 0x000fe20000410000 */
[----:B------:R-:W-:Y:S01]  /*7c80*/  MUFU.EX2 R155, R155 ;  /* 0x0000009b009b7308 */ /* 0x000fe20000000800 */
[----:B------:R-:W2:Y:S01]  /*7c90*/  SHFL.BFLY PT, R152, R5, 0x1, 0x1f ;  /* 0x0c201f0005987f89 */ /* 0x000ea200000e0000 */
[----:B------:R-:W-:Y:S02]  /*7ca0*/  FADD.FTZ R2, -R7, R2 ;  /* 0x0000000207027221 */ /* 0x000fe40000010100 */
[----:B---3--:R-:W-:Y:S02]  /*7cb0*/  FMUL.FTZ R4, R150, R144 ;  /* 0x0000009096047220 */ /* 0x008fe40000410000 */
[----:B------:R-:W-:Y:S02]  /*7cc0*/  FMUL.FTZ R6, R2, c[0x0][0x2d0] ;  /* 0x0000b40002067a20 */ /* 0x000fe40000410000 */
[C---:B------:R-:W-:Y:S02]  /*7cd0*/  FMUL.FTZ R32, R150.reuse, R116 ;  /* 0x0000007496207220 */ /* 0x040fe40000410000 */
[----:B------:R-:W3:Y:S01]  /*7ce0*/  MUFU.EX2 R148, R148 ;  /* 0x0000009400947308 */ /* 0x000ee20000000800 */
[----:B------:R-:W-:Y:S01]  /*7cf0*/  FMUL.FTZ R33, R150, R117 ;  /* 0x0000007596217220 */ /* 0x000fe20000410000 */
[----:B-1----:R-:W-:Y:S01]  /*7d00*/  F2FP.PACK_AB R158, R172, R173 ;  /* 0x000000adac9e723e */ /* 0x002fe200000000ff */
[C---:B------:R-:W-:Y:S02]  /*7d10*/  FMUL.FTZ R48, R150.reuse, R128 ;  /* 0x0000008096307220 */ /* 0x040fe40000410000 */
[----:B------:R-:W-:Y:S02]  /*7d20*/  FMUL.FTZ R49, R150, R129 ;  /* 0x0000008196317220 */ /* 0x000fe40000410000 */
[--C-:B------:R-:W-:Y:S03]  /*7d30*/  FFMA.FTZ R169, R169, c[0x0][0x2d0], -R170.reuse ;  /* 0x0000b400a9a97a23 */ /* 0x100fe600000108aa */
[----:B------:R1:W4:Y:S01]  /*7d40*/  MUFU.EX2 R2, R6 ;  /* 0x0000000600027308 */ /* 0x0003220000000800 */
[----:B------:R-:W-:Y:S02]  /*7d50*/  FFMA.FTZ R164, R164, c[0x0][0x2d0], -R170 ;  /* 0x0000b400a4a47a23 */ /* 0x000fe400000108aa */
[C---:B------:R-:W-:Y:S01]  /*7d60*/  FMUL.FTZ R52, R150.reuse, R52 ;  /* 0x0000003496347220 */ /* 0x040fe20000410000 */
[----:B--2---:R-:W-:Y:S01]  /*7d70*/  FMNMX.FTZ R152, R5, R152, !PT ;  /* 0x0000009805987209 */ /* 0x004fe20007810000 */
[C---:B------:R-:W-:Y:S02]  /*7d80*/  FMUL.FTZ R53, R150.reuse, R53 ;  /* 0x0000003596357220 */ /* 0x040fe40000410000 */
[----:B------:R-:W-:Y:S01]  /*7d90*/  FMUL.FTZ R64, R150, R64 ;  /* 0x0000004096407220 */ /* 0x000fe20000410000 */
[C---:B------:R-:W-:Y:S01]  /*7da0*/  FSETP.NEU.FTZ.AND P0, PT, R152.reuse, -INF , PT ;  /* 0xff8000009800780b */ /* 0x040fe20003f1d000 */
[----:B------:R-:W-:Y:S01]  /*7db0*/  FMUL.FTZ R162, R152, c[0x0][0x2d0] ;  /* 0x0000b40098a27a20 */ /* 0x000fe20000410000 */
[----:B------:R-:W2:Y:S01]  /*7dc0*/  MUFU.EX2 R154, R154 ;  /* 0x0000009a009a7308 */ /* 0x000ea20000000800 */
[----:B------:R-:W-:Y:S01]  /*7dd0*/  FMUL.FTZ R65, R150, R65 ;  /* 0x0000004196417220 */ /* 0x000fe20000410000 */
[----:B------:R-:W-:Y:S01]  /*7de0*/  FSEL R5, R152, RZ, P0 ;  /* 0x000000ff98057208 */ /* 0x000fe20000000000 */
[----:B---3--:R-:W-:Y:S01]  /*7df0*/  FMUL.FTZ R7, R148, R147 ;  /* 0x0000009394077220 */ /* 0x008fe20000410000 */
[----:B------:R-:W-:Y:S01]  /*7e00*/  FSEL R162, R162, RZ, P0 ;  /* 0x000000ffa2a27208 */ /* 0x000fe20000000000 */
[----:B------:R-:W-:Y:S01]  /*7e10*/  FMUL.FTZ R19, R148, R103 ;  /* 0x0000006794137220 */ /* 0x000fe20000410000 */
[C---:B------:R-:W-:Y:S01]  /*7e20*/  ISETP.GT.AND P0, PT, R232.reuse, R249, PT ;  /* 0x000000f9e800720c */ /* 0x040fe20003f04270 */
[----:B------:R-:W-:Y:S01]  /*7e30*/  FADD.FTZ R5, -R5, R0 ;  /* 0x0000000005057221 */ /* 0x000fe20000010100 */
[----:B------:R-:W-:Y:S01]  /*7e40*/  IADD3 R232, R232, -0x1, RZ ;  /* 0xffffffffe8e87810 */ /* 0x000fe20007ffe0ff */
[--C-:B------:R-:W-:Y:S01]  /*7e50*/  FFMA.FTZ R185, R17, c[0x0][0x2d0], -R162.reuse ;  /* 0x0000b40011b97a23 */ /* 0x100fe200000108a2 */
[----:B------:R-:W-:Y:S01]  /*7e60*/  MUFU.EX2 R179, R179 ;  /* 0x000000b300b37308 */ /* 0x000fe20000000800 */
[--C-:B------:R-:W-:Y:S02]  /*7e70*/  FFMA.FTZ R182, R15, c[0x0][0x2d0], -R162.reuse ;  /* 0x0000b4000fb67a23 */ /* 0x100fe400000108a2 */
[----:B------:R-:W-:Y:S02]  /*7e80*/  FMUL.FTZ R0, R5, c[0x0][0x2d0] ;  /* 0x0000b40005007a20 */ /* 0x000fe40000410000 */
[--C-:B------:R-:W-:Y:S02]  /*7e90*/  FFMA.FTZ R184, R13, c[0x0][0x2d0], -R162.reuse ;  /* 0x0000b4000db87a23 */ /* 0x100fe400000108a2 */
[--C-:B------:R-:W-:Y:S02]  /*7ea0*/  FFMA.FTZ R183, R11, c[0x0][0x2d0], -R162.reuse ;  /* 0x0000b4000bb77a23 */ /* 0x100fe400000108a2 */
[----:B------:R-:W-:Y:S01]  /*7eb0*/  FMUL.FTZ R5, R150, R145 ;  /* 0x0000009196057220 */ /* 0x000fe20000410000 */
[----:B------:R-:W3:Y:S01]  /*7ec0*/  MUFU.EX2 R178, R178 ;  /* 0x000000b200b27308 */ /* 0x000ee20000000800 */
[----:B-1----:R-:W-:Y:S02]  /*7ed0*/  FMUL.FTZ R6, R148, R146 ;  /* 0x0000009294067220 */ /* 0x002fe40000410000 */
[----:B----4-:R-:W-:Y:S01]  /*7ee0*/  FMUL.FTZ R8, R2, R140 ;  /* 0x0000008c02087220 */ /* 0x010fe20000410000 */
[----:B--2---:R-:W-:Y:S01]  /*7ef0*/  F2FP.PACK_AB R157, R154, R155 ;  /* 0x0000009b9a9d723e */ /* 0x004fe200000000ff */
[C---:B------:R-:W-:Y:S01]  /*7f00*/  FMUL.FTZ R9, R2.reuse, R141 ;  /* 0x0000008d02097220 */ /* 0x040fe20000410000 */
[----:B------:R-:W-:Y:S01]  /*7f10*/  MOV R141, R18 ;  /* 0x00000012008d7202 */ /* 0x000fe20000000f00 */
[----:B------:R-:W-:Y:S01]  /*7f20*/  FMUL.FTZ R13, R2, R137 ;  /* 0x00000089020d7220 */ /* 0x000fe20000410000 */
[----:B------:R-:W-:Y:S01]  /*7f30*/  MOV R140, R24 ;  /* 0x00000018008c7202 */ /* 0x000fe20000000f00 */
[----:B------:R-:W-:Y:S01]  /*7f40*/  FMUL.FTZ R17, R150, R101 ;  /* 0x0000006596117220 */ /* 0x000fe20000410000 */
[----:B------:R-:W1:Y:S01]  /*7f50*/  MUFU.EX2 R0, R0 ;  /* 0x0000000000007308 */ /* 0x000e620000000800 */
[----:B------:R-:W-:Y:S02]  /*7f60*/  FMUL.FTZ R18, R148, R102 ;  /* 0x0000006694127220 */ /* 0x000fe40000410000 */
[C---:B------:R-:W-:Y:S02]  /*7f70*/  FMUL.FTZ R24, R2.reuse, R108 ;  /* 0x0000006c02187220 */ /* 0x040fe40000410000 */
[C---:B------:R-:W-:Y:S02]  /*7f80*/  FMUL.FTZ R25, R2.reuse, R109 ;  /* 0x0000006d02197220 */ /* 0x040fe40000410000 */
[C---:B------:R-:W-:Y:S02]  /*7f90*/  FMUL.FTZ R28, R2.reuse, R112 ;  /* 0x00000070021c7220 */ /* 0x040fe40000410000 */
[----:B------:R-:W-:Y:S01]  /*7fa0*/  FMUL.FTZ R29, R2, R113 ;  /* 0x00000071021d7220 */ /* 0x000fe20000410000 */
[----:B------:R-:W-:Y:S01]  /*7fb0*/  MUFU.EX2 R177, R177 ;  /* 0x000000b100b17308 */ /* 0x000fe20000000800 */
[C---:B------:R-:W-:Y:S02]  /*7fc0*/  FMUL.FTZ R34, R148.reuse, R118 ;  /* 0x0000007694227220 */ /* 0x040fe40000410000 */
[----:B------:R-:W-:Y:S01]  /*7fd0*/  FMUL.FTZ R35, R148, R119 ;  /* 0x0000007794237220 */ /* 0x000fe20000410000 */
[----:B---3--:R-:W-:Y:S01]  /*7fe0*/  F2FP.PACK_AB R159, R178, R179 ;  /* 0x000000b3b29f723e */ /* 0x008fe200000000ff */
[----:B------:R-:W-:Y:S01]  /*7ff0*/  LDSM.16.MT88.4 R116, [R214+0x2880] ;  /* 0x00288000d674783b */ /* 0x000fe20000004200 */
[C---:B------:R-:W-:Y:S02]  /*8000*/  FMUL.FTZ R50, R148.reuse, R130 ;  /* 0x0000008294327220 */ /* 0x040fe40000410000 */
[----:B------:R-:W-:Y:S02]  /*8010*/  FMUL.FTZ R51, R148, R131 ;  /* 0x0000008394337220 */ /* 0x000fe40000410000 */
[----:B------:R-:W2:Y:S01]  /*8020*/  MUFU.EX2 R176, R176 ;  /* 0x000000b000b07308 */ /* 0x000ea20000000800 */
[-C--:B------:R-:W-:Y:S01]  /*8030*/  HMMA.16816.F32 R4, R156, R20.reuse, R4 ;  /* 0x000000149c04723c */ /* 0x080fe20000001804 */
[--C-:B------:R-:W-:Y:S01]  /*8040*/  FFMA.FTZ R167, R167, c[0x0][0x2d0], -R162.reuse ;  /* 0x0000b400a7a77a23 */ /* 0x100fe200000108a2 */
[----:B------:R-:W-:Y:S01]  /*8050*/  LDSM.16.MT88.4 R128, [R214+0x2c80] ;  /* 0x002c8000d680783b */ /* 0x000fe20000004200 */
[C---:B-1----:R-:W-:Y:S01]  /*8060*/  FMUL.FTZ R10, R0.reuse, R142 ;  /* 0x0000008e000a7220 */ /* 0x042fe20000410000 */
[----:B------:R-:W-:Y:S01]  /*8070*/  MOV R142, R16 ;  /* 0x00000010008e7202 */ /* 0x000fe20000000f00 */
[----:B------:R-:W-:Y:S01]  /*8080*/  FMUL.FTZ R11, R0, R143 ;  /* 0x0000008f000b7220 */ /* 0x000fe20000410000 */
[----:B------:R-:W-:Y:S01]  /*8090*/  MOV R143, R12 ;  /* 0x0000000c008f7202 */ /* 0x000fe20000000f00 */
[----:B------:R-:W-:Y:S02]  /*80a0*/  FMUL.FTZ R12, R2, R136 ;  /* 0x00000088020c7220 */ /* 0x000fe40000410000 */
[----:B------:R-:W-:Y:S03]  /*80b0*/  MUFU.EX2 R181, R181 ;  /* 0x000000b500b57308 */ /* 0x000fe60000000800 */
[C---:B------:R-:W-:Y:S02]  /*80c0*/  FMUL.FTZ R15, R0.reuse, R139 ;  /* 0x0000008b000f7220 */ /* 0x040fe40000410000 */
[----:B------:R-:W-:Y:S02]  /*80d0*/  FMUL.FTZ R14, R0, R138 ;  /* 0x0000008a000e7220 */ /* 0x000fe40000410000 */
[----:B------:R-:W-:Y:S02]  /*80e0*/  FMUL.FTZ R16, R150, R100 ;  /* 0x0000006496107220 */ /* 0x000fe40000410000 */
[----:B------:R-:W1:Y:S01]  /*80f0*/  LDSM.16.MT88.4 R100, [R214+0x2480] ;  /* 0x00248000d664783b */ /* 0x000e620000004200 */
[----:B------:R-:W3:Y:S01]  /*8100*/  MUFU.EX2 R180, R180 ;  /* 0x000000b400b47308 */ /* 0x000ee20000000800 */
[C---:B------:R-:W-:Y:S02]  /*8110*/  FMUL.FTZ R26, R0.reuse, R110 ;  /* 0x0000006e001a7220 */ /* 0x040fe40000410000 */
[----:B------:R-:W-:Y:S01]  /*8120*/  FMUL.FTZ R27, R0, R111 ;  /* 0x0000006f001b7220 */ /* 0x000fe20000410000 */
[----:B--2---:R-:W-:Y:S01]  /*8130*/  F2FP.PACK_AB R144, R176, R177 ;  /* 0x000000b1b090723e */ /* 0x004fe200000000ff */
[C---:B------:R-:W-:Y:S02]  /*8140*/  FMUL.FTZ R30, R0.reuse, R114 ;  /* 0x00000072001e7220 */ /* 0x040fe40000410000 */
[----:B------:R-:W-:Y:S01]  /*8150*/  FMUL.FTZ R31, R0, R115 ;  /* 0x00000073001f7220 */ /* 0x000fe20000410000 */
[----:B------:R-:W-:Y:S01]  /*8160*/  LDSM.16.MT88.4 R108, [R214+0x1c80] ;  /* 0x001c8000d66c783b */ /* 0x000fe20000004200 */
[----:B------:R-:W-:Y:S01]  /*8170*/  FFMA.FTZ R165, R165, c[0x0][0x2d0], -R162 ;  /* 0x0000b400a5a57a23 */ /* 0x000fe200000108a2 */
[----:B------:R-:W-:Y:S01]  /*8180*/  MUFU.EX2 R185, R185 ;  /* 0x000000b900b97308 */ /* 0x000fe20000000800 */
[C---:B------:R-:W-:Y:S02]  /*8190*/  FMUL.FTZ R40, R2.reuse, R124 ;  /* 0x0000007c02287220 */ /* 0x040fe40000410000 */
[----:B------:R-:W-:Y:S02]  /*81a0*/  FMUL.FTZ R41, R2, R125 ;  /* 0x0000007d02297220 */ /* 0x000fe40000410000 */
[C---:B------:R-:W-:Y:S01]  /*81b0*/  FMUL.FTZ R42, R0.reuse, R126 ;  /* 0x0000007e002a7220 */ /* 0x040fe20000410000 */
[----:B------:R-:W-:Y:S01]  /*81c0*/  LDSM.16.MT88.4 R112, [R212+0x1c80] ;  /* 0x001c8000d470783b */ /* 0x000fe20000004200 */
        /* <DEDUP_REMOVED lines=23> */
[--C-:B------:R-:W-:Y:S02]  /*8340*/  FFMA.FTZ R246, R246, c[0x0][0x2d0], -R170.reuse ;  /* 0x0000b400f6f67a23 */ /* 0x100fe400000108aa */
[--C-:B------:R-:W-:Y:S02]  /*8350*/  FFMA.FTZ R251, R251, c[0x0][0x2d0], -R170.reuse ;  /* 0x0000b400fbfb7a23 */ /* 0x100fe400000108aa */
[--C-:B------:R-:W-:Y:S02]  /*8360*/  FFMA.FTZ R250, R250, c[0x0][0x2d0], -R170.reuse ;  /* 0x0000b400fafa7a23 */ /* 0x100fe400000108aa */
[----:B------:R-:W-:Y:S02]  /*8370*/  FFMA.FTZ R252, R252, c[0x0][0x2d0], -R170 ;  /* 0x0000b400fcfc7a23 */ /* 0x000fe400000108aa */
[----:B------:R-:W-:Y:S01]  /*8380*/  FFMA.FTZ R197, R197, c[0x0][0x2d0], -R248 ;  /* 0x0000b400c5c57a23 */ /* 0x000fe200000108f8 */
[----:B------:R-:W-:Y:S01]  /*8390*/  MUFU.EX2 R132, R169 ;  /* 0x000000a900847308 */ /* 0x000fe20000000800 */
[--C-:B------:R-:W-:Y:S02]  /*83a0*/  FFMA.FTZ R193, R193, c[0x0][0x2d0], -R194.reuse ;  /* 0x0000b400c1c17a23 */ /* 0x100fe400000108c2 */
        /* <DEDUP_REMOVED lines=13> */
[----:B------:R2:W-:Y:S02]  /*8480*/  MUFU.EX2 R139, R170 ;  /* 0x000000aa008b7308 */ /* 0x0005e40000000800 */
[----:B------:R-:W-:Y:S02]  /*8490*/  FMUL.FTZ R73, R2, R73 ;  /* 0x0000004902497220 */ /* 0x000fe40000410000 */
[C---:B------:R-:W-:Y:S02]  /*84a0*/  FMUL.FTZ R74, R0.reuse, R74 ;  /* 0x0000004a004a7220 */ /* 0x040fe40000410000 */
[C---:B------:R-:W-:Y:S01]  /*84b0*/  HMMA.16816.F32 R16, R156.reuse, R22, R16 ;  /* 0x000000169c10723c */ /* 0x040fe20000001810 */
[----:B------:R-:W-:Y:S03]  /*84c0*/  FMUL.FTZ R75, R0, R75 ;  /* 0x0000004b004b7220 */ /* 0x000fe60000410000 */
[----:B------:R-:W-:Y:S01]  /*84d0*/  MUFU.EX2 R133, R167 ;  /* 0x000000a700857308 */ /* 0x000fe20000000800 */
[----:B------:R-:W-:Y:S02]  /*84e0*/  FMUL.FTZ R76, R2, R76 ;  /* 0x0000004c024c7220 */ /* 0x000fe40000410000 */
[C---:B------:R-:W-:Y:S02]  /*84f0*/  FMUL.FTZ R22, R148.reuse, R106 ;  /* 0x0000006a94167220 */ /* 0x040fe40000410000 */
[----:B------:R-:W-:Y:S02]  /*8500*/  FMUL.FTZ R23, R148, R107 ;  /* 0x0000006b94177220 */ /* 0x000fe40000410000 */
[----:B------:R-:W3:Y:S01]  /*8510*/  LDSM.16.MT88.4 R104, [R212+0x2480] ;  /* 0x00248000d468783b */ /* 0x000ee20000004200 */
[----:B------:R-:W-:Y:S02]  /*8520*/  FMUL.FTZ R77, R2, R77 ;  /* 0x0000004d024d7220 */ /* 0x000fe40000410000 */
[----:B------:R4:W5:Y:S01]  /*8530*/  MUFU.EX2 R135, R165 ;  /* 0x000000a500877308 */ /* 0x0009620000000800 */
[C---:B------:R-:W-:Y:S01]  /*8540*/  FMUL.FTZ R78, R0.reuse, R78 ;  /* 0x0000004e004e7220 */ /* 0x040fe20000410000 */
[-C--:B------:R-:W-:Y:S01]  /*8550*/  HMMA.16816.F32 R20, R156, R36.reuse, R20 ;  /* 0x000000249c14723c */ /* 0x080fe20000001814 */
[----:B------:R-:W-:Y:S02]  /*8560*/  FMUL.FTZ R79, R0, R79 ;  /* 0x0000004f004f7220 */ /* 0x000fe40000410000 */
[----:B--2---:R-:W-:Y:S01]  /*8570*/  LDSM.16.MT88.4 R168, [R214+0x3880] ;  /* 0x00388000d6a8783b */ /* 0x004fe20000004200 */
[C---:B------:R-:W-:Y:S02]  /*8580*/  FMUL.FTZ R88, R2.reuse, R88 ;  /* 0x0000005802587220 */ /* 0x040fe40000410000 */
[----:B------:R-:W-:Y:S02]  /*8590*/  FMUL.FTZ R89, R2, R89 ;  /* 0x0000005902597220 */ /* 0x000fe40000410000 */
[C---:B------:R-:W-:Y:S01]  /*85a0*/  HMMA.16816.F32 R24, R144.reuse, R36, R24 ;  /* 0x000000249018723c */ /* 0x040fe20000001818 */
[----:B------:R-:W-:Y:S03]  /*85b0*/  MUFU.EX2 R186, R186 ;  /* 0x000000ba00ba7308 */ /* 0x000fe60000000800 */
[C---:B------:R-:W-:Y:S02]  /*85c0*/  FMUL.FTZ R90, R0.reuse, R90 ;  /* 0x0000005a005a7220 */ /* 0x040fe40000410000 */
[----:B------:R-:W-:Y:S02]  /*85d0*/  FMUL.FTZ R91, R0, R91 ;  /* 0x0000005b005b7220 */ /* 0x000fe40000410000 */
[-C--:B------:R-:W-:Y:S01]  /*85e0*/  HMMA.16816.F32 R28, R144, R38.reuse, R28 ;  /* 0x00000026901c723c */ /* 0x080fe2000000181c */
[C---:B------:R-:W-:Y:S02]  /*85f0*/  FMUL.FTZ R36, R150.reuse, R120 ;  /* 0x0000007896247220 */ /* 0x040fe40000410000 */
[----:B------:R-:W-:Y:S01]  /*8600*/  MUFU.EX2 R187, R187 ;  /* 0x000000bb00bb7308 */ /* 0x000fe20000000800 */
[----:B------:R-:W-:Y:S01]  /*8610*/  FMUL.FTZ R37, R150, R121 ;  /* 0x0000007996257220 */ /* 0x000fe20000410000 */
[----:B----4-:R-:W-:Y:S01]  /*8620*/  LDSM.16.MT88.4 R164, [R212+0x2c80] ;  /* 0x002c8000d4a4783b */ /* 0x010fe20000004200 */
[C---:B------:R-:W-:Y:S02]  /*8630*/  FMUL.FTZ R92, R2.reuse, R92 ;  /* 0x0000005c025c7220 */ /* 0x040fe40000410000 */
[C---:B------:R-:W-:Y:S01]  /*8640*/  HMMA.16816.F32 R32, R156.reuse, R38, R32 ;  /* 0x000000269c20723c */ /* 0x040fe20000001820 */
[----:B------:R-:W-:Y:S03]  /*8650*/  FMUL.FTZ R93, R2, R93 ;  /* 0x0000005d025d7220 */ /* 0x000fe60000410000 */
[C---:B------:R-:W-:Y:S01]  /*8660*/  FMUL.FTZ R94, R0.reuse, R94 ;  /* 0x0000005e005e7220 */ /* 0x040fe20000410000 */
[----:B------:R-:W-:Y:S01]  /*8670*/  MUFU.EX2 R188, R188 ;  /* 0x000000bc00bc7308 */ /* 0x000fe20000000800 */
[----:B------:R-:W-:Y:S01]  /*8680*/  FMUL.FTZ R95, R0, R95 ;  /* 0x0000005f005f7220 */ /* 0x000fe20000410000 */
[----:B-----5:R-:W-:Y:S01]  /*8690*/  F2FP.PACK_AB R161, R135, R133 ;  /* 0x0000008587a1723e */ /* 0x020fe200000000ff */
[C---:B------:R-:W-:Y:S04]  /*86a0*/  FMUL.FTZ R38, R148.reuse, R122 ;  /* 0x0000007a94267220 */ /* 0x040fe80000410000 */
[----:B------:R-:W-:Y:S02]  /*86b0*/  FMUL.FTZ R39, R148, R123 ;  /* 0x0000007b94277220 */ /* 0x000fe40000410000 */
[----:B------:R-:W-:Y:S01]  /*86c0*/  LDSM.16.MT88.4 R120, [R212+0x2080] ;  /* 0x00208000d478783b */ /* 0x000fe20000004200 */
[----:B------:R-:W-:Y:S01]  /*86d0*/  MUFU.EX2 R189, R189 ;  /* 0x000000bd00bd7308 */ /* 0x000fe20000000800 */
[C---:B------:R-:W-:Y:S02]  /*86e0*/  FMUL.FTZ R96, R150.reuse, R96 ;  /* 0x0000006096607220 */ /* 0x040fe40000410000 */
[----:B------:R-:W-:Y:S01]  /*86f0*/  FMUL.FTZ R97, R150, R97 ;  /* 0x0000006196617220 */ /* 0x000fe20000410000 */
[-C--:B-1----:R-:W-:Y:S01]  /*8700*/  HMMA.16816.F32 R36, R156, R100.reuse, R36 ;  /* 0x000000649c24723c */ /* 0x082fe20000001824 */
[C---:B------:R-:W-:Y:S02]  /*8710*/  FMUL.FTZ R98, R148.reuse, R98 ;  /* 0x0000006294627220 */ /* 0x040fe40000410000 */
[----:B------:R-:W-:Y:S02]  /*8720*/  FMUL.FTZ R99, R148, R99 ;  /* 0x0000006394637220 */ /* 0x000fe40000410000 */
[C---:B------:R-:W-:Y:S01]  /*8730*/  FMUL.FTZ R68, R150.reuse, R68 ;  /* 0x0000004496447220 */ /* 0x040fe20000410000 */
[----:B------:R-:W-:Y:S01]  /*8740*/  MUFU.EX2 R190, R190 ;  /* 0x000000be00be7308 */ /* 0x000fe20000000800 */
[----:B------:R-:W-:Y:S01]  /*8750*/  FMUL.FTZ R69, R150, R69 ;  /* 0x0000004596457220 */ /* 0x000fe20000410000 */
[C---:B------:R-:W-:Y:S01]  /*8760*/  HMMA.16816.F32 R40, R144.reuse, R100, R40 ;  /* 0x000000649028723c */ /* 0x040fe20000001828 */
[C---:B------:R-:W-:Y:S03]  /*8770*/  FMUL.FTZ R70, R148.reuse, R70 ;  /* 0x0000004694467220 */ /* 0x040fe60000410000 */
[----:B------:R-:W-:Y:S02]  /*8780*/  FMUL.FTZ R71, R148, R71 ;  /* 0x0000004794477220 */ /* 0x000fe40000410000 */
[C---:B------:R-:W-:Y:S02]  /*8790*/  FMUL.FTZ R80, R150.reuse, R80 ;  /* 0x0000005096507220 */ /* 0x040fe40000410000 */
[-C--:B------:R-:W-:Y:S01]  /*87a0*/  HMMA.16816.F32 R44, R144, R102.reuse, R44 ;  /* 0x00000066902c723c */ /* 0x080fe2000000182c */
[----:B------:R-:W1:Y:S03]  /*87b0*/  MUFU.EX2 R195, R195 ;  /* 0x000000c300c37308 */ /* 0x000e660000000800 */
[----:B------:R-:W-:Y:S02]  /*87c0*/  FMUL.FTZ R81, R150, R81 ;  /* 0x0000005196517220 */ /* 0x000fe40000410000 */
[C---:B------:R-:W-:Y:S02]  /*87d0*/  FMUL.FTZ R82, R148.reuse, R82 ;  /* 0x0000005294527220 */ /* 0x040fe40000410000 */
[C---:B------:R-:W-:Y:S01]  /*87e0*/  HMMA.16816.F32 R48, R156.reuse, R102, R48 ;  /* 0x000000669c30723c */ /* 0x040fe20000001830 */
[----:B------:R-:W2:Y:S02]  /*87f0*/  LDSM.16.MT88.4 R100, [R214+0x3080] ;  /* 0x00308000d664783b */ /* 0x000ea40000004200 */
[----:B------:R-:W-:Y:S01]  /*8800*/  MUFU.EX2 R196, R196 ;  /* 0x000000c400c47308 */ /* 0x000fe20000000800 */
[----:B------:R-:W-:Y:S02]  /*8810*/  FMUL.FTZ R83, R148, R83 ;  /* 0x0000005394537220 */ /* 0x000fe40000410000 */
[C---:B------:R-:W-:Y:S02]  /*8820*/  FMUL.FTZ R84, R150.reuse, R84 ;  /* 0x0000005496547220 */ /* 0x040fe40000410000 */
[-C--:B---3--:R-:W-:Y:S01]  /*8830*/  HMMA.16816.F32 R52, R156, R104.reuse, R52 ;  /* 0x000000689c34723c */ /* 0x088fe20000001834 */
[----:B------:R-:W-:Y:S03]  /*8840*/  FMUL.FTZ R85, R150, R85 ;  /* 0x0000005596557220 */ /* 0x000fe60000410000 */
[C---:B------:R-:W-:Y:S01]  /*8850*/  FMUL.FTZ R86, R148.reuse, R86 ;  /* 0x0000005694567220 */ /* 0x040fe20000410000 */
[----:B------:R-:W-:Y:S01]  /*8860*/  MUFU.EX2 R199, R199 ;  /* 0x000000c700c77308 */ /* 0x000fe20000000800 */
[----:B------:R-:W-:Y:S02]  /*8870*/  FMUL.FTZ R87, R148, R87 ;  /* 0x0000005794577220 */ /* 0x000fe40000410000 */
[C---:B------:R-:W-:Y:S01]  /*8880*/  HMMA.16816.F32 R56, R144.reuse, R104, R56 ;  /* 0x000000689038723c */ /* 0x040fe20000001838 */
[----:B------:R-:W-:Y:S03]  /*8890*/  FFMA.FTZ R160, R160, c[0x0][0x2d0], -R162 ;  /* 0x0000b400a0a07a23 */ /* 0x000fe600000108a2 */
[----:B------:R-:W-:Y:S01]  /*88a0*/  FFMA.FTZ R175, R150, R245, R175 ;  /* 0x000000f596af7223 */ /* 0x000fe200000100af */
[----:B------:R-:W-:Y:S01]  /*88b0*/  MOV R150, R151 ;  /* 0x0000009700967202 */ /* 0x000fe20000000f00 */
[----:B------:R-:W-:Y:S01]  /*88c0*/  FFMA.FTZ R155, R148, R243, R155 ;  /* 0x000000f3949b7223 */ /* 0x000fe2000001009b */
[----:B------:R-:W-:Y:S01]  /*88d0*/  MUFU.EX2 R246, R246 ;  /* 0x000000f600f67308 */ /* 0x000fe20000000800 */
[-C--:B------:R-:W-:Y:S01]  /*88e0*/  HMMA.16816.F32 R60, R144, R106.reuse, R60 ;  /* 0x0000006a903c723c */ /* 0x080fe2000000183c */
[----:B------:R-:W-:Y:S03]  /*88f0*/  FFMA.FTZ R177, R2, R241, R177 ;  /* 0x000000f102b17223 */ /* 0x000fe600000100b1 */
[----:B------:R-:W-:Y:S01]  /*8900*/  FFMA.FTZ R185, R0, R239, R185 ;  /* 0x000000ef00b97223 */ /* 0x000fe200000100b9 */
[----:B------:R-:W-:Y:S01]  /*8910*/  MOV R148, R149 ;  /* 0x0000009500947202 */ /* 0x000fe20000000f00 */
[----:B------:R-:W-:Y:S01]  /*8920*/  FADD.FTZ R174, R174, R175 ;  /* 0x000000afaeae7221 */ /* 0x000fe20000010000 */
[----:B------:R-:W-:Y:S01]  /*8930*/  MOV R2, R3 ;  /* 0x0000000300027202 */ /* 0x000fe20000000f00 */
[C---:B------:R-:W-:Y:S01]  /*8940*/  HMMA.16816.F32 R64, R156.reuse, R106, R64 ;  /* 0x0000006a9c40723c */ /* 0x040fe20000001840 */
[----:B------:R-:W3:Y:S01]  /*8950*/  LDSM.16.MT88.4 R104, [R212+0x3080] ;  /* 0x00308000d468783b */ /* 0x000ee20000004200 */
[----:B------:R-:W4:Y:S02]  /*8960*/  MUFU.EX2 R251, R251 ;  /* 0x000000fb00fb7308 */ /* 0x000f240000000800 */
[----:B------:R-:W-:Y:S02]  /*8970*/  FADD.FTZ R154, R154, R155 ;  /* 0x0000009b9a9a7221 */ /* 0x000fe40000010000 */
[----:B------:R-:W-:Y:S02]  /*8980*/  FADD.FTZ R176, R176, R177 ;  /* 0x000000b1b0b07221 */ /* 0x000fe40000010000 */
[----:B------:R-:W-:Y:S01]  /*8990*/  FADD.FTZ R184, R184, R185 ;  /* 0x000000b9b8b87221 */ /* 0x000fe20000010000 */
[-C--:B--2---:R-:W-:Y:S03]  /*89a0*/  HMMA.16816.F32 R68, R156, R100.reuse, R68 ;  /* 0x000000649c44723c */ /* 0x084fe60000001844 */
[----:B------:R-:W-:Y:S01]  /*89b0*/  MUFU.EX2 R250, R250 ;  /* 0x000000fa00fa7308 */ /* 0x000fe20000000800 */
[----:B------:R-:W-:Y:S02]  /*89c0*/  FADD.FTZ R173, R173, R174 ;  /* 0x000000aeadad7221 */ /* 0x000fe40000010000 */
[----:B------:R-:W-:Y:S02]  /*89d0*/  FADD.FTZ R179, R179, R154 ;  /* 0x0000009ab3b37221 */ /* 0x000fe40000010000 */
[C---:B------:R-:W-:Y:S01]  /*89e0*/  HMMA.16816.F32 R72, R144.reuse, R100, R72 ;  /* 0x000000649048723c */ /* 0x040fe20000001848 */
[----:B------:R-:W-:Y:S03]  /*89f0*/  FADD.FTZ R181, R181, R176 ;  /* 0x000000b0b5b57221 */ /* 0x000fe60000010000 */
[----:B------:R-:W-:Y:S01]  /*8a00*/  FADD.FTZ R183, R183, R184 ;  /* 0x000000b8b7b77221 */ /* 0x000fe20000010000 */
[----:B------:R-:W-:Y:S01]  /*8a10*/  MUFU.EX2 R252, R252 ;  /* 0x000000fc00fc7308 */ /* 0x000fe20000000800 */
[----:B------:R-:W-:Y:S02]  /*8a20*/  FADD.FTZ R173, R172, R173 ;  /* 0x000000adacad7221 */ /* 0x000fe40000010000 */
[-C--:B------:R-:W-:Y:S01]  /*8a30*/  HMMA.16816.F32 R76, R144, R102.reuse, R76 ;  /* 0x00000066904c723c */ /* 0x080fe2000000184c */
[--C-:B------:R-:W-:Y:S03]  /*8a40*/  FFMA.FTZ R100, R143, c[0x0][0x2d0], -R162.reuse ;  /* 0x0000b4008f647a23 */ /* 0x100fe600000108a2 */
[--C-:B------:R-:W-:Y:S02]  /*8a50*/  FFMA.FTZ R101, R142, c[0x0][0x2d0], -R162.reuse ;  /* 0x0000b4008e657a23 */ /* 0x100fe400000108a2 */
[----:B------:R-:W-:Y:S01]  /*8a60*/  FADD.FTZ R179, R178, R179 ;  /* 0x000000b3b2b37221 */ /* 0x000fe20000010000 */
[----:B------:R2:W-:Y:S01]  /*8a70*/  MUFU.EX2 R124, R100 ;  /* 0x00000064007c7308 */ /* 0x0005e20000000800 */
[C---:B------:R-:W-:Y:S01]  /*8a80*/  HMMA.16816.F32 R80, R156.reuse, R102, R80 ;  /* 0x000000669c50723c */ /* 0x040fe20000001850 */
[----:B------:R-:W-:Y:S03]  /*8a90*/  FADD.FTZ R181, R180, R181 ;  /* 0x000000b5b4b57221 */ /* 0x000fe60000010000 */
[----:B------:R-:W-:Y:S03]  /*8aa0*/  FADD.FTZ R183, R182, R183 ;  /* 0x000000b7b6b77221 */ /* 0x000fe60000010000 */
[--C-:B------:R-:W-:Y:S01]  /*8ab0*/  FFMA.FTZ R103, R140, c[0x0][0x2d0], -R162.reuse ;  /* 0x0000b4008c677a23 */ /* 0x100fe200000108a2 */
[-C--:B---3--:R-:W-:Y:S01]  /*8ac0*/  HMMA.16816.F32 R84, R156, R104.reuse, R84 ;  /* 0x000000689c54723c */ /* 0x088fe20000001854 */
[----:B------:R3:W5:Y:S03]  /*8ad0*/  MUFU.EX2 R125, R101 ;  /* 0x00000065007d7308 */ /* 0x0007660000000800 */
[----:B-1----:R-:W-:Y:S04]  /*8ae0*/  F2FP.PACK_AB R102, R195, R190 ;  /* 0x000000bec366723e */ /* 0x002fe800000000ff */
[C---:B------:R-:W-:Y:S03]  /*8af0*/  HMMA.16816.F32 R88, R144.reuse, R104, R88 ;  /* 0x000000689058723c */ /* 0x040fe60000001858 */
[----:B------:R1:W-:Y:S01]  /*8b00*/  MUFU.EX2 R127, R103 ;  /* 0x00000067007f7308 */ /* 0x0003e20000000800 */
[--C-:B--2---:R-:W-:Y:S04]  /*8b10*/  FFMA.FTZ R100, R141, c[0x0][0x2d0], -R162.reuse ;  /* 0x0000b4008d647a23 */ /* 0x104fe800000108a2 */
[-C--:B------:R-:W-:Y:S01]  /*8b20*/  HMMA.16816.F32 R92, R144, R106.reuse, R92 ;  /* 0x0000006a905c723c */ /* 0x080fe2000000185c */
[----:B----4-:R-:W-:Y:S03]  /*8b30*/  F2FP.PACK_AB R104, R251, R246 ;  /* 0x000000f6fb68723e */ /* 0x010fe600000000ff */
[----:B------:R-:W-:Y:S01]  /*8b40*/  FFMA.FTZ R162, R153, c[0x0][0x2d0], -R162 ;  /* 0x0000b40099a27a23 */ /* 0x000fe200000108a2 */
[----:B------:R2:W4:Y:S01]  /*8b50*/  MUFU.EX2 R126, R100 ;  /* 0x00000064007e7308 */ /* 0x0005220000000800 */
[----:B------:R-:W-:Y:S02]  /*8b60*/  FADD.FTZ R246, R246, R181 ;  /* 0x000000b5f6f67221 */ /* 0x000fe40000010000 */
[----:B------:R-:W-:Y:S01]  /*8b70*/  HMMA.16816.F32 R96, R156, R106, R96 ;  /* 0x0000006a9c60723c */ /* 0x000fe20000001860 */
[----:B---3--:R-:W-:Y:S03]  /*8b80*/  F2FP.PACK_AB R101, R189, R188 ;  /* 0x000000bcbd65723e */ /* 0x008fe600000000ff */
[----:B-----5:R-:W-:Y:S01]  /*8b90*/  F2FP.PACK_AB R105, R125, R124 ;  /* 0x0000007c7d69723e */ /* 0x020fe200000000ff */
[----:B------:R-:W-:Y:S02]  /*8ba0*/  FADD.FTZ R188, R188, R179 ;  /* 0x000000b3bcbc7221 */ /* 0x000fe40000010000 */
[----:B------:R-:W-:Y:S01]  /*8bb0*/  F2FP.PACK_AB R106, R252, R250 ;  /* 0x000000fafc6a723e */ /* 0x000fe200000000ff */
[----:B------:R-:W-:Y:S01]  /*8bc0*/  MUFU.EX2 R198, R198 ;  /* 0x000000c600c67308 */ /* 0x000fe20000000800 */
[----:B------:R-:W-:Y:S03]  /*8bd0*/  FADD.FTZ R189, R189, R188 ;  /* 0x000000bcbdbd7221 */ /* 0x000fe60000010000 */
[----:B-1----:R-:W-:Y:S01]  /*8be0*/  F2FP.PACK_AB R103, R199, R196 ;  /* 0x000000c4c767723e */ /* 0x002fe200000000ff */
[----:B------:R-:W-:Y:S02]  /*8bf0*/  FADD.FTZ R251, R251, R246 ;  /* 0x000000f6fbfb7221 */ /* 0x000fe40000010000 */
[----:B------:R-:W-:Y:S02]  /*8c00*/  FADD.FTZ R196, R196, R189 ;  /* 0x000000bdc4c47221 */ /* 0x000fe40000010000 */
[----:B------:R-:W-:Y:S01]  /*8c10*/  FADD.FTZ R251, R250, R251 ;  /* 0x000000fbfafb7221 */ /* 0x000fe20000010000 */
[----:B------:R-:W1:Y:S01]  /*8c20*/  MUFU.EX2 R197, R197 ;  /* 0x000000c500c57308 */ /* 0x000e620000000800 */
[----:B------:R-:W-:Y:S01]  /*8c30*/  FADD.FTZ R196, R199, R196 ;  /* 0x000000c4c7c47221 */ /* 0x000fe20000010000 */
[----:B--2---:R-:W-:Y:S01]  /*8c40*/  F2FP.PACK_AB R100, R187, R186 ;  /* 0x000000babb64723e */ /* 0x004fe200000000ff */
[----:B------:R-:W-:Y:S01]  /*8c50*/  FADD.FTZ R186, R186, R173 ;  /* 0x000000adbaba7221 */ /* 0x000fe20000010000 */
[----:B----4-:R-:W-:Y:S01]  /*8c60*/  F2FP.PACK_AB R107, R127, R126 ;  /* 0x0000007e7f6b723e */ /* 0x010fe200000000ff */
[----:B------:R-:W-:Y:S02]  /*8c70*/  FADD.FTZ R251, R252, R251 ;  /* 0x000000fbfcfb7221 */ /* 0x000fe40000010000 */
[----:B------:R-:W-:Y:S02]  /*8c80*/  FADD.FTZ R187, R187, R186 ;  /* 0x000000babbbb7221 */ /* 0x000fe40000010000 */
[-C--:B------:R-:W-:Y:S01]  /*8c90*/  HMMA.16816.F32 R4, R100, R108.reuse, R4 ;  /* 0x0000006c6404723c */ /* 0x080fe20000001804 */
[----:B------:R-:W2:Y:S01]  /*8ca0*/  MUFU.EX2 R193, R193 ;  /* 0x000000c100c17308 */ /* 0x000ea20000000800 */
[----:B------:R-:W-:Y:S04]  /*8cb0*/  FADD.FTZ R190, R190, R187 ;  /* 0x000000bbbebe7221 */ /* 0x000fe80000010000 */
[----:B------:R-:W-:Y:S02]  /*8cc0*/  FADD.FTZ R195, R195, R190 ;  /* 0x000000bec3c37221 */ /* 0x000fe40000010000 */
[C---:B------:R-:W-:Y:S03]  /*8cd0*/  HMMA.16816.F32 R8, R104.reuse, R108, R8 ;  /* 0x0000006c6808723c */ /* 0x040fe60000001808 */
[----:B------:R-:W3:Y:S01]  /*8ce0*/  MUFU.EX2 R191, R191 ;  /* 0x000000bf00bf7308 */ /* 0x000ee20000000800 */
[C---:B-1----:R-:W-:Y:S01]  /*8cf0*/  F2FP.PACK_AB R156, R197.reuse, R198 ;  /* 0x000000c6c59c723e */ /* 0x042fe200000000ff */
[----:B------:R-:W-:Y:S03]  /*8d00*/  FADD.FTZ R198, R198, R195 ;  /* 0x000000c3c6c67221 */ /* 0x000fe60000010000 */
[-C--:B------:R-:W-:Y:S01]  /*8d10*/  HMMA.16816.F32 R12, R104, R110.reuse, R12 ;  /* 0x0000006e680c723c */ /* 0x080fe2000000180c */
[----:B------:R-:W-:Y:S04]  /*8d20*/  FADD.FTZ R197, R197, R198 ;  /* 0x000000c6c5c57221 */ /* 0x000fe80000010000 */
[----:B------:R-:W1:Y:S03]  /*8d30*/  MUFU.EX2 R192, R192 ;  /* 0x000000c000c07308 */ /* 0x000e660000000800 */
[C---:B------:R-:W-:Y:S01]  /*8d40*/  HMMA.16816.F32 R16, R100.reuse, R110, R16 ;  /* 0x0000006e6410723c */ /* 0x040fe20000001810 */
[----:B------:R-:W4:Y:S03]  /*8d50*/  LDSM.16.MT88.4 R108, [R212+0x2880] ;  /* 0x00288000d46c783b */ /* 0x000f260000004200 */
[----:B--2---:R-:W-:Y:S03]  /*8d60*/  FADD.FTZ R196, R193, R196 ;  /* 0x000000c4c1c47221 */ /* 0x004fe60000010000 */
[----:B------:R-:W2:Y:S01]  /*8d70*/  MUFU.EX2 R248, R248 ;  /* 0x000000f800f87308 */ /* 0x000ea20000000800 */
[-C--:B------:R-:W-:Y:S01]  /*8d80*/  HMMA.16816.F32 R20, R100, R112.reuse, R20 ;  /* 0x000000706414723c */ /* 0x080fe20000001814 */
[C---:B---3--:R-:W-:Y:S03]  /*8d90*/  F2FP.PACK_AB R157, R191.reuse, R193 ;  /* 0x000000c1bf9d723e */ /* 0x048fe600000000ff */
[----:B------:R-:W-:Y:S04]  /*8da0*/  FADD.FTZ R196, R191, R196 ;  /* 0x000000c4bfc47221 */ /* 0x000fe80000010000 */
[C---:B------:R-:W-:Y:S01]  /*8db0*/  HMMA.16816.F32 R24, R104.reuse, R112, R24 ;  /* 0x000000706818723c */ /* 0x040fe20000001818 */
[----:B------:R-:W3:Y:S03]  /*8dc0*/  MUFU.EX2 R194, R194 ;  /* 0x000000c200c27308 */ /* 0x000ee60000000800 */
[----:B-1----:R-:W-:Y:S04]  /*8dd0*/  FADD.FTZ R197, R192, R197 ;  /* 0x000000c5c0c57221 */ /* 0x002fe80000010000 */
[-C--:B------:R-:W-:Y:S03]  /*8de0*/  HMMA.16816.F32 R28, R104, R114.reuse, R28 ;  /* 0x00000072681c723c */ /* 0x080fe6000000181c */
[----:B------:R-:W1:Y:S01]  /*8df0*/  MUFU.EX2 R137, R163 ;  /* 0x000000a300897308 */ /* 0x000e620000000800 */
[C---:B--2---:R-:W-:Y:S04]  /*8e00*/  F2FP.PACK_AB R158, R248.reuse, R192 ;  /* 0x000000c0f89e723e */ /* 0x044fe800000000ff */
[C---:B------:R-:W-:Y:S01]  /*8e10*/  HMMA.16816.F32 R32, R100.reuse, R114, R32 ;  /* 0x000000726420723c */ /* 0x040fe20000001820 */
[----:B------:R-:W2:Y:S03]  /*8e20*/  LDSM.16.MT88.4 R112, [R214+0x3480] ;  /* 0x00348000d670783b */ /* 0x000ea60000004200 */
[----:B------:R-:W-:Y:S01]  /*8e30*/  FADD.FTZ R245, R248, R197 ;  /* 0x000000c5f8f57221 */ /* 0x000fe20000010000 */
[----:B------:R5:W-:Y:S03]  /*8e40*/  MUFU.EX2 R138, R160 ;  /* 0x000000a0008a7308 */ /* 0x000be60000000800 */
[-C--:B------:R-:W-:Y:S01]  /*8e50*/  HMMA.16816.F32 R36, R100, R116.reuse, R36 ;  /* 0x000000746424723c */ /* 0x080fe20000001824 */
[----:B---3--:R-:W-:Y:S06]  /*8e60*/  F2FP.PACK_AB R159, R194, R136 ;  /* 0x00000088c29f723e */ /* 0x008fec00000000ff */
[----:B------:R1:W3:Y:S01]  /*8e70*/  MUFU.EX2 R153, R162 ;  /* 0x000000a200997308 */ /* 0x0002e20000000800 */
[C---:B------:R-:W-:Y:S08]  /*8e80*/  HMMA.16816.F32 R40, R104.reuse, R116, R40 ;  /* 0x000000746828723c */ /* 0x040ff00000001828 */
[-C--:B------:R-:W-:Y:S01]  /*8e90*/  HMMA.16816.F32 R44, R104, R118.reuse, R44 ;  /* 0x00000076682c723c */ /* 0x080fe2000000182c */
[----:B-----5:R-:W-:Y:S07]  /*8ea0*/  F2FP.PACK_AB R160, R134, R132 ;  /* 0x0000008486a0723e */ /* 0x020fee00000000ff */
[C---:B------:R-:W-:Y:S01]  /*8eb0*/  HMMA.16816.F32 R48, R100.reuse, R118, R48 ;  /* 0x000000766430723c */ /* 0x040fe20000001830 */
[----:B------:R-:W5:Y:S03]  /*8ec0*/  LDSM.16.MT88.4 R116, [R212+0x3480] ;  /* 0x00348000d474783b */ /* 0x000f660000004200 */
[----:B-1----:R-:W-:Y:S04]  /*8ed0*/  F2FP.PACK_AB R162, R139, R137 ;  /* 0x000000898ba2723e */ /* 0x002fe800000000ff */
[-C--:B----4-:R-:W-:Y:S01]  /*8ee0*/  HMMA.16816.F32 R52, R100, R108.reuse, R52 ;  /* 0x0000006c6434723c */ /* 0x090fe20000001834 */
[-C--:B---3--:R-:W-:Y:S07]  /*8ef0*/  F2FP.PACK_AB R163, R153, R138.reuse ;  /* 0x0000008a99a3723e */ /* 0x088fee00000000ff */
[C---:B------:R-:W-:Y:S08]  /*8f00*/  HMMA.16816.F32 R56, R104.reuse, R108, R56 ;  /* 0x0000006c6838723c */ /* 0x040ff00000001838 */
[-C--:B------:R-:W-:Y:S08]  /*8f10*/  HMMA.16816.F32 R60, R104, R110.reuse, R60 ;  /* 0x0000006e683c723c */ /* 0x080ff0000000183c */
[C---:B------:R-:W-:Y:S01]  /*8f20*/  HMMA.16816.F32 R64, R100.reuse, R110, R64 ;  /* 0x0000006e6440723c */ /* 0x040fe20000001840 */
[----:B------:R-:W1:Y:S07]  /*8f30*/  LDSM.16.MT88.4 R108, [R214+0x2080] ;  /* 0x00208000d66c783b */ /* 0x000e6e0000004200 */
[-C--:B--2---:R-:W-:Y:S08]  /*8f40*/  HMMA.16816.F32 R68, R100, R112.reuse, R68 ;  /* 0x000000706444723c */ /* 0x084ff00000001844 */
        /* <DEDUP_REMOVED lines=13> */
[----:B------:R-:W-:Y:S02]  /*9020*/  MOV R8, R136 ;  /* 0x0000008800087202 */ /* 0x000fe40000000f00 */
[-C--:B------:R-:W-:Y:S03]  /*9030*/  HMMA.16816.F32 R136, R160, R110.reuse, R12 ;  /* 0x0000006ea088723c */ /* 0x080fe6000000180c */
[----:B------:R-:W-:Y:S04]  /*9040*/  FADD.FTZ R243, R8, R196 ;  /* 0x000000c408f37221 */ /* 0x000fe80000010000 */
[----:B------:R-:W-:Y:S01]  /*9050*/  MOV R15, R135 ;  /* 0x00000087000f7202 */ /* 0x000fe20000000f00 */
[C---:B------:R-:W-:Y:S01]  /*9060*/  HMMA.16816.F32 R100, R156.reuse, R110, R16 ;  /* 0x0000006e9c64723c */ /* 0x040fe20000001810 */
[----:B------:R-:W-:Y:S03]  /*9070*/  MOV R14, R134 ;  /* 0x00000086000e7202 */ /* 0x000fe60000000f00 */
[----:B------:R-:W-:Y:S01]  /*9080*/  MOV R13, R133 ;  /* 0x00000085000d7202 */ /* 0x000fe20000000f00 */
[----:B------:R-:W-:Y:S01]  /*9090*/  FADD.FTZ R243, R194, R243 ;  /* 0x000000f3c2f37221 */ /* 0x000fe20000010000 */
[----:B------:R-:W-:Y:S02]  /*90a0*/  MOV R12, R132 ;  /* 0x00000084000c7202 */ /* 0x000fe40000000f00 */
[-C--:B------:R-:W-:Y:S01]  /*90b0*/  HMMA.16816.F32 R104, R156, R120.reuse, R20 ;  /* 0x000000789c68723c */ /* 0x080fe20000001814 */
[----:B------:R-:W-:Y:S03]  /*90c0*/  MOV R19, R127 ;  /* 0x0000007f00137202 */ /* 0x000fe60000000f00 */
[----:B------:R-:W-:Y:S01]  /*90d0*/  MOV R18, R126 ;  /* 0x0000007e00127202 */ /* 0x000fe20000000f00 */
[----:B------:R-:W-:Y:S01]  /*90e0*/  FADD.FTZ R251, R12, R251 ;  /* 0x000000fb0cfb7221 */ /* 0x000fe20000010000 */
[----:B------:R-:W-:Y:S02]  /*90f0*/  MOV R17, R125 ;  /* 0x0000007d00117202 */ /* 0x000fe40000000f00 */
[C---:B------:R-:W-:Y:S01]  /*9100*/  HMMA.16816.F32 R108, R160.reuse, R120, R24 ;  /* 0x00000078a06c723c */ /* 0x040fe20000001818 */
[----:B------:R-:W-:Y:S03]  /*9110*/  MOV R16, R124 ;  /* 0x0000007c00107202 */ /* 0x000fe60000000f00 */
[----:B------:R-:W-:Y:S02]  /*9120*/  FADD.FTZ R251, R14, R251 ;  /* 0x000000fb0efb7221 */ /* 0x000fe40000010000 */
[----:B------:R-:W-:Y:S02]  /*9130*/  FADD.FTZ R183, R16, R183 ;  /* 0x000000b710b77221 */ /* 0x000fe40000010000 */
[-C--:B------:R-:W-:Y:S01]  /*9140*/  HMMA.16816.F32 R112, R160, R122.reuse, R28 ;  /* 0x0000007aa070723c */ /* 0x080fe2000000181c */
[----:B------:R-:W-:Y:S03]  /*9150*/  FADD.FTZ R251, R9, R251 ;  /* 0x000000fb09fb7221 */ /* 0x000fe60000010000 */
[----:B------:R-:W-:Y:S02]  /*9160*/  FADD.FTZ R183, R17, R183 ;  /* 0x000000b711b77221 */ /* 0x000fe40000010000 */
[----:B------:R-:W-:Y:S02]  /*9170*/  FADD.FTZ R241, R11, R251 ;  /* 0x000000fb0bf17221 */ /* 0x000fe40000010000 */
[C---:B------:R-:W-:Y:S01]  /*9180*/  HMMA.16816.F32 R116, R156.reuse, R122, R32 ;  /* 0x0000007a9c74723c */ /* 0x040fe20000001820 */
[----:B------:R-:W-:Y:S04]  /*9190*/  FADD.FTZ R183, R18, R183 ;  /* 0x000000b712b77221 */ /* 0x000fe80000010000 */
[----:B------:R-:W-:Y:S03]  /*91a0*/  FADD.FTZ R183, R19, R183 ;  /* 0x000000b713b77221 */ /* 0x000fe60000010000 */
[-C--:B------:R-:W-:Y:S01]  /*91b0*/  HMMA.16816.F32 R120, R156, R128.reuse, R36 ;  /* 0x000000809c78723c */ /* 0x080fe20000001824 */
[----:B------:R-:W-:Y:S04]  /*91c0*/  FADD.FTZ R183, R13, R183 ;  /* 0x000000b70db77221 */ /* 0x000fe80000010000 */
[----:B------:R-:W-:Y:S03]  /*91d0*/  FADD.FTZ R183, R15, R183 ;  /* 0x000000b70fb77221 */ /* 0x000fe60000010000 */
[C---:B------:R-:W-:Y:S01]  /*91e0*/  HMMA.16816.F32 R124, R160.reuse, R128, R40 ;  /* 0x00000080a07c723c */ /* 0x040fe20000001828 */
[----:B------:R-:W-:Y:S04]  /*91f0*/  FADD.FTZ R0, R10, R183 ;  /* 0x000000b70a007221 */ /* 0x000fe80000010000 */
[----:B------:R-:W-:Y:S01]  /*9200*/  FADD.FTZ R239, R153, R0 ;  /* 0x0000000099ef7221 */ /* 0x000fe20000010000 */
[----:B------:R-:W-:Y:S02]  /*9210*/  MOV R0, R152 ;  /* 0x0000009800007202 */ /* 0x000fe40000000f00 */
        /* <DEDUP_REMOVED lines=15> */
.L_x_1039:
[----:B------:R-:W1:Y:S01]  /*9310*/  S2R R5, SR_CTAID.X ;  /* 0x0000000000057919 */ /* 0x000e620000002500 */
[----:B------:R-:W-:-:S02]  /*9320*/  ISETP.NE.AND P1, PT, R222, 0x1, PT ;  /* 0x00000001de00780c */ /* 0x000fc40003f25270 */
[----:B------:R-:W-:Y:S02]  /*9330*/  ISETP.GE.AND P0, PT, R221, 0x1, PT ;  /* 0x00000001dd00780c */ /* 0x000fe40003f06270 */
[----:B------:R-:W-:Y:S02]  /*9340*/  IADD3 R0, R220, 0x1, -R225 ;  /* 0x00000001dc007810 */ /* 0x000fe40007ffe8e1 */
[----:B-1----:R-:W-:-:S07]  /*9350*/  LEA R5, R5, 0x7f, 0x7 ;  /* 0x0000007f05057811 */ /* 0x002fce00078e38ff */
[----:B------:R-:W-:-:S05]  /*9360*/  @P1 IMAD.HI.U32 R2, R5, c[0x0][0x2c8], RZ ;  /* 0x0000b20005021a27 */ /* 0x000fca00078e00ff */
        /* <DEDUP_REMOVED lines=13> */
.L_x_1060:
[----:B------:R-:W-:-:S04]  /*9440*/  MOV R0, c[0x0][0x32c] ;  /* 0x0000cb0000007a02 */ /* 0x000fc80000000f00 */
[----:B------:R-:W-:-:S13]  /*9450*/  ISETP.NE.AND P0, PT, R0, 0x1, PT ;  /* 0x000000010000780c */ /* 0x000fda0003f05270 */
[----:B------:R-:W-:-:S05]  /*9460*/  @P0 IMAD.HI.U32 R0, R4, c[0x0][0x330], RZ ;  /* 0x0000cc0004000a27 */ /* 0x000fca00078e00ff */
[----:B------:R-:W-:-:S05]  /*9470*/  @P0 SHF.R.U32.HI R4, RZ, c[0x0][0x334], R0 ;  /* 0x0000cd00ff040a19 */ /* 0x000fca0000011600 */
.L_x_1061:
[----:B------:R-:W-:-:S05]  /*9480*/  IMAD R5, R4, c[0x0][0x32c], RZ ;  /* 0x0000cb0004057a24 */ /* 0x000fca00078e02ff */
[----:B------:R-:W-:-:S04]  /*9490*/  IMNMX R2, R2, R5, !PT ;  /* 0x0000000502027217 */ /* 0x000fc80007800200 */
.L_x_1059:
[----:B------:R-:W-:-:S05]  /*94a0*/  IADD3 R5, R2, 0x2f, RZ ;  /* 0x0000002f02057810 */ /* 0x000fca0007ffe0ff */
[----:B------:R-:W-:-:S05]  /*94b0*/  IMAD.HI R5, R5, 0x2aaaaaab, RZ ;  /* 0x2aaaaaab05057827 */ /* 0x000fca00078e02ff */
[----:B------:R-:W-:-:S04]  /*94c0*/  SHF.R.U32.HI R0, RZ, 0x1f, R5 ;  /* 0x0000001fff007819 */ /* 0x000fc80000011605 */
[----:B------:R-:W-:-:S04]  /*94d0*/  LEA.HI.SX32 R0, R5, R0, 0x1d ;  /* 0x0000000005007211 */ /* 0x000fc800078feaff */
[----:B------:R-:W-:-:S04]  /*94e0*/  IMNMX R251, R219, R0, !PT ;  /* 0x00000000dbfb7217 */ /* 0x000fc80007800200 */
[----:B------:R-:W-:-:S13]  /*94f0*/  ISETP.GE.AND P0, PT, R232, R251, PT ;  /* 0x000000fbe800720c */ /* 0x000fda0003f06270 */
[----:B------:R-:W-:Y:S05]  /*9500*/  @!P0 BRA `(.L_x_1062) ;  /* 0x000029c000008947 */ /* 0x000fea0003800000 */
[----:B------:R-:W-:-:S05]  /*9510*/  IADD3 R250, P0, R228, 0x20, RZ ;  /* 0x00000020e4fa7810 */ /* 0x000fca0007f1e0ff */
[----:B------:R-:W-:Y:S01]  /*9520*/  IMAD.X R249, RZ, RZ, R235, P0 ;  /* 0x000000fffff97224 */ /* 0x000fe200000e06eb */
[----:B------:R-:W-:-:S05]  /*9530*/  IADD3 R248, P0, R228, 0x40, RZ ;  /* 0x00000040e4f87810 */ /* 0x000fca0007f1e0ff */
[----:B------:R-:W-:Y:S01]  /*9540*/  IMAD.X R246, RZ, RZ, R235, P0 ;  /* 0x000000fffff67224 */ /* 0x000fe200000e06eb */
[----:B------:R-:W-:-:S05]  /*9550*/  IADD3 R244, P0, R230, 0x20, RZ ;  /* 0x00000020e6f47810 */ /* 0x000fca0007f1e0ff */
[----:B------:R-:W-:Y:S01]  /*9560*/  IMAD.X R242, RZ, RZ, R237, P0 ;  /* 0x000000fffff27224 */ /* 0x000fe200000e06ed */
[----:B------:R-:W-:-:S05]  /*9570*/  IADD3 R240, P0, R230, 0x40, RZ ;  /* 0x00000040e6f07810 */ /* 0x000fca0007f1e0ff */
[----:B------:R-:W-:Y:S02]  /*9580*/  IMAD.X R238, RZ, RZ, R237, P0 ;  /* 0x000000ffffee7224 */ /* 0x000fe400000e06ed */
.L_x_1065:
[----:B------:R-:W-:Y:S04]  /*9590*/  DEPBAR.LE SB0, 0x0 ;  /* 0x000080000000791a */ /* 0x000fe80000000000 */
[----:B------:R-:W-:Y:S01]  /*95a0*/  BAR.SYNC.DEFER_BLOCKING 0x0 ;  /* 0x0000000000007b1d */ /* 0x000fe20000010000 */
[----:B------:R-:W-:Y:S01]  /*95b0*/  ISETP.GT.AND P0, PT, R219, R232, PT ;  /* 0x000000e8db00720c */ /* 0x000fe20003f04270 */
[----:B------:R-:W-:Y:S01]  /*95c0*/  IMAD.MOV.U32 R148, RZ, RZ, R151 ;  /* 0x000000ffff947224 */ /* 0x000fe200078e0097 */
[C---:B------:R-:W-:Y:S01]  /*95d0*/  LOP3.LUT P5, RZ, R226.reuse, 0x200, RZ, 0xc0, !PT ;  /* 0x00000200e2ff7812 */ /* 0x040fe200078ac0ff */
[----:B------:R-:W-:Y:S01]  /*95e0*/  IMAD.MOV.U32 R2, RZ, RZ, R149 ;  /* 0x000000ffff027224 */ /* 0x000fe200078e0095 */
[C---:B------:R-:W-:Y:S01]  /*95f0*/  LOP3.LUT P4, RZ, R226.reuse, 0x80, RZ, 0xc0, !PT ;  /* 0x00000080e2ff7812 */ /* 0x040fe2000788c0ff */
[----:B------:R-:W-:Y:S01]  /*9600*/  IMAD.MOV.U32 R0, RZ, RZ, R3 ;  /* 0x000000ffff007224 */ /* 0x000fe200078e0003 */
        /* <DEDUP_REMOVED lines=58> */
.L_x_1063:
        /* <DEDUP_REMOVED lines=97> */
[----:B------:R-:W-:Y:S04]  /*9fc0*/  IADD3 R154, -R247, 0x30, RZ ;  /* 0x00000030f79a7810 */ /* 0x000fe80007ffe1ff */
        /* <DEDUP_REMOVED lines=15> */
[----:B------:R-:W-:Y:S02]  /*a0c0*/  @P1 IMAD.IADD R150, R157, 0x1, R150 ;  /* 0x000000019d961824 */ /* 0x000fe400078e0296 */
[----:B------:R-:W-:Y:S03]  /*a0d0*/  IMAD.U32 R157, RZ, RZ, UR6 ;  /* 0x00000006ff9d7e24 */ /* 0x000fe6000f8e00ff */
[----:B------:R-:W-:Y:S01]  /*a0e0*/  @P1 SHF.L.U64.HI R150, R156, 0x1, R150 ;  /* 0x000000019c961819 */ /* 0x000fe20000010296 */
[----:B------:R-:W-:Y:S03]  /*a0f0*/  IMAD.U32 R156, RZ, RZ, UR7 ;  /* 0x00000007ff9c7e24 */ /* 0x000fe6000f8e00ff */
        /* <DEDUP_REMOVED lines=12> */
[----:B------:R-:W-:Y:S04]  /*a1c0*/  @P0 IMAD.IADD R155, R159, 0x1, R155 ;  /* 0x000000019f9b0824 */ /* 0x000fe800078e029b */
[----:B------:R-:W-:Y:S04]  /*a1d0*/  @P0 IMAD R155, R155, 0x30, RZ ;  /* 0x000000309b9b0824 */ /* 0x000fe800078e02ff */
[----:B------:R-:W-:Y:S01]  /*a1e0*/  @P0 IMAD.IADD R155, R155, 0x1, R157 ;  /* 0x000000019b9b0824 */ /* 0x000fe200078e029d */
[-C--:B------:R-:W-:Y:S05]  /*a1f0*/  @P0 IADD3 R157, P2, R230, R156.reuse, RZ ;  /* 0x0000009ce69d0210 */ /* 0x080fea0007f5e0ff */
        /* <DEDUP_REMOVED lines=22> */
.L_x_1064:
        /* <DEDUP_REMOVED lines=40> */
[C---:B------:R-:W-:Y:S02]  /*a5e0*/  ISETP.GT.AND P0, PT, R232.reuse, R251, PT ;  /* 0x000000fbe800720c */ /* 0x040fe40003f04270 */
        /* <DEDUP_REMOVED lines=398> */
.L_x_1062:
[----:B------:R-:W-:-:S13]  /*bed0*/  ISETP.GE.AND P0, PT, R232, R219, PT ;  /* 0x000000dbe800720c */ /* 0x000fda0003f06270 */
[----:B------:R-:W-:Y:S05]  /*bee0*/  @!P0 BRA `(.L_x_1066) ;  /* 0x00003d0000008947 */ /* 0x000fea0003800000 */
[C---:B------:R-:W-:Y:S01]  /*bef0*/  IADD3 R238, P0, R228.reuse, 0x20, RZ ;  /* 0x00000020e4ee7810 */ /* 0x040fe20007f1e0ff */
[----:B------:R-:W-:Y:S01]  /*bf00*/  ULDC.64 UR4, c[0x0][0x208] ;  /* 0x0000820000047ab9 */ /* 0x000fe20000000a00 */
[----:B------:R-:W-:Y:S01]  /*bf10*/  IADD3 R248, -R247, 0x30, RZ ;  /* 0x00000030f7f87810 */ /* 0x000fe20007ffe1ff */
[----:B------:R-:W-:Y:S01]  /*bf20*/  UIMAD.WIDE.U32 UR12, UR4, 0x30, URZ ;  /* 0x00000030040c78a5 */ /* 0x000fe2000f8e003f */
[----:B------:R-:W-:Y:S01]  /*bf30*/  IMAD.MOV.U32 R148, RZ, RZ, R149 ;  /* 0x000000ffff947224 */ /* 0x000fe200078e0095 */
[----:B------:R-:W-:Y:S01]  /*bf40*/  UIMAD UR5, UR5, 0x30, URZ ;  /* 0x00000030050578a4 */ /* 0x000fe2000f8e023f */
[----:B------:R-:W-:Y:S01]  /*bf50*/  IMAD.X R203, RZ, RZ, R235, P0 ;  /* 0x000000ffffcb7224 */ /* 0x000fe200000e06eb */
[----:B------:R-:W-:Y:S01]  /*bf60*/  IADD3 R202, P0, R228, 0x40, RZ ;  /* 0x00000040e4ca7810 */ /* 0x000fe20007f1e0ff */
[----:B------:R-:W-:Y:S01]  /*bf70*/  IMAD.MOV.U32 R150, RZ, RZ, R151 ;  /* 0x000000ffff967224 */ /* 0x000fe200078e0097 */
[----:B------:R-:W-:Y:S01]  /*bf80*/  MOV R0, R152 ;  /* 0x0000009800007202 */ /* 0x000fe20000000f00 */
[----:B------:R-:W-:Y:S01]  /*bf90*/  IMAD.MOV.U32 R2, RZ, RZ, R3 ;  /* 0x000000ffff027224 */ /* 0x000fe200078e0003 */
[----:B------:R-:W-:Y:S01]  /*bfa0*/  MOV R240, c[0x0][0x20c] ;  /* 0x0000830000f07a02 */ /* 0x000fe20000000f00 */
[----:B------:R-:W-:Y:S01]  /*bfb0*/  IMAD.X R201, RZ, RZ, R235, P0 ;  /* 0x000000ffffc97224 */ /* 0x000fe200000e06eb */
[----:B------:R-:W-:Y:S01]  /*bfc0*/  IADD3 R200, P0, R230, 0x20, RZ ;  /* 0x00000020e6c87810 */ /* 0x000fe20007f1e0ff */
[----:B------:R-:W-:Y:S01]  /*bfd0*/  IMAD.MOV.U32 R247, RZ, RZ, c[0x0][0x208] ;  /* 0x00008200fff77624 */ /* 0x000fe200078e00ff */
[----:B------:R-:W-:-:S02]  /*bfe0*/  UIADD3 UR5, UR13, UR5, URZ ;  /* 0x000000050d057290 */ /* 0x000fc4000fffe03f */
[----:B------:R-:W-:Y:S02]  /*bff0*/  IADD3.X R246, RZ, R237, RZ, P0, !PT ;  /* 0x000000edfff67210 */ /* 0x000fe400007fe4ff */
[----:B------:R-:W-:-:S04]  /*c000*/  IADD3 R244, P0, R230, 0x40, RZ ;  /* 0x00000040e6f47810 */ /* 0x000fc80007f1e0ff */
[----:B------:R-:W-:Y:S02]  /*c010*/  IADD3.X R242, RZ, R237, RZ, P0, !PT ;  /* 0x000000edfff27210 */ /* 0x000fe400007fe4ff */
.L_x_1084:
[----:B------:R-:W-:Y:S04]  /*c020*/  DEPBAR.LE SB0, 0x0 ;  /* 0x000080000000791a */ /* 0x000fe80000000000 */
[----:B------:R-:W-:Y:S01]  /*c030*/  BAR.SYNC.DEFER_BLOCKING 0x0 ;  /* 0x0000000000007b1d */ /* 0x000fe20000010000 */
[----:B------:R-:W-:Y:S01]  /*c040*/  SHF.R.S32.HI R4, RZ, 0x1f, R232 ;  /* 0x0000001fff047819 */ /* 0x000fe200000114e8 */
[C---:B------:R-:W-:Y:S01]  /*c050*/  IMAD R3, R232.reuse, UR5, RZ ;  /* 0x00000005e8037c24 */ /* 0x040fe2000f8e02ff */
[----:B------:R-:W-:Y:S01]  /*c060*/  ISETP.GT.AND P1, PT, R223, 0x3f, PT ;  /* 0x0000003fdf00780c */ /* 0x000fe20003f24270 */
[----:B------:R-:W-:Y:S01]  /*c070*/  IMAD.WIDE.U32 R6, R232, UR12, RZ ;  /* 0x0000000ce8067c25 */ /* 0x000fe2000f8e00ff */
[C---:B------:R-:W-:Y:S02]  /*c080*/  LOP3.LUT P5, RZ, R226.reuse, 0x200, RZ, 0xc0, !PT ;  /* 0x00000200e2ff7812 */ /* 0x040fe400078ac0ff */
[----:B------:R-:W-:Y:S01]  /*c090*/  LOP3.LUT P4, RZ, R226, 0x80, RZ, 0xc0, !PT ;  /* 0x00000080e2ff7812 */ /* 0x000fe2000788c0ff */
[----:B------:R-:W-:Y:S01]  /*c0a0*/  IMAD R3, R4, UR12, R3 ;  /* 0x0000000c04037c24 */ /* 0x000fe2000f8e0203 */
[-C--:B------:R-:W-:Y:S02]  /*c0b0*/  IADD3 R4, P0, R228, R6.reuse, RZ ;  /* 0x00000006e4047210 */ /* 0x080fe40007f1e0ff */
[----:B------:R-:W-:Y:S01]  /*c0c0*/  LOP3.LUT P3, RZ, R226, 0x100, RZ, 0xc0, !PT ;  /* 0x00000100e2ff7812 */ /* 0x000fe2000786c0ff */
[----:B------:R-:W-:Y:S04]  /*c0d0*/  IMAD.IADD R24, R7, 0x1, R3 ;  /* 0x0000000107187824 */ /* 0x000fe800078e0203 */
[----:B------:R-:W-:Y:S01]  /*c0e0*/  IMAD.X R3, R24, 0x1, R235, P0 ;  /* 0x0000000118037824 */ /* 0x000fe200000e06eb */
[C---:B------:R-:W-:Y:S04]  /*c0f0*/  LEA R36, P0, R4.reuse, c[0x0][0x1f8], 0x1 ;  /* 0x00007e0004247a11 */ /* 0x040fe800078008ff */
[----:B------:R-:W-:Y:S02]  /*c100*/  LEA.HI.X R37, R4, c[0x0][0x1fc], R3, 0x1, P0 ;  /* 0x00007f0004257a11 */ /* 0x000fe400000f0c03 */
[-C--:B------:R-:W-:Y:S01]  /*c110*/  IADD3 R4, P0, R238, R6.reuse, RZ ;  /* 0x00000006ee047210 */ /* 0x080fe20007f1e0ff */
[----:B------:R-:W-:Y:S04]  /*c120*/  LDSM.16.M88.4 R48, [R217+0x6080] ;  /* 0x00608000d930783b */ /* 0x000fe80000000200 */
[----:B------:R-:W-:Y:S01]  /*c130*/  IMAD.X R3, R24, 0x1, R203, P0 ;  /* 0x0000000118037824 */ /* 0x000fe200000e06cb */
[C---:B------:R-:W-:Y:S02]  /*c140*/  LEA R40, P0, R4.reuse, c[0x0][0x1f8], 0x1 ;  /* 0x00007e0004287a11 */ /* 0x040fe400078008ff */
[----:B------:R-:W1:Y:S02]  /*c150*/  LDSM.16.M88.4 R16, [R216+0x3c80] ;  /* 0x003c8000d810783b */ /* 0x000e640000000200 */
[----:B------:R-:W-:Y:S02]  /*c160*/  LEA.HI.X R41, R4, c[0x0][0x1fc], R3, 0x1, P0 ;  /* 0x00007f0004297a11 */ /* 0x000fe400000f0c03 */
[-C--:B------:R-:W-:Y:S03]  /*c170*/  IADD3 R4, P0, R202, R6.reuse, RZ ;  /* 0x00000006ca047210 */ /* 0x080fe60007f1e0ff */
[----:B------:R-:W2:Y:S02]  /*c180*/  LDSM.16.M88.4 R44, [R217+0x7080] ;  /* 0x00708000d92c783b */ /* 0x000ea40000000200 */
[----:B------:R-:W-:Y:S01]  /*c190*/  IMAD.X R3, R24, 0x1, R201, P0 ;  /* 0x0000000118037824 */ /* 0x000fe200000e06c9 */
[C---:B------:R-:W-:Y:S04]  /*c1a0*/  LEA R192, P0, R4.reuse, c[0x0][0x1f8], 0x1 ;  /* 0x00007e0004c07a11 */ /* 0x040fe800078008ff */
[----:B------:R-:W3:Y:S01]  /*c1b0*/  LDSM.16.M88.4 R32, [R216+0x4080] ;  /* 0x00408000d820783b */ /* 0x000ee20000000200 */
[----:B------:R-:W-:Y:S02]  /*c1c0*/  LEA.HI.X R193, R4, c[0x0][0x1fc], R3, 0x1, P0 ;  /* 0x00007f0004c17a11 */ /* 0x000fe400000f0c03 */
[C---:B------:R-:W-:Y:S04]  /*c1d0*/  @!P1 LEA R3, P0, R247.reuse, R6, 0x5 ;  /* 0x00000006f7039211 */ /* 0x040fe800078028ff */
[----:B------:R-:W4:Y:S01]  /*c1e0*/  LDSM.16.M88.4 R152, [R216+0x4480] ;  /* 0x00448000d898783b */ /* 0x000f220000000200 */
[----:B------:R-:W-:Y:S02]  /*c1f0*/  @!P1 LEA.HI.X R24, R247, R24, R240, 0x5, P0 ;  /* 0x00000018f7189211 */ /* 0x000fe400000f2cf0 */
[----:B------:R-:W-:Y:S04]  /*c200*/  @!P1 IADD3 R13, P0, R3, R228, RZ ;  /* 0x000000e4030d9210 */ /* 0x000fe80007f1e0ff */
[----:B------:R-:W-:Y:S01]  /*c210*/  LDSM.16.M88.4 R156, [R213+0x6080] ;  /* 0x00608000d59c783b */ /* 0x000fe20000000200 */
[C---:B------:R-:W-:Y:S01]  /*c220*/  @!P1 IMAD.X R12, R24.reuse, 0x1, R235, P0 ;  /* 0x00000001180c9824 */ /* 0x040fe200000e06eb */
[C---:B------:R-:W-:Y:S04]  /*c230*/  @!P1 LEA R190, P0, R13.reuse, c[0x0][0x1f8], 0x1 ;  /* 0x00007e000dbe9a11 */ /* 0x040fe800078008ff */
[----:B------:R-:W-:Y:S01]  /*c240*/  @!P1 LEA.HI.X R191, R13, c[0x0][0x1fc], R12, 0x1, P0 ;  /* 0x00007f000dbf9a11 */ /* 0x000fe200000f0c0c */
[----:B------:R-:W5:Y:S01]  /*c250*/  LDSM.16.M88.4 R160, [R215] ;  /* 0x00000000d7a0783b */ /* 0x000f620000000200 */
[----:B------:R-:W-:Y:S01]  /*c260*/  @!P1 IADD3 R21, P0, R3, R238, RZ ;  /* 0x000000ee03159210 */ /* 0x000fe20007f1e0ff */
[-C--:B-1----:R-:W-:Y:S05]  /*c270*/  HMMA.16816.F32 R4, R48, R16.reuse, RZ ;  /* 0x000000103004723c */ /* 0x082fea00000018ff */
[----:B------:R-:W1:Y:S01]  /*c280*/  LDSM.16.M88.4 R164, [R213+0x7080] ;  /* 0x00708000d5a4783b */ /* 0x000e620000000200 */
[C---:B------:R-:W-:Y:S01]  /*c290*/  @!P1 IMAD.X R20, R24.reuse, 0x1, R203, P0 ;  /* 0x0000000118149824 */ /* 0x040fe200000e06cb */
[C---:B------:R-:W-:Y:S01]  /*c2a0*/  @!P1 LEA R194, P0, R21.reuse, c[0x0][0x1f8], 0x1 ;  /* 0x00007e0015c29a11 */ /* 0x040fe200078008ff */
[C---:B--2---:R-:W-:Y:S04]  /*c2b0*/  HMMA.16816.F32 R8, R44.reuse, R16, RZ ;  /* 0x000000102c08723c */ /* 0x044fe800000018ff */
[----:B------:R-:W2:Y:S01]  /*c2c0*/  LDSM.16.M88.4 R168, [R211] ;  /* 0x00000000d3a8783b */ /* 0x000ea20000000200 */
[----:B------:R-:W-:Y:S02]  /*c2d0*/  @!P1 LEA.HI.X R195, R21, c[0x0][0x1fc], R20, 0x1, P0 ;  /* 0x00007f0015c39a11 */ /* 0x000fe400000f0c14 */
[----:B------:R-:W-:Y:S01]  /*c2e0*/  @!P1 IADD3 R28, P0, R3, R202, RZ ;  /* 0x000000ca031c9210 */ /* 0x000fe20007f1e0ff */
[-C--:B------:R-:W-:Y:S03]  /*c2f0*/  HMMA.16816.F32 R12, R44, R18.reuse, RZ ;  /* 0x000000122c0c723c */ /* 0x080fe600000018ff */
[----:B------:R-:W1:Y:S01]  /*c300*/  LDSM.16.M88.4 R172, [R210] ;  /* 0x00000000d2ac783b */ /* 0x000e620000000200 */
[----:B------:R-:W-:Y:S01]  /*c310*/  @!P1 IMAD.X R3, R24, 0x1, R201, P0 ;  /* 0x0000000118039824 */ /* 0x000fe200000e06c9 */
[C---:B------:R-:W-:Y:S03]  /*c320*/  @!P1 LEA R188, P0, R28.reuse, c[0x0][0x1f8], 0x1 ;  /* 0x00007e001cbc9a11 */ /* 0x040fe600078008ff */
[C---:B------:R-:W-:Y:S02]  /*c330*/  HMMA.16816.F32 R16, R48.reuse, R18, RZ ;  /* 0x000000123010723c */ /* 0x040fe400000018ff */
[----:B------:R-:W-:Y:S01]  /*c340*/  @!PT LDS RZ, [RZ] ;  /* 0x00000000fffff984 */ /* 0x000fe20000000800 */
[----:B------:R-:W-:Y:S01]  /*c350*/  @!PT LDS RZ, [RZ] ;  /* 0x00000000fffff984 */ /* 0x000fe20000000800 */
[----:B------:R-:W-:Y:S01]  /*c360*/  @!PT LDS RZ, [RZ] ;  /* 0x00000000fffff984 */ /* 0x000fe20000000800 */
[----:B------:R4:W-:Y:S02]  /*c370*/  LDGSTS.E.BYPASS.LTC128B.128 [R218+0x1880], [R36.64], !P5 ;  /* 0x0188000024da7fae */ /* 0x0009e4000e901d48 */
[----:B------:R-:W-:Y:S02]  /*c380*/  @!P1 LEA.HI.X R189, R28, c[0x0][0x1fc], R3, 0x1, P0 ;  /* 0x00007f001cbd9a11 */ /* 0x000fe400000f0c03 */
[----:B------:R-:W-:Y:S02]  /*c390*/  ISETP.GT.AND P0, PT, R232, R219, PT ;  /* 0x000000dbe800720c */ /* 0x000fe40003f04270 */
[-C--:B---3--:R-:W-:Y:S01]  /*c3a0*/  HMMA.16816.F32 R20, R48, R32.reuse, RZ ;  /* 0x000000203014723c */ /* 0x088fe200000018ff */
[----:B------:R3:W-:Y:S07]  /*c3b0*/  LDGSTS.E.BYPASS.LTC128B.128 [R218+0x2480], [R40.64], !P4 ;  /* 0x0248000028da7fae */ /* 0x0007ee000e101d48 */
[C---:B------:R-:W-:Y:S01]  /*c3c0*/  HMMA.16816.F32 R24, R44.reuse, R32, RZ ;  /* 0x000000202c18723c */ /* 0x040fe200000018ff */
[----:B------:R1:W-:Y:S07]  /*c3d0*/  LDGSTS.E.BYPASS.LTC128B.128 [R218+0x3080], [R192.64], !P3 ;  /* 0x03080000c0da7fae */ /* 0x0003ee000d901d48 */
[-C--:B------:R-:W-:Y:S01]  /*c3e0*/  HMMA.16816.F32 R28, R44, R34.reuse, RZ ;  /* 0x000000222c1c723c */ /* 0x080fe200000018ff */
[----:B------:R1:W-:Y:S07]  /*c3f0*/  @!P1 LDGSTS.E.BYPASS.LTC128B.128 [R218+0x2080], [R190.64], !P5 ;  /* 0x02080000beda9fae */ /* 0x0003ee000e901d48 */
[C---:B------:R-:W-:Y:S01]  /*c400*/  HMMA.16816.F32 R32, R48.reuse, R34, RZ ;  /* 0x000000223020723c */ /* 0x040fe200000018ff */
[----:B------:R1:W-:Y:S07]  /*c410*/  @!P1 LDGSTS.E.BYPASS.LTC128B.128 [R218+0x2c80], [R194.64], !P4 ;  /* 0x02c80000c2da9fae */ /* 0x0003ee000e101d48 */
[-C--:B----4-:R-:W-:Y:S01]  /*c420*/  HMMA.16816.F32 R36, R48, R152.reuse, RZ ;  /* 0x000000983024723c */ /* 0x090fe200000018ff */
[----:B------:R4:W-:Y:S07]  /*c430*/  @!P1 LDGSTS.E.BYPASS.LTC128B.128 [R218+0x3880], [R188.64], !P3 ;  /* 0x03880000bcda9fae */ /* 0x0009ee000d901d48 */
[C---:B---3--:R-:W-:Y:S01]  /*c440*/  HMMA.16816.F32 R40, R44.reuse, R152, RZ ;  /* 0x000000982c28723c */ /* 0x048fe200000018ff */
[----:B------:R-:W-:Y:S07]  /*c450*/  LDSM.16.M88.4 R176, [R217+0x8080] ;  /* 0x00808000d9b0783b */ /* 0x000fee0000000200 */
[-C--:B------:R-:W-:Y:S01]  /*c460*/  HMMA.16816.F32 R44, R44, R154.reuse, RZ ;  /* 0x0000009a2c2c723c */ /* 0x080fe200000018ff */
[----:B------:R-:W0:Y:S07]  /*c470*/  LDGDEPBAR ;  /* 0x00000000000079af */ /* 0x000e2e0000000000 */
[----:B------:R-:W-:Y:S01]  /*c480*/  HMMA.16816.F32 R48, R48, R154, RZ ;  /* 0x0000009a3030723c */ /* 0x000fe200000018ff */
[----:B------:R-:W3:Y:S07]  /*c490*/  LDSM.16.M88.4 R180, [R216+0x4880] ;  /* 0x00488000d8b4783b */ /* 0x000eee0000000200 */
[-C--:B-----5:R-:W-:Y:S01]  /*c4a0*/  HMMA.16816.F32 R4, R156, R160.reuse, R4 ;  /* 0x000000a09c04723c */ /* 0x0a0fe20000001804 */
[----:B------:R-:W5:Y:S07]  /*c4b0*/  LDSM.16.M88.4 R184, [R217+0x9080] ;  /* 0x00908000d9b8783b */ /* 0x000f6e0000000200 */
[C---:B-1----:R-:W-:Y:S01]  /*c4c0*/  HMMA.16816.F32 R8, R164.reuse, R160, R8 ;  /* 0x000000a0a408723c */ /* 0x042fe20000001808 */
[----:B------:R-:W1:Y:S07]  /*c4d0*/  LDSM.16.M88.4 R152, [R216+0x4c80] ;  /* 0x004c8000d898783b */ /* 0x000e6e0000000200 */
[-C--:B------:R-:W-:Y:S01]  /*c4e0*/  HMMA.16816.F32 R12, R164, R162.reuse, R12 ;  /* 0x000000a2a40c723c */ /* 0x080fe2000000180c */
[----:B----4-:R-:W4:Y:S07]  /*c4f0*/  LDSM.16.M88.4 R188, [R216+0x5080] ;  /* 0x00508000d8bc783b */ /* 0x010f2e0000000200 */
[C---:B------:R-:W-:Y:S01]  /*c500*/  HMMA.16816.F32 R16, R156.reuse, R162, R16 ;  /* 0x000000a29c10723c */ /* 0x040fe20000001810 */
[----:B------:R-:W-:Y:S07]  /*c510*/  LDSM.16.M88.4 R160, [R213+0x8080] ;  /* 0x00808000d5a0783b */ /* 0x000fee0000000200 */
[-C--:B--2---:R-:W-:Y:S01]  /*c520*/  HMMA.16816.F32 R20, R156, R168.reuse, R20 ;  /* 0x000000a89c14723c */ /* 0x084fe20000001814 */
[----:B------:R-:W2:Y:S07]  /*c530*/  LDSM.16.M88.4 R192, [R209] ;  /* 0x00000000d1c0783b */ /* 0x000eae0000000200 */
[C---:B------:R-:W-:Y:S01]  /*c540*/  HMMA.16816.F32 R24, R164.reuse, R168, R24 ;  /* 0x000000a8a418723c */ /* 0x040fe20000001818 */
[----:B------:R-:W1:Y:S07]  /*c550*/  LDSM.16.M88.4 R196, [R213+0x9080] ;  /* 0x00908000d5c4783b */ /* 0x000e6e0000000200 */
        /* <DEDUP_REMOVED lines=10> */
[----:B------:R-:W-:Y:S07]  /*c600*/  LDSM.16.M88.4 R172, [R217+0xb080] ;  /* 0x00b08000d9ac783b */ /* 0x000fee0000000200 */
[C---:B-----5:R-:W-:Y:S08]  /*c610*/  HMMA.16816.F32 R8, R184.reuse, R180, R8 ;  /* 0x000000b4b808723c */ /* 0x060ff00000001808 */
        /* <DEDUP_REMOVED lines=66> */
[-C--:B------:R-:W-:Y:S03]  /*ca40*/  @P1 IADD3 R152, P0, R230, R162.reuse, RZ ;  /* 0x000000a2e6981210 */ /* 0x080fe60007f1e0ff */
[----:B------:R-:W-:Y:S04]  /*ca50*/  IMAD.IADD R3, R163, 0x1, R3 ;  /* 0x00000001a3037824 */ /* 0x000fe800078e0203 */
[C---:B------:R-:W-:Y:S01]  /*ca60*/  @P1 IMAD.X R149, R3.reuse, 0x1, R237, P0 ;  /* 0x0000000103951824 */ /* 0x040fe200000e06ed */
[-C--:B------:R-:W-:Y:S05]  /*ca70*/  @P1 IADD3 R154, P0, R200, R162.reuse, RZ ;  /* 0x000000a2c89a1210 */ /* 0x080fea0007f1e0ff */
[C---:B------:R-:W-:Y:S01]  /*ca80*/  @P1 IMAD.X R151, R3.reuse, 0x1, R246, P0 ;  /* 0x0000000103971824 */ /* 0x040fe200000e06f6 */
[----:B------:R-:W-:Y:S05]  /*ca90*/  @P1 IADD3 R156, P0, R244, R162, RZ ;  /* 0x000000a2f49c1210 */ /* 0x000fea0007f1e0ff */
[C---:B------:R-:W-:Y:S01]  /*caa0*/  @P1 IMAD.X R153, R3.reuse, 0x1, R242, P0 ;  /* 0x0000000103991824 */ /* 0x040fe200000e06f2 */
        /* <DEDUP_REMOVED lines=30> */
.L_x_1067:
[----:B-1----:R-:W-:Y:S01]  /*cc90*/  IMAD.MOV.U32 R157, RZ, RZ, R227 ;  /* 0x000000ffff9d7224 */ /* 0x002fe200078e00e3 */
[----:B------:R-:W-:Y:S01]  /*cca0*/  ISETP.NE.AND P0, PT, R222, 0x1, PT ;  /* 0x00000001de00780c */ /* 0x000fe20003f05270 */
[----:B------:R-:W0:Y:S01]  /*ccb0*/  LDGDEPBAR ;  /* 0x00000000000079af */ /* 0x000e220000000000 */
[----:B------:R-:W-:Y:S01]  /*ccc0*/  ISETP.GE.AND P1, PT, R221, 0x1, PT ;  /* 0x00000001dd00780c */ /* 0x000fe20003f26270 */
[----:B------:R-:W-:Y:S04]  /*ccd0*/  IMAD R162, R232, -0x30, RZ ;  /* 0xffffffd0e8a27824 */ /* 0x000fe800078e02ff */
[----:B------:R-:W-:Y:S01]  /*cce0*/  IMAD.IADD R153, R162, 0x1, -R233 ;  /* 0x00000001a2997824 */ /* 0x000fe200078e0ae9 */
[----:B------:R-:W-:Y:S04]  /*ccf0*/  IADD3 R155, -R233, 0x1, R162 ;  /* 0x00000001e99b7810 */ /* 0x000fe80007ffe1a2 */
[----:B------:R-:W-:Y:S01]  /*cd00*/  IADD3 R155, -R225, R155, R220 ;  /* 0x0000009be19b7210 */ /* 0x000fe20007ffe1dc */
[----:B------:R-:W-:Y:S03]  /*cd10*/  @P0 IMAD.HI.U32 R3, R227, c[0x0][0x2c8], RZ ;  /* 0x0000b200e3030a27 */ /* 0x000fe600078e00ff */
[C---:B------:R-:W-:Y:S02]  /*cd20*/  IADD3 R156, R155.reuse, c[0x0][0x328], RZ ;  /* 0x0000ca009b9c7a10 */ /* 0x040fe40007ffe0ff */
[----:B------:R-:W-:Y:S02]  /*cd30*/  @P0 SHF.R.U32.HI R157, RZ, c[0x0][0x2cc], R3 ;  /* 0x0000b300ff9d0a19 */ /* 0x000fe40000011603 */
[----:B------:R-:W-:Y:S03]  /*cd40*/  IADD3 R155, R155, UR10, RZ ;  /* 0x0000000a9b9b7c10 */ /* 0x000fe6000fffe0ff */
[----:B------:R-:W1:Y:S02]  /*cd50*/  SHFL.IDX PT, R152, R157, RZ, 0x1c1f ;  /* 0x001c1fff9d987589 */ /* 0x000e6400000e0000 */
[--C-:B-1----:R-:W-:Y:S02]  /*cd60*/  IMAD.IADD R161, R156, 0x1, R152.reuse ;  /* 0x000000019ca17824 */ /* 0x102fe400078e0298 */
        /* <DEDUP_REMOVED lines=15> */
.L_x_1070:
[----:B------:R-:W-:Y:S04]  /*ce60*/  MOV R3, c[0x0][0x32c] ;  /* 0x0000cb0000037a02 */ /* 0x000fe80000000f00 */
[----:B------:R-:W-:Y:S11]  /*ce70*/  ISETP.NE.AND P0, PT, R3, 0x1, PT ;  /* 0x000000010300780c */ /* 0x000ff60003f05270 */
[----:B------:R-:W-:Y:S02]  /*ce80*/  @!UPT UIADD3 URZ, URZ, URZ, URZ ;  /* 0x0000003f3f3ff290 */ /* 0x000fe4000fffe03f */
[----:B------:R-:W-:Y:S05]  /*ce90*/  @P0 IMAD.HI.U32 R3, R152, c[0x0][0x330], RZ ;  /* 0x0000cc0098030a27 */ /* 0x000fea00078e00ff */
[----:B------:R-:W-:Y:S02]  /*cea0*/  @P0 SHF.R.U32.HI R152, RZ, c[0x0][0x334], R3 ;  /* 0x0000cd00ff980a19 */ /* 0x000fe40000011603 */
.L_x_1071:
[----:B------:R-:W-:Y:S05]  /*ceb0*/  BSYNC B0 ;  /* 0x0000000000007941 */ /* 0x000fea0003800000 */
.L_x_1069:
[----:B------:R-:W-:Y:S05]  /*cec0*/  IMAD R3, R152, c[0x0][0x32c], R153 ;  /* 0x0000cb0098037a24 */ /* 0x000fea00078e0299 */
[----:B------:R-:W-:Y:S02]  /*ced0*/  IADD3 R152, R3, c[0x0][0x32c], RZ ;  /* 0x0000cb0003987a10 */ /* 0x000fe40007ffe0ff */
[----:B------:R-:W-:Y:S02]  /*cee0*/  IMNMX R160, R160, R3, !PT ;  /* 0x00000003a0a07217 */ /* 0x000fe40007800200 */
[----:B------:R-:W-:Y:S02]  /*cef0*/  IMNMX R161, R161, R152, PT ;  /* 0x00000098a1a17217 */ /* 0x000fe40003800200 */
.L_x_1068:
        /* <DEDUP_REMOVED lines=17> */
.L_x_1074:
[----:B------:R-:W-:Y:S04]  /*d010*/  MOV R3, c[0x0][0x32c] ;  /* 0x0000cb0000037a02 */ /* 0x000fe80000000f00 */
[----:B------:R-:W-:Y:S11]  /*d020*/  ISETP.NE.AND P0, PT, R3, 0x1, PT ;  /* 0x000000010300780c */ /* 0x000ff60003f05270 */
[----:B------:R-:W-:Y:S02]  /*d030*/  @!UPT UIADD3 URZ, URZ, URZ, URZ ;  /* 0x0000003f3f3ff290 */ /* 0x000fe4000fffe03f */
[----:B------:R-:W-:Y:S05]  /*d040*/  @P0 IMAD.HI.U32 R3, R152, c[0x0][0x330], RZ ;  /* 0x0000cc0098030a27 */ /* 0x000fea00078e00ff */
[----:B------:R-:W-:Y:S02]  /*d050*/  @P0 SHF.R.U32.HI R152, RZ, c[0x0][0x334], R3 ;  /* 0x0000cd00ff980a19 */ /* 0x000fe40000011603 */
.L_x_1075:
[----:B------:R-:W-:Y:S05]  /*d060*/  BSYNC B0 ;  /* 0x0000000000007941 */ /* 0x000fea0003800000 */
.L_x_1073:
[----:B------:R-:W-:Y:S05]  /*d070*/  IMAD R3, R152, c[0x0][0x32c], R153 ;  /* 0x0000cb0098037a24 */ /* 0x000fea00078e0299 */
[----:B------:R-:W-:Y:S02]  /*d080*/  IADD3 R152, R3, c[0x0][0x32c], RZ ;  /* 0x0000cb0003987a10 */ /* 0x000fe40007ffe0ff */
[----:B------:R-:W-:Y:S02]  /*d090*/  IMNMX R158, R158, R3, !PT ;  /* 0x000000039e9e7217 */ /* 0x000fe40007800200 */
[----:B------:R-:W-:Y:S02]  /*d0a0*/  IMNMX R159, R159, R152, PT ;  /* 0x000000989f9f7217 */ /* 0x000fe40003800200 */
.L_x_1072:
[C---:B------:R-:W-:Y:S02]  /*d0b0*/  ISETP.GE.AND P0, PT, R162.reuse, 0x2, PT ;  /* 0x00000002a200780c */ /* 0x040fe40003f06270 */
[----:B------:R-:W-:Y:S02]  /*d0c0*/  ISETP.GE.AND P1, PT, R162, 0x9, PT ;  /* 0x00000009a200780c */ /* 0x000fe40003f26270 */
[----:B------:R-:W-:Y:S02]  /*d0d0*/  P2R R151, PR, RZ, 0x1 ;  /* 0x00000001ff977803 */ /* 0x000fe40000000000 */
[----:B------:R-:W-:Y:S02]  /*d0e0*/  ISETP.GT.AND P0, PT, R160, 0x1, !P0 ;  /* 0x00000001a000780c */ /* 0x000fe40004704270 */
[----:B------:R-:W-:Y:S02]  /*d0f0*/  P2R R149, PR, RZ, 0x2 ;  /* 0x00000002ff957803 */ /* 0x000fe40000000000 */
        /* <DEDUP_REMOVED lines=28> */
[----:B------:R-:W-:Y:S01]  /*d2c0*/  ISETP.GT.AND P0, PT, R160, 0x19, !P5 ;  /* 0x00000019a000780c */ /* 0x000fe20006f04270 */
[----:B------:R-:W1:Y:S01]  /*d2d0*/  SHFL.IDX PT, R32, R157, 0x2, 0x1c1f ;  /* 0x005c1f009d207f89 */ /* 0x000e6200000e0000 */
[----:B------:R-:W-:Y:S02]  /*d2e0*/  ISETP.GE.AND P1, PT, R162, 0x1, PT ;  /* 0x00000001a200780c */ /* 0x000fe40003f26270 */
[----:B------:R-:W-:Y:S04]  /*d2f0*/  ISETP.LT.OR P0, PT, R161, 0x1a, P0 ;  /* 0x0000001aa100780c */ /* 0x000fe80000701670 */
[----:B------:R-:W-:Y:S02]  /*d300*/  FSEL R194, R33, -INF , !P0 ;  /* 0xff80000021c27808 */ /* 0x000fe40004000000 */
[----:B------:R-:W-:Y:S04]  /*d310*/  ISETP.GT.AND P0, PT, R160, 0x20, !P4 ;  /* 0x00000020a000780c */ /* 0x000fe80006704270 */
[C---:B------:R-:W-:Y:S04]  /*d320*/  ISETP.LT.OR P0, PT, R161.reuse, 0x21, P0 ;  /* 0x00000021a100780c */ /* 0x040fe80000701670 */
[----:B------:R-:W-:Y:S02]  /*d330*/  FSEL R180, R36, -INF , !P0 ;  /* 0xff80000024b47808 */ /* 0x000fe40004000000 */
[----:B------:R-:W-:Y:S04]  /*d340*/  ISETP.GT.AND P0, PT, R160, 0x21, !P3 ;  /* 0x00000021a000780c */ /* 0x000fe80005f04270 */
[----:B------:R-:W-:Y:S01]  /*d350*/  ISETP.LT.OR P0, PT, R161, 0x22, P0 ;  /* 0x00000022a100780c */ /* 0x000fe20000701670 */
[--C-:B-1----:R-:W-:Y:S02]  /*d360*/  IMAD.IADD R36, R156, 0x1, R32.reuse ;  /* 0x000000019c247824 */ /* 0x102fe400078e0220 */
[----:B------:R-:W-:Y:S01]  /*d370*/  IMAD.IADD R33, R155, 0x1, R32 ;  /* 0x000000019b217824 */ /* 0x000fe200078e0220 */
        /* <DEDUP_REMOVED lines=28> */
.L_x_1078:
[----:B------:R-:W-:Y:S04]  /*d540*/  MOV R20, c[0x0][0x32c] ;  /* 0x0000cb0000147a02 */ /* 0x000fe80000000f00 */
[----:B------:R-:W-:Y:S11]  /*d550*/  ISETP.NE.AND P0, PT, R20, 0x1, PT ;  /* 0x000000011400780c */ /* 0x000ff60003f05270 */
[----:B------:R-:W-:Y:S02]  /*d560*/  @!UPT UIADD3 URZ, URZ, URZ, URZ ;  /* 0x0000003f3f3ff290 */ /* 0x000fe4000fffe03f */
[----:B------:R-:W-:Y:S05]  /*d570*/  @P0 IMAD.HI.U32 R20, R32, c[0x0][0x330], RZ ;  /* 0x0000cc0020140a27 */ /* 0x000fea00078e00ff */
[----:B------:R-:W-:Y:S02]  /*d580*/  @P0 SHF.R.U32.HI R32, RZ, c[0x0][0x334], R20 ;  /* 0x0000cd00ff200a19 */ /* 0x000fe40000011614 */
.L_x_1079:
[----:B------:R-:W-:Y:S05]  /*d590*/  BSYNC B0 ;  /* 0x0000000000007941 */ /* 0x000fea0003800000 */
.L_x_1077:
[----:B------:R-:W-:Y:S05]  /*d5a0*/  IMAD R32, R32, c[0x0][0x32c], R153 ;  /* 0x0000cb0020207a24 */ /* 0x000fea00078e0299 */
[----:B------:R-:W-:Y:S02]  /*d5b0*/  IADD3 R37, R32, c[0x0][0x32c], RZ ;  /* 0x0000cb0020257a10 */ /* 0x000fe40007ffe0ff */
[----:B------:R-:W-:Y:S02]  /*d5c0*/  IMNMX R33, R33, R32, !PT ;  /* 0x0000002021217217 */ /* 0x000fe40007800200 */
[----:B------:R-:W-:Y:S02]  /*d5d0*/  IMNMX R36, R36, R37, PT ;  /* 0x0000002524247217 */ /* 0x000fe40003800200 */
.L_x_1076:
        /* <DEDUP_REMOVED lines=29> */
[C---:B------:R-:W-:Y:S04]  /*d7b0*/  ISETP.GT.AND P0, PT, R158.reuse, 0x1, !P0 ;  /* 0x000000019e00780c */ /* 0x040fe80004704270 */
[----:B------:R-:W-:Y:S04]  /*d7c0*/  ISETP.LT.OR P0, PT, R159, 0x2, P0 ;  /* 0x000000029f00780c */ /* 0x000fe80000701670 */
[----:B------:R-:W-:Y:S02]  /*d7d0*/  FSEL R32, R7, -INF , !P0 ;  /* 0xff80000007207808 */ /* 0x000fe40004000000 */
[----:B------:R-:W-:Y:S01]  /*d7e0*/  ISETP.GT.AND P0, PT, R158, RZ, !P1 ;  /* 0x000000ff9e00720c */ /* 0x000fe20004f04270 */
[----:B------:R-:W1:Y:S03]  /*d7f0*/  SHFL.IDX PT, R7, R157, 0x3, 0x1c1f ;  /* 0x007c1f009d077f89 */ /* 0x000e6600000e0000 */
[C---:B------:R-:W-:Y:S04]  /*d800*/  ISETP.LT.OR P0, PT, R159.reuse, 0x1, P0 ;  /* 0x000000019f00780c */ /* 0x040fe80000701670 */
[----:B------:R-:W-:Y:S02]  /*d810*/  FSEL R6, R6, -INF , !P0 ;  /* 0xff80000006067808 */ /* 0x000fe40004000000 */
[----:B------:R-:W-:Y:S04]  /*d820*/  ISETP.GT.AND P0, PT, R158, 0x28, !P2 ;  /* 0x000000289e00780c */ /* 0x000fe80005704270 */
[----:B------:R-:W-:Y:S04]  /*d830*/  ISETP.LT.OR P0, PT, R159, 0x29, P0 ;  /* 0x000000299f00780c */ /* 0x000fe80000701670 */
[----:B------:R-:W-:Y:S02]  /*d840*/  FSEL R168, R50, -INF , !P0 ;  /* 0xff80000032a87808 */ /* 0x000fe40004000000 */
[----:B------:R-:W-:Y:S04]  /*d850*/  ISETP.NE.AND P0, PT, R21, RZ, PT ;  /* 0x000000ff1500720c */ /* 0x000fe80003f05270 */
[----:B------:R-:W-:Y:S01]  /*d860*/  ISETP.GT.AND P0, PT, R158, 0x29, !P0 ;  /* 0x000000299e00780c */ /* 0x000fe20004704270 */
[--C-:B-1----:R-:W-:Y:S03]  /*d870*/  IMAD.IADD R156, R156, 0x1, R7.reuse ;  /* 0x000000019c9c7824 */ /* 0x102fe600078e0207 */
[----:B------:R-:W-:Y:S04]  /*d880*/  ISETP.LT.OR P0, PT, R159, 0x2a, P0 ;  /* 0x0000002a9f00780c */ /* 0x000fe80000701670 */
[----:B------:R-:W-:Y:S02]  /*d890*/  FSEL R167, R51, -INF , !P0 ;  /* 0xff80000033a77808 */ /* 0x000fe40004000000 */
[----:B------:R-:W-:Y:S04]  /*d8a0*/  ISETP.GT.AND P0, PT, R33, RZ, !P1 ;  /* 0x000000ff2100720c */ /* 0x000fe80004f04270 */
        /* <DEDUP_REMOVED lines=17> */
[----:B------:R-:W-:Y:S01]  /*d9c0*/  FSEL R184, R24, -INF , !P0 ;  /* 0xff80000018b87808 */ /* 0x000fe20004000000 */
[----:B------:R-:W-:Y:S01]  /*d9d0*/  IMAD.IADD R24, R155, 0x1, R7 ;  /* 0x000000019b187824 */ /* 0x000fe200078e0207 */
        /* <DEDUP_REMOVED lines=39> */
.L_x_1082:
[----:B------:R-:W-:Y:S04]  /*dc50*/  MOV R7, c[0x0][0x32c] ;  /* 0x0000cb0000077a02 */ /* 0x000fe80000000f00 */
[----:B------:R-:W-:Y:S11]  /*dc60*/  ISETP.NE.AND P0, PT, R7, 0x1, PT ;  /* 0x000000010700780c */ /* 0x000ff60003f05270 */
[----:B------:R-:W-:Y:S02]  /*dc70*/  @!UPT UIADD3 URZ, URZ, URZ, URZ ;  /* 0x0000003f3f3ff290 */ /* 0x000fe4000fffe03f */
[----:B------:R-:W-:Y:S05]  /*dc80*/  @P0 IMAD.HI.U32 R7, R28, c[0x0][0x330], RZ ;  /* 0x0000cc001c070a27 */ /* 0x000fea00078e00ff */
[----:B------:R-:W-:Y:S02]  /*dc90*/  @P0 SHF.R.U32.HI R28, RZ, c[0x0][0x334], R7 ;  /* 0x0000cd00ff1c0a19 */ /* 0x000fe40000011607 */
.L_x_1083:
[----:B------:R-:W-:Y:S05]  /*dca0*/  BSYNC B0 ;  /* 0x0000000000007941 */ /* 0x000fea0003800000 */
.L_x_1081:
[----:B------:R-:W-:Y:S05]  /*dcb0*/  IMAD R153, R28, c[0x0][0x32c], R153 ;  /* 0x0000cb001c997a24 */ /* 0x000fea00078e0299 */
[----:B------:R-:W-:Y:S02]  /*dcc0*/  IADD3 R7, R153, c[0x0][0x32c], RZ ;  /* 0x0000cb0099077a10 */ /* 0x000fe40007ffe0ff */
[----:B------:R-:W-:Y:S02]  /*dcd0*/  IMNMX R24, R24, R153, !PT ;  /* 0x0000009918187217 */ /* 0x000fe40007800200 */
[----:B------:R-:W-:Y:S02]  /*dce0*/  IMNMX R156, R156, R7, PT ;  /* 0x000000079c9c7217 */ /* 0x000fe40003800200 */
.L_x_1080:
[----:B------:R-:W-:Y:S01]  /*dcf0*/  ISETP.GT.AND P0, PT, R24, RZ, !P1 ;  /* 0x000000ff1800720c */ /* 0x000fe20004f04270 */
[----:B------:R-:W-:Y:S01]  /*dd00*/  LDSM.16.MT88.4 R36, [R214+0x2480] ;  /* 0x00248000d624783b */ /* 0x000fe20000004200 */
[----:B------:R-:W-:Y:S02]  /*dd10*/  ISETP.NE.AND P1, PT, R17, RZ, PT ;  /* 0x000000ff1100720c */ /* 0x000fe40003f25270 */
        /* <DEDUP_REMOVED lines=46> */
[----:B------:R-:W-:Y:S02]  /*e000*/  FMNMX.FTZ R26, R168, R7, !PT ;  /* 0x00000007a81a7209 */ /* 0x000fe40007810000 */
[----:B------:R-:W-:Y:S02]  /*e010*/  FMNMX.FTZ R5, R170, R3, !PT ;  /* 0x00000003aa057209 */ /* 0x000fe40007810000 */
[----:B------:R-:W-:Y:S02]  /*e020*/  FMNMX.FTZ R3, R19, R2, !PT ;  /* 0x0000000213037209 */ /* 0x000fe40007810000 */
[----:B------:R-:W-:Y:S01]  /*e030*/  ISETP.LT.OR P0, PT, R156, 0x1a, P0 ;  /* 0x0000001a9c00780c */ /* 0x000fe20000701670 */
[----:B------:R-:W1:Y:S01]  /*e040*/  SHFL.BFLY PT, R14, R5, 0x2, 0x1f ;  /* 0x0c401f00050e7f89 */ /* 0x000e6200000e0000 */
[----:B------:R-:W-:Y:S02]  /*e050*/  FMNMX.FTZ R3, R22, R3, !PT ;  /* 0x0000000316037209 */ /* 0x000fe40007810000 */
[----:B------:R-:W-:Y:S02]  /*e060*/  FMNMX.FTZ R10, R167, R26, !PT ;  /* 0x0000001aa70a7209 */ /* 0x000fe40007810000 */
[----:B------:R-:W-:Y:S02]  /*e070*/  FMNMX.FTZ R3, R12, R3, !PT ;  /* 0x000000030c037209 */ /* 0x000fe40007810000 */
[----:B------:R-:W-:Y:S01]  /*e080*/  FSEL R41, R31, -INF , !P0 ;  /* 0xff8000001f297808 */ /* 0x000fe20004000000 */
[----:B------:R-:W2:Y:S01]  /*e090*/  SHFL.BFLY PT, R149, R10, 0x2, 0x1f ;  /* 0x0c401f000a957f89 */ /* 0x000ea200000e0000 */
[----:B------:R-:W-:Y:S02]  /*e0a0*/  FMNMX.FTZ R3, R8, R3, !PT ;  /* 0x0000000308037209 */ /* 0x000fe40007810000 */
        /* <DEDUP_REMOVED lines=10> */
[----:B------:R-:W-:Y:S02]  /*e150*/  FMNMX.FTZ R3, R171, R26, !PT ;  /* 0x0000001aab037209 */ /* 0x000fe40007810000 */
[----:B-1----:R-:W-:Y:S02]  /*e160*/  FMNMX.FTZ R14, R5, R14, !PT ;  /* 0x0000000e050e7209 */ /* 0x002fe40007810000 */
[----:B------:R-:W-:Y:S02]  /*e170*/  ISETP.GT.AND P0, PT, R24, 0x28, !P2 ;  /* 0x000000281800780c */ /* 0x000fe40005704270 */
[----:B------:R-:W-:Y:S01]  /*e180*/  FMNMX.FTZ R3, R50, R3, !PT ;  /* 0x0000000332037209 */ /* 0x000fe20007810000 */
[----:B------:R-:W1:Y:S01]  /*e190*/  SHFL.BFLY PT, R151, R14, 0x1, 0x1f ;  /* 0x0c201f000e977f89 */ /* 0x000e6200000e0000 */
[----:B------:R-:W-:Y:S02]  /*e1a0*/  ISETP.LT.OR P0, PT, R156, 0x29, P0 ;  /* 0x000000299c00780c */ /* 0x000fe40000701670 */
[----:B------:R-:W-:Y:S02]  /*e1b0*/  ISETP.NE.AND P1, PT, R21, RZ, PT ;  /* 0x000000ff1500720c */ /* 0x000fe40003f25270 */
[----:B------:R-:W-:Y:S02]  /*e1c0*/  FSEL R46, R46, -INF , !P0 ;  /* 0xff8000002e2e7808 */ /* 0x000fe40004000000 */
[----:B------:R-:W-:Y:S02]  /*e1d0*/  ISETP.GT.AND P0, PT, R24, 0x29, !P1 ;  /* 0x000000291800780c */ /* 0x000fe40004f04270 */
[----:B--2---:R-:W-:Y:S02]  /*e1e0*/  FMNMX.FTZ R149, R10, R149, !PT ;  /* 0x000000950a957209 */ /* 0x004fe40007810000 */
[----:B------:R-:W-:Y:S04]  /*e1f0*/  ISETP.LT.OR P0, PT, R156, 0x2a, P0 ;  /* 0x0000002a9c00780c */ /* 0x000fe80000701670 */
[----:B------:R-:W-:Y:S02]  /*e200*/  FSEL R23, R47, -INF , !P0 ;  /* 0xff8000002f177808 */ /* 0x000fe40004000000 */
[----:B-1----:R-:W-:Y:S02]  /*e210*/  FMNMX.FTZ R151, R14, R151, !PT ;  /* 0x000000970e977209 */ /* 0x002fe40007810000 */
[----:B------:R-:W-:Y:S02]  /*e220*/  FMNMX.FTZ R14, R48, R3, !PT ;  /* 0x00000003300e7209 */ /* 0x000fe40007810000 */
[C---:B------:R-:W-:Y:S01]  /*e230*/  FSETP.NEU.FTZ.AND P0, PT, R151.reuse, -INF , PT ;  /* 0xff8000009700780b */ /* 0x040fe20003f1d000 */
[----:B------:R-:W-:Y:S01]  /*e240*/  FMUL.FTZ R185, R151, c[0x0][0x2d0] ;  /* 0x0000b40097b97a20 */ /* 0x000fe20000410000 */
[----:B------:R-:W-:Y:S02]  /*e250*/  FMNMX.FTZ R10, R45, R14, !PT ;  /* 0x0000000e2d0a7209 */ /* 0x000fe40007810000 */
[----:B------:R-:W1:Y:S01]  /*e260*/  SHFL.BFLY PT, R14, R149, 0x1, 0x1f ;  /* 0x0c201f00950e7f89 */ /* 0x000e6200000e0000 */
[----:B------:R-:W-:Y:S02]  /*e270*/  FSEL R9, R151, RZ, P0 ;  /* 0x000000ff97097208 */ /* 0x000fe40000000000 */
[----:B------:R-:W-:Y:S03]  /*e280*/  FSEL R185, R185, RZ, P0 ;  /* 0x000000ffb9b97208 */ /* 0x000fe60000000000 */
[----:B------:R-:W-:Y:S02]  /*e290*/  FADD.FTZ R9, -R9, R150 ;  /* 0x0000009609097221 */ /* 0x000fe40000010100 */
[--C-:B------:R-:W-:Y:S01]  /*e2a0*/  FFMA.FTZ R158, R4, c[0x0][0x2d0], -R185.reuse ;  /* 0x0000b400049e7a23 */ /* 0x100fe200000108b9 */
[----:B------:R-:W-:Y:S01]  /*e2b0*/  FMNMX.FTZ R4, R17, R0, !PT ;  /* 0x0000000011047209 */ /* 0x000fe20007810000 */
[----:B------:R-:W2:Y:S01]  /*e2c0*/  SHFL.BFLY PT, R3, R10, 0x2, 0x1f ;  /* 0x0c401f000a037f89 */ /* 0x000ea200000e0000 */
[--C-:B------:R-:W-:Y:S02]  /*e2d0*/  FFMA.FTZ R156, R154, c[0x0][0x2d0], -R185.reuse ;  /* 0x0000b4009a9c7a23 */ /* 0x100fe400000108b9 */
[----:B------:R-:W-:Y:S01]  /*e2e0*/  FMNMX.FTZ R4, R13, R4, !PT ;  /* 0x000000040d047209 */ /* 0x000fe20007810000 */
[--C-:B------:R-:W-:Y:S01]  /*e2f0*/  FFMA.FTZ R154, R16, c[0x0][0x2d0], -R185.reuse ;  /* 0x0000b400109a7a23 */ /* 0x100fe200000108b9 */
[----:B------:R-:W-:Y:S01]  /*e300*/  MUFU.EX2 R158, R158 ;  /* 0x0000009e009e7308 */ /* 0x000fe20000000800 */
[--C-:B------:R-:W-:Y:S01]  /*e310*/  FFMA.FTZ R155, R152, c[0x0][0x2d0], -R185.reuse ;  /* 0x0000b400989b7a23 */ /* 0x100fe200000108b9 */
[----:B------:R-:W-:Y:S01]  /*e320*/  FMNMX.FTZ R4, R11, R4, !PT ;  /* 0x000000040b047209 */ /* 0x000fe20007810000 */
[----:B------:R-:W-:Y:S02]  /*e330*/  FMUL.FTZ R21, R9, c[0x0][0x2d0] ;  /* 0x0000b40009157a20 */ /* 0x000fe40000410000 */
[--C-:B------:R-:W-:Y:S01]  /*e340*/  FFMA.FTZ R179, R194, c[0x0][0x2d0], -R185.reuse ;  /* 0x0000b400c2b37a23 */ /* 0x100fe200000108b9 */
[----:B------:R-:W-:Y:S01]  /*e350*/  FMNMX.FTZ R4, R15, R4, !PT ;  /* 0x000000040f047209 */ /* 0x000fe20007810000 */
[--C-:B------:R-:W-:Y:S01]  /*e360*/  FFMA.FTZ R166, R166, c[0x0][0x2d0], -R185.reuse ;  /* 0x0000b400a6a67a23 */ /* 0x100fe200000108b9 */
[----:B-1----:R-:W-:Y:S02]  /*e370*/  FMNMX.FTZ R149, R149, R14, !PT ;  /* 0x0000000e95957209 */ /* 0x002fe40007810000 */
[----:B------:R-:W1:Y:S01]  /*e380*/  MUFU.EX2 R156, R156 ;  /* 0x0000009c009c7308 */ /* 0x000e620000000800 */
[----:B------:R-:W-:Y:S01]  /*e390*/  FMNMX.FTZ R4, R195, R4, !PT ;  /* 0x00000004c3047209 */ /* 0x000fe20007810000 */
[--C-:B------:R-:W-:Y:S01]  /*e3a0*/  FFMA.FTZ R169, R198, c[0x0][0x2d0], -R185.reuse ;  /* 0x0000b400c6a97a23 */ /* 0x100fe200000108b9 */
[C---:B------:R-:W-:Y:S01]  /*e3b0*/  FSETP.NEU.FTZ.AND P0, PT, R149.reuse, -INF , PT ;  /* 0xff8000009500780b */ /* 0x040fe20003f1d000 */
[----:B------:R-:W-:Y:S01]  /*e3c0*/  FMUL.FTZ R181, R149, c[0x0][0x2d0] ;  /* 0x0000b40095b57a20 */ /* 0x000fe20000410000 */
[----:B------:R-:W-:Y:S01]  /*e3d0*/  FMNMX.FTZ R4, R191, R4, !PT ;  /* 0x00000004bf047209 */ /* 0x000fe20007810000 */
[--C-:B------:R-:W-:Y:S01]  /*e3e0*/  FFMA.FTZ R174, R174, c[0x0][0x2d0], -R185.reuse ;  /* 0x0000b400aeae7a23 */ /* 0x100fe200000108b9 */
[----:B------:R-:W-:Y:S01]  /*e3f0*/  FSEL R7, R149, RZ, P0 ;  /* 0x000000ff95077208 */ /* 0x000fe20000000000 */
[--C-:B------:R-:W-:Y:S01]  /*e400*/  FFMA.FTZ R180, R180, c[0x0][0x2d0], -R185.reuse ;  /* 0x0000b400b4b47a23 */ /* 0x100fe200000108b9 */
[----:B------:R-:W-:Y:S01]  /*e410*/  FSEL R181, R181, RZ, P0 ;  /* 0x000000ffb5b57208 */ /* 0x000fe20000000000 */
[----:B------:R-:W-:Y:S01]  /*e420*/  MUFU.EX2 R155, R155 ;  /* 0x0000009b009b7308 */ /* 0x000fe20000000800 */
[----:B------:R-:W-:Y:S01]  /*e430*/  FMNMX.FTZ R4, R193, R4, !PT ;  /* 0x00000004c1047209 */ /* 0x000fe20007810000 */
[----:B------:R-:W-:Y:S01]  /*e440*/  FFMA.FTZ R177, R177, c[0x0][0x2d0], -R185 ;  /* 0x0000b400b1b17a23 */ /* 0x000fe200000108b9 */
[----:B--2---:R-:W-:Y:S01]  /*e450*/  FMNMX.FTZ R3, R10, R3, !PT ;  /* 0x000000030a037209 */ /* 0x004fe20007810000 */
[--C-:B------:R-:W-:Y:S01]  /*e460*/  FFMA.FTZ R153, R6, c[0x0][0x2d0], -R181.reuse ;  /* 0x0000b40006997a23 */ /* 0x100fe200000108b5 */
[----:B------:R-:W-:Y:S01]  /*e470*/  FMNMX.FTZ R6, R41, R4, !PT ;  /* 0x0000000429067209 */ /* 0x000fe20007810000 */
[--C-:B------:R-:W-:Y:S02]  /*e480*/  FFMA.FTZ R159, R18, c[0x0][0x2d0], -R181.reuse ;  /* 0x0000b400129f7a23 */ /* 0x100fe400000108b5 */
[----:B------:R-:W2:Y:S01]  /*e490*/  SHFL.BFLY PT, R10, R3, 0x1, 0x1f ;  /* 0x0c201f00030a7f89 */ /* 0x000ea200000e0000 */
[----:B------:R-:W-:Y:S01]  /*e4a0*/  FMNMX.FTZ R6, R51, R6, !PT ;  /* 0x0000000633067209 */ /* 0x000fe20007810000 */
[--C-:B------:R-:W-:Y:S01]  /*e4b0*/  FFMA.FTZ R152, R32, c[0x0][0x2d0], -R181.reuse ;  /* 0x0000b40020987a23 */ /* 0x100fe200000108b5 */
[----:B------:R-:W3:Y:S01]  /*e4c0*/  MUFU.EX2 R154, R154 ;  /* 0x0000009a009a7308 */ /* 0x000ee20000000800 */
[--C-:B------:R-:W-:Y:S01]  /*e4d0*/  FFMA.FTZ R162, R20, c[0x0][0x2d0], -R181.reuse ;  /* 0x0000b40014a27a23 */ /* 0x100fe200000108b5 */
[----:B------:R-:W-:Y:S01]  /*e4e0*/  FMNMX.FTZ R5, R49, R6, !PT ;  /* 0x0000000631057209 */ /* 0x000fe20007810000 */
[--C-:B------:R-:W-:Y:S01]  /*e4f0*/  FFMA.FTZ R175, R196, c[0x0][0x2d0], -R181.reuse ;  /* 0x0000b400c4af7a23 */ /* 0x100fe200000108b5 */
[----:B-1----:R-:W-:Y:S01]  /*e500*/  F2FP.PACK_AB R24, R156, R158 ;  /* 0x0000009e9c18723e */ /* 0x002fe200000000ff */
[----:B------:R-:W-:Y:S01]  /*e510*/  LDSM.16.MT88.4 R32, [R212+0x1880] ;  /* 0x00188000d420783b */ /* 0x000fe20000004200 */
[----:B------:R-:W-:Y:S01]  /*e520*/  FMNMX.FTZ R6, R46, R5, !PT ;  /* 0x000000052e067209 */ /* 0x000fe20007810000 */
[----:B------:R-:W-:Y:S02]  /*e530*/  FFMA.FTZ R183, R192, c[0x0][0x2d0], -R181 ;  /* 0x0000b400c0b77a23 */ /* 0x000fe400000108b5 */
[--C-:B------:R-:W-:Y:S01]  /*e540*/  FFMA.FTZ R173, R173, c[0x0][0x2d0], -R185.reuse ;  /* 0x0000b400adad7a23 */ /* 0x100fe200000108b9 */
[----:B------:R-:W-:Y:S01]  /*e550*/  FMNMX.FTZ R4, R23, R6, !PT ;  /* 0x0000000617047209 */ /* 0x000fe20007810000 */
[----:B------:R-:W-:Y:S01]  /*e560*/  MUFU.EX2 R153, R153 ;  /* 0x0000009900997308 */ /* 0x000fe20000000800 */
[----:B------:R-:W-:Y:S02]  /*e570*/  FFMA.FTZ R185, R170, c[0x0][0x2d0], -R185 ;  /* 0x0000b400aab97a23 */ /* 0x000fe400000108b9 */
[--C-:B------:R-:W-:Y:S01]  /*e580*/  FFMA.FTZ R172, R172, c[0x0][0x2d0], -R181.reuse ;  /* 0x0000b400acac7a23 */ /* 0x100fe200000108b5 */
[----:B------:R-:W1:Y:S01]  /*e590*/  SHFL.BFLY PT, R5, R4, 0x2, 0x1f ;  /* 0x0c401f0004057f89 */ /* 0x000e6200000e0000 */
[--C-:B------:R-:W-:Y:S02]  /*e5a0*/  FFMA.FTZ R182, R182, c[0x0][0x2d0], -R181.reuse ;  /* 0x0000b400b6b67a23 */ /* 0x100fe400000108b5 */
[--C-:B------:R-:W-:Y:S02]  /*e5b0*/  FFMA.FTZ R178, R178, c[0x0][0x2d0], -R181.reuse ;  /* 0x0000b400b2b27a23 */ /* 0x100fe400000108b5 */
[----:B------:R-:W-:Y:S01]  /*e5c0*/  FFMA.FTZ R168, R168, c[0x0][0x2d0], -R181 ;  /* 0x0000b400a8a87a23 */ /* 0x000fe200000108b5 */
[----:B--2---:R-:W-:Y:S01]  /*e5d0*/  FMNMX.FTZ R3, R3, R10, !PT ;  /* 0x0000000a03037209 */ /* 0x004fe20007810000 */
[----:B------:R-:W2:Y:S01]  /*e5e0*/  MUFU.EX2 R152, R152 ;  /* 0x0000009800987308 */ /* 0x000ea20000000800 */
[----:B---3--:R-:W-:Y:S03]  /*e5f0*/  F2FP.PACK_AB R26, R154, R155 ;  /* 0x0000009b9a1a723e */ /* 0x008fe600000000ff */
[C---:B------:R-:W-:Y:S01]  /*e600*/  FMUL.FTZ R47, R3.reuse, c[0x0][0x2d0] ;  /* 0x0000b400032f7a20 */ /* 0x040fe20000410000 */
[----:B------:R-:W-:Y:S04]  /*e610*/  FSETP.NEU.FTZ.AND P0, PT, R3, -INF , PT ;  /* 0xff8000000300780b */ /* 0x000fe80003f1d000 */
[----:B------:R-:W-:Y:S01]  /*e620*/  FSEL R47, R47, RZ, P0 ;  /* 0x000000ff2f2f7208 */ /* 0x000fe20000000000 */
[----:B------:R-:W-:Y:S04]  /*e630*/  MUFU.EX2 R162, R162 ;  /* 0x000000a200a27308 */ /* 0x000fe80000000800 */
[--C-:B------:R-:W-:Y:S02]  /*e640*/  FFMA.FTZ R157, R22, c[0x0][0x2d0], -R47.reuse ;  /* 0x0000b400169d7a23 */ /* 0x100fe4000001082f */
[--C-:B------:R-:W-:Y:S01]  /*e650*/  FFMA.FTZ R160, R19, c[0x0][0x2d0], -R47.reuse ;  /* 0x0000b40013a07a23 */ /* 0x100fe2000001082f */
[----:B-1----:R-:W-:Y:S01]  /*e660*/  FMNMX.FTZ R5, R4, R5, !PT ;  /* 0x0000000504057209 */ /* 0x002fe20007810000 */
[----:B------:R-:W-:Y:S01]  /*e670*/  FADD.FTZ R4, -R7, R148 ;  /* 0x0000009407047221 */ /* 0x000fe20000010100 */
[----:B------:R-:W-:Y:S01]  /*e680*/  FSEL R7, R3, RZ, P0 ;  /* 0x000000ff03077208 */ /* 0x000fe20000000000 */
[----:B------:R-:W1:Y:S01]  /*e690*/  MUFU.EX2 R159, R159 ;  /* 0x0000009f009f7308 */ /* 0x000e620000000800 */
[--C-:B------:R-:W-:Y:S01]  /*e6a0*/  FFMA.FTZ R164, R12, c[0x0][0x2d0], -R47.reuse ;  /* 0x0000b4000ca47a23 */ /* 0x100fe2000001082f */
[----:B------:R-:W3:Y:S01]  /*e6b0*/  SHFL.BFLY PT, R22, R5, 0x1, 0x1f ;  /* 0x0c201f0005167f89 */ /* 0x000ee200000e0000 */
[----:B------:R-:W-:Y:S01]  /*e6c0*/  FMUL.FTZ R20, R4, c[0x0][0x2d0] ;  /* 0x0000b40004147a20 */ /* 0x000fe20000410000 */
[----:B--2---:R-:W-:Y:S01]  /*e6d0*/  F2FP.PACK_AB R25, R152, R153 ;  /* 0x000000999819723e */ /* 0x004fe200000000ff */
[----:B------:R-:W-:Y:S02]  /*e6e0*/  FADD.FTZ R2, -R7, R2 ;  /* 0x0000000207027221 */ /* 0x000fe40000010100 */
[--C-:B------:R-:W-:Y:S02]  /*e6f0*/  FFMA.FTZ R161, R8, c[0x0][0x2d0], -R47.reuse ;  /* 0x0000b40008a17a23 */ /* 0x100fe4000001082f */
[----:B------:R-:W-:Y:S01]  /*e700*/  FMUL.FTZ R6, R2, c[0x0][0x2d0] ;  /* 0x0000b40002067a20 */ /* 0x000fe20000410000 */
[----:B------:R-:W2:Y:S01]  /*e710*/  MUFU.EX2 R21, R21 ;  /* 0x0000001500157308 */ /* 0x000ea20000000800 */
[--C-:B------:R-:W-:Y:S02]  /*e720*/  FFMA.FTZ R184, R184, c[0x0][0x2d0], -R47.reuse ;  /* 0x0000b400b8b87a23 */ /* 0x100fe4000001082f */
[--C-:B------:R-:W-:Y:S02]  /*e730*/  FFMA.FTZ R187, R190, c[0x0][0x2d0], -R47.reuse ;  /* 0x0000b400bebb7a23 */ /* 0x100fe4000001082f */
[--C-:B------:R-:W-:Y:S02]  /*e740*/  FFMA.FTZ R186, R186, c[0x0][0x2d0], -R47.reuse ;  /* 0x0000b400baba7a23 */ /* 0x100fe4000001082f */
[----:B------:R-:W-:Y:S03]  /*e750*/  FFMA.FTZ R189, R188, c[0x0][0x2d0], -R47 ;  /* 0x0000b400bcbd7a23 */ /* 0x000fe6000001082f */
[----:B------:R-:W4:Y:S01]  /*e760*/  MUFU.EX2 R20, R20 ;  /* 0x0000001400147308 */ /* 0x000f220000000800 */
[----:B-1----:R-:W-:Y:S02]  /*e770*/  F2FP.PACK_AB R27, R159, R162 ;  /* 0x000000a29f1b723e */ /* 0x002fe400000000ff */
[----:B---3--:R-:W-:Y:S04]  /*e780*/  FMNMX.FTZ R22, R5, R22, !PT ;  /* 0x0000001605167209 */ /* 0x008fe80007810000 */
[C---:B------:R-:W-:Y:S01]  /*e790*/  FSETP.NEU.FTZ.AND P0, PT, R22.reuse, -INF , PT ;  /* 0xff8000001600780b */ /* 0x040fe20003f1d000 */
[C---:B------:R-:W-:Y:S02]  /*e7a0*/  FMUL.FTZ R44, R22.reuse, c[0x0][0x2d0] ;  /* 0x0000b400162c7a20 */ /* 0x040fe40000410000 */
[----:B------:R1:W3:Y:S01]  /*e7b0*/  MUFU.EX2 R2, R6 ;  /* 0x0000000600027308 */ /* 0x0002e20000000800 */
[----:B------:R-:W-:Y:S01]  /*e7c0*/  FSEL R5, R22, RZ, P0 ;  /* 0x000000ff16057208 */ /* 0x000fe20000000000 */
[C---:B--2---:R-:W-:Y:S01]  /*e7d0*/  FMUL.FTZ R4, R21.reuse, R144 ;  /* 0x0000009015047220 */ /* 0x044fe20000410000 */
[----:B------:R-:W-:Y:S01]  /*e7e0*/  FSEL R44, R44, RZ, P0 ;  /* 0x000000ff2c2c7208 */ /* 0x000fe20000000000 */
[----:B------:R-:W-:Y:S01]  /*e7f0*/  FMUL.FTZ R100, R21, R100 ;  /* 0x0000006415647220 */ /* 0x000fe20000410000 */
[C---:B------:R-:W-:Y:S01]  /*e800*/  ISETP.GT.AND P0, PT, R232.reuse, R219, PT ;  /* 0x000000dbe800720c */ /* 0x040fe20003f04270 */
[----:B------:R-:W-:Y:S01]  /*e810*/  FADD.FTZ R5, -R5, R0 ;  /* 0x0000000005057221 */ /* 0x000fe20000010100 */
[----:B------:R-:W-:Y:S01]  /*e820*/  IADD3 R232, R232, -0x1, RZ ;  /* 0xffffffffe8e87810 */ /* 0x000fe20007ffe0ff */
[--C-:B------:R-:W-:Y:S02]  /*e830*/  FFMA.FTZ R165, R17, c[0x0][0x2d0], -R44.reuse ;  /* 0x0000b40011a57a23 */ /* 0x100fe4000001082c */
[----:B------:R-:W-:Y:S01]  /*e840*/  MUFU.EX2 R160, R160 ;  /* 0x000000a000a07308 */ /* 0x000fe20000000800 */
[----:B------:R-:W2:Y:S01]  /*e850*/  LDSM.16.MT88.4 R16, [R214+0x1880] ;  /* 0x00188000d610783b */ /* 0x000ea20000004200 */
[--C-:B------:R-:W-:Y:S02]  /*e860*/  FFMA.FTZ R150, R13, c[0x0][0x2d0], -R44.reuse ;  /* 0x0000b4000d967a23 */ /* 0x100fe4000001082c */
[--C-:B------:R-:W-:Y:S02]  /*e870*/  FFMA.FTZ R163, R11, c[0x0][0x2d0], -R44.reuse ;  /* 0x0000b4000ba37a23 */ /* 0x100fe4000001082c */
[--C-:B------:R-:W-:Y:S02]  /*e880*/  FFMA.FTZ R148, R15, c[0x0][0x2d0], -R44.reuse ;  /* 0x0000b4000f947a23 */ /* 0x100fe4000001082c */
[----:B------:R-:W-:Y:S02]  /*e890*/  FMUL.FTZ R0, R5, c[0x0][0x2d0] ;  /* 0x0000b40005007a20 */ /* 0x000fe40000410000 */
[----:B------:R-:W5:Y:S01]  /*e8a0*/  MUFU.EX2 R157, R157 ;  /* 0x0000009d009d7308 */ /* 0x000f620000000800 */
[----:B------:R-:W-:Y:S02]  /*e8b0*/  FMUL.FTZ R5, R21, R145 ;  /* 0x0000009115057220 */ /* 0x000fe40000410000 */
[C---:B----4-:R-:W-:Y:S02]  /*e8c0*/  FMUL.FTZ R7, R20.reuse, R147 ;  /* 0x0000009314077220 */ /* 0x050fe40000410000 */
[----:B-1----:R-:W-:Y:S02]  /*e8d0*/  FMUL.FTZ R6, R20, R146 ;  /* 0x0000009214067220 */ /* 0x002fe40000410000 */
[--C-:B------:R-:W-:Y:S02]  /*e8e0*/  FFMA.FTZ R190, R41, c[0x0][0x2d0], -R44.reuse ;  /* 0x0000b40029be7a23 */ /* 0x100fe4000001082c */
[----:B------:R-:W-:Y:S01]  /*e8f0*/  LDSM.16.MT88.4 R40, [R212+0x1c80] ;  /* 0x001c8000d428783b */ /* 0x000fe20000004200 */
[----:B------:R-:W-:Y:S01]  /*e900*/  MUFU.EX2 R164, R164 ;  /* 0x000000a400a47308 */ /* 0x000fe20000000800 */
[--C-:B------:R-:W-:Y:S02]  /*e910*/  FFMA.FTZ R194, R49, c[0x0][0x2d0], -R44.reuse ;  /* 0x0000b40031c27a23 */ /* 0x100fe4000001082c */
[--C-:B------:R-:W-:Y:S02]  /*e920*/  FFMA.FTZ R196, R46, c[0x0][0x2d0], -R44.reuse ;  /* 0x0000b4002ec47a23 */ /* 0x100fe4000001082c */
[C---:B------:R-:W-:Y:S02]  /*e930*/  FMUL.FTZ R104, R21.reuse, R104 ;  /* 0x0000006815687220 */ /* 0x040fe40000410000 */
[----:B------:R-:W-:Y:S02]  /*e940*/  FMUL.FTZ R105, R21, R105 ;  /* 0x0000006915697220 */ /* 0x000fe40000410000 */
[C---:B------:R-:W-:Y:S01]  /*e950*/  FMUL.FTZ R106, R20.reuse, R106 ;  /* 0x0000006a146a7220 */ /* 0x040fe20000410000 */
[----:B------:R-:W1:Y:S01]  /*e960*/  MUFU.EX2 R161, R161 ;  /* 0x000000a100a17308 */ /* 0x000e620000000800 */
[----:B------:R-:W-:Y:S02]  /*e970*/  FMUL.FTZ R107, R20, R107 ;  /* 0x0000006b146b7220 */ /* 0x000fe40000410000 */
[C---:B---3--:R-:W-:Y:S01]  /*e980*/  FMUL.FTZ R108, R2.reuse, R108 ;  /* 0x0000006c026c7220 */ /* 0x048fe20000410000 */
[----:B-----5:R-:W-:Y:S01]  /*e990*/  F2FP.PACK_AB R28, R157, R160 ;  /* 0x000000a09d1c723e */ /* 0x020fe200000000ff */
[C---:B------:R-:W-:Y:S02]  /*e9a0*/  FMUL.FTZ R109, R2.reuse, R109 ;  /* 0x0000006d026d7220 */ /* 0x040fe40000410000 */
[C---:B------:R-:W-:Y:S02]  /*e9b0*/  FMUL.FTZ R112, R2.reuse, R112 ;  /* 0x0000007002707220 */ /* 0x040fe40000410000 */
[C---:B------:R-:W-:Y:S01]  /*e9c0*/  FMUL.FTZ R113, R2.reuse, R113 ;  /* 0x0000007102717220 */ /* 0x040fe20000410000 */
[----:B------:R-:W-:Y:S01]  /*e9d0*/  MUFU.EX2 R165, R165 ;  /* 0x000000a500a57308 */ /* 0x000fe20000000800 */
[-C--:B--2---:R-:W-:Y:S01]  /*e9e0*/  HMMA.16816.F32 R4, R24, R16.reuse, R4 ;  /* 0x000000101804723c */ /* 0x084fe20000001804 */
[C---:B------:R-:W-:Y:S02]  /*e9f0*/  FMUL.FTZ R8, R2.reuse, R140 ;  /* 0x0000008c02087220 */ /* 0x040fe40000410000 */
[C---:B------:R-:W-:Y:S02]  /*ea00*/  FMUL.FTZ R9, R2.reuse, R141 ;  /* 0x0000008d02097220 */ /* 0x040fe40000410000 */
[C---:B------:R-:W-:Y:S02]  /*ea10*/  FMUL.FTZ R12, R2.reuse, R136 ;  /* 0x00000088020c7220 */ /* 0x040fe40000410000 */
[----:B------:R-:W-:Y:S02]  /*ea20*/  FMUL.FTZ R13, R2, R137 ;  /* 0x00000089020d7220 */ /* 0x000fe40000410000 */
[----:B------:R-:W2:Y:S03]  /*ea30*/  MUFU.EX2 R150, R150 ;  /* 0x0000009600967308 */ /* 0x000ea60000000800 */
[----:B------:R-:W-:Y:S01]  /*ea40*/  FMUL.FTZ R101, R21, R101 ;  /* 0x0000006515657220 */ /* 0x000fe20000410000 */
[----:B-1----:R-:W-:Y:S01]  /*ea50*/  F2FP.PACK_AB R30, R161, R164 ;  /* 0x000000a4a11e723e */ /* 0x002fe200000000ff */
        /* <DEDUP_REMOVED lines=10> */
[C---:B------:R-:W-:Y:S02]  /*eb00*/  FMUL.FTZ R122, R20.reuse, R122 ;  /* 0x0000007a147a7220 */ /* 0x040fe40000410000 */
[----:B------:R-:W-:Y:S01]  /*eb10*/  FMUL.FTZ R123, R20, R123 ;  /* 0x0000007b147b7220 */ /* 0x000fe20000410000 */
[----:B--2---:R-:W-:Y:S01]  /*eb20*/  F2FP.PACK_AB R29, R150, R165 ;  /* 0x000000a5961d723e */ /* 0x004fe200000000ff */
[C---:B------:R-:W-:Y:S02]  /*eb30*/  FMUL.FTZ R124, R2.reuse, R124 ;  /* 0x0000007c027c7220 */ /* 0x040fe40000410000 */
[----:B------:R-:W-:Y:S02]  /*eb40*/  FMUL.FTZ R125, R2, R125 ;  /* 0x0000007d027d7220 */ /* 0x000fe40000410000 */
[C---:B------:R-:W-:Y:S01]  /*eb50*/  FMUL.FTZ R128, R21.reuse, R128 ;  /* 0x0000008015807220 */ /* 0x040fe20000410000 */
[----:B------:R-:W2:Y:S01]  /*eb60*/  MUFU.EX2 R0, R0 ;  /* 0x0000000000007308 */ /* 0x000ea20000000800 */
[C---:B------:R-:W-:Y:S02]  /*eb70*/  FMUL.FTZ R129, R21.reuse, R129 ;  /* 0x0000008115817220 */ /* 0x040fe40000410000 */
[C---:B------:R-:W-:Y:S02]  /*eb80*/  FMUL.FTZ R130, R20.reuse, R130 ;  /* 0x0000008214827220 */ /* 0x040fe40000410000 */
[C---:B------:R-:W-:Y:S02]  /*eb90*/  FMUL.FTZ R131, R20.reuse, R131 ;  /* 0x0000008314837220 */ /* 0x040fe40000410000 */
[C---:B------:R-:W-:Y:S02]  /*eba0*/  FMUL.FTZ R52, R21.reuse, R52 ;  /* 0x0000003415347220 */ /* 0x040fe40000410000 */
[C---:B------:R-:W-:Y:S01]  /*ebb0*/  FMUL.FTZ R53, R21.reuse, R53 ;  /* 0x0000003515357220 */ /* 0x040fe20000410000 */
[----:B------:R3:W-:Y:S01]  /*ebc0*/  MUFU.EX2 R170, R185 ;  /* 0x000000b900aa7308 */ /* 0x0007e20000000800 */
[C---:B------:R-:W-:Y:S02]  /*ebd0*/  FMUL.FTZ R54, R20.reuse, R54 ;  /* 0x0000003614367220 */ /* 0x040fe40000410000 */
[----:B------:R-:W-:Y:S01]  /*ebe0*/  FMUL.FTZ R55, R20, R55 ;  /* 0x0000003714377220 */ /* 0x000fe20000410000 */
[----:B-1----:R-:W-:Y:S01]  /*ebf0*/  F2FP.PACK_AB R31, R148, R163 ;  /* 0x000000a3941f723e */ /* 0x002fe200000000ff */
[C---:B------:R-:W-:Y:S02]  /*ec00*/  FMUL.FTZ R56, R2.reuse, R56 ;  /* 0x0000003802387220 */ /* 0x040fe40000410000 */
[C---:B------:R-:W-:Y:S02]  /*ec10*/  FMUL.FTZ R57, R2.reuse, R57 ;  /* 0x0000003902397220 */ /* 0x040fe40000410000 */
[C---:B------:R-:W-:Y:S01]  /*ec20*/  FMUL.FTZ R60, R2.reuse, R60 ;  /* 0x0000003c023c7220 */ /* 0x040fe20000410000 */
[----:B------:R-:W-:Y:S01]  /*ec30*/  MUFU.EX2 R166, R166 ;  /* 0x000000a600a67308 */ /* 0x000fe20000000800 */
[----:B------:R-:W-:Y:S02]  /*ec40*/  FMUL.FTZ R61, R2, R61 ;  /* 0x0000003d023d7220 */ /* 0x000fe40000410000 */
[----:B------:R-:W-:Y:S02]  /*ec50*/  FMUL.FTZ R64, R21, R64 ;  /* 0x0000004015407220 */ /* 0x000fe40000410000 */
        /* <DEDUP_REMOVED lines=9> */
[--C-:B---3--:R-:W-:Y:S01]  /*ecf0*/  FFMA.FTZ R185, R51, c[0x0][0x2d0], -R44.reuse ;  /* 0x0000b40033b97a23 */ /* 0x108fe2000001082c */
[----:B------:R-:W-:Y:S01]  /*ed00*/  MUFU.EX2 R172, R172 ;  /* 0x000000ac00ac7308 */ /* 0x000fe20000000800 */
[C---:B------:R-:W-:Y:S02]  /*ed10*/  FMUL.FTZ R115, R0.reuse, R115 ;  /* 0x0000007300737220 */ /* 0x040fe40000410000 */
[C---:B------:R-:W-:Y:S01]  /*ed20*/  FMUL.FTZ R126, R0.reuse, R126 ;  /* 0x0000007e007e7220 */ /* 0x040fe20000410000 */
[-C--:B------:R-:W-:Y:S02]  /*ed30*/  HMMA.16816.F32 R12, R28, R18.reuse, R12 ;  /* 0x000000121c0c723c */ /* 0x080fe4000000180c */
[----:B------:R-:W-:Y:S02]  /*ed40*/  FMUL.FTZ R127, R0, R127 ;  /* 0x0000007f007f7220 */ /* 0x000fe40000410000 */
[C---:B------:R-:W-:Y:S02]  /*ed50*/  FMUL.FTZ R16, R2.reuse, R132 ;  /* 0x0000008402107220 */ /* 0x040fe40000410000 */
[----:B------:R-:W-:Y:S01]  /*ed60*/  FMUL.FTZ R17, R2, R133 ;  /* 0x0000008502117220 */ /* 0x000fe20000410000 */
        /* <DEDUP_REMOVED lines=8> */
[C---:B------:R-:W-:Y:S02]  /*edf0*/  FMUL.FTZ R19, R0.reuse, R135 ;  /* 0x0000008700137220 */ /* 0x040fe40000410000 */
[----:B------:R-:W-:Y:S02]  /*ee00*/  FMUL.FTZ R63, R0, R63 ;  /* 0x0000003f003f7220 */ /* 0x000fe40000410000 */
[C---:B------:R-:W-:Y:S01]  /*ee10*/  HMMA.16816.F32 R108, R28.reuse, R32, R108 ;  /* 0x000000201c6c723c */ /* 0x040fe2000000186c */
[C---:B------:R-:W-:Y:S03]  /*ee20*/  FMUL.FTZ R65, R21.reuse, R65 ;  /* 0x0000004115417220 */ /* 0x040fe60000410000 */
[C---:B------:R-:W-:Y:S01]  /*ee30*/  FMUL.FTZ R66, R20.reuse, R66 ;  /* 0x0000004214427220 */ /* 0x040fe20000410000 */
[----:B------:R-:W-:Y:S01]  /*ee40*/  MUFU.EX2 R179, R179 ;  /* 0x000000b300b37308 */ /* 0x000fe20000000800 */
[C---:B------:R-:W-:Y:S02]  /*ee50*/  FMUL.FTZ R67, R20.reuse, R67 ;  /* 0x0000004314437220 */ /* 0x040fe40000410000 */
[-C--:B------:R-:W-:Y:S01]  /*ee60*/  HMMA.16816.F32 R112, R28, R34.reuse, R112 ;  /* 0x000000221c70723c */ /* 0x080fe20000001870 */
[C---:B------:R-:W-:Y:S03]  /*ee70*/  FMUL.FTZ R68, R21.reuse, R68 ;  /* 0x0000004415447220 */ /* 0x040fe60000410000 */
[C---:B------:R-:W-:Y:S02]  /*ee80*/  FMUL.FTZ R69, R21.reuse, R69 ;  /* 0x0000004515457220 */ /* 0x040fe40000410000 */
        /* <DEDUP_REMOVED lines=17> */
[----:B------:R-:W-:Y:S03]  /*efa0*/  FMUL.FTZ R79, R0, R79 ;  /* 0x0000004f004f7220 */ /* 0x000fe60000410000 */
[C---:B------:R-:W-:Y:S02]  /*efb0*/  FMUL.FTZ R80, R21.reuse, R80 ;  /* 0x0000005015507220 */ /* 0x040fe40000410000 */
[C---:B------:R-:W-:Y:S01]  /*efc0*/  FMUL.FTZ R81, R21.reuse, R81 ;  /* 0x0000005115517220 */ /* 0x040fe20000410000 */
[----:B------:R-:W2:Y:S01]  /*efd0*/  MUFU.EX2 R187, R187 ;  /* 0x000000bb00bb7308 */ /* 0x000ea20000000800 */
[C---:B------:R-:W-:Y:S01]  /*efe0*/  HMMA.16816.F32 R128, R24.reuse, R38, R128 ;  /* 0x000000261880723c */ /* 0x040fe20000001880 */
[----:B------:R-:W3:Y:S03]  /*eff0*/  LDSM.16.MT88.4 R36, [R214+0x3080] ;  /* 0x00308000d624783b */ /* 0x000ee60000004200 */
[C---:B------:R-:W-:Y:S02]  /*f000*/  FMUL.FTZ R82, R20.reuse, R82 ;  /* 0x0000005214527220 */ /* 0x040fe40000410000 */
[C---:B------:R-:W-:Y:S02]  /*f010*/  FMUL.FTZ R83, R20.reuse, R83 ;  /* 0x0000005314537220 */ /* 0x040fe40000410000 */
        /* <DEDUP_REMOVED lines=10> */
[C---:B------:R-:W-:Y:S02]  /*f0c0*/  FMUL.FTZ R90, R0.reuse, R90 ;  /* 0x0000005a005a7220 */ /* 0x040fe40000410000 */
[-C--:B------:R-:W-:Y:S01]  /*f0d0*/  HMMA.16816.F32 R60, R28, R34.reuse, R60 ;  /* 0x000000221c3c723c */ /* 0x080fe2000000183c */
[----:B------:R-:W-:Y:S03]  /*f0e0*/  FMUL.FTZ R91, R0, R91 ;  /* 0x0000005b005b7220 */ /* 0x000fe60000410000 */
[--C-:B------:R-:W-:Y:S01]  /*f0f0*/  FFMA.FTZ R188, R195, c[0x0][0x2d0], -R44.reuse ;  /* 0x0000b400c3bc7a23 */ /* 0x100fe2000001082c */
[----:B------:R-:W-:Y:S01]  /*f100*/  MUFU.EX2 R190, R190 ;  /* 0x000000be00be7308 */ /* 0x000fe20000000800 */
[--C-:B------:R-:W-:Y:S02]  /*f110*/  FFMA.FTZ R191, R191, c[0x0][0x2d0], -R44.reuse ;  /* 0x0000b400bfbf7a23 */ /* 0x100fe4000001082c */
[C---:B------:R-:W-:Y:S01]  /*f120*/  HMMA.16816.F32 R64, R24.reuse, R34, R64 ;  /* 0x000000221840723c */ /* 0x040fe20000001840 */
[----:B------:R-:W4:Y:S03]  /*f130*/  LDSM.16.MT88.4 R32, [R212+0x3080] ;  /* 0x00308000d420783b */ /* 0x000f260000004200 */
[--C-:B------:R-:W-:Y:S02]  /*f140*/  FFMA.FTZ R193, R193, c[0x0][0x2d0], -R44.reuse ;  /* 0x0000b400c1c17a23 */ /* 0x100fe4000001082c */
[----:B------:R-:W-:Y:S01]  /*f150*/  FFMA.FTZ R44, R23, c[0x0][0x2d0], -R44 ;  /* 0x0000b400172c7a23 */ /* 0x000fe2000001082c */
[----:B------:R-:W-:Y:S01]  /*f160*/  MUFU.EX2 R188, R188 ;  /* 0x000000bc00bc7308 */ /* 0x000fe20000000800 */
[-C--:B---3--:R-:W-:Y:S01]  /*f170*/  HMMA.16816.F32 R68, R24, R36.reuse, R68 ;  /* 0x000000241844723c */ /* 0x088fe20000001844 */
[C---:B------:R-:W-:Y:S03]  /*f180*/  FMUL.FTZ R92, R2.reuse, R92 ;  /* 0x0000005c025c7220 */ /* 0x040fe60000410000 */
[----:B------:R-:W-:Y:S02]  /*f190*/  FMUL.FTZ R93, R2, R93 ;  /* 0x0000005d025d7220 */ /* 0x000fe40000410000 */
[C---:B------:R-:W-:Y:S02]  /*f1a0*/  FMUL.FTZ R94, R0.reuse, R94 ;  /* 0x0000005e005e7220 */ /* 0x040fe40000410000 */
[C---:B------:R-:W-:Y:S01]  /*f1b0*/  HMMA.16816.F32 R72, R28.reuse, R36, R72 ;  /* 0x000000241c48723c */ /* 0x040fe20000001848 */
[----:B------:R-:W-:Y:S03]  /*f1c0*/  MUFU.EX2 R23, R44 ;  /* 0x0000002c00177308 */ /* 0x000fe60000000800 */
[----:B------:R-:W-:Y:S02]  /*f1d0*/  FMUL.FTZ R95, R0, R95 ;  /* 0x0000005f005f7220 */ /* 0x000fe40000410000 */
[C---:B------:R-:W-:Y:S02]  /*f1e0*/  FMUL.FTZ R96, R21.reuse, R96 ;  /* 0x0000006015607220 */ /* 0x040fe40000410000 */
[-C--:B------:R-:W-:Y:S01]  /*f1f0*/  HMMA.16816.F32 R76, R28, R38.reuse, R76 ;  /* 0x000000261c4c723c */ /* 0x080fe2000000184c */
[----:B------:R-:W-:Y:S02]  /*f200*/  FMUL.FTZ R97, R21, R97 ;  /* 0x0000006115617220 */ /* 0x000fe40000410000 */
[----:B------:R-:W3:Y:S01]  /*f210*/  MUFU.EX2 R191, R191 ;  /* 0x000000bf00bf7308 */ /* 0x000ee20000000800 */
[C---:B------:R-:W-:Y:S02]  /*f220*/  FMUL.FTZ R98, R20.reuse, R98 ;  /* 0x0000006214627220 */ /* 0x040fe40000410000 */
[----:B------:R-:W-:Y:S02]  /*f230*/  FMUL.FTZ R99, R20, R99 ;  /* 0x0000006314637220 */ /* 0x000fe40000410000 */
[C---:B------:R-:W-:Y:S01]  /*f240*/  HMMA.16816.F32 R80, R24.reuse, R38, R80 ;  /* 0x000000261850723c */ /* 0x040fe20000001850 */
[----:B------:R-:W5:Y:S03]  /*f250*/  LDSM.16.MT88.4 R36, [R214+0x1c80] ;  /* 0x001c8000d624783b */ /* 0x000f660000004200 */
[----:B------:R-:W-:Y:S01]  /*f260*/  FFMA.FTZ R195, R176, c[0x0][0x2d0], -R181 ;  /* 0x0000b400b0c37a23 */ /* 0x000fe200000108b5 */
[----:B------:R-:W1:Y:S01]  /*f270*/  MUFU.EX2 R193, R193 ;  /* 0x000000c100c17308 */ /* 0x000e620000000800 */
[----:B------:R-:W-:Y:S02]  /*f280*/  FFMA.FTZ R176, R50, c[0x0][0x2d0], -R47 ;  /* 0x0000b40032b07a23 */ /* 0x000fe4000001082f */
[----:B------:R-:W-:Y:S01]  /*f290*/  FFMA.FTZ R181, R167, c[0x0][0x2d0], -R181 ;  /* 0x0000b400a7b57a23 */ /* 0x000fe200000108b5 */
[-C--:B----4-:R-:W-:Y:S03]  /*f2a0*/  HMMA.16816.F32 R84, R24, R32.reuse, R84 ;  /* 0x000000201854723c */ /* 0x090fe60000001854 */
[--C-:B------:R-:W-:Y:S02]  /*f2b0*/  FFMA.FTZ R167, R171, c[0x0][0x2d0], -R47.reuse ;  /* 0x0000b400aba77a23 */ /* 0x100fe4000001082f */
[--C-:B------:R-:W-:Y:S01]  /*f2c0*/  FFMA.FTZ R171, R48, c[0x0][0x2d0], -R47.reuse ;  /* 0x0000b40030ab7a23 */ /* 0x100fe2000001082f */
[----:B------:R-:W-:Y:S01]  /*f2d0*/  MUFU.EX2 R180, R180 ;  /* 0x000000b400b47308 */ /* 0x000fe20000000800 */
[----:B------:R-:W-:Y:S01]  /*f2e0*/  LDSM.16.MT88.4 R48, [R212+0x2c80] ;  /* 0x002c8000d430783b */ /* 0x000fe20000004200 */
[C---:B------:R-:W-:Y:S01]  /*f2f0*/  HMMA.16816.F32 R88, R28.reuse, R32, R88 ;  /* 0x000000201c58723c */ /* 0x040fe20000001858 */
[----:B------:R-:W-:Y:S03]  /*f300*/  FFMA.FTZ R47, R45, c[0x0][0x2d0], -R47 ;  /* 0x0000b4002d2f7a23 */ /* 0x000fe6000001082f */
[----:B------:R-:W-:Y:S02]  /*f310*/  FFMA.FTZ R158, R21, R245, R158 ;  /* 0x000000f5159e7223 */ /* 0x000fe4000001009e */
[----:B------:R-:W-:Y:S02]  /*f320*/  FFMA.FTZ R153, R20, R243, R153 ;  /* 0x000000f314997223 */ /* 0x000fe40000010099 */
[-C--:B------:R-:W-:Y:S01]  /*f330*/  HMMA.16816.F32 R92, R28, R34.reuse, R92 ;  /* 0x000000221c5c723c */ /* 0x080fe2000000185c */
[----:B------:R4:W-:Y:S03]  /*f340*/  MUFU.EX2 R192, R47 ;  /* 0x0000002f00c07308 */ /* 0x0009e60000000800 */
[----:B------:R-:W-:Y:S01]  /*f350*/  FFMA.FTZ R160, R2, R241, R160 ;  /* 0x000000f102a07223 */ /* 0x000fe200000100a0 */
[----:B------:R-:W-:Y:S01]  /*f360*/  MOV R2, R3 ;  /* 0x0000000300027202 */ /* 0x000fe20000000f00 */
[----:B------:R-:W-:Y:S01]  /*f370*/  FFMA.FTZ R165, R0, R239, R165 ;  /* 0x000000ef00a57223 */ /* 0x000fe200000100a5 */
[----:B--2---:R-:W-:Y:S01]  /*f380*/  F2FP.PACK_AB R28, R187, R184 ;  /* 0x000000b8bb1c723e */ /* 0x004fe200000000ff */
[----:B------:R-:W-:Y:S01]  /*f390*/  HMMA.16816.F32 R96, R24, R34, R96 ;  /* 0x000000221860723c */ /* 0x000fe20000001860 */
[----:B-1----:R-:W-:Y:S01]  /*f3a0*/  F2FP.PACK_AB R30, R189, R186 ;  /* 0x000000babd1e723e */ /* 0x002fe200000000ff */
[----:B------:R-:W1:Y:S01]  /*f3b0*/  LDSM.16.MT88.4 R32, [R214+0x2880] ;  /* 0x00288000d620783b */ /* 0x000e620000004200 */
[----:B------:R-:W-:Y:S01]  /*f3c0*/  MUFU.EX2 R177, R177 ;  /* 0x000000b100b17308 */ /* 0x000fe20000000800 */
[----:B---3--:R-:W-:Y:S01]  /*f3d0*/  F2FP.PACK_AB R29, R191, R188 ;  /* 0x000000bcbf1d723e */ /* 0x008fe200000000ff */
[----:B------:R-:W-:Y:S01]  /*f3e0*/  FADD.FTZ R158, R156, R158 ;  /* 0x0000009e9c9e7221 */ /* 0x000fe20000010000 */
[----:B------:R-:W-:Y:S01]  /*f3f0*/  F2FP.PACK_AB R31, R190, R193 ;  /* 0x000000c1be1f723e */ /* 0x000fe200000000ff */
[----:B------:R-:W-:Y:S01]  /*f400*/  FADD.FTZ R153, R152, R153 ;  /* 0x0000009998997221 */ /* 0x000fe20000010000 */
[----:B------:R-:W-:Y:S01]  /*f410*/  F2FP.PACK_AB R24, R169, R166 ;  /* 0x000000a6a918723e */ /* 0x000fe200000000ff */
[----:B------:R-:W-:Y:S03]  /*f420*/  FADD.FTZ R157, R157, R160 ;  /* 0x000000a09d9d7221 */ /* 0x000fe60000010000 */
[----:B------:R-:W-:Y:S01]  /*f430*/  F2FP.PACK_AB R25, R175, R172 ;  /* 0x000000acaf19723e */ /* 0x000fe200000000ff */
[----:B------:R-:W-:Y:S01]  /*f440*/  MUFU.EX2 R178, R178 ;  /* 0x000000b200b27308 */ /* 0x000fe20000000800 */
[----:B------:R-:W-:Y:S01]  /*f450*/  F2FP.PACK_AB R26, R179, R174 ;  /* 0x000000aeb31a723e */ /* 0x000fe200000000ff */
[----:B------:R-:W-:Y:S01]  /*f460*/  FADD.FTZ R150, R150, R165 ;  /* 0x000000a596967221 */ /* 0x000fe20000010000 */
[----:B------:R-:W-:Y:S01]  /*f470*/  F2FP.PACK_AB R27, R183, R182 ;  /* 0x000000b6b71b723e */ /* 0x000fe200000000ff */
[----:B----4-:R-:W-:Y:S01]  /*f480*/  LDSM.16.MT88.4 R44, [R214+0x2c80] ;  /* 0x002c8000d62c783b */ /* 0x010fe20000004200 */
[-C--:B------:R-:W-:Y:S01]  /*f490*/  MOV R152, R22.reuse ;  /* 0x0000001600987202 */ /* 0x080fe20000000f00 */
[----:B------:R-:W-:Y:S01]  /*f4a0*/  FADD.FTZ R155, R155, R158 ;  /* 0x0000009e9b9b7221 */ /* 0x000fe20000010000 */
[----:B------:R-:W-:Y:S01]  /*f4b0*/  MOV R0, R22 ;  /* 0x0000001600007202 */ /* 0x000fe20000000f00 */
[----:B------:R-:W-:Y:S02]  /*f4c0*/  FADD.FTZ R162, R162, R153 ;  /* 0x00000099a2a27221 */ /* 0x000fe40000010000 */
[-C--:B-----5:R-:W-:Y:S01]  /*f4d0*/  HMMA.16816.F32 R4, R24, R36.reuse, R4 ;  /* 0x000000241804723c */ /* 0x0a0fe20000001804 */
[----:B------:R-:W-:Y:S01]  /*f4e0*/  MUFU.EX2 R195, R195 ;  /* 0x000000c300c37308 */ /* 0x000fe20000000800 */
[----:B------:R-:W-:Y:S02]  /*f4f0*/  FADD.FTZ R164, R164, R157 ;  /* 0x0000009da4a47221 */ /* 0x000fe40000010000 */
[----:B------:R-:W-:Y:S01]  /*f500*/  FADD.FTZ R163, R163, R150 ;  /* 0x00000096a3a37221 */ /* 0x000fe20000010000 */
[----:B------:R-:W-:Y:S01]  /*f510*/  MOV R150, R151 ;  /* 0x0000009700967202 */ /* 0x000fe20000000f00 */
[----:B------:R-:W-:Y:S02]  /*f520*/  FADD.FTZ R155, R154, R155 ;  /* 0x0000009b9a9b7221 */ /* 0x000fe40000010000 */
[C---:B------:R-:W-:Y:S01]  /*f530*/  HMMA.16816.F32 R8, R28.reuse, R36, R8 ;  /* 0x000000241c08723c */ /* 0x040fe20000001808 */
[----:B------:R-:W-:Y:S02]  /*f540*/  FADD.FTZ R159, R159, R162 ;  /* 0x000000a29f9f7221 */ /* 0x000fe40000010000 */
[----:B------:R-:W-:Y:S01]  /*f550*/  MUFU.EX2 R173, R173 ;  /* 0x000000ad00ad7308 */ /* 0x000fe20000000800 */
[----:B------:R-:W-:Y:S02]  /*f560*/  FADD.FTZ R161, R161, R164 ;  /* 0x000000a4a1a17221 */ /* 0x000fe40000010000 */
[----:B------:R-:W-:Y:S01]  /*f570*/  FADD.FTZ R163, R148, R163 ;  /* 0x000000a394a37221 */ /* 0x000fe20000010000 */
[----:B------:R-:W-:Y:S01]  /*f580*/  MOV R148, R149 ;  /* 0x0000009500947202 */ /* 0x000fe20000000f00 */
[-C--:B------:R-:W-:Y:S01]  /*f590*/  HMMA.16816.F32 R12, R28, R38.reuse, R12 ;  /* 0x000000261c0c723c */ /* 0x080fe2000000180c */
[----:B------:R-:W-:Y:S03]  /*f5a0*/  FADD.FTZ R166, R166, R155 ;  /* 0x0000009ba6a67221 */ /* 0x000fe60000010000 */
[----:B------:R-:W-:Y:S01]  /*f5b0*/  FADD.FTZ R172, R172, R159 ;  /* 0x0000009facac7221 */ /* 0x000fe20000010000 */
[----:B------:R-:W-:Y:S01]  /*f5c0*/  MUFU.EX2 R168, R168 ;  /* 0x000000a800a87308 */ /* 0x000fe20000000800 */
[----:B------:R-:W-:Y:S02]  /*f5d0*/  FADD.FTZ R184, R184, R161 ;  /* 0x000000a1b8b87221 */ /* 0x000fe40000010000 */
[C---:B------:R-:W-:Y:S01]  /*f5e0*/  HMMA.16816.F32 R100, R24.reuse, R38, R100 ;  /* 0x000000261864723c */ /* 0x040fe20000001864 */
[----:B------:R-:W2:Y:S03]  /*f5f0*/  LDSM.16.MT88.4 R36, [R212+0x2880] ;  /* 0x00288000d424783b */ /* 0x000ea60000004200 */
[----:B------:R-:W-:Y:S02]  /*f600*/  FADD.FTZ R188, R188, R163 ;  /* 0x000000a3bcbc7221 */ /* 0x000fe40000010000 */
[----:B------:R-:W-:Y:S01]  /*f610*/  FADD.FTZ R169, R169, R166 ;  /* 0x000000a6a9a97221 */ /* 0x000fe20000010000 */
[----:B------:R-:W-:Y:S01]  /*f620*/  MUFU.EX2 R181, R181 ;  /* 0x000000b500b57308 */ /* 0x000fe20000000800 */
[-C--:B------:R-:W-:Y:S01]  /*f630*/  HMMA.16816.F32 R104, R24, R40.reuse, R104 ;  /* 0x000000281868723c */ /* 0x080fe20000001868 */
[----:B------:R-:W-:Y:S03]  /*f640*/  FADD.FTZ R175, R175, R172 ;  /* 0x000000acafaf7221 */ /* 0x000fe60000010000 */
[----:B------:R-:W-:Y:S02]  /*f650*/  FADD.FTZ R187, R187, R184 ;  /* 0x000000b8bbbb7221 */ /* 0x000fe40000010000 */
[----:B------:R-:W-:Y:S02]  /*f660*/  FADD.FTZ R188, R191, R188 ;  /* 0x000000bcbfbc7221 */ /* 0x000fe40000010000 */
[C---:B------:R-:W-:Y:S01]  /*f670*/  HMMA.16816.F32 R108, R28.reuse, R40, R108 ;  /* 0x000000281c6c723c */ /* 0x040fe2000000186c */
[----:B------:R-:W-:Y:S03]  /*f680*/  MUFU.EX2 R167, R167 ;  /* 0x000000a700a77308 */ /* 0x000fe60000000800 */
[----:B------:R-:W-:Y:S02]  /*f690*/  FADD.FTZ R174, R174, R169 ;  /* 0x000000a9aeae7221 */ /* 0x000fe40000010000 */
[----:B------:R-:W-:Y:S02]  /*f6a0*/  FADD.FTZ R182, R182, R175 ;  /* 0x000000afb6b67221 */ /* 0x000fe40000010000 */
[-C--:B------:R-:W-:Y:S01]  /*f6b0*/  HMMA.16816.F32 R112, R28, R42.reuse, R112 ;  /* 0x0000002a1c70723c */ /* 0x080fe20000001870 */
[----:B------:R-:W-:Y:S02]  /*f6c0*/  FADD.FTZ R186, R186, R187 ;  /* 0x000000bbbaba7221 */ /* 0x000fe40000010000 */
[----:B------:R-:W3:Y:S01]  /*f6d0*/  MUFU.EX2 R176, R176 ;  /* 0x000000b000b07308 */ /* 0x000ee20000000800 */
[----:B------:R-:W-:Y:S02]  /*f6e0*/  FADD.FTZ R193, R193, R188 ;  /* 0x000000bcc1c17221 */ /* 0x000fe40000010000 */
[----:B------:R-:W-:Y:S02]  /*f6f0*/  FADD.FTZ R179, R179, R174 ;  /* 0x000000aeb3b37221 */ /* 0x000fe40000010000 */
[C---:B------:R-:W-:Y:S01]  /*f700*/  HMMA.16816.F32 R116, R24.reuse, R42, R116 ;  /* 0x0000002a1874723c */ /* 0x040fe20000001874 */
[----:B------:R-:W4:Y:S03]  /*f710*/  LDSM.16.MT88.4 R40, [R214+0x3480] ;  /* 0x00348000d628783b */ /* 0x000f260000004200 */
[----:B------:R-:W-:Y:S01]  /*f720*/  FADD.FTZ R183, R183, R182 ;  /* 0x000000b6b7b77221 */ /* 0x000fe20000010000 */
[----:B------:R-:W5:Y:S01]  /*f730*/  MUFU.EX2 R171, R171 ;  /* 0x000000ab00ab7308 */ /* 0x000f620000000800 */
[----:B------:R-:W-:Y:S02]  /*f740*/  FADD.FTZ R186, R189, R186 ;  /* 0x000000babdba7221 */ /* 0x000fe40000010000 */
[-C--:B-1----:R-:W-:Y:S01]  /*f750*/  HMMA.16816.F32 R120, R24, R32.reuse, R120 ;  /* 0x000000201878723c */ /* 0x082fe20000001878 */
[----:B------:R-:W-:Y:S06]  /*f760*/  FADD.FTZ R190, R190, R193 ;  /* 0x000000c1bebe7221 */ /* 0x000fec0000010000 */
[----:B------:R-:W-:Y:S01]  /*f770*/  MUFU.EX2 R185, R185 ;  /* 0x000000b900b97308 */ /* 0x000fe20000000800 */
[C---:B------:R-:W-:Y:S08]  /*f780*/  HMMA.16816.F32 R124, R28.reuse, R32, R124 ;  /* 0x000000201c7c723c */ /* 0x040ff0000000187c */
[-C--:B------:R-:W-:Y:S01]  /*f790*/  HMMA.16816.F32 R16, R28, R34.reuse, R16 ;  /* 0x000000221c10723c */ /* 0x080fe20000001810 */
[----:B------:R-:W1:Y:S07]  /*f7a0*/  MUFU.EX2 R194, R194 ;  /* 0x000000c200c27308 */ /* 0x000e6e0000000800 */
[C---:B------:R-:W-:Y:S01]  /*f7b0*/  HMMA.16816.F32 R128, R24.reuse, R34, R128 ;  /* 0x000000221880723c */ /* 0x040fe20000001880 */
[----:B------:R-:W1:Y:S02]  /*f7c0*/  LDSM.16.MT88.4 R32, [R212+0x3480] ;  /* 0x00348000d420783b */ /* 0x000e640000004200 */
[----:B------:R-:W1:Y:S05]  /*f7d0*/  MUFU.EX2 R196, R196 ;  /* 0x000000c400c47308 */ /* 0x000e6a0000000800 */
        /* <DEDUP_REMOVED lines=65> */
.L_x_1066:
[----:B------:R-:W1:Y:S01]  /*fbf0*/  SHFL.BFLY PT, R4, R243, 0x2, 0x1f ;  /* 0x0c401f00f3047f89 */ /* 0x000e6200000e0000 */
[----:B------:R-:W-:-:S02]  /*fc00*/  MOV R10, 0xff800000 ;  /* 0xff800000000a7802 */ /* 0x000fc40000000f00 */
[----:B------:R-:W-:Y:S01]  /*fc10*/  PLOP3.LUT P4, PT, PT, PT, PT, 0x8, 0x0 ;  /* 0x000000000000781c */ /* 0x000fe20003f8e170 */
[----:B------:R-:W2:Y:S04]  /*fc20*/  SHFL.BFLY PT, R0, R245, 0x2, 0x1f ;  /* 0x0c401f00f5007f89 */ /* 0x000ea800000e0000 */
        /* <DEDUP_REMOVED lines=17> */
[----:B------:R-:W-:Y:S01]  /*fd40*/  MOV R11, 0xff800000 ;  /* 0xff800000000b7802 */ /* 0x000fe20000000f00 */
[----:B----4-:R-:W-:Y:S01]  /*fd50*/  FADD.FTZ R2, R2, R9 ;  /* 0x0000000902027221 */ /* 0x010fe20000010000 */
[----:B------:R-:W-:Y:S01]  /*fd60*/  FSETP.NE.FTZ.AND P1, PT, R6, RZ, PT ;  /* 0x000000ff0600720b */ /* 0x000fe20003f35000 */
[----:B------:R-:W-:-:S03]  /*fd70*/  CS2R R8, SRZ ;  /* 0x0000000000087805 */ /* 0x000fc6000001ff00 */
[----:B------:R-:W-:Y:S01]  /*fd80*/  FSETP.NE.FTZ.AND P0, PT, R2, RZ, PT ;  /* 0x000000ff0200720b */ /* 0x000fe20003f15000 */
[----:B------:R-:W1:Y:S01]  /*fd90*/  @P2 MUFU.RCP R4, R7 ;  /* 0x0000000700042308 */ /* 0x000e620000001000 */
[----:B------:R-:W-:-:S03]  /*fda0*/  @P2 MOV R14, 0x3f317218 ;  /* 0x3f317218000e2802 */ /* 0x000fc60000000f00 */
[----:B------:R-:W-:Y:S02]  /*fdb0*/  @P3 MOV R15, 0x3f317218 ;  /* 0x3f317218000f3802 */ /* 0x000fe40000000f00 */
[----:B------:R-:W-:Y:S02]  /*fdc0*/  @P2 FMUL.FTZ R14, R14, c[0x0][0x2d0] ;  /* 0x0000b4000e0e2a20 */ /* 0x000fe40000410000 */
[----:B------:R-:W-:Y:S01]  /*fdd0*/  @P3 MUFU.RCP R5, R0 ;  /* 0x0000000000053308 */ /* 0x000fe20000001000 */
[----:B------:R-:W-:Y:S01]  /*fde0*/  @P1 MOV R13, 0x3f317218 ;  /* 0x3f317218000d1802 */ /* 0x000fe20000000f00 */
[----:B------:R-:W-:Y:S02]  /*fdf0*/  @P3 FMUL.FTZ R15, R15, c[0x0][0x2d0] ;  /* 0x0000b4000f0f3a20 */ /* 0x000fe40000410000 */
[----:B------:R-:W-:Y:S02]  /*fe00*/  @P0 MOV R12, 0x3f317218 ;  /* 0x3f317218000c0802 */ /* 0x000fe40000000f00 */
[----:B------:R-:W-:-:S02]  /*fe10*/  @P1 FMUL.FTZ R13, R13, c[0x0][0x2d0] ;  /* 0x0000b4000d0d1a20 */ /* 0x000fc40000410000 */
[----:B------:R-:W-:Y:S01]  /*fe20*/  @P1 MUFU.RCP R8, R6 ;  /* 0x0000000600081308 */ /* 0x000fe20000001000 */
[----:B------:R-:W-:Y:S02]  /*fe30*/  @P0 FMUL.FTZ R12, R12, c[0x0][0x2d0] ;  /* 0x0000b4000c0c0a20 */ /* 0x000fe40000410000 */
[C---:B-1----:R-:W-:Y:S02]  /*fe40*/  FMUL.FTZ R146, R4.reuse, R146 ;  /* 0x0000009204927220 */ /* 0x042fe40000410000 */
[C---:B------:R-:W-:Y:S02]  /*fe50*/  FMUL.FTZ R147, R4.reuse, R147 ;  /* 0x0000009304937220 */ /* 0x040fe40000410000 */
[C---:B------:R-:W-:Y:S01]  /*fe60*/  FMUL.FTZ R102, R4.reuse, R102 ;  /* 0x0000006604667220 */ /* 0x040fe20000410000 */
[----:B------:R-:W-:Y:S01]  /*fe70*/  @P0 MUFU.RCP R9, R2 ;  /* 0x0000000200090308 */ /* 0x000fe20000001000 */
[C---:B------:R-:W-:Y:S02]  /*fe80*/  FMUL.FTZ R103, R4.reuse, R103 ;  /* 0x0000006704677220 */ /* 0x040fe40000410000 */
        /* <DEDUP_REMOVED lines=12> */
[C---:B------:R-:W-:Y:S01]  /*ff50*/  FMUL.FTZ R66, R4.reuse, R66 ;  /* 0x0000004204427220 */ /* 0x040fe20000410000 */
[----:B------:R-:W3:Y:S01]  /*ff60*/  @P1 MUFU.LG2 R6, R6 ;  /* 0x0000000600061308 */ /* 0x000ee20000000c00 */
[----:B-1----:R-:W-:Y:S02]  /*ff70*/  @P2 FMUL.FTZ R16, R7, 0.69314718246459960938 ;  /* 0x3f31721807102820 */ /* 0x002fe40000410000 */
[C---:B------:R-:W-:Y:S02]  /*ff80*/  FMUL.FTZ R67, R4.reuse, R67 ;  /* 0x0000004304437220 */ /* 0x040fe40000410000 */
[----:B------:R-:W-:-:S02]  /*ff90*/  FMUL.FTZ R70, R4, R70 ;  /* 0x0000004604467220 */ /* 0x000fc40000410000 */
[----:B------:R-:W-:Y:S01]  /*ffa0*/  FMUL.FTZ R71, R4, R71 ;  /* 0x0000004704477220 */ /* 0x000fe20000410000 */
[----:B------:R-:W1:Y:S01]  /*ffb0*/  @P0 MUFU.LG2 R2, R2 ;  /* 0x0000000200020308 */ /* 0x000e620000000c00 */
[----:B--2---:R-:W-:Y:S02]  /*ffc0*/  @P3 FMUL.FTZ R0, R0, 0.69314718246459960938 ;  /* 0x3f31721800003820 */ /* 0x004fe40000410000 */
[C---:B------:R-:W-:Y:S02]  /*ffd0*/  FMUL.FTZ R82, R4.reuse, R82 ;  /* 0x0000005204527220 */ /* 0x040fe40000410000 */
[C---:B------:R-:W-:Y:S02]  /*ffe0*/  FMUL.FTZ R83, R4.reuse, R83 ;  /* 0x0000005304537220 */ /* 0x040fe40000410000 */
[----:B------:R-:W-:Y:S02]  /*fff0*/  FMUL.FTZ R86, R4, R86 ;  /* 0x0000005604567220 */ /* 0x000fe40000410000 */
[----:B---3--:R-:W-:-:S02]  /*10000*/  @P1 FMUL.FTZ R6, R6, 0.69314718246459960938 ;  /* 0x3f31721806061820 */ /* 0x008fc40000410000 */
[C---:B------:R-:W-:Y:S02]  /*10010*/  FMUL.FTZ R87, R4.reuse, R87 ;  /* 0x0000005704577220 */ /* 0x040fe40000410000 */
[C---:B------:R-:W-:Y:S02]  /*10020*/  FMUL.FTZ R98, R4.reuse, R98 ;  /* 0x0000006204627220 */ /* 0x040fe40000410000 */
[----:B------:R-:W-:Y:S01]  /*10030*/  FMUL.FTZ R99, R4, R99 ;  /* 0x0000006304637220 */ /* 0x000fe20000410000 */
[----:B------:R-:W-:Y:S01]  /*10040*/  MOV R4, 0xff800000 ;  /* 0xff80000000047802 */ /* 0x000fe20000000f00 */
[----:B-1----:R-:W-:Y:S02]  /*10050*/  @P0 FMUL.FTZ R7, R2, 0.69314718246459960938 ;  /* 0x3f31721802070820 */ /* 0x002fe40000410000 */
        /* <DEDUP_REMOVED lines=71> */
[----:B------:R-:W-:Y:S02]  /*104d0*/  FMUL.FTZ R5, R5, R97 ;  /* 0x0000006105057220 */ /* 0x000fe40000410000 */
[----:B------:R-:W-:Y:S02]  /*104e0*/  FMUL.FTZ R9, R9, R95 ;  /* 0x0000005f09097220 */ /* 0x000fe40000410000 */
[----:B------:R-:W-:Y:S02]  /*104f0*/  @P3 FFMA.FTZ R4, R15, R151, R0 ;  /* 0x000000970f043223 */ /* 0x000fe40000010000 */
[----:B------:R-:W-:-:S02]  /*10500*/  @P2 FFMA.FTZ R8, R14, R149, R16 ;  /* 0x000000950e082223 */ /* 0x000fc40000010010 */
[----:B------:R-:W-:Y:S02]  /*10510*/  @P1 FFMA.FTZ R10, R13, R3, R6 ;  /* 0x000000030d0a1223 */ /* 0x000fe40000010006 */
[----:B------:R-:W-:Y:S02]  /*10520*/  @P0 FFMA.FTZ R11, R12, R152, R7 ;  /* 0x000000980c0b0223 */ /* 0x000fe40000010007 */
.L_x_1012:
[----:B------:R-:W-:Y:S05]  /*10530*/  @P4 BRA `(.L_x_1085) ;  /* 0x0000175000004947 */ /* 0x000fea0003800000 */
[----:B------:R-:W1:Y:S01]  /*10540*/  S2R R0, SR_TID.X ;  /* 0x0000000000007919 */ /* 0x000e620000002100 */
[----:B------:R-:W-:Y:S01]  /*10550*/  F2FP.PACK_AB R144, R145, R144 ;  /* 0x000000909190723e */ /* 0x000fe200000000ff */
[----:B------:R-:W-:Y:S01]  /*10560*/  IMAD.MOV.U32 R21, RZ, RZ, 0x4 ;  /* 0x00000004ff157424 */ /* 0x000fe200078e00ff */
[----:B------:R-:W-:Y:S01]  /*10570*/  F2FP.PACK_AB R146, R147, R146 ;  /* 0x000000929392723e */ /* 0x000fe200000000ff */
[----:B------:R-:W-:Y:S01]  /*10580*/  BAR.SYNC.DEFER_BLOCKING 0x1, 0x80 ;  /* 0x0042000000007b1d */ /* 0x000fe20000010000 */
[----:B------:R-:W-:Y:S01]  /*10590*/  F2FP.PACK_AB R100, R101, R100 ;  /* 0x000000646564723e */ /* 0x000fe200000000ff */
[----:B------:R-:W-:Y:S01]  /*105a0*/  IMAD.WIDE R22, R224, R21, c[0x0][0x500] ;  /* 0x00014000e0167625 */ /* 0x000fe200078e0215 */
        /* <DEDUP_REMOVED lines=29> */
[C---:B------:R-:W-:Y:S01]  /*10780*/  LOP3.LUT P0, RZ, R14.reuse, 0x2, RZ, 0xc0, !PT ;  /* 0x000000020eff7812 */ /* 0x040fe2000780c0ff */
[----:B------:R-:W-:Y:S01]  /*10790*/  IMAD.SHL.U32 R13, R14, 0x40, RZ ;  /* 0x000000400e0d7824 */ /* 0x000fe200078e00ff */
[----:B------:R-:W-:Y:S01]  /*107a0*/  F2FP.PACK_AB R128, R129, R128 ;  /* 0x000000808180723e */ /* 0x000fe200000000ff */
[----:B------:R-:W-:Y:S01]  /*107b0*/  IMAD.IADD R16, R7, 0x1, -R16 ;  /* 0x0000000107107824 */ /* 0x000fe200078e0a10 */
[----:B------:R-:W-:Y:S01]  /*107c0*/  F2FP.PACK_AB R130, R131, R130 ;  /* 0x000000828382723e */ /* 0x000fe200000000ff */
[----:B------:R-:W-:Y:S01]  /*107d0*/  IMAD R7, R2, 0x100, R15 ;  /* 0x0000010002077824 */ /* 0x000fe200078e020f */
[----:B------:R-:W-:Y:S02]  /*107e0*/  LOP3.LUT R13, R13, 0xc0, RZ, 0xc0, !PT ;  /* 0x000000c00d0d7812 */ /* 0x000fe400078ec0ff */
[----:B------:R-:W-:Y:S01]  /*107f0*/  F2FP.PACK_AB R124, R125, R124 ;  /* 0x0000007c7d7c723e */ /* 0x000fe200000000ff */
[----:B------:R-:W-:Y:S01]  /*10800*/  IMAD R7, R16, 0x10, R7 ;  /* 0x0000001010077824 */ /* 0x000fe200078e0207 */
[----:B------:R-:W-:-:S02]  /*10810*/  LEA.HI R18, R13, R13, RZ, 0x1d ;  /* 0x0000000d0d127211 */ /* 0x000fc400078fe8ff */
[----:B------:R-:W-:Y:S01]  /*10820*/  LOP3.LUT R16, R14, 0x1, RZ, 0xc0, !PT ;  /* 0x000000010e107812 */ /* 0x000fe200078ec0ff */
[----:B------:R-:W-:Y:S01]  /*10830*/  IMAD.MOV.U32 R14, RZ, RZ, 0x20 ;  /* 0x00000020ff0e7424 */ /* 0x000fe200078e00ff */
[----:B------:R-:W-:Y:S01]  /*10840*/  F2FP.PACK_AB R126, R127, R126 ;  /* 0x0000007e7f7e723e */ /* 0x000fe200000000ff */
[----:B------:R-:W-:Y:S01]  /*10850*/  IMAD.U32 R7, R7, 0x2, R18 ;  /* 0x0000000207077824 */ /* 0x000fe200078e0012 */
[----:B------:R-:W-:Y:S02]  /*10860*/  ISETP.NE.U32.AND P1, PT, R16, 0x1, PT ;  /* 0x000000011000780c */ /* 0x000fe40003f25070 */
[----:B------:R-:W-:Y:S01]  /*10870*/  SEL R14, R14, 0xffffffe0, !P0 ;  /* 0xffffffe00e0e7807 */ /* 0x000fe20004000000 */
[----:B------:R-:W-:Y:S01]  /*10880*/  IMAD.SHL.U32 R7, R7, 0x2, RZ ;  /* 0x0000000207077824 */ /* 0x000fe200078e00ff */
[----:B------:R-:W-:Y:S02]  /*10890*/  F2FP.PACK_AB R132, R133, R132 ;  /* 0x000000848584723e */ /* 0x000fe400000000ff */
[----:B------:R-:W-:Y:S01]  /*108a0*/  F2FP.PACK_AB R134, R135, R134 ;  /* 0x000000868786723e */ /* 0x000fe200000000ff */
[C---:B------:R-:W-:Y:S01]  /*108b0*/  IMAD.IADD R17, R7.reuse, 0x1, R14 ;  /* 0x0000000107117824 */ /* 0x040fe200078e020e */
[C---:B------:R-:W-:Y:S01]  /*108c0*/  IADD3 R16, R7.reuse, 0x80, RZ ;  /* 0x0000008007107810 */ /* 0x040fe20007ffe0ff */
[----:B------:R-:W-:Y:S01]  /*108d0*/  STS [R7+0x80], R144 ;  /* 0x0000809007007388 */ /* 0x000fe20000000800 */
[----:B------:R-:W-:-:S02]  /*108e0*/  IADD3 R13, R7, 0x70, RZ ;  /* 0x00000070070d7810 */ /* 0x000fc40007ffe0ff */
[----:B------:R-:W-:Y:S01]  /*108f0*/  F2FP.PACK_AB R52, R53, R52 ;  /* 0x000000343534723e */ /* 0x000fe200000000ff */
[----:B------:R-:W-:Y:S01]  /*10900*/  STS [R7+0x280], R146 ;  /* 0x0002809207007388 */ /* 0x000fe20000000800 */
[----:B------:R-:W-:Y:S02]  /*10910*/  @P1 IADD3 R13, R16, 0x10, RZ ;  /* 0x00000010100d1810 */ /* 0x000fe40007ffe0ff */
[----:B------:R-:W-:Y:S02]  /*10920*/  F2FP.PACK_AB R54, R55, R54 ;  /* 0x000000363736723e */ /* 0x000fe400000000ff */
[----:B------:R-:W-:Y:S01]  /*10930*/  F2FP.PACK_AB R64, R65, R64 ;  /* 0x000000404140723e */ /* 0x000fe200000000ff */
[----:B------:R-:W-:Y:S01]  /*10940*/  IMAD.IADD R19, R14, 0x1, R13 ;  /* 0x000000010e137824 */ /* 0x000fe200078e020d */
        /* <DEDUP_REMOVED lines=37> */
[----:B------:R-:W-:Y:S01]  /*10ba0*/  STS [R19+0x1200], R114 ;  /* 0x0012007213007388 */ /* 0x000fe20000000800 */
        /* <DEDUP_REMOVED lines=33> */
[----:B------:R-:W-:Y:S01]  /*10dc0*/  BAR.SYNC.DEFER_BLOCKING 0x1, 0x80 ;  /* 0x0042000000007b1d */ /* 0x000fe20000010000 */
[----:B-1----:R-:W-:-:S02]  /*10dd0*/  IMAD.MOV.U32 R7, RZ, RZ, c[0x0][0x388] ;  /* 0x0000e200ff077624 */ /* 0x002fc400078e00ff */
[----:B------:R-:W-:-:S03]  /*10de0*/  @P0 IMAD.WIDE R24, R224, R21, c[0x0][0x508] ;  /* 0x00014200e0180625 */ /* 0x000fc600078e0215 */
[----:B--2---:R-:W2:Y:S04]  /*10df0*/  @P1 LDG.E R13, [R22.64] ;  /* 0x00000008160d1981 */ /* 0x004ea8000c1e1900 */
[----:B------:R3:W5:Y:S01]  /*10e00*/  @P0 LDG.E R7, [R24.64] ;  /* 0x0000000818070981 */ /* 0x000762000c1e1900 */
[----:B------:R-:W-:Y:S02]  /*10e10*/  CS2R R20, SRZ ;  /* 0x0000000000147805 */ /* 0x000fe4000001ff00 */
[--C-:B--2---:R-:W-:Y:S01]  /*10e20*/  @P1 SHF.R.S32.HI R21, RZ, 0x1f, R13.reuse ;  /* 0x0000001fff151819 */ /* 0x104fe2000001140d */
[----:B------:R-:W-:Y:S01]  /*10e30*/  @P1 IMAD.MOV.U32 R20, RZ, RZ, R13 ;  /* 0x000000ffff141224 */ /* 0x000fe200078e000d */
[----:B------:R-:W-:Y:S05]  /*10e40*/  @P0 BRA `(.L_x_1086) ;  /* 0x0000004000000947 */ /* 0x000fea0003800000 */
[----:B---3--:R-:W-:Y:S05]  /*10e50*/  @!P1 BRA `(.L_x_1086) ;  /* 0x0000003000009947 */ /* 0x008fea0003800000 */
[----:B-----5:R-:W2:Y:S04]  /*10e60*/  LDG.E R7, [R22.64] ;  /* 0x0000000816077981 */ /* 0x020ea8000c1e1900 */
[----:B------:R-:W2:Y:S02]  /*10e70*/  LDG.E R14, [R22.64+0x4] ;  /* 0x00000408160e7981 */ /* 0x000ea4000c1e1900 */
[----:B--2---:R-:W-:-:S02]  /*10e80*/  IADD3 R7, -R7, R14, RZ ;  /* 0x0000000e07077210 */ /* 0x004fc40007ffe1ff */
.L_x_1086:
[----:B---3--:R-:W-:Y:S01]  /*10e90*/  LOP3.LUT R19, R12, 0xffffffe0, RZ, 0xc0, !PT ;  /* 0xffffffe00c137812 */ /* 0x008fe200078ec0ff */
        /* <DEDUP_REMOVED lines=11> */
[C---:B------:R-:W-:Y:S01]  /*10f50*/  IMAD.WIDE.U32 R22, R20.reuse, c[0x0][0x3a0], RZ ;  /* 0x0000e80014167a25 */ /* 0x040fe200078e00ff */
[----:B------:R-:W-:Y:S01]  /*10f60*/  LOP3.LUT R13, R13, 0xffffffc, RZ, 0xc0, !PT ;  /* 0x0ffffffc0d0d7812 */ /* 0x000fe200078ec0ff */
[----:B------:R-:W-:Y:S01]  /*10f70*/  BSSY B0, `(.L_x_1087) ;  /* 0x0000089000007945 */ /* 0x000fe20003800000 */
[----:B------:R-:W-:Y:S01]  /*10f80*/  LEA.HI R14, R25, R16, RZ, 0x2 ;  /* 0x00000010190e7211 */ /* 0x000fe200078f10ff */
[----:B------:R-:W-:Y:S01]  /*10f90*/  IMAD R25, R20, c[0x0][0x3a4], R18 ;  /* 0x0000e90014197a24 */ /* 0x000fe200078e0212 */
[----:B------:R-:W-:Y:S01]  /*10fa0*/  IADD3 R12, R15, -R12, RZ ;  /* 0x8000000c0f0c7210 */ /* 0x000fe20007ffe0ff */
[----:B------:R-:W-:Y:S01]  /*10fb0*/  IMAD.IADD R13, R2, 0x1, -R13 ;  /* 0x00000001020d7824 */ /* 0x000fe200078e0a0d */
[----:B------:R-:W-:Y:S01]  /*10fc0*/  LOP3.LUT R9, R9, 0xffffffc0, RZ, 0xc0, !PT ;  /* 0xffffffc009097812 */ /* 0x000fe200078ec0ff */
[----:B------:R-:W-:Y:S01]  /*10fd0*/  IMAD.IADD R23, R23, 0x1, R25 ;  /* 0x0000000117177824 */ /* 0x000fe200078e0219 */
[----:B------:R-:W-:-:S02]  /*10fe0*/  SHF.R.S32.HI R14, RZ, 0x2, R14 ;  /* 0x00000002ff0e7819 */ /* 0x000fc4000001140e */
[----:B------:R-:W-:Y:S01]  /*10ff0*/  LEA.HI R19, R6, R6, RZ, 0x1 ;  /* 0x0000000606137211 */ /* 0x000fe200078f08ff */
[----:B------:R-:W-:Y:S01]  /*11000*/  IMAD R9, R12, 0x8, R9 ;  /* 0x000000080c097824 */ /* 0x000fe200078e0209 */
[----:B------:R-:W-:Y:S02]  /*11010*/  ISETP.NE.AND P2, PT, R17, 0x1, PT ;  /* 0x000000011100780c */ /* 0x000fe40003f45270 */
[----:B------:R-:W-:Y:S02]  /*11020*/  LEA R14, R13, R14, 0x4 ;  /* 0x0000000e0d0e7211 */ /* 0x000fe400078e20ff */
[----:B------:R-:W-:Y:S01]  /*11030*/  LOP3.LUT R19, R19, 0x3fffffe, RZ, 0xc0, !PT ;  /* 0x03fffffe13137812 */ /* 0x000fe200078ec0ff */
[----:B--2---:R-:W-:Y:S01]  /*11040*/  IMAD.WIDE.U32 R22, R5, c[0x0][0x3e8], R22 ;  /* 0x0000fa0005167a25 */ /* 0x004fe200078e0016 */
[----:B------:R-:W-:Y:S02]  /*11050*/  LOP3.LUT P0, RZ, R16, 0x3, RZ, 0xc0, !PT ;  /* 0x0000000310ff7812 */ /* 0x000fe4000780c0ff */
[----:B------:R-:W-:-:S02]  /*11060*/  IADD3 R16, R14, R9, RZ ;  /* 0x000000090e107210 */ /* 0x000fc40007ffe0ff */
[----:B------:R-:W-:Y:S01]  /*11070*/  LEA.HI R0, R3, R0, RZ, 0x3 ;  /* 0x0000000003007211 */ /* 0x000fe200078f18ff */
[----:B------:R-:W-:Y:S01]  /*11080*/  IMAD.IADD R3, R6, 0x1, -R19 ;  /* 0x0000000106037824 */ /* 0x000fe200078e0a13 */
[----:B------:R-:W-:Y:S01]  /*11090*/  SHF.R.S32.HI R12, RZ, 0x1f, R5 ;  /* 0x0000001fff0c7819 */ /* 0x000fe20000011405 */
[----:B-1----:R-:W-:Y:S01]  /*110a0*/  IMAD R9, R57, 0x80, R16 ;  /* 0x0000008039097824 */ /* 0x002fe200078e0210 */
[----:B------:R-:W-:Y:S01]  /*110b0*/  MOV R18, R20 ;  /* 0x0000001400127202 */ /* 0x000fe20000000f00 */
[----:B------:R-:W-:Y:S02]  /*110c0*/  IMAD R3, R2, 0x8, R3 ;  /* 0x0000000802037824 */ /* 0x000fe400078e0203 */
[----:B------:R-:W-:-:S04]  /*110d0*/  @P2 IMAD.HI.U32 R2, R9, c[0x0][0x4ec], RZ ;  /* 0x00013b0009022a27 */ /* 0x000fc800078e00ff */
[----:B------:R-:W-:Y:S02]  /*110e0*/  IMAD R16, R12, c[0x0][0x490], RZ ;  /* 0x000124000c107a24 */ /* 0x000fe400078e02ff */
[----:B------:R-:W-:Y:S02]  /*110f0*/  IMAD.MOV.U32 R19, RZ, RZ, R21 ;  /* 0x000000ffff137224 */ /* 0x000fe400078e0015 */
[----:B------:R-:W-:Y:S01]  /*11100*/  IMAD.MOV.U32 R13, RZ, RZ, R9 ;  /* 0x000000ffff0d7224 */ /* 0x000fe200078e0009 */
[----:B------:R-:W-:Y:S01]  /*11110*/  @P2 SHF.R.U32.HI R13, RZ, c[0x0][0x4f0], R2 ;  /* 0x00013c00ff0d2a19 */ /* 0x000fe20000011602 */
[C---:B------:R-:W-:Y:S01]  /*11120*/  IMAD R17, R5.reuse, c[0x0][0x494], R16 ;  /* 0x0001250005117a24 */ /* 0x040fe200078e0210 */
[----:B------:R-:W-:Y:S01]  /*11130*/  SHF.R.S32.HI R16, RZ, 0x1f, R224 ;  /* 0x0000001fff107819 */ /* 0x000fe200000114e0 */
[----:B------:R-:W-:Y:S01]  /*11140*/  IMAD.WIDE.U32 R18, R5, c[0x0][0x490], R18 ;  /* 0x0001240005127a25 */ /* 0x000fe200078e0012 */
[----:B------:R-:W-:Y:S02]  /*11150*/  SEL R224, R224, RZ, !P1 ;  /* 0x000000ffe0e07207 */ /* 0x000fe40004800000 */
[----:B------:R-:W-:Y:S01]  /*11160*/  SEL R16, R16, RZ, !P1 ;  /* 0x000000ff10107207 */ /* 0x000fe20004800000 */
[----:B------:R-:W-:Y:S01]  /*11170*/  IMAD.MOV R20, RZ, RZ, -R13 ;  /* 0x000000ffff147224 */ /* 0x000fe200078e0a0d */
[----:B------:R-:W-:Y:S01]  /*11180*/  LEA R2, R15, R6, 0x5 ;  /* 0x000000060f027211 */ /* 0x000fe200078e28ff */
[----:B------:R-:W-:-:S02]  /*11190*/  IMAD R12, R12, c[0x0][0x3e8], RZ ;  /* 0x0000fa000c0c7a24 */ /* 0x000fc400078e02ff */
[----:B------:R-:W-:Y:S01]  /*111a0*/  IMAD.IADD R19, R19, 0x1, R17 ;  /* 0x0000000113137824 */ /* 0x000fe200078e0211 */
[----:B------:R-:W-:Y:S01]  /*111b0*/  LEA R2, R57, R2, 0x7 ;  /* 0x0000000239027211 */ /* 0x000fe200078e38ff */
[----:B------:R-:W-:Y:S02]  /*111c0*/  IMAD R20, R20, c[0x0][0x4e8], R9 ;  /* 0x00013a0014147a24 */ /* 0x000fe400078e0209 */
        /* <DEDUP_REMOVED lines=9> */
[----:B------:R-:W-:Y:S01]  /*11260*/  IMAD R13, R16, c[0x0][0x3f0], RZ ;  /* 0x0000fc00100d7a24 */ /* 0x000fe200078e02ff */
[----:B------:R-:W-:Y:S01]  /*11270*/  SHF.R.S32.HI R9, RZ, 0x1f, R20 ;  /* 0x0000001fff097819 */ /* 0x000fe20000011414 */
[----:B------:R-:W-:Y:S01]  /*11280*/  IMAD.MOV.U32 R5, RZ, RZ, R2 ;  /* 0x000000ffff057224 */ /* 0x000fe200078e0002 */
[----:B------:R-:W-:Y:S01]  /*11290*/  @P2 SHF.R.U32.HI R5, RZ, c[0x0][0x4f0], R17 ;  /* 0x00013c00ff052a19 */ /* 0x000fe20000011611 */
[----:B------:R-:W-:Y:S01]  /*112a0*/  IMAD R13, R224, c[0x0][0x3f4], R13 ;  /* 0x0000fd00e00d7a24 */ /* 0x000fe200078e020d */
[----:B------:R-:W-:Y:S01]  /*112b0*/  SHF.L.U32 R12, R0, 0x3, RZ ;  /* 0x00000003000c7819 */ /* 0x000fe200000006ff */
[----:B------:R-:W-:Y:S02]  /*112c0*/  IMAD R9, R9, c[0x0][0x488], RZ ;  /* 0x0001220009097a24 */ /* 0x000fe400078e02ff */
[----:B------:R-:W-:-:S04]  /*112d0*/  IMAD.WIDE.U32 R24, R224, c[0x0][0x3f0], R22 ;  /* 0x0000fc00e0187a25 */ /* 0x000fc800078e0016 */
[----:B------:R-:W-:Y:S01]  /*112e0*/  IMAD.WIDE.U32 R18, R20, c[0x0][0x488], R18 ;  /* 0x0001220014127a25 */ /* 0x000fe200078e0012 */
[----:B------:R-:W-:-:S03]  /*112f0*/  IADD3 R25, R25, R13, RZ ;  /* 0x0000000d19197210 */ /* 0x000fc60007ffe0ff */
[----:B------:R-:W-:Y:S01]  /*11300*/  IMAD R17, R20, c[0x0][0x48c], R9 ;  /* 0x0001230014117a24 */ /* 0x000fe200078e0209 */
[--C-:B------:R-:W-:Y:S01]  /*11310*/  SHF.R.S32.HI R20, RZ, 0x1f, R5.reuse ;  /* 0x0000001fff147819 */ /* 0x100fe20000011405 */
[----:B------:R-:W-:Y:S01]  /*11320*/  IMAD.SHL.U32 R0, R15, 0x8, RZ ;  /* 0x000000080f007824 */ /* 0x000fe200078e00ff */
[----:B------:R-:W-:Y:S01]  /*11330*/  LOP3.LUT R15, R12, 0xc0, RZ, 0xc0, !PT ;  /* 0x000000c00c0f7812 */ /* 0x000fe200078ec0ff */
[----:B------:R-:W-:Y:S01]  /*11340*/  IMAD.MOV R9, RZ, RZ, -R5 ;  /* 0x000000ffff097224 */ /* 0x000fe200078e0a05 */
[C---:B------:R-:W-:Y:S01]  /*11350*/  LEA R12, P1, R18.reuse, c[0x0][0x450], 0x2 ;  /* 0x00011400120c7a11 */ /* 0x040fe200078210ff */
[----:B------:R-:W-:Y:S01]  /*11360*/  IMAD.IADD R13, R19, 0x1, R17 ;  /* 0x00000001130d7824 */ /* 0x000fe200078e0211 */
[----:B------:R-:W-:Y:S01]  /*11370*/  SHF.R.U32.HI R16, RZ, 0x3, R15 ;  /* 0x00000003ff107819 */ /* 0x000fe2000001160f */
[----:B------:R-:W-:Y:S01]  /*11380*/  IMAD R48, R9, c[0x0][0x4e8], R2 ;  /* 0x00013a0009307a24 */ /* 0x000fe200078e0202 */
[----:B------:R-:W-:Y:S01]  /*11390*/  LOP3.LUT R15, R15, 0x18, R0, 0xf8, !PT ;  /* 0x000000180f0f7812 */ /* 0x000fe200078ef800 */
[----:B------:R-:W-:Y:S01]  /*113a0*/  SHFL.IDX PT, R22, R12, RZ, 0x1c1f ;  /* 0x001c1fff0c167589 */ /* 0x000fe200000e0000 */
[----:B------:R-:W-:Y:S01]  /*113b0*/  LEA.HI.X R9, R18, c[0x0][0x454], R13, 0x2, P1 ;  /* 0x0001150012097a11 */ /* 0x000fe200008f140d */
[----:B-----5:R-:W-:Y:S01]  /*113c0*/  IMAD R2, R7, c[0x0][0x4e8], RZ ;  /* 0x00013a0007027a24 */ /* 0x020fe200078e02ff */
[----:B------:R-:W-:Y:S01]  /*113d0*/  LOP3.LUT R16, R15, R16, RZ, 0x3c, !PT ;  /* 0x000000100f107212 */ /* 0x000fe200078e3cff */
[----:B------:R-:W-:Y:S01]  /*113e0*/  SHFL.IDX PT, R18, R12, 0x1, 0x1c1f ;  /* 0x003c1f000c127f89 */ /* 0x000fe200000e0000 */
[----:B------:R-:W-:-:S02]  /*113f0*/  IMAD R7, R57, 0x80, R14 ;  /* 0x0000008039077824 */ /* 0x000fc400078e020e */
[----:B------:R-:W-:Y:S01]  /*11400*/  IMAD R20, R20, c[0x0][0x3e0], RZ ;  /* 0x0000f80014147a24 */ /* 0x000fe200078e02ff */
[----:B------:R-:W1:Y:S01]  /*11410*/  SHFL.IDX PT, R23, R9, RZ, 0x1c1f ;  /* 0x001c1fff09177589 */ /* 0x000e6200000e0000 */
[----:B------:R-:W-:Y:S01]  /*11420*/  IMAD.WIDE.U32 R24, R5, c[0x0][0x3e0], R24 ;  /* 0x0000f80005187a25 */ /* 0x000fe200078e0018 */
[C---:B------:R-:W-:Y:S02]  /*11430*/  IADD3 R15, R7.reuse, 0x8, RZ ;  /* 0x00000008070f7810 */ /* 0x040fe40007ffe0ff */
[----:B------:R-:W2:Y:S01]  /*11440*/  SHFL.IDX PT, R19, R9, 0x1, 0x1c1f ;  /* 0x003c1f0009137f89 */ /* 0x000ea200000e0000 */
[-C--:B------:R-:W-:Y:S01]  /*11450*/  ISETP.GE.OR P3, PT, R7, R2.reuse, P0 ;  /* 0x000000020700720c */ /* 0x080fe20000766670 */
[----:B------:R-:W-:Y:S01]  /*11460*/  IMAD R20, R5, c[0x0][0x3e4], R20 ;  /* 0x0000f90005147a24 */ /* 0x000fe200078e0214 */
[C---:B------:R-:W-:Y:S01]  /*11470*/  IADD3 R13, R7.reuse, 0x40, RZ ;  /* 0x00000040070d7810 */ /* 0x040fe20007ffe0ff */
[----:B------:R-:W-:Y:S01]  /*11480*/  SHFL.IDX PT, R50, R12, 0x2, 0x1c1f ;  /* 0x005c1f000c327f89 */ /* 0x000fe200000e0000 */
[----:B------:R-:W-:Y:S01]  /*11490*/  IADD3 R7, R7, 0x48, RZ ;  /* 0x0000004807077810 */ /* 0x000fe20007ffe0ff */
[----:B------:R-:W-:Y:S01]  /*114a0*/  IMAD.U32 R16, R3, 0x20, R16 ;  /* 0x0000002003107824 */ /* 0x000fe200078e0010 */
[-C--:B------:R-:W-:Y:S01]  /*114b0*/  ISETP.GE.OR P2, PT, R15, R2.reuse, P0 ;  /* 0x000000020f00720c */ /* 0x080fe20000746670 */
[----:B------:R-:W3:Y:S01]  /*114c0*/  SHFL.IDX PT, R51, R9, 0x2, 0x1c1f ;  /* 0x005c1f0009337f89 */ /* 0x000ee200000e0000 */
[-C--:B------:R-:W-:Y:S01]  /*114d0*/  ISETP.GE.OR P1, PT, R13, R2.reuse, P0 ;  /* 0x000000020d00720c */ /* 0x080fe20000726670 */
[----:B------:R-:W-:Y:S01]  /*114e0*/  IMAD.SHL.U32 R58, R16, 0x2, RZ ;  /* 0x00000002103a7824 */ /* 0x000fe200078e00ff */
[----:B------:R-:W-:Y:S01]  /*114f0*/  ISETP.GE.OR P0, PT, R7, R2, P0 ;  /* 0x000000020700720c */ /* 0x000fe20000706670 */
[----:B------:R-:W-:Y:S01]  /*11500*/  SHFL.IDX PT, R52, R12, 0x3, 0x1c1f ;  /* 0x007c1f000c347f89 */ /* 0x000fe200000e0000 */
[----:B------:R-:W-:Y:S01]  /*11510*/  SHF.R.S32.HI R5, RZ, 0x1f, R48 ;  /* 0x0000001fff057819 */ /* 0x000fe20000011430 */
[----:B------:R-:W-:Y:S01]  /*11520*/  IMAD R57, R57, 0x80, R6 ;  /* 0x0000008039397824 */ /* 0x000fe200078e0206 */
[----:B------:R-:W-:Y:S01]  /*11530*/  IADD3 R25, R25, R20, RZ ;  /* 0x0000001419197210 */ /* 0x000fe20007ffe0ff */
[----:B------:R-:W4:Y:S02]  /*11540*/  SHFL.IDX PT, R53, R9, 0x3, 0x1c1f ;  /* 0x007c1f0009357f89 */ /* 0x000f2400000e0000 */
[----:B------:R-:W-:-:S02]  /*11550*/  IMAD R5, R5, c[0x0][0x3d8], RZ ;  /* 0x0000f60005057a24 */ /* 0x000fc400078e02ff */
[----:B-1----:R-:W-:Y:S02]  /*11560*/  @!P3 ST.E [R22.64], R4 ;  /* 0x000000041600b985 */ /* 0x002fe4000c101908 */
[C---:B------:R-:W-:Y:S02]  /*11570*/  IMAD R3, R48.reuse, c[0x0][0x3dc], R5 ;  /* 0x0000f70030037a24 */ /* 0x040fe400078e0205 */
[----:B--2---:R-:W-:Y:S01]  /*11580*/  @!P2 ST.E [R18.64], R8 ;  /* 0x000000081200a985 */ /* 0x004fe2000c101908 */
[----:B------:R-:W-:-:S05]  /*11590*/  IMAD.WIDE.U32 R48, R48, c[0x0][0x3d8], R24 ;  /* 0x0000f60030307a25 */ /* 0x000fca00078e0018 */
[----:B------:R-:W-:Y:S01]  /*115a0*/  IADD3 R3, R49, R3, RZ ;  /* 0x0000000331037210 */ /* 0x000fe20007ffe0ff */
[----:B---3--:R-:W-:Y:S04]  /*115b0*/  @!P1 ST.E [R50.64], R10 ;  /* 0x0000000a32009985 */ /* 0x008fe8000c101908 */
[----:B----4-:R1:W-:Y:S04]  /*115c0*/  @!P0 ST.E [R52.64], R11 ;  /* 0x0000000b34008985 */ /* 0x0103e8000c101908 */
[----:B------:R2:W3:Y:S04]  /*115d0*/  LDS.128 R44, [R58+0x880] ;  /* 0x000880003a2c7984 */ /* 0x0004e80000000c00 */
[----:B------:R2:W4:Y:S04]  /*115e0*/  LDS.128 R40, [R58+0x1080] ;  /* 0x001080003a287984 */ /* 0x0005280000000c00 */
[----:B------:R2:W2:Y:S04]  /*115f0*/  LDS.128 R36, [R58+0x1880] ;  /* 0x001880003a247984 */ /* 0x0004a80000000c00 */
[----:B------:R2:W2:Y:S04]  /*11600*/  LDS.128 R32, [R58+0x2880] ;  /* 0x002880003a207984 */ /* 0x0004a80000000c00 */
[----:B------:R2:W2:Y:S04]  /*11610*/  LDS.128 R28, [R58+0x3080] ;  /* 0x003080003a1c7984 */ /* 0x0004a80000000c00 */
[----:B------:R2:W2:Y:S01]  /*11620*/  LDS.128 R24, [R58+0x3880] ;  /* 0x003880003a187984 */ /* 0x0004a20000000c00 */
[----:B-1----:R-:W-:-:S03]  /*11630*/  LEA R52, P0, R48, c[0x0][0x380], 0x1 ;  /* 0x0000e00030347a11 */ /* 0x002fc600078008ff */
        /* <DEDUP_REMOVED lines=10> */
[----:B------:R-:W-:Y:S01]  /*116e0*/  IADD3 R54, R0, 0x40, RZ ;  /* 0x0000004000367810 */ /* 0x000fe20007ffe0ff */
[----:B------:R-:W5:Y:S01]  /*116f0*/  LDS.128 R8, [R58+0x2080] ;  /* 0x002080003a087984 */ /* 0x000f620000000c00 */
[----:B------:R-:W-:Y:S02]  /*11700*/  ISETP.GE.AND P1, PT, R56, c[0x0][0x3c8], PT ;  /* 0x0000f20038007a0c */ /* 0x000fe40003f26270 */
[----:B------:R-:W-:Y:S01]  /*11710*/  ISETP.GE.AND P0, PT, R54, c[0x0][0x3c8], PT ;  /* 0x0000f20036007a0c */ /* 0x000fe20003f06270 */
[----:B------:R4:W2:Y:S01]  /*11720*/  LDS.128 R4, [R58+0x4080] ;  /* 0x004080003a047984 */ /* 0x0008a20000000c00 */
[----:B------:R-:W-:-:S09]  /*11730*/  ISETP.GE.AND P2, PT, R0, c[0x0][0x3c8], PT ;  /* 0x0000f20000007a0c */ /* 0x000fd20003f46270 */
[----:B------:R-:W-:Y:S02]  /*11740*/  @!P1 SHF.R.S32.HI R55, RZ, 0x1f, R56 ;  /* 0x0000001fff379819 */ /* 0x000fe40000011438 */
[----:B------:R-:W-:Y:S02]  /*11750*/  @!P0 SHF.R.S32.HI R53, RZ, 0x1f, R54 ;  /* 0x0000001fff358819 */ /* 0x000fe40000011436 */
[----:B------:R-:W-:Y:S02]  /*11760*/  @!P1 LEA.HI R55, R55, R56, RZ, 0x3 ;  /* 0x0000003837379211 */ /* 0x000fe400078f18ff */
[----:B------:R-:W-:Y:S02]  /*11770*/  @!P0 LEA.HI R53, R53, R54, RZ, 0x3 ;  /* 0x0000003635358211 */ /* 0x000fe400078f18ff */
[----:B------:R-:W-:Y:S02]  /*11780*/  @!P1 LOP3.LUT R55, R55, 0xfffffff8, RZ, 0xc0, !PT ;  /* 0xfffffff837379812 */ /* 0x000fe400078ec0ff */
[----:B------:R-:W-:Y:S01]  /*11790*/  @!P0 LOP3.LUT R53, R53, 0xfffffff8, RZ, 0xc0, !PT ;  /* 0xfffffff835358812 */ /* 0x000fe200078ec0ff */
[----:B-12-4-:R-:W-:-:S04]  /*117a0*/  @!P2 IMAD.WIDE R58, R0, 0x2, R60 ;  /* 0x00000002003aa825 */ /* 0x016fc800078e023c */
[----:B------:R-:W-:-:S04]  /*117b0*/  @!P1 IMAD.WIDE R54, R55, 0x2, R60 ;  /* 0x0000000237369825 */ /* 0x000fc800078e023c */
[----:B------:R-:W-:Y:S01]  /*117c0*/  @!P0 IMAD.WIDE R60, R53, 0x2, R60 ;  /* 0x00000002353c8825 */ /* 0x000fe200078e023c */
[----:B---3--:R1:W-:Y:S04]  /*117d0*/  @!P2 ST.E.128 [R58.64], R48 ;  /* 0x000000303a00a985 */ /* 0x0083e8000c101d08 */
[----:B-----5:R1:W-:Y:S04]  /*117e0*/  @!P1 ST.E.128 [R54.64], R8 ;  /* 0x0000000836009985 */ /* 0x0203e8000c101d08 */
[----:B------:R1:W-:Y:S02]  /*117f0*/  @!P0 ST.E.128 [R60.64], R4 ;  /* 0x000000043c008985 */ /* 0x0003e4000c101d08 */
.L_x_1088:
[----:B---3--:R-:W-:Y:S05]  /*11800*/  BSYNC B0 ;  /* 0x0000000000007941 */ /* 0x008fea0003800000 */
.L_x_1087:
[----:B-1----:R-:W-:Y:S01]  /*11810*/  IADD3 R5, R57, 0x20, RZ ;  /* 0x0000002039057810 */ /* 0x002fe20007ffe0ff */
[----:B------:R1:W3:Y:S01]  /*11820*/  SHFL.IDX PT, R9, R3, 0x1, 0x1c1f ;  /* 0x003c1f0003097f89 */ /* 0x0002e200000e0000 */
[----:B------:R-:W-:Y:S02]  /*11830*/  BSSY B0, `(.L_x_1089) ;  /* 0x0000015000007945 */ /* 0x000fe40003800000 */
[----:B------:R-:W-:Y:S01]  /*11840*/  ISETP.GE.AND P0, PT, R5, R2, PT ;  /* 0x000000020500720c */ /* 0x000fe20003f06270 */
[----:B------:R1:W4:-:S12]  /*11850*/  SHFL.IDX PT, R8, R52, 0x1, 0x1c1f ;  /* 0x003c1f0034087f89 */ /* 0x00031800000e0000 */
        /* <DEDUP_REMOVED lines=16> */
[----:B--2---:R3:W-:Y:S04]  /*11960*/  @!P1 ST.E.128 [R6.64], R32 ;  /* 0x0000002006009985 */ /* 0x0047e8000c101d08 */
[----:B------:R3:W-:Y:S02]  /*11970*/  @!P0 ST.E.128 [R4.64], R20 ;  /* 0x0000001404008985 */ /* 0x0007e4000c101d08 */
.L_x_1090:
[----:B------:R-:W-:Y:S05]  /*11980*/  BSYNC B0 ;  /* 0x0000000000007941 */ /* 0x000fea0003800000 */
.L_x_1089:
[----:B---3--:R-:W-:Y:S01]  /*11990*/  IADD3 R5, R57, 0x40, RZ ;  /* 0x0000004039057810 */ /* 0x008fe20007ffe0ff */
[----:B------:R3:W1:Y:S01]  /*119a0*/  SHFL.IDX PT, R9, R3, 0x2, 0x1c1f ;  /* 0x005c1f0003097f89 */ /* 0x00066200000e0000 */
[----:B------:R-:W-:Y:S02]  /*119b0*/  BSSY B0, `(.L_x_1091) ;  /* 0x0000015000007945 */ /* 0x000fe40003800000 */
[----:B------:R-:W-:Y:S01]  /*119c0*/  ISETP.GE.AND P0, PT, R5, R2, PT ;  /* 0x000000020500720c */ /* 0x000fe20003f06270 */
[----:B----4-:R3:W4:-:S12]  /*119d0*/  SHFL.IDX PT, R8, R52, 0x2, 0x1c1f ;  /* 0x005c1f0034087f89 */ /* 0x01071800000e0000 */
        /* <DEDUP_REMOVED lines=18> */
.L_x_1092:
[----:B------:R-:W-:Y:S05]  /*11b00*/  BSYNC B0 ;  /* 0x0000000000007941 */ /* 0x000fea0003800000 */
.L_x_1091:
[----:B------:R-:W-:Y:S01]  /*11b10*/  IADD3 R57, R57, 0x60, RZ ;  /* 0x0000006039397810 */ /* 0x000fe20007ffe0ff */
[----:B-1----:R1:W3:Y:S03]  /*11b20*/  SHFL.IDX PT, R5, R3, 0x3, 0x1c1f ;  /* 0x007c1f0003057f89 */ /* 0x0022e600000e0000 */
[----:B------:R-:W-:Y:S01]  /*11b30*/  ISETP.GE.AND P0, PT, R57, R2, PT ;  /* 0x000000023900720c */ /* 0x000fe20003f06270 */
[----:B------:R1:W4:-:S12]  /*11b40*/  SHFL.IDX PT, R4, R52, 0x3, 0x1c1f ;  /* 0x007c1f0034047f89 */ /* 0x00031800000e0000 */
[----:B------:R-:W-:Y:S05]  /*11b50*/  @P0 EXIT ;  /* 0x000000000000094d */ /* 0x000fea0003800000 */
[C---:B-1-3--:R-:W-:Y:S02]  /*11b60*/  IADD3 R3, R0.reuse, 0x20, RZ ;  /* 0x0000002000037810 */ /* 0x04afe40007ffe0ff */
[C---:B------:R-:W-:Y:S02]  /*11b70*/  ISETP.GE.AND P1, PT, R0.reuse, c[0x0][0x3c8], PT ;  /* 0x0000f20000007a0c */ /* 0x040fe40003f26270 */
[----:B------:R-:W-:Y:S02]  /*11b80*/  ISETP.GE.AND P0, PT, R3, c[0x0][0x3c8], PT ;  /* 0x0000f20003007a0c */ /* 0x000fe40003f06270 */
[----:B------:R-:W-:-:S09]  /*11b90*/  IADD3 R9, R0, 0x40, RZ ;  /* 0x0000004000097810 */ /* 0x000fd20007ffe0ff */
[----:B----4-:R-:W-:Y:S02]  /*11ba0*/  @!P1 IMAD.WIDE R6, R0, 0x2, R4 ;  /* 0x0000000200069825 */ /* 0x010fe400078e0204 */
[----:B------:R-:W-:-:S03]  /*11bb0*/  @!P0 SHF.R.S32.HI R2, RZ, 0x1f, R3 ;  /* 0x0000001fff028819 */ /* 0x000fc60000011403 */
[----:B--2---:R1:W-:Y:S01]  /*11bc0*/  @!P1 ST.E.128 [R6.64], R36 ;  /* 0x0000002406009985 */ /* 0x0043e2000c101d08 */
        /* <DEDUP_REMOVED lines=12> */
.L_x_1085:
[----:B------:R-:W-:Y:S01]  /*11c90*/  ISETP.NE.U32.AND P1, PT, RZ, c[0x0][0x508], PT ;  /* 0x00014200ff007a0c */ /* 0x000fe20003f25070 */
[----:B------:R-:W-:Y:S01]  /*11ca0*/  IMAD.MOV.U32 R7, RZ, RZ, 0x4 ;  /* 0x00000004ff077424 */ /* 0x000fe200078e00ff */
[----:B------:R-:W-:Y:S02]  /*11cb0*/  ISETP.NE.U32.AND P0, PT, RZ, c[0x0][0x500], PT ;  /* 0x00014000ff007a0c */ /* 0x000fe40003f05070 */
[----:B------:R-:W-:Y:S01]  /*11cc0*/  ISETP.NE.AND.EX P1, PT, RZ, c[0x0][0x50c], PT, P1 ;  /* 0x00014300ff007a0c */ /* 0x000fe20003f25310 */
[----:B------:R-:W-:Y:S01]  /*11cd0*/  IMAD.WIDE R4, R224, R7, c[0x0][0x500] ;  /* 0x00014000e0047625 */ /* 0x000fe200078e0207 */
[----:B------:R-:W-:-:S03]  /*11ce0*/  ISETP.NE.AND.EX P0, PT, RZ, c[0x0][0x504], PT, P0 ;  /* 0x00014100ff007a0c */ /* 0x000fc60003f05300 */
[----:B------:R-:W-:-:S08]  /*11cf0*/  IMAD.MOV.U32 R2, RZ, RZ, c[0x0][0x388] ;  /* 0x0000e200ff027624 */ /* 0x000fd000078e00ff */
        /* <DEDUP_REMOVED lines=8> */
[----:B-----5:R-:W2:Y:S04]  /*11d80*/  LDG.E R2, [R4.64] ;  /* 0x0000000804027981 */ /* 0x020ea8000c1e1900 */
[----:B------:R-:W2:Y:S02]  /*11d90*/  LDG.E R3, [R4.64+0x4] ;  /* 0x0000040804037981 */ /* 0x000ea4000c1e1900 */
[----:B--2---:R-:W-:-:S02]  /*11da0*/  IADD3 R2, -R2, R3, RZ ;  /* 0x0000000302027210 */ /* 0x004fc40007ffe1ff */
.L_x_1093:
        /* <DEDUP_REMOVED lines=15> */
[----:B------:R-:W-:Y:S01]  /*11ea0*/  MOV R10, R12 ;  /* 0x0000000c000a7202 */ /* 0x000fe20000000f00 */
[----:B------:R-:W-:Y:S01]  /*11eb0*/  IMAD.MOV.U32 R6, RZ, RZ, R7 ;  /* 0x000000ffff067224 */ /* 0x000fe200078e0007 */
[----:B------:R-:W-:-:S13]  /*11ec0*/  ISETP.NE.AND P0, PT, R3, 0x1, PT ;  /* 0x000000010300780c */ /* 0x000fda0003f05270 */
[----:B------:R-:W-:-:S05]  /*11ed0*/  @P0 IMAD.HI.U32 R5, R7, c[0x0][0x4ec], RZ ;  /* 0x00013b0007050a27 */ /* 0x000fca00078e00ff */
[----:B------:R-:W-:Y:S01]  /*11ee0*/  @P0 SHF.R.U32.HI R6, RZ, c[0x0][0x4f0], R5 ;  /* 0x00013c00ff060a19 */ /* 0x000fe20000011605 */
[----:B-1----:R-:W-:Y:S01]  /*11ef0*/  IMAD.WIDE.U32 R10, R4, c[0x0][0x490], R10 ;  /* 0x00012400040a7a25 */ /* 0x002fe200078e000a */
[----:B------:R-:W-:Y:S02]  /*11f00*/  SHF.R.S32.HI R3, RZ, 0x1f, R4 ;  /* 0x0000001fff037819 */ /* 0x000fe40000011404 */
[----:B------:R-:W-:-:S03]  /*11f10*/  SHF.R.S32.HI R8, RZ, 0x1f, R6 ;  /* 0x0000001fff087819 */ /* 0x000fc60000011406 */
[----:B------:R-:W-:-:S04]  /*11f20*/  IMAD R3, R3, c[0x0][0x490], RZ ;  /* 0x0001240003037a24 */ /* 0x000fc800078e02ff */
[----:B------:R-:W-:Y:S01]  /*11f30*/  IMAD R3, R4, c[0x0][0x494], R3 ;  /* 0x0001250004037a24 */ /* 0x000fe200078e0203 */
[----:B------:R-:W-:-:S03]  /*11f40*/  IADD3 R4, -R6, RZ, RZ ;  /* 0x000000ff06047210 */ /* 0x000fc60007ffe1ff */
[----:B------:R-:W-:Y:S02]  /*11f50*/  IMAD.IADD R11, R3, 0x1, R11 ;  /* 0x00000001030b7824 */ /* 0x000fe400078e020b */
[----:B------:R-:W-:Y:S02]  /*11f60*/  IMAD R3, R9, c[0x0][0x498], RZ ;  /* 0x0001260009037a24 */ /* 0x000fe400078e02ff */
[----:B------:R-:W-:Y:S02]  /*11f70*/  IMAD R4, R4, c[0x0][0x4e8], R7 ;  /* 0x00013a0004047a24 */ /* 0x000fe400078e0207 */
[----:B------:R-:W-:-:S03]  /*11f80*/  IMAD.WIDE.U32 R10, R224, c[0x0][0x498], R10 ;  /* 0x00012600e00a7a25 */ /* 0x000fc600078e000a */
[----:B------:R-:W-:Y:S01]  /*11f90*/  SHF.R.S32.HI R5, RZ, 0x1f, R4 ;  /* 0x0000001fff057819 */ /* 0x000fe20000011404 */
[----:B------:R-:W-:Y:S01]  /*11fa0*/  IMAD R3, R224, c[0x0][0x49c], R3 ;  /* 0x00012700e0037a24 */ /* 0x000fe200078e0203 */
[----:B------:R-:W-:-:S03]  /*11fb0*/  IADD3 R6, P0, R6, R10, RZ ;  /* 0x0000000a06067210 */ /* 0x000fc60007f1e0ff */
[----:B------:R-:W-:Y:S01]  /*11fc0*/  IMAD R5, R5, c[0x0][0x488], RZ ;  /* 0x0001220005057a24 */ /* 0x000fe200078e02ff */
[----:B------:R-:W-:Y:S02]  /*11fd0*/  IADD3.X R7, R8, R11, R3, P0, !PT ;  /* 0x0000000b08077210 */ /* 0x000fe400007fe403 */
[----:B------:R-:W-:Y:S01]  /*11fe0*/  MOV R3, 0xff800000 ;  /* 0xff80000000037802 */ /* 0x000fe20000000f00 */
[C---:B------:R-:W-:Y:S02]  /*11ff0*/  IMAD R5, R4.reuse, c[0x0][0x48c], R5 ;  /* 0x0001230004057a24 */ /* 0x040fe400078e0205 */
[----:B------:R-:W-:-:S05]  /*12000*/  IMAD.WIDE.U32 R6, R4, c[0x0][0x488], R6 ;  /* 0x0001220004067a25 */ /* 0x000fca00078e0006 */
[----:B------:R-:W-:Y:S02]  /*12010*/  IADD3 R5, R7, R5, RZ ;  /* 0x0000000507057210 */ /* 0x000fe40007ffe0ff */
[----:B------:R-:W-:-:S04]  /*12020*/  LEA R4, P0, R6, c[0x0][0x450], 0x2 ;  /* 0x0001140006047a11 */ /* 0x000fc800078010ff */
[----:B------:R-:W-:-:S05]  /*12030*/  LEA.HI.X R5, R6, c[0x0][0x454], R5, 0x2, P0 ;  /* 0x0001150006057a11 */ /* 0x000fca00000f1405 */
[----:B------:R1:W-:Y:S04]  /*12040*/  STG.E [R4.64], R3 ;  /* 0x0000000304007986 */ /* 0x0003e8000c101908 */
.L_x_1095:
[----:B------:R-:W-:Y:S05]  /*12050*/  BSYNC B0 ;  /* 0x0000000000007941 */ /* 0x000fea0003800000 */
.L_x_1094:
[----:B------:R-:W2:Y:S01]  /*12060*/  S2R R7, SR_CTAID.Y ;  /* 0x0000000000077919 */ /* 0x000ea20000002600 */
[----:B-1----:R-:W-:Y:S01]  /*12070*/  SHF.R.S32.HI R3, RZ, 0x1f, R0 ;  /* 0x0000001fff037819 */ /* 0x002fe20000011400 */
[----:B------:R-:W-:Y:S01]  /*12080*/  IMAD R5, R13, c[0x0][0x3a0], RZ ;  /* 0x0000e8000d057a24 */ /* 0x000fe200078e02ff */
[----:B------:R-:W-:Y:S01]  /*12090*/  BSSY B0, `(.L_x_1096) ;  /* 0x000003f000007945 */ /* 0x000fe20003800000 */
[----:B------:R-:W1:Y:S01]  /*120a0*/  S2R R8, SR_CTAID.X ;  /* 0x0000000000087919 */ /* 0x000e620000002500 */
[----:B------:R-:W-:Y:S01]  /*120b0*/  LEA.HI R4, R3, R0, RZ, 0x2 ;  /* 0x0000000003047211 */ /* 0x000fe200078f10ff */
[C---:B------:R-:W-:Y:S01]  /*120c0*/  IMAD R10, R12.reuse, c[0x0][0x3a4], R5 ;  /* 0x0000e9000c0a7a24 */ /* 0x040fe200078e0205 */
[----:B------:R-:W-:Y:S01]  /*120d0*/  MOV R3, c[0x0][0x4e8] ;  /* 0x00013a0000037a02 */ /* 0x000fe20000000f00 */
[----:B------:R-:W-:Y:S01]  /*120e0*/  IMAD.WIDE.U32 R12, R12, c[0x0][0x3a0], RZ ;  /* 0x0000e8000c0c7a25 */ /* 0x000fe200078e00ff */
[----:B------:R-:W-:Y:S02]  /*120f0*/  LOP3.LUT R5, R4, 0xfffffffc, RZ, 0xc0, !PT ;  /* 0xfffffffc04057812 */ /* 0x000fe400078ec0ff */
[----:B------:R-:W-:Y:S01]  /*12100*/  ISETP.NE.AND P0, PT, R3, 0x1, PT ;  /* 0x000000010300780c */ /* 0x000fe20003f05270 */
[----:B------:R-:W-:Y:S01]  /*12110*/  IMAD R9, R9, c[0x0][0x3f0], RZ ;  /* 0x0000fc0009097a24 */ /* 0x000fe200078e02ff */
[----:B------:R-:W-:Y:S01]  /*12120*/  SHF.R.S32.HI R4, RZ, 0x2, R4 ;  /* 0x00000002ff047819 */ /* 0x000fe20000011404 */
[----:B------:R-:W-:Y:S01]  /*12130*/  IMAD.IADD R5, R0, 0x1, -R5 ;  /* 0x0000000100057824 */ /* 0x000fe200078e0a05 */
[----:B------:R-:W-:Y:S01]  /*12140*/  IADD3 R13, R13, R10, RZ ;  /* 0x0000000a0d0d7210 */ /* 0x000fe20007ffe0ff */
[----:B------:R-:W-:-:S02]  /*12150*/  IMAD R9, R224, c[0x0][0x3f4], R9 ;  /* 0x0000fd00e0097a24 */ /* 0x000fc400078e0209 */
[----:B-----5:R-:W-:Y:S01]  /*12160*/  IMAD R2, R2, c[0x0][0x4e8], RZ ;  /* 0x00013a0002027a24 */ /* 0x020fe200078e02ff */
[C---:B------:R-:W-:Y:S02]  /*12170*/  LEA R3, R5.reuse, R4, 0x5 ;  /* 0x0000000405037211 */ /* 0x040fe400078e28ff */
[----:B------:R-:W-:Y:S02]  /*12180*/  SHF.L.U32 R11, R5, 0x3, RZ ;  /* 0x00000003050b7819 */ /* 0x000fe400000006ff */
[----:B--2---:R-:W-:Y:S01]  /*12190*/  SHF.R.S32.HI R6, RZ, 0x1f, R7 ;  /* 0x0000001fff067819 */ /* 0x004fe20000011407 */
[----:B------:R-:W-:Y:S01]  /*121a0*/  IMAD.WIDE.U32 R12, R7, c[0x0][0x3e8], R12 ;  /* 0x0000fa00070c7a25 */ /* 0x000fe200078e000c */
[----:B------:R-:W-:-:S03]  /*121b0*/  IADD3 R5, R11, 0x20, RZ ;  /* 0x000000200b057810 */ /* 0x000fc60007ffe0ff */
[----:B------:R-:W-:Y:S02]  /*121c0*/  IMAD R6, R6, c[0x0][0x3e8], RZ ;  /* 0x0000fa0006067a24 */ /* 0x000fe400078e02ff */
[----:B-1----:R-:W-:Y:S02]  /*121d0*/  IMAD R3, R8, 0x80, R3 ;  /* 0x0000008008037824 */ /* 0x002fe400078e0203 */
[----:B------:R-:W-:Y:S02]  /*121e0*/  IMAD R6, R7, c[0x0][0x3ec], R6 ;  /* 0x0000fb0007067a24 */ /* 0x000fe400078e0206 */
[----:B------:R-:W-:-:S03]  /*121f0*/  @P0 IMAD.HI.U32 R0, R3, c[0x0][0x4ec], RZ ;  /* 0x00013b0003000a27 */ /* 0x000fc600078e00ff */
[----:B------:R-:W-:Y:S02]  /*12200*/  IADD3 R13, R6, R13, RZ ;  /* 0x0000000d060d7210 */ /* 0x000fe40007ffe0ff */
[----:B------:R-:W-:Y:S02]  /*12210*/  MOV R6, R3 ;  /* 0x0000000300067202 */ /* 0x000fe40000000f00 */
[----:B------:R-:W-:Y:S01]  /*12220*/  @P0 SHF.R.U32.HI R6, RZ, c[0x0][0x4f0], R0 ;  /* 0x00013c00ff060a19 */ /* 0x000fe20000011600 */
[----:B------:R-:W-:-:S03]  /*12230*/  IMAD.WIDE.U32 R12, R224, c[0x0][0x3f0], R12 ;  /* 0x0000fc00e00c7a25 */ /* 0x000fc600078e000c */
[--C-:B------:R-:W-:Y:S01]  /*12240*/  SHF.R.S32.HI R7, RZ, 0x1f, R6.reuse ;  /* 0x0000001fff077819 */ /* 0x100fe20000011406 */
[----:B------:R-:W-:Y:S01]  /*12250*/  IMAD.MOV R0, RZ, RZ, -R6 ;  /* 0x000000ffff007224 */ /* 0x000fe200078e0a06 */
[----:B------:R-:W-:Y:S02]  /*12260*/  IADD3 R13, R13, R9, RZ ;  /* 0x000000090d0d7210 */ /* 0x000fe40007ffe0ff */
[----:B------:R-:W-:Y:S01]  /*12270*/  LEA R9, R8, R4, 0x7 ;  /* 0x0000000408097211 */ /* 0x000fe200078e38ff */
[----:B------:R-:W-:Y:S01]  /*12280*/  IMAD R7, R7, c[0x0][0x3e0], RZ ;  /* 0x0000f80007077a24 */ /* 0x000fe200078e02ff */
[----:B------:R-:W-:Y:S01]  /*12290*/  IADD3 R4, R11, 0x40, RZ ;  /* 0x000000400b047810 */ /* 0x000fe20007ffe0ff */
[----:B------:R-:W-:Y:S02]  /*122a0*/  IMAD R0, R0, c[0x0][0x4e8], R3 ;  /* 0x00013a0000007a24 */ /* 0x000fe400078e0203 */
        /* <DEDUP_REMOVED lines=29> */
.L_x_1097:
[----:B------:R-:W-:Y:S05]  /*12480*/  BSYNC B0 ;  /* 0x0000000000007941 */ /* 0x000fea0003800000 */
.L_x_1096:
[----:B--23--:R-:W-:Y:S01]  /*12490*/  IADD3 R7, R9, 0x20, RZ ;  /* 0x0000002009077810 */ /* 0x00cfe20007ffe0ff */
[----:B------:R2:W3:Y:S01]  /*124a0*/  SHFL.IDX PT, R13, R0, 0x1, 0x1c1f ;  /* 0x003c1f00000d7f89 */ /* 0x0004e200000e0000 */
        /* <DEDUP_REMOVED lines=9> */
[----:B------:R-:W-:Y:S02]  /*12540*/  @!P1 LEA.HI R7, R6, R5, RZ, 0x3 ;  /* 0x0000000506079211 */ /* 0x000fe400078f18ff */
[----:B------:R-:W-:Y:S01]  /*12550*/  @!P0 LEA.HI R6, R15, R4, RZ, 0x3 ;  /* 0x000000040f068211 */ /* 0x000fe200078f18ff */
[----:B---34-:R-:W-:Y:S01]  /*12560*/  @!P2 IMAD.WIDE R14, R11, 0x2, R12 ;  /* 0x000000020b0ea825 */ /* 0x018fe200078e020c */
[----:B------:R-:W-:Y:S02]  /*12570*/  @!P1 LOP3.LUT R7, R7, 0xfffffff8, RZ, 0xc0, !PT ;  /* 0xfffffff807079812 */ /* 0x000fe400078ec0ff */
[----:B------:R-:W-:-:S02]  /*12580*/  @!P0 LOP3.LUT R6, R6, 0xfffffff8, RZ, 0xc0, !PT ;  /* 0xfffffff806068812 */ /* 0x000fc400078ec0ff */
[----:B------:R3:W-:Y:S01]  /*12590*/  @!P2 ST.E.128 [R14.64], RZ ;  /* 0x000000ff0e00a985 */ /* 0x0007e2000c101d08 */
[----:B------:R-:W-:-:S04]  /*125a0*/  @!P1 IMAD.WIDE R16, R7, 0x2, R12 ;  /* 0x0000000207109825 */ /* 0x000fc800078e020c */
[----:B------:R-:W-:Y:S01]  /*125b0*/  @!P0 IMAD.WIDE R6, R6, 0x2, R12 ;  /* 0x0000000206068825 */ /* 0x000fe200078e020c */
[----:B------:R3:W-:Y:S04]  /*125c0*/  @!P1 ST.E.128 [R16.64], RZ ;  /* 0x000000ff10009985 */ /* 0x0007e8000c101d08 */
[----:B------:R3:W-:Y:S02]  /*125d0*/  @!P0 ST.E.128 [R6.64], RZ ;  /* 0x000000ff06008985 */ /* 0x0007e4000c101d08 */
.L_x_1099:
[----:B------:R-:W-:Y:S05]  /*125e0*/  BSYNC B0 ;  /* 0x0000000000007941 */ /* 0x000fea0003800000 */
.L_x_1098:
        /* <DEDUP_REMOVED lines=13> */
[----:B-1--4-:R-:W-:Y:S01]  /*126c0*/  @!P2 IMAD.WIDE R14, R11, 0x2, R12 ;  /* 0x000000020b0ea825 */ /* 0x012fe200078e020c */
[----:B------:R-:W-:Y:S02]  /*126d0*/  @!P1 LOP3.LUT R7, R7, 0xfffffff8, RZ, 0xc0, !PT ;  /* 0xfffffff807079812 */ /* 0x000fe400078ec0ff */
[----:B------:R-:W-:-:S02]  /*126e0*/  @!P0 LOP3.LUT R6, R6, 0xfffffff8, RZ, 0xc0, !PT ;  /* 0xfffffff806068812 */ /* 0x000fc400078ec0ff */
[----:B------:R1:W-:Y:S01]  /*126f0*/  @!P2 ST.E.128 [R14.64], RZ ;  /* 0x000000ff0e00a985 */ /* 0x0003e2000c101d08 */
[----:B------:R-:W-:-:S04]  /*12700*/  @!P1 IMAD.WIDE R16, R7, 0x2, R12 ;  /* 0x0000000207109825 */ /* 0x000fc800078e020c */
[----:B------:R-:W-:Y:S01]  /*12710*/  @!P0 IMAD.WIDE R6, R6, 0x2, R12 ;  /* 0x0000000206068825 */ /* 0x000fe200078e020c */
[----:B------:R1:W-:Y:S04]  /*12720*/  @!P1 ST.E.128 [R16.64], RZ ;  /* 0x000000ff10009985 */ /* 0x0003e8000c101d08 */
[----:B------:R1:W-:Y:S02]  /*12730*/  @!P0 ST.E.128 [R6.64], RZ ;  /* 0x000000ff06008985 */ /* 0x0003e4000c101d08 */
.L_x_1101:
[----:B------:R-:W-:Y:S05]  /*12740*/  BSYNC B0 ;  /* 0x0000000000007941 */ /* 0x000fea0003800000 */
.L_x_1100:
[----:B------:R-:W-:Y:S01]  /*12750*/  IADD3 R9, R9, 0x60, RZ ;  /* 0x0000006009097810 */ /* 0x000fe20007ffe0ff */
[----:B-1----:R1:W2:Y:S03]  /*12760*/  SHFL.IDX PT, R7, R0, 0x3, 0x1c1f ;  /* 0x007c1f0000077f89 */ /* 0x0022a600000e0000 */
[----:B------:R-:W-:Y:S01]  /*12770*/  ISETP.GE.AND P0, PT, R9, R2, PT ;  /* 0x000000020900720c */ /* 0x000fe20003f06270 */
[----:B------:R1:W3:-:S12]  /*12780*/  SHFL.IDX PT, R6, R3, 0x3, 0x1c1f ;  /* 0x007c1f0003067f89 */ /* 0x0002d800000e0000 */
[----:B------:R-:W-:Y:S05]  /*12790*/  @P0 EXIT ;  /* 0x000000000000094d */ /* 0x000fea0003800000 */
[----:B------:R-:W-:Y:S02]  /*127a0*/  ISETP.GE.AND P0, PT, R5, c[0x0][0x3c8], PT ;  /* 0x0000f20005007a0c */ /* 0x000fe40003f06270 */
[----:B------:R-:W-:-:S11]  /*127b0*/  ISETP.GE.AND P1, PT, R11, c[0x0][0x3c8], PT ;  /* 0x0000f2000b007a0c */ /* 0x000fd60003f26270 */
[----:B-123--:R-:W-:Y:S02]  /*127c0*/  @!P0 SHF.R.S32.HI R0, RZ, 0x1f, R5 ;  /* 0x0000001fff008819 */ /* 0x00efe40000011405 */
[----:B------:R-:W-:Y:S02]  /*127d0*/  @!P1 IMAD.WIDE R8, R11, 0x2, R6 ;  /* 0x000000020b089825 */ /* 0x000fe400078e0206 */
[----:B------:R-:W-:-:S03]  /*127e0*/  @!P0 LEA.HI R0, R0, R5, RZ, 0x3 ;  /* 0x0000000500008211 */ /* 0x000fc600078f18ff */
[----:B------:R1:W-:Y:S01]  /*127f0*/  @!P1 ST.E.128 [R8.64], RZ ;  /* 0x000000ff08009985 */ /* 0x0003e2000c101d08 */
[----:B------:R-:W-:-:S05]  /*12800*/  @!P0 LOP3.LUT R3, R0, 0xfffffff8, RZ, 0xc0, !PT ;  /* 0xfffffff800038812 */ /* 0x000fca00078ec0ff */
[----:B------:R-:W-:-:S05]  /*12810*/  @!P0 IMAD.WIDE R2, R3, 0x2, R6 ;  /* 0x0000000203028825 */ /* 0x000fca00078e0206 */
[----:B------:R1:W-:Y:S01]  /*12820*/  @!P0 ST.E.128 [R2.64], RZ ;  /* 0x000000ff02008985 */ /* 0x0003e2000c101d08 */
[----:B------:R-:W-:-:S13]  /*12830*/  ISETP.GE.AND P0, PT, R4, c[0x0][0x3c8], PT ;  /* 0x0000f20004007a0c */ /* 0x000fda0003f06270 */
[----:B------:R-:W-:Y:S05]  /*12840*/  @P0 EXIT ;  /* 0x000000000000094d */ /* 0x000fea0003800000 */
[----:B-1----:R-:W-:-:S04]  /*12850*/  SHF.R.S32.HI R3, RZ, 0x1f, R4 ;  /* 0x0000001fff037819 */ /* 0x002fc80000011404 */
[----:B------:R-:W-:-:S04]  /*12860*/  LEA.HI R3, R3, R4, RZ, 0x3 ;  /* 0x0000000403037211 */ /* 0x000fc800078f18ff */
[----:B------:R-:W-:-:S05]  /*12870*/  LOP3.LUT R3, R3, 0xfffffff8, RZ, 0xc0, !PT ;  /* 0xfffffff803037812 */ /* 0x000fca00078ec0ff */
[----:B------:R-:W-:-:S05]  /*12880*/  IMAD.WIDE R6, R3, 0x2, R6 ;  /* 0x0000000203067825 */ /* 0x000fca00078e0206 */
[----:B------:R-:W-:Y:S01]  /*12890*/  ST.E.128 [R6.64], RZ ;  /* 0x000000ff06007985 */ /* 0x000fe2000c101d08 */
[----:B------:R-:W-:Y:S05]  /*128a0*/  EXIT ;  /* 0x000000000000794d */ /* 0x000fea0003800000 */
.L_x_1102:
        /* <DEDUP_REMOVED lines=13> */
.L_x_1523:


//--------------------- .text._ZN7cutlass13device_kernelIN5flash19enable_sm80_to_sm89INS1_16FlashAttnFwdSm80INS1_25CollectiveMainloopFwdSm80ILi4ELi1ELb0EN4cute5tupleIJNS5_1CILi128EEENS7_ILi48EEENS7_ILi96EEEEEELi96ENS_6half_tEfNS_4arch4Sm80ELb0ELb1ELb0ELb1ELb0ELb1ELb1ELb0EEENS1_21CollectiveEpilogueFwdINS6_IJS8_SA_S9_EEENS6_IJNS7_ILi1EEESI_SI_EEESC_SE_Li128ELb1ELb1ELb0ELb0EEENS1_19SingleTileSchedulerILb1ELb0ELb1ELi128EEEEEEEEEvNT_6ParamsE --------------------------
	.section	.text._ZN7cutlass13device_kernelIN5flash19enable_sm80_to_sm89INS1_16FlashAttnFwdSm80INS1_25CollectiveMainloopFwdSm80ILi4ELi1ELb0EN4cute5tupleIJNS5_1CILi128EEENS7_ILi48EEENS7_ILi96EEEEEELi96ENS_6half_tEfNS_4arch4Sm80ELb0ELb1ELb0ELb1ELb0ELb1ELb1ELb0EEENS1_21CollectiveEpilogueFwdINS6_IJS8_SA_S9_EEENS6_IJNS7_ILi1EEESI_SI_EEESC_SE_Li128ELb1ELb1ELb0ELb0EEENS1_19SingleTileSchedulerILb1ELb0ELb1ELi128EEEEEEEEEvNT_6ParamsE,"ax",@progbits
	.sectioninfo	@"SHI_REGISTERS=255"
	.align	128
.text._ZN7cutlass13device_kernelIN5flash19enable_sm80_to_sm89INS1_16FlashAttnFwdSm80INS1_25CollectiveMainloopFwdSm80ILi4ELi1ELb0EN4cute5tupleIJNS5_1CILi128EEENS7_ILi48EEENS7_ILi96EEEEEELi96ENS_6half_tEfNS_4arch4Sm80ELb0ELb1ELb0ELb1ELb0ELb1ELb1ELb0EEENS1_21CollectiveEpilogueFwdINS6_IJS8_SA_S9_EEENS6_IJNS7_ILi1EEESI_SI_EEESC_SE_Li128ELb1ELb1ELb0ELb0EEENS1_19SingleTileSchedulerILb1ELb0ELb1ELi128EEEEEEEEEvNT_6ParamsE:
        .type           _ZN7cutlass13device_kernelIN5flash19enable_sm80_to_sm89INS1_16FlashAttnFwdSm80INS1_25CollectiveMainloopFwdSm80ILi4ELi1ELb0EN4cute5tupleIJNS5_1CILi128EEENS7_ILi48EEENS7_ILi96EEEEEELi96ENS_6half_tEfNS_4arch4Sm80ELb0ELb1ELb0ELb1ELb0ELb1ELb1ELb0EEENS1_21CollectiveEpilogueFwdINS6_IJS8_SA_S9_EEENS6_IJNS7_ILi1EEESI_SI_EEESC_SE_Li128ELb1ELb1ELb0ELb0EEENS1_19SingleTileSchedulerILb1ELb0ELb1ELi128EEEEEEEEEvNT_6ParamsE,@function
        .size           _ZN7cutlass13device_kernelIN5flash19enable_sm80_to_sm89INS1_16FlashAttnFwdSm80INS1_25CollectiveMainloopFwdSm80ILi4ELi1ELb0EN4cute5tupleIJNS5_1CILi128EEENS7_ILi48EEENS7_ILi96EEEEEELi96ENS_6half_tEfNS_4arch4Sm80ELb0ELb1ELb0ELb1ELb0ELb1ELb1ELb0EEENS1_21CollectiveEpilogueFwdINS6_IJS8_SA_S9_EEENS6_IJNS7_ILi1EEESI_SI_EEESC_SE_Li128ELb1ELb1ELb0ELb0EEENS1_19SingleTileSchedulerILb1ELb0ELb1ELi128EEEEEEEEEvNT_6ParamsE,(.L_x_1524 - _ZN7cutlass13device_kernelIN5flash19enable_sm80_to_sm89INS1_16FlashAttnFwdSm80INS1_25CollectiveMainloopFwdSm80ILi4ELi1ELb0EN4cute5tupleIJNS5_1CILi128EEENS7_ILi48EEENS7_ILi96EEEEEELi96ENS_6half_tEfNS_4arch4Sm80ELb0ELb1ELb0ELb1ELb0ELb1ELb1ELb0EEENS1_21CollectiveEpilogueFwdINS6_IJS8_SA_S9_EEENS6_IJNS7_ILi1EEESI_SI_EEESC_SE_Li128ELb1ELb1ELb0ELb0EEENS1_19SingleTileSchedulerILb1ELb0ELb1ELi128EEEEEEEEEvNT_6ParamsE)
        .other          _ZN7cutlass13device_kernelIN5flash19enable_sm80_to_sm89INS1_16FlashAttnFwdSm80INS1_25CollectiveMainloopFwdSm80ILi4ELi1ELb0EN4cute5tupleIJNS5_1CILi128EEENS7_ILi48EEENS7_ILi96EEEEEELi96ENS_6half_tEfNS_4arch4Sm80ELb0ELb1ELb0ELb1ELb0ELb1ELb1ELb0EEENS1_21CollectiveEpilogueFwdINS6_IJS8_SA_S9_EEENS6_IJNS7_ILi1EEESI_SI_EEESC_SE_Li128ELb1ELb1ELb0ELb0EEENS1_19SingleTileSchedulerILb1ELb0ELb1ELi128EEEEEEEEEvNT_6ParamsE,@"STO_CUDA_ENTRY STV_DEFAULT"
_ZN7cutlass13device_kernelIN5flash19enable_sm80_to_sm89INS1_16FlashAttnFwdSm80INS1_25CollectiveMainloopFwdSm80ILi4ELi1ELb0EN4cute5tupleIJNS5_1CILi128EEENS7_ILi48EEENS7_ILi96EEEEEELi96ENS_6half_tEfNS_4arch4Sm80ELb0ELb1ELb0ELb1ELb0ELb1ELb1ELb0EEENS1_21CollectiveEpilogueFwdINS6_IJS8_SA_S9_EEENS6_IJNS7_ILi1EEESI_SI_EEESC_SE_Li128ELb1ELb1ELb0ELb0EEENS1_19SingleTileSchedulerILb1ELb0ELb1ELi128EEEEEEEEEvNT_6ParamsE:
        /* <DEDUP_REMOVED lines=16> */
.L_x_1104:
        /* <DEDUP_REMOVED lines=8> */
.L_x_1106:
[----:B------:R-:W-:-:S04]  /*0180*/  MOV R0, c[0x0][0x54c] ;  /* 0x0001530000007a02 */ /* 0x000fc80000000f00 */
.L_x_1105:
[----:B------:R-:W-:Y:S01]  /*0190*/  USHF.L.U32 UR4, UR4, 0x7, URZ ;  /* 0x0000000704047899 */ /* 0x000fe2000800063f */
[----:B-----5:R-:W-:-:S05]  /*01a0*/  IMAD R0, R0, c[0x0][0x548], RZ ;  /* 0x0001520000007a24 */ /* 0x020fca00078e02ff */
[----:B------:R-:W-:-:S04]  /*01b0*/  MOV R6, UR4 ;  /* 0x0000000400067c02 */ /* 0x000fc80008000f00 */
[----:B------:R-:W-:-:S04]  /*01c0*/  ISETP.GE.AND P0, PT, R6, R0, PT ;  /* 0x000000000600720c */ /* 0x000fc80003f06270 */
[----:B------:R-:W-:Y:S01]  /*01d0*/  SEL R225, R225, 0xffffffff, !P0 ;  /* 0xffffffffe1e17807 */ /* 0x000fe20004000000 */
[----:B------:R-:W-:Y:S05]  /*01e0*/  BRA `(.L_x_1107) ;  /* 0x0000013000007947 */ /* 0x000fea0003800000 */
.L_x_1103:
[----:B------:R-:W-:-:S04]  /*01f0*/  ISETP.NE.U32.AND P0, PT, RZ, c[0x0][0x568], PT ;  /* 0x00015a00ff007a0c */ /* 0x000fc80003f05070 */
[----:B------:R-:W-:-:S13]  /*0200*/  ISETP.NE.AND.EX P0, PT, RZ, c[0x0][0x56c], PT, P0 ;  /* 0x00015b00ff007a0c */ /* 0x000fda0003f05300 */
[----:B------:R-:W-:Y:S05]  /*0210*/  @!P0 BRA `(.L_x_1108) ;  /* 0x0000002000008947 */ /* 0x000fea0003800000 */
[----:B------:R1:W5:Y:S01]  /*0220*/  LDG.E R0, [R4.64] ;  /* 0x0000000c04007981 */ /* 0x000362000c1e1900 */
[----:B------:R-:W-:Y:S05]  /*0230*/  BRA `(.L_x_1109) ;  /* 0x0000009000007947 */ /* 0x000fea0003800000 */
.L_x_1108:
        /* <DEDUP_REMOVED lines=8> */
.L_x_1110:
[----:B------:R-:W-:-:S04]  /*02c0*/  MOV R0, c[0x0][0x54c] ;  /* 0x0001530000007a02 */ /* 0x000fc80000000f00 */
.L_x_1109:
[----:B------:R-:W-:Y:S01]  /*02d0*/  USHF.L.U32 UR4, UR4, 0x7, URZ ;  /* 0x0000000704047899 */ /* 0x000fe2000800063f */
[----:B-----5:R-:W-:-:S05]  /*02e0*/  IMAD R0, R0, c[0x0][0x548], RZ ;  /* 0x0001520000007a24 */ /* 0x020fca00078e02ff */
[----:B------:R-:W-:-:S04]  /*02f0*/  MOV R6, UR4 ;  /* 0x0000000400067c02 */ /* 0x000fc80008000f00 */
[----:B------:R-:W-:-:S04]  /*0300*/  ISETP.GE.AND P0, PT, R6, R0, PT ;  /* 0x000000000600720c */ /* 0x000fc80003f06270 */
[----:B------:R-:W-:-:S04]  /*0310*/  SEL R225, R225, 0xffffffff, !P0 ;  /* 0xffffffffe1e17807 */ /* 0x000fc80004000000 */
.L_x_1107:
[----:B------:R-:W-:-:S13]  /*0320*/  ISETP.GE.AND P0, PT, R225, RZ, PT ;  /* 0x000000ffe100720c */ /* 0x000fda0003f06270 */
[----:B------:R-:W-:Y:S05]  /*0330*/  @!P0 EXIT ;  /* 0x000000000000894d */ /* 0x000fea0003800000 */
[----:B------:R-:W-:Y:S01]  /*0340*/  ISETP.NE.U32.AND P0, PT, RZ, c[0x0][0x370], PT ;  /* 0x0000dc00ff007a0c */ /* 0x000fe20003f05070 */
[----:B------:R-:W-:Y:S01]  /*0350*/  IMAD.MOV.U32 R124, RZ, RZ, RZ ;  /* 0x000000ffff7c7224 */ /* 0x000fe200078e00ff */
[----:B------:R-:W-:Y:S01]  /*0360*/  ISETP.NE.U32.AND P1, PT, RZ, c[0x0][0x360], PT ;  /* 0x0000d800ff007a0c */ /* 0x000fe20003f25070 */
[----:B------:R-:W-:Y:S01]  /*0370*/  IMAD.MOV.U32 R224, RZ, RZ, c[0x0][0x168] ;  /* 0x00005a00ffe07624 */ /* 0x000fe200078e00ff */
[----:B------:R-:W-:Y:S01]  /*0380*/  ISETP.NE.AND.EX P2, PT, RZ, c[0x0][0x374], PT, P0 ;  /* 0x0000dd00ff007a0c */ /* 0x000fe20003f45300 */
[----:B------:R-:W-:Y:S01]  /*0390*/  IMAD.MOV.U32 R74, RZ, RZ, RZ ;  /* 0x000000ffff4a7224 */ /* 0x000fe200078e00ff */
[----:B------:R-:W-:Y:S01]  /*03a0*/  ISETP.NE.AND.EX P0, PT, RZ, c[0x0][0x364], PT, P1 ;  /* 0x0000d900ff007a0c */ /* 0x000fe20003f05310 */
[----:B------:R-:W-:Y:S01]  /*03b0*/  IMAD.MOV.U32 R123, RZ, RZ, RZ ;  /* 0x000000ffff7b7224 */ /* 0x000fe200078e00ff */
[----:B------:R-:W-:Y:S01]  /*03c0*/  ISETP.NE.U32.AND P1, PT, RZ, c[0x0][0x348], PT ;  /* 0x0000d200ff007a0c */ /* 0x000fe20003f25070 */
[----:B------:R-:W-:Y:S01]  /*03d0*/  IMAD.MOV.U32 R89, RZ, RZ, RZ ;  /* 0x000000ffff597224 */ /* 0x000fe200078e00ff */
[----:B------:R-:W-:Y:S01]  /*03e0*/  ISETP.NE.U32.AND P3, PT, RZ, c[0x0][0x350], PT ;  /* 0x0000d400ff007a0c */ /* 0x000fe20003f65070 */
[----:B-1----:R-:W-:Y:S01]  /*03f0*/  IMAD.WIDE R4, R225, R3, c[0x0][0x348] ;  /* 0x0000d200e1047625 */ /* 0x002fe200078e0203 */
[----:B------:R-:W-:-:S02]  /*0400*/  ISETP.NE.U32.AND P4, PT, RZ, c[0x0][0x358], PT ;  /* 0x0000d600ff007a0c */ /* 0x000fc40003f85070 */
[----:B------:R-:W-:Y:S01]  /*0410*/  ISETP.NE.AND.EX P1, PT, RZ, c[0x0][0x34c], PT, P1 ;  /* 0x0000d300ff007a0c */ /* 0x000fe20003f25310 */
[CC--:B------:R-:W-:Y:S01]  /*0420*/  IMAD.WIDE R10, R225.reuse, R3.reuse, c[0x0][0x350] ;  /* 0x0000d400e10a7625 */ /* 0x0c0fe200078e0203 */
[----:B------:R-:W-:Y:S02]  /*0430*/  ISETP.NE.AND.EX P5, PT, RZ, c[0x0][0x354], PT, P3 ;  /* 0x0000d500ff007a0c */ /* 0x000fe40003fa5330 */
[----:B------:R-:W-:Y:S01]  /*0440*/  ISETP.NE.AND.EX P4, PT, RZ, c[0x0][0x35c], PT, P4 ;  /* 0x0000d700ff007a0c */ /* 0x000fe20003f85340 */
[----:B------:R-:W-:-:S04]  /*0450*/  @P2 IMAD.WIDE R16, R225, R3, c[0x0][0x370] ;  /* 0x0000dc00e1102625 */ /* 0x000fc800078e0203 */
[CC--:B------:R-:W-:Y:S01]  /*0460*/  IMAD.WIDE R8, R225.reuse, R3.reuse, c[0x0][0x358] ;  /* 0x0000d600e1087625 */ /* 0x0c0fe200078e0203 */
[----:B------:R1:W5:Y:S01]  /*0470*/  @P2 LDG.E R124, [R16.64] ;  /* 0x0000000c107c2981 */ /* 0x000362000c1e1900 */
[----:B------:R-:W-:Y:S02]  /*0480*/  P2R R14, PR, RZ, 0x20 ;  /* 0x00000020ff0e7803 */ /* 0x000fe40000000000 */
[----:B------:R-:W-:Y:S01]  /*0490*/  @P0 IMAD.WIDE R12, R225, R3, c[0x0][0x360] ;  /* 0x0000d800e10c0625 */ /* 0x000fe200078e0203 */
[----:B------:R1:W5:Y:S04]  /*04a0*/  @P1 LDG.E R74, [R4.64] ;  /* 0x0000000c044a1981 */ /* 0x000368000c1e1900 */
[----:B------:R1:W5:Y:S04]  /*04b0*/  @P0 LDG.E R224, [R12.64] ;  /* 0x0000000c0ce00981 */ /* 0x000368000c1e1900 */
[----:B------:R1:W5:Y:S04]  /*04c0*/  @P5 LDG.E R123, [R10.64] ;  /* 0x0000000c0a7b5981 */ /* 0x000368000c1e1900 */
[----:B------:R1:W5:Y:S04]  /*04d0*/  @P4 LDG.E R89, [R8.64] ;  /* 0x0000000c08594981 */ /* 0x000368000c1e1900 */
[----:B------:R-:W2:Y:S01]  /*04e0*/  S2R R222, SR_CTAID.Y ;  /* 0x0000000000de7919 */ /* 0x000ea20000002600 */
[----:B------:R-:W-:-:S02]  /*04f0*/  IMAD.MOV.U32 R2, RZ, RZ, c[0x0][0x1d0] ;  /* 0x00007400ff027624 */ /* 0x000fc400078e00ff */
[----:B------:R-:W-:Y:S01]  /*0500*/  IMAD.MOV.U32 R0, RZ, RZ, c[0x0][0x228] ;  /* 0x00008a00ff007624 */ /* 0x000fe200078e00ff */
[----:B--2---:R-:W-:Y:S01]  /*0510*/  SHF.R.S32.HI R221, RZ, 0x1f, R222 ;  /* 0x0000001fffdd7819 */ /* 0x004fe200000114de */
[----:B------:R-:W-:Y:S05]  /*0520*/  @P0 BRA `(.L_x_1111) ;  /* 0x0000004000000947 */ /* 0x000fea0003800000 */
[----:B-1----:R-:W-:Y:S05]  /*0530*/  @!P1 BRA `(.L_x_1111) ;  /* 0x0000003000009947 */ /* 0x002fea0003800000 */
[----:B-----5:R1:W2:Y:S04]  /*0540*/  LDG.E R224, [R4.64] ;  /* 0x0000000c04e07981 */ /* 0x0202a8000c1e1900 */
[----:B-1----:R-:W2:Y:S02]  /*0550*/  LDG.E R4, [R4.64+0x4] ;  /* 0x0000040c04047981 */ /* 0x002ea4000c1e1900 */
[----:B--2---:R-:W-:Y:S02]  /*0560*/  IADD3 R224, -R224, R4, RZ ;  /* 0x00000004e0e07210 */ /* 0x004fe40007ffe1ff */
.L_x_1111:
[----:B-1----:R-:W-:-:S04]  /*0570*/  ISETP.NE.U32.AND P0, PT, RZ, c[0x0][0x368], PT ;  /* 0x0000da00ff007a0c */ /* 0x002fc80003f05070 */
[----:B------:R-:W-:-:S13]  /*0580*/  ISETP.NE.AND.EX P0, PT, RZ, c[0x0][0x36c], PT, P0 ;  /* 0x0000db00ff007a0c */ /* 0x000fda0003f05300 */
[----:B------:R-:W-:Y:S05]  /*0590*/  @!P0 BRA `(.L_x_1112) ;  /* 0x0000003000008947 */ /* 0x000fea0003800000 */
[----:B------:R-:W-:-:S05]  /*05a0*/  IMAD.WIDE R4, R225, R3, c[0x0][0x368] ;  /* 0x0000da00e1047625 */ /* 0x000fca00078e0203 */
[----:B------:R1:W5:Y:S01]  /*05b0*/  LDG.E R2, [R4.64] ;  /* 0x0000000c04027981 */ /* 0x000362000c1e1900 */
[----:B------:R-:W-:Y:S05]  /*05c0*/  BRA `(.L_x_1113) ;  /* 0x0000004000007947 */ /* 0x000fea0003800000 */
.L_x_1112:
[----:B------:R-:W-:Y:S05]  /*05d0*/  @!P5 BRA `(.L_x_1113) ;  /* 0x000000300000d947 */ /* 0x000fea0003800000 */
[----:B------:R1:W2:Y:S04]  /*05e0*/  LDG.E R2, [R10.64] ;  /* 0x0000000c0a027981 */ /* 0x0002a8000c1e1900 */
[----:B-1----:R-:W2:Y:S02]  /*05f0*/  LDG.E R10, [R10.64+0x4] ;  /* 0x0000040c0a0a7981 */ /* 0x002ea4000c1e1900 */
[----:B--2---:R-:W-:Y:S02]  /*0600*/  IADD3 R2, -R2, R10, RZ ;  /* 0x0000000a02027210 */ /* 0x004fe40007ffe1ff */
.L_x_1113:
[----:B-1----:R1:W2:Y:S04]  /*0610*/  @P4 LDG.E R4, [R8.64] ;  /* 0x0000000c08044981 */ /* 0x0022a8000c1e1900 */
[----:B------:R1:W2:Y:S01]  /*0620*/  @P4 LDG.E R7, [R8.64+0x4] ;  /* 0x0000040c08074981 */ /* 0x0002a2000c1e1900 */
[----:B------:R-:W-:Y:S01]  /*0630*/  IMAD.MOV.U32 R220, RZ, RZ, c[0x0][0x2c4] ;  /* 0x0000b100ffdc7624 */ /* 0x000fe200078e00ff */
[----:B------:R-:W-:Y:S01]  /*0640*/  ISETP.NE.U32.AND P0, PT, RZ, c[0x0][0x378], PT ;  /* 0x0000de00ff007a0c */ /* 0x000fe20003f05070 */
[----:B-----5:R-:W-:-:S03]  /*0650*/  IMAD.MOV.U32 R73, RZ, RZ, R2 ;  /* 0x000000ffff497224 */ /* 0x020fc600078e0002 */
[----:B------:R-:W-:Y:S01]  /*0660*/  ISETP.NE.AND P2, PT, R220, 0x1, PT ;  /* 0x00000001dc00780c */ /* 0x000fe20003f45270 */
[----:B------:R-:W-:Y:S01]  /*0670*/  IMAD.MOV.U32 R77, RZ, RZ, R6 ;  /* 0x000000ffff4d7224 */ /* 0x000fe200078e0006 */
[----:B------:R-:W-:Y:S01]  /*0680*/  ISETP.NE.AND.EX P0, PT, RZ, c[0x0][0x37c], PT, P0 ;  /* 0x0000df00ff007a0c */ /* 0x000fe20003f05300 */
[----:B------:R-:W-:Y:S01]  /*0690*/  IMAD.MOV.U32 R219, RZ, RZ, c[0x0][0x32c] ;  /* 0x0000cb00ffdb7624 */ /* 0x000fe200078e00ff */
[----:B------:R-:W-:-:S04]  /*06a0*/  LOP3.LUT R226, R226, 0xfffff7ff, RZ, 0xc0, !PT ;  /* 0xfffff7ffe2e27812 */ /* 0x000fc800078ec0ff */
[----:B------:R-:W-:-:S05]  /*06b0*/  ISETP.GE.AND P1, PT, R219, 0x1, PT ;  /* 0x00000001db00780c */ /* 0x000fca0003f26270 */
[----:B------:R-:W-:-:S05]  /*06c0*/  @P2 IADD3 R5, R77, 0x7f, RZ ;  /* 0x0000007f4d052810 */ /* 0x000fca0007ffe0ff */
[----:B------:R-:W-:Y:S01]  /*06d0*/  @P2 IMAD.HI.U32 R5, R5, c[0x0][0x2c8], RZ ;  /* 0x0000b20005052a27 */ /* 0x000fe200078e00ff */
[----:B------:R-:W-:Y:S02]  /*06e0*/  IADD3 R6, R6, 0x7f, RZ ;  /* 0x0000007f06067810 */ /* 0x000fe40007ffe0ff */
[----:B------:R-:W-:Y:S01]  /*06f0*/  @P2 LOP3.LUT R226, R226, 0x800, RZ, 0xfc, !PT ;  /* 0x00000800e2e22812 */ /* 0x000fe200078efcff */
[----:B-1----:R-:W-:Y:S01]  /*0700*/  @P0 IMAD.WIDE R8, R225, R3, c[0x0][0x378] ;  /* 0x0000de00e1080625 */ /* 0x002fe200078e0203 */
[----:B------:R-:W-:Y:S02]  /*0710*/  @P2 SHF.R.U32.HI R6, RZ, c[0x0][0x2cc], R5 ;  /* 0x0000b300ff062a19 */ /* 0x000fe40000011605 */
[----:B------:R-:W-:Y:S02]  /*0720*/  LOP3.LUT R226, R226, 0xfffffbff, RZ, 0xc0, !PT ;  /* 0xfffffbffe2e27812 */ /* 0x000fe400078ec0ff */
[----:B------:R1:W5:Y:S02]  /*0730*/  @P0 LDG.E R73, [R8.64] ;  /* 0x0000000c08490981 */ /* 0x000364000c1e1900 */
[----:B------:R-:W-:Y:S01]  /*0740*/  @P1 LOP3.LUT R226, R226, 0x400, RZ, 0xfc, !PT ;  /* 0x00000400e2e21812 */ /* 0x000fe200078efcff */
[----:B--2---:R-:W-:-:S02]  /*0750*/  @P4 IMAD.IADD R0, R7, 0x1, -R4 ;  /* 0x0000000107004824 */ /* 0x004fc400078e0a04 */
[----:B------:R-:W-:-:S04]  /*0760*/  IMAD.IADD R4, R2, 0x1, -R124 ;  /* 0x0000000102047824 */ /* 0x000fc800078e0a7c */
[----:B------:R-:W-:-:S05]  /*0770*/  IMAD.IADD R218, R4, 0x1, R0 ;  /* 0x0000000104da7824 */ /* 0x000fca00078e0200 */
[----:B------:R-:W-:-:S05]  /*0780*/  IADD3 R93, R218, 0x1, -R224 ;  /* 0x00000001da5d7810 */ /* 0x000fca0007ffe8e0 */
[----:B------:R-:W-:-:S05]  /*0790*/  IMAD.IADD R6, R93, 0x1, R6 ;  /* 0x000000015d067824 */ /* 0x000fca00078e0206 */
[----:B-1----:R-:W-:Y:S01]  /*07a0*/  IADD3 R8, R6, c[0x0][0x328], RZ ;  /* 0x0000ca0006087a10 */ /* 0x002fe20007ffe0ff */
        /* <DEDUP_REMOVED lines=10> */
.L_x_1115:
[----:B------:R-:W-:-:S13]  /*0850*/  ISETP.NE.AND P0, PT, R219, 0x1, PT ;  /* 0x00000001db00780c */ /* 0x000fda0003f05270 */
[----:B------:R-:W-:-:S05]  /*0860*/  @P0 IMAD.HI.U32 R6, R5, c[0x0][0x330], RZ ;  /* 0x0000cc0005060a27 */ /* 0x000fca00078e00ff */
[----:B------:R-:W-:-:S05]  /*0870*/  @P0 SHF.R.U32.HI R5, RZ, c[0x0][0x334], R6 ;  /* 0x0000cd00ff050a19 */ /* 0x000fca0000011606 */
.L_x_1116:
[----:B------:R-:W-:-:S05]  /*0880*/  IMAD R5, R5, R219, c[0x0][0x32c] ;  /* 0x0000cb0005057624 */ /* 0x000fca00078e02db */
[----:B------:R-:W-:Y:S02]  /*0890*/  IMNMX R8, R8, R5, PT ;  /* 0x0000000508087217 */ /* 0x000fe40003800200 */
.L_x_1114:
[----:B------:R-:W-:Y:S01]  /*08a0*/  @P2 IMAD.HI.U32 R7, R77, c[0x0][0x2c8], RZ ;  /* 0x0000b2004d072a27 */ /* 0x000fe200078e00ff */
[----:B------:R-:W-:-:S03]  /*08b0*/  IADD3 R5, R218, 0x2f, RZ ;  /* 0x0000002fda057810 */ /* 0x000fc60007ffe0ff */
        /* <DEDUP_REMOVED lines=17> */
.L_x_1118:
[----:B------:R-:W-:-:S13]  /*09d0*/  ISETP.NE.AND P0, PT, R219, 0x1, PT ;  /* 0x00000001db00780c */ /* 0x000fda0003f05270 */
[----:B------:R-:W-:-:S05]  /*09e0*/  @P0 IMAD.HI.U32 R5, R6, c[0x0][0x330], RZ ;  /* 0x0000cc0006050a27 */ /* 0x000fca00078e00ff */
[----:B------:R-:W-:-:S05]  /*09f0*/  @P0 SHF.R.U32.HI R6, RZ, c[0x0][0x334], R5 ;  /* 0x0000cd00ff060a19 */ /* 0x000fca0000011605 */
.L_x_1119:
[----:B------:R-:W-:-:S05]  /*0a00*/  IMAD R6, R6, c[0x0][0x32c], RZ ;  /* 0x0000cb0006067a24 */ /* 0x000fca00078e02ff */
[----:B------:R-:W-:-:S04]  /*0a10*/  IMNMX R7, R7, R6, !PT ;  /* 0x0000000607077217 */ /* 0x000fc80007800200 */
.L_x_1117:
        /* <DEDUP_REMOVED lines=12> */
[----:B------:R-:W-:-:S04]  /*0ae0*/  IMNMX R6, R6, R0, PT ;  /* 0x0000000006067217 */ /* 0x000fc80003800200 */
[----:B------:R-:W-:Y:S01]  /*0af0*/  ISETP.GT.AND P0, PT, R6, R5, PT ;  /* 0x000000050600720c */ /* 0x000fe20003f04270 */
[----:B------:R-:W-:-:S05]  /*0b00*/  IMAD.WIDE.U32 R4, R5, -0x55555555, RZ ;  /* 0xaaaaaaab05047825 */ /* 0x000fca00078e00ff */
[----:B------:R-:W-:-:S05]  /*0b10*/  SHF.R.U32.HI R91, RZ, 0x5, R5 ;  /* 0x00000005ff5b7819 */ /* 0x000fca0000011605 */
[----:B------:R-:W-:Y:S02]  /*0b20*/  IMAD.MOV.U32 R5, RZ, RZ, R91 ;  /* 0x000000ffff057224 */ /* 0x000fe400078e005b */
        /* <DEDUP_REMOVED lines=8> */
[----:B------:R-:W-:Y:S01]  /*0bb0*/  IMAD R4, R221, c[0x0][0x240], RZ ;  /* 0x00009000dd047a24 */ /* 0x000fe200078e02ff */
[----:B------:R-:W-:Y:S01]  /*0bc0*/  ISETP.NE.AND.EX P3, PT, RZ, c[0x0][0x344], PT, P3 ;  /* 0x0000d100ff007a0c */ /* 0x000fe20003f65330 */
[----:B------:R-:W-:Y:S01]  /*0bd0*/  UMOV UR6, 0x30 ;  /* 0x0000003000067882 */ /* 0x000fe20000000000 */
[----:B------:R-:W-:Y:S01]  /*0be0*/  SHF.R.S32.HI R8, RZ, 0x1f, R225 ;  /* 0x0000001fff087819 */ /* 0x000fe200000114e1 */
[----:B------:R-:W-:-:S10]  /*0bf0*/  ULDC.64 UR4, c[0x0][0x238] ;  /* 0x00008e0000047ab9 */ /* 0x000fd40000000a00 */
[----:B------:R-:W-:-:S05]  /*0c00*/  @P3 IMAD.WIDE R6, R225, R3, c[0x0][0x340] ;  /* 0x0000d000e1063625 */ /* 0x000fca00078e0203 */
[----:B------:R1:W2:Y:S01]  /*0c10*/  @P3 LDG.E R13, [R6.64] ;  /* 0x0000000c060d3981 */ /* 0x0002a2000c1e1900 */
[----:B------:R-:W-:Y:S01]  /*0c20*/  SHF.R.S32.HI R3, RZ, 0x1f, R223 ;  /* 0x0000001fff037819 */ /* 0x000fe200000114df */
[----:B------:R-:W-:Y:S01]  /*0c30*/  IMAD R4, R222, c[0x0][0x244], R4 ;  /* 0x00009100de047a24 */ /* 0x000fe200078e0204 */
[----:B------:R-:W-:Y:S01]  /*0c40*/  IADD3 R42, R5, -0x1, RZ ;  /* 0xffffffff052a7810 */ /* 0x000fe20007ffe0ff */
[----:B------:R-:W-:Y:S01]  /*0c50*/  UIMAD.WIDE.U32 UR8, UR6, UR4, URZ ;  /* 0x00000004060872a5 */ /* 0x000fe2000f8e003f */
[----:B------:R-:W-:Y:S01]  /*0c60*/  LEA.HI R11, R3, R223, RZ, 0x2 ;  /* 0x000000df030b7211 */ /* 0x000fe200078f10ff */
[----:B------:R-:W-:Y:S01]  /*0c70*/  UIMAD UR7, UR6, UR5, URZ ;  /* 0x00000005060772a4 */ /* 0x000fe2000f8e023f */
[----:B------:R-:W-:Y:S01]  /*0c80*/  SEL R87, R8, RZ, !P4 ;  /* 0x000000ff08577207 */ /* 0x000fe20006000000 */
[----:B------:R-:W-:Y:S01]  /*0c90*/  IMAD R5, R42, -0x30, R0 ;  /* 0xffffffd02a057824 */ /* 0x000fe200078e0200 */
[----:B------:R-:W-:Y:S01]  /*0ca0*/  LOP3.LUT R22, R11, 0x1ffffffc, RZ, 0xc0, !PT ;  /* 0x1ffffffc0b167812 */ /* 0x000fe200078ec0ff */
[----:B------:R-:W-:Y:S01]  /*0cb0*/  UIADD3 UR7, UR9, UR7, URZ ;  /* 0x0000000709077290 */ /* 0x000fe2000fffe03f */
[----:B------:R-:W-:Y:S01]  /*0cc0*/  SHF.R.S32.HI R121, RZ, 0x2, R11 ;  /* 0x00000002ff797819 */ /* 0x000fe2000001140b */
[----:B------:R-:W-:Y:S01]  /*0cd0*/  IMAD R146, R87, c[0x0][0x248], RZ ;  /* 0x0000920057927a24 */ /* 0x000fe200078e02ff */
[----:B------:R-:W-:Y:S01]  /*0ce0*/  IMNMX R5, R5, 0x30, PT ;  /* 0x0000003005057817 */ /* 0x000fe20003800200 */
[----:B------:R-:W-:Y:S01]  /*0cf0*/  IMAD.IADD R22, R223, 0x1, -R22 ;  /* 0x00000001df167824 */ /* 0x000fe200078e0a16 */
[----:B------:R-:W-:Y:S01]  /*0d00*/  IADD3 R89, P0, R121, R89, RZ ;  /* 0x0000005979597210 */ /* 0x000fe20007f1e0ff */
[----:B------:R-:W-:Y:S01]  /*0d10*/  USHF.L.U32 UR11, UR4, 0x5, URZ ;  /* 0x00000005040b7899 */ /* 0x000fe2000800063f */
[----:B------:R-:W-:Y:S01]  /*0d20*/  SEL R138, R225, RZ, !P4 ;  /* 0x000000ffe18a7207 */ /* 0x000fe20006000000 */
[----:B------:R-:W-:Y:S01]  /*0d30*/  IMAD.SHL.U32 R22, R22, 0x8, RZ ;  /* 0x0000000816167824 */ /* 0x000fe200078e00ff */
[----:B------:R-:W-:Y:S01]  /*0d40*/  LEA.HI.X.SX32 R88, R121, R88, 0x1, P0 ;  /* 0x0000005879587211 */ /* 0x000fe200000f0eff */
[----:B------:R-:W-:Y:S01]  /*0d50*/  IMAD.IADD R5, R5, 0x1, -R121 ;  /* 0x0000000105057824 */ /* 0x000fe200078e0a79 */
[----:B------:R-:W-:Y:S01]  /*0d60*/  LEA.HI R9, R3, R223, RZ, 0x5 ;  /* 0x000000df03097211 */ /* 0x000fe200078f28ff */
[----:B------:R-:W-:Y:S01]  /*0d70*/  IMAD R146, R138, c[0x0][0x24c], R146 ;  /* 0x000093008a927a24 */ /* 0x000fe200078e0292 */
[----:B------:R-:W-:Y:S01]  /*0d80*/  SHF.R.S32.HI R23, RZ, 0x1f, R22 ;  /* 0x0000001fff177819 */ /* 0x000fe20000011416 */
[----:B------:R-:W-:Y:S01]  /*0d90*/  IMAD R140, R88, c[0x0][0x238], RZ ;  /* 0x00008e00588c7a24 */ /* 0x000fe200078e02ff */
[C---:B------:R-:W-:Y:S01]  /*0da0*/  ISETP.GE.AND P1, PT, R5.reuse, 0x1, PT ;  /* 0x000000010500780c */ /* 0x040fe20003f26270 */
[----:B------:R-:W-:Y:S01]  /*0db0*/  UMOV UR10, 0x5 ;  /* 0x00000005000a7882 */ /* 0x000fe20000000000 */
[----:B------:R-:W-:Y:S01]  /*0dc0*/  ISETP.GT.AND P0, PT, R5, 0x20, PT ;  /* 0x000000200500780c */ /* 0x000fe20003f04270 */
[----:B------:R-:W-:Y:S01]  /*0dd0*/  IMAD R140, R89, c[0x0][0x23c], R140 ;  /* 0x00008f00598c7a24 */ /* 0x000fe200078e028c */
[----:B------:R-:W-:Y:S01]  /*0de0*/  LEA.HI R11, R11, R121, RZ, 0x1 ;  /* 0x000000790b0b7211 */ /* 0x000fe200078f08ff */
[----:B-1----:R-:W-:Y:S01]  /*0df0*/  IMAD.WIDE.U32 R6, R89, c[0x0][0x238], R22 ;  /* 0x00008e0059067a25 */ /* 0x002fe200078e0016 */
[----:B------:R-:W-:Y:S01]  /*0e00*/  USHF.L.U64.HI UR10, UR4, UR10, UR5 ;  /* 0x0000000a040a7299 */ /* 0x000fe20008010205 */
[----:B------:R-:W-:-:S02]  /*0e10*/  ISETP.GE.AND P6, PT, R22, c[0x0][0x1d4], PT ;  /* 0x0000750016007a0c */ /* 0x000fc40003fc6270 */
[----:B------:R-:W-:Y:S01]  /*0e20*/  IMAD.IADD R141, R7, 0x1, R140 ;  /* 0x00000001078d7824 */ /* 0x000fe200078e028c */
[----:B------:R-:W-:Y:S01]  /*0e30*/  LOP3.LUT R11, R11, 0x7fffffe, RZ, 0xc0, !PT ;  /* 0x07fffffe0b0b7812 */ /* 0x000fe200078ec0ff */
[----:B------:R-:W-:Y:S01]  /*0e40*/  IMAD.MOV.U32 R140, RZ, RZ, R6 ;  /* 0x000000ffff8c7224 */ /* 0x000fe200078e0006 */
[----:B------:R-:W-:Y:S01]  /*0e50*/  SHF.R.S32.HI R6, RZ, 0x1f, R42 ;  /* 0x0000001fff067819 */ /* 0x000fe2000001142a */
[----:B------:R-:W-:Y:S01]  /*0e60*/  IMAD.SHL.U32 R9, R9, 0x8, RZ ;  /* 0x0000000809097824 */ /* 0x000fe200078e00ff */
[----:B------:R-:W-:Y:S01]  /*0e70*/  ULDC.64 UR4, c[0x0][0x1e0] ;  /* 0x0000780000047ab9 */ /* 0x000fe20000000a00 */
[----:B------:R-:W-:Y:S01]  /*0e80*/  IMAD.WIDE.U32 R140, R222, c[0x0][0x240], R140 ;  /* 0x00009000de8c7a25 */ /* 0x000fe200078e008c */
[----:B------:R-:W-:Y:S01]  /*0e90*/  UIMAD.WIDE.U32 UR16, UR6, UR4, URZ ;  /* 0x00000004061072a5 */ /* 0x000fe2000f8e003f */
[----:B------:R-:W-:Y:S01]  /*0ea0*/  IADD3 R118, -R121, 0x30, RZ ;  /* 0x0000003079767810 */ /* 0x000fe20007ffe1ff */
[----:B------:R-:W-:Y:S01]  /*0eb0*/  UIMAD UR14, UR6, UR5, URZ ;  /* 0x00000005060e72a4 */ /* 0x000fe2000f8e023f */
[----:B------:R-:W-:Y:S01]  /*0ec0*/  IMAD.IADD R141, R141, 0x1, R4 ;  /* 0x000000018d8d7824 */ /* 0x000fe200078e0204 */
[----:B------:R-:W-:Y:S01]  /*0ed0*/  LOP3.LUT R9, R9, 0xffffff00, RZ, 0xc0, !PT ;  /* 0xffffff0009097812 */ /* 0x000fe200078ec0ff */
[----:B------:R-:W-:Y:S01]  /*0ee0*/  IMAD R4, R42, UR7, RZ ;  /* 0x000000072a047c24 */ /* 0x000fe2000f8e02ff */
[----:B------:R-:W-:Y:S01]  /*0ef0*/  ULDC.64 UR4, c[0x0][0x280] ;  /* 0x0000a00000047ab9 */ /* 0x000fe20000000a00 */
[----:B------:R-:W-:Y:S01]  /*0f00*/  IMAD.WIDE.U32 R140, R138, c[0x0][0x248], R140 ;  /* 0x000092008a8c7a25 */ /* 0x000fe200078e008c */
[----:B------:R-:W-:-:S02]  /*0f10*/  UIMAD.WIDE.U32 UR18, UR6, UR4, URZ ;  /* 0x00000004061272a5 */ /* 0x000fc4000f8e003f */
[----:B------:R-:W-:Y:S01]  /*0f20*/  UIMAD UR15, UR6, UR5, URZ ;  /* 0x00000005060f72a4 */ /* 0x000fe2000f8e023f */
[----:B------:R-:W-:Y:S01]  /*0f30*/  IMAD.IADD R147, R141, 0x1, R146 ;  /* 0x000000018d937824 */ /* 0x000fe200078e0292 */
[----:B------:R-:W-:Y:S01]  /*0f40*/  UIADD3 UR14, UR17, UR14, URZ ;  /* 0x0000000e110e7290 */ /* 0x000fe2000fffe03f */
[----:B------:R-:W-:Y:S01]  /*0f50*/  IMAD.MOV.U32 R146, RZ, RZ, R140 ;  /* 0x000000ffff927224 */ /* 0x000fe200078e008c */
[----:B------:R-:W-:Y:S01]  /*0f60*/  ULDC.64 UR4, c[0x0][0x290] ;  /* 0x0000a40000047ab9 */ /* 0x000fe20000000a00 */
[----:B------:R-:W-:Y:S01]  /*0f70*/  IMAD R4, R6, UR8, R4 ;  /* 0x0000000806047c24 */ /* 0x000fe2000f8e0204 */
[----:B------:R-:W-:Y:S01]  /*0f80*/  LEA.HI R6, R3, R223, RZ, 0x3 ;  /* 0x000000df03067211 */ /* 0x000fe200078f18ff */
[----:B------:R-:W-:Y:S01]  /*0f90*/  IMAD.WIDE.U32 R18, R42, UR8, R146 ;  /* 0x000000082a127c25 */ /* 0x000fe2000f8e0092 */
[----:B------:R-:W-:Y:S02]  /*0fa0*/  UIMAD.WIDE.U32 UR20, UR6, UR4, URZ ;  /* 0x00000004061472a5 */ /* 0x000fe4000f8e003f */
[----:B------:R-:W-:Y:S01]  /*0fb0*/  SHF.R.S32.HI R6, RZ, 0x3, R6 ;  /* 0x00000003ff067819 */ /* 0x000fe20000011406 */
[----:B------:R-:W-:Y:S01]  /*0fc0*/  IMAD.IADD R4, R19, 0x1, R4 ;  /* 0x0000000113047824 */ /* 0x000fe200078e0204 */
[C---:B------:R-:W-:Y:S01]  /*0fd0*/  @P1 LEA R16, P2, R18.reuse, c[0x0][0x220], 0x1 ;  /* 0x0000880012101a11 */ /* 0x040fe200078408ff */
[----:B------:R-:W-:Y:S01]  /*0fe0*/  IMAD.IADD R11, R121, 0x1, -R11 ;  /* 0x00000001790b7824 */ /* 0x000fe200078e0a0b */
[----:B------:R-:W-:Y:S01]  /*0ff0*/  ULDC.U8 UR4, c[0x0][0x298] ;  /* 0x0000a60000047ab9 */ /* 0x000fe20000000000 */
[----:B------:R-:W-:Y:S01]  /*1000*/  IMAD.IADD R86, R123, 0x1, R2 ;  /* 0x000000017b567824 */ /* 0x000fe200078e0202 */
[C---:B------:R-:W-:Y:S01]  /*1010*/  @P1 LEA.HI.X R17, R18.reuse, c[0x0][0x224], R4, 0x1, P2 ;  /* 0x0000890012111a11 */ /* 0x040fe200010f0c04 */
[----:B------:R-:W-:Y:S01]  /*1020*/  IMAD R9, R11, 0x20, R9 ;  /* 0x000000200b097824 */ /* 0x000fe200078e0209 */
[----:B------:R-:W-:Y:S01]  /*1030*/  @P0 IADD3 R5, P2, R18, UR11, RZ ;  /* 0x0000000b12050c10 */ /* 0x000fe2000ff5e0ff */
[----:B------:R-:W-:Y:S01]  /*1040*/  IMAD.SHL.U32 R6, R6, 0x40, RZ ;  /* 0x0000004006067824 */ /* 0x000fe200078e00ff */
[----:B------:R-:W-:Y:S01]  /*1050*/  SHF.R.S32.HI R85, RZ, 0x1f, R86 ;  /* 0x0000001fff557819 */ /* 0x000fe20000011456 */
[----:B------:R-:W-:Y:S01]  /*1060*/  IMAD R142, R221, c[0x0][0x1e8], RZ ;  /* 0x00007a00dd8e7a24 */ /* 0x000fe200078e02ff */
[----:B------:R-:W-:Y:S01]  /*1070*/  @P0 IADD3.X R4, R4, UR10, RZ, P2, !PT ;  /* 0x0000000a04040c10 */ /* 0x000fe200097fe4ff */
[----:B------:R-:W-:Y:S01]  /*1080*/  IMAD.MOV.U32 R94, RZ, RZ, c[0x0][0x27c] ;  /* 0x00009f00ff5e7624 */ /* 0x000fe200078e00ff */
[----:B------:R-:W-:Y:S01]  /*1090*/  @P0 LEA R10, P2, R5, c[0x0][0x220], 0x1 ;  /* 0x00008800050a0a11 */ /* 0x000fe200078408ff */
[----:B------:R-:W-:Y:S01]  /*10a0*/  IMAD R2, R85, c[0x0][0x1e0], RZ ;  /* 0x0000780055027a24 */ /* 0x000fe200078e02ff */
[----:B------:R-:W-:Y:S01]  /*10b0*/  LOP3.LUT R6, R6, 0xc0, RZ, 0xc0, !PT ;  /* 0x000000c006067812 */ /* 0x000fe200078ec0ff */
[----:B------:R-:W-:Y:S01]  /*10c0*/  IMAD R142, R222, c[0x0][0x1ec], R142 ;  /* 0x00007b00de8e7a24 */ /* 0x000fe200078e028e */
[----:B------:R-:W-:Y:S01]  /*10d0*/  @P0 LEA.HI.X R11, R5, c[0x0][0x224], R4, 0x1, P2 ;  /* 0x00008900050b0a11 */ /* 0x000fe200010f0c04 */
[----:B------:R-:W-:Y:S01]  /*10e0*/  IMAD R2, R86, c[0x0][0x1e4], R2 ;  /* 0x0000790056027a24 */ /* 0x000fe200078e0202 */
[----:B------:R-:W-:Y:S01]  /*10f0*/  IADD3 R4, R22, 0x20, RZ ;  /* 0x0000002016047810 */ /* 0x000fe20007ffe0ff */
[----:B------:R-:W-:Y:S01]  /*1100*/  IMAD R136, R221, c[0x0][0x210], RZ ;  /* 0x00008400dd887a24 */ /* 0x000fe200078e02ff */
[----:B------:R-:W-:Y:S01]  /*1110*/  LOP3.LUT R12, R6, 0x18, R22, 0xf8, !PT ;  /* 0x00000018060c7812 */ /* 0x000fe200078ef816 */
[----:B------:R-:W-:Y:S01]  /*1120*/  IMAD R87, R87, c[0x0][0x268], RZ ;  /* 0x00009a0057577a24 */ /* 0x000fe200078e02ff */
[----:B------:R-:W-:Y:S01]  /*1130*/  ISETP.GE.AND P5, PT, R4, c[0x0][0x1d4], PT ;  /* 0x0000750004007a0c */ /* 0x000fe20003fa6270 */
[----:B------:R-:W-:Y:S01]  /*1140*/  IMAD R136, R222, c[0x0][0x214], R136 ;  /* 0x00008500de887a24 */ /* 0x000fe200078e0288 */
[----:B------:R-:W-:Y:S01]  /*1150*/  IADD3 R4, R22, 0x40, RZ ;  /* 0x0000004016047810 */ /* 0x000fe20007ffe0ff */
[----:B------:R-:W-:Y:S01]  /*1160*/  IMAD.WIDE.U32 R22, R222, c[0x0][0x260], R22 ;  /* 0x00009800de167a25 */ /* 0x000fe200078e0016 */
[----:B------:R-:W-:Y:S01]  /*1170*/  SHF.R.U32.HI R6, RZ, 0x3, R6 ;  /* 0x00000003ff067819 */ /* 0x000fe20000011606 */
[----:B------:R-:W-:Y:S01]  /*1180*/  UIMAD UR5, UR6, UR5, URZ ;  /* 0x00000005060572a4 */ /* 0x000fe2000f8e023f */
[----:B------:R-:W-:Y:S01]  /*1190*/  ISETP.GE.AND P4, PT, R4, c[0x0][0x1d4], PT ;  /* 0x0000750004007a0c */ /* 0x000fe20003f86270 */
[----:B------:R-:W-:Y:S01]  /*11a0*/  IMAD.WIDE.U32 R4, R86, c[0x0][0x1e0], RZ ;  /* 0x0000780056047a25 */ /* 0x000fe200078e00ff */
[----:B------:R-:W-:Y:S01]  /*11b0*/  LOP3.LUT R12, R12, R6, RZ, 0x3c, !PT ;  /* 0x000000060c0c7212 */ /* 0x000fe200078e3cff */
[----:B------:R-:W-:Y:S01]  /*11c0*/  UIADD3 UR15, UR19, UR15, URZ ;  /* 0x0000000f130f7290 */ /* 0x000fe2000fffe03f */
[----:B------:R-:W-:Y:S01]  /*11d0*/  ISETP.NE.AND P2, PT, R14, RZ, PT ;  /* 0x000000ff0e00720c */ /* 0x000fe20003f45270 */
[----:B------:R-:W-:Y:S01]  /*11e0*/  IMAD.IADD R5, R5, 0x1, R2 ;  /* 0x0000000105057824 */ /* 0x000fe200078e0202 */
[----:B------:R-:W-:Y:S01]  /*11f0*/  UIADD3 UR5, UR21, UR5, URZ ;  /* 0x0000000515057290 */ /* 0x000fe2000fffe03f */
[----:B------:R-:W-:-:S02]  /*1200*/  IMAD.IADD R9, R9, 0x1, R12 ;  /* 0x0000000109097824 */ /* 0x000fc400078e020c */
[----:B------:R-:W-:-:S04]  /*1210*/  IMAD.WIDE.U32 R4, R222, c[0x0][0x1e8], R4 ;  /* 0x00007a00de047a25 */ /* 0x000fc800078e0004 */
[----:B------:R-:W-:Y:S01]  /*1220*/  IMAD.IADD R143, R5, 0x1, R142 ;  /* 0x00000001058f7824 */ /* 0x000fe200078e028e */
[-C--:B------:R-:W-:Y:S01]  /*1230*/  LEA.HI R5, R3, R223.reuse, RZ, 0x4 ;  /* 0x000000df03057211 */ /* 0x080fe200078f20ff */
[----:B------:R-:W-:Y:S01]  /*1240*/  IMAD.MOV.U32 R142, RZ, RZ, R4 ;  /* 0x000000ffff8e7224 */ /* 0x000fe200078e0004 */
[----:B------:R-:W-:Y:S01]  /*1250*/  LEA.HI R4, R223, R223, RZ, 0x1 ;  /* 0x000000dfdf047211 */ /* 0x000fe200078f08ff */
[----:B------:R-:W-:Y:S02]  /*1260*/  IMAD.SHL.U32 R120, R9, 0x2, RZ ;  /* 0x0000000209787824 */ /* 0x000fe400078e00ff */
[----:B------:R-:W-:Y:S01]  /*1270*/  IMAD.SHL.U32 R5, R5, 0x10, RZ ;  /* 0x0000001005057824 */ /* 0x000fe200078e00ff */
[----:B------:R-:W-:Y:S01]  /*1280*/  SHF.R.S32.HI R122, RZ, 0x1, R4 ;  /* 0x00000001ff7a7819 */ /* 0x000fe20000011404 */
[----:B------:R-:W-:Y:S01]  /*1290*/  IMAD.SHL.U32 R9, R94, 0x2, RZ ;  /* 0x000000025e097824 */ /* 0x000fe200078e00ff */
[----:B------:R-:W-:Y:S01]  /*12a0*/  LOP3.LUT R20, R4, 0xfffffffe, RZ, 0xc0, !PT ;  /* 0xfffffffe04147812 */ /* 0x000fe200078ec0ff */
[----:B------:R-:W-:Y:S01]  /*12b0*/  @!PT LDS RZ, [RZ] ;  /* 0x00000000fffff984 */ /* 0x000fe20000000800 */
[----:B------:R-:W-:Y:S01]  /*12c0*/  @!PT LDS RZ, [RZ] ;  /* 0x00000000fffff984 */ /* 0x000fe20000000800 */
[----:B------:R-:W-:Y:S01]  /*12d0*/  @!PT LDS RZ, [RZ] ;  /* 0x00000000fffff984 */ /* 0x000fe20000000800 */
[----:B------:R1:W-:Y:S01]  /*12e0*/  @P1 LDGSTS.E.BYPASS.LTC128B.128 [R120+0x3c80], [R16.64], !P6 ;  /* 0x03c8000010781fae */ /* 0x0003e2000f101d4c */
[----:B------:R-:W-:Y:S01]  /*12f0*/  SHF.R.S32.HI R128, RZ, 0x1f, R122 ;  /* 0x0000001fff807819 */ /* 0x000fe2000001147a */
[----:B------:R-:W-:Y:S01]  /*1300*/  IMAD.WIDE.U32 R144, R122, c[0x0][0x1e0], RZ ;  /* 0x000078007a907a25 */ /* 0x000fe200078e00ff */
[----:B------:R-:W-:Y:S01]  /*1310*/  LOP3.LUT R5, R5, 0xffffff00, RZ, 0xc0, !PT ;  /* 0xffffff0005057812 */ /* 0x000fe200078ec0ff */
[----:B------:R1:W-:Y:S02]  /*1320*/  @P1 LDGSTS.E.BYPASS.LTC128B.128 [R120+0x4880], [R16.64+0x40], !P5 ;  /* 0x0488004010781fae */ /* 0x0003e4000e901d4c */
[----:B------:R-:W-:-:S02]  /*1330*/  IMAD.IADD R20, R223, 0x1, -R20 ;  /* 0x00000001df147824 */ /* 0x000fc400078e0a14 */
[----:B------:R-:W-:Y:S01]  /*1340*/  IMAD R95, R128, c[0x0][0x1e0], RZ ;  /* 0x00007800805f7a24 */ /* 0x000fe200078e02ff */
[----:B------:R1:W-:Y:S01]  /*1350*/  @P1 LDGSTS.E.BYPASS.LTC128B.128 [R120+0x5480], [R16.64+0x80], !P4 ;  /* 0x0548008010781fae */ /* 0x0003e2000e101d4c */
[C---:B------:R-:W-:Y:S02]  /*1360*/  IMAD.SHL.U32 R18, R20.reuse, 0x4, RZ ;  /* 0x0000000414127824 */ /* 0x040fe400078e00ff */
[----:B------:R-:W-:Y:S01]  /*1370*/  IMAD.SHL.U32 R20, R20, 0x8, RZ ;  /* 0x0000000814147824 */ /* 0x000fe200078e00ff */
[----:B------:R3:W-:Y:S01]  /*1380*/  @P0 LDGSTS.E.BYPASS.LTC128B.128 [R120+0x4480], [R10.64], !P6 ;  /* 0x044800000a780fae */ /* 0x0007e2000f101d4c */
[----:B------:R-:W-:Y:S01]  /*1390*/  IMAD R95, R122, c[0x0][0x1e4], R95 ;  /* 0x000079007a5f7a24 */ /* 0x000fe200078e025f */
[----:B------:R-:W-:Y:S01]  /*13a0*/  IADD3 R15, R18, 0x20, RZ ;  /* 0x00000020120f7810 */ /* 0x000fe20007ffe0ff */
[----:B------:R-:W-:Y:S01]  /*13b0*/  IMAD R130, R128, c[0x0][0x280], RZ ;  /* 0x0000a00080827a24 */ /* 0x000fe200078e02ff */
[----:B------:R3:W-:Y:S01]  /*13c0*/  @P0 LDGSTS.E.BYPASS.LTC128B.128 [R120+0x5080], [R10.64+0x40], !P5 ;  /* 0x050800400a780fae */ /* 0x0007e2000e901d4c */
[----:B------:R-:W-:Y:S01]  /*13d0*/  IMAD.IADD R95, R145, 0x1, R95 ;  /* 0x00000001915f7824 */ /* 0x000fe200078e025f */
[----:B------:R-:W-:Y:S01]  /*13e0*/  SHF.R.S32.HI R21, RZ, 0x1f, R20 ;  /* 0x0000001fff157819 */ /* 0x000fe20000011414 */
[----:B------:R-:W-:Y:S01]  /*13f0*/  IMAD.IADD R14, R18, 0x1, R15 ;  /* 0x00000001120e7824 */ /* 0x000fe200078e020f */
[----:B------:R3:W-:Y:S01]  /*1400*/  @P0 LDGSTS.E.BYPASS.LTC128B.128 [R120+0x5c80], [R10.64+0x80], !P4 ;  /* 0x05c800800a780fae */ /* 0x0007e2000e101d4c */
[----:B------:R-:W-:Y:S01]  /*1410*/  SHF.R.S32.HI R19, RZ, 0x1f, R18 ;  /* 0x0000001fff137819 */ /* 0x000fe20000011412 */
[----:B------:R-:W-:Y:S01]  /*1420*/  IMAD R130, R122, c[0x0][0x284], R130 ;  /* 0x0000a1007a827a24 */ /* 0x000fe200078e0282 */
[----:B------:R-:W-:Y:S01]  /*1430*/  IADD3 R12, R18, 0x8, RZ ;  /* 0x00000008120c7810 */ /* 0x000fe20007ffe0ff */
[----:B------:R-:W0:Y:S01]  /*1440*/  LDGDEPBAR ;  /* 0x00000000000079af */ /* 0x000e220000000000 */
[----:B------:R-:W-:Y:S01]  /*1450*/  IMAD.WIDE.U32 R24, R222, c[0x0][0x210], R20 ;  /* 0x00008400de187a25 */ /* 0x000fe200078e0014 */
[----:B------:R-:W-:-:S02]  /*1460*/  IADD3 R110, R20, 0x30, RZ ;  /* 0x00000030146e7810 */ /* 0x000fc40007ffe0ff */
[----:B------:R-:W-:Y:S01]  /*1470*/  IADD3 R109, R20, 0x40, RZ ;  /* 0x00000040146d7810 */ /* 0x000fe20007ffe0ff */
[----:B------:R-:W-:Y:S01]  /*1480*/  IMAD.WIDE.U32 R134, R122, c[0x0][0x280], R18 ;  /* 0x0000a0007a867a25 */ /* 0x000fe200078e0012 */
[----:B------:R-:W-:-:S03]  /*1490*/  IADD3 R108, R20, 0x50, RZ ;  /* 0x00000050146c7810 */ /* 0x000fc60007ffe0ff */
[----:B------:R-:W-:Y:S01]  /*14a0*/  IMAD.WIDE.U32 R132, R122, c[0x0][0x290], R18 ;  /* 0x0000a4007a847a25 */ /* 0x000fe200078e0012 */
[----:B-1----:R-:W-:-:S03]  /*14b0*/  IADD3 R16, R18, 0x10, RZ ;  /* 0x0000001012107810 */ /* 0x002fc60007ffe0ff */
[----:B------:R-:W-:-:S04]  /*14c0*/  IMAD.WIDE.U32 R28, R122, c[0x0][0x280], R20 ;  /* 0x0000a0007a1c7a25 */ /* 0x000fc800078e0014 */
[----:B------:R-:W-:-:S04]  /*14d0*/  IMAD.WIDE.U32 R26, R122, c[0x0][0x290], R20 ;  /* 0x0000a4007a1a7a25 */ /* 0x000fc800078e0014 */
[----:B------:R-:W-:Y:S02]  /*14e0*/  IMAD.IADD R137, R25, 0x1, R136 ;  /* 0x0000000119897824 */ /* 0x000fe400078e0288 */
[----:B------:R-:W-:Y:S02]  /*14f0*/  IMAD.IADD R135, R135, 0x1, R130 ;  /* 0x0000000187877824 */ /* 0x000fe400078e0282 */
[----:B------:R-:W-:Y:S02]  /*1500*/  IMAD.IADD R131, R130, 0x1, R29 ;  /* 0x0000000182837824 */ /* 0x000fe400078e021d */
[----:B------:R-:W-:Y:S02]  /*1510*/  IMAD.MOV.U32 R136, RZ, RZ, R24 ;  /* 0x000000ffff887224 */ /* 0x000fe400078e0018 */
[----:B------:R-:W-:Y:S02]  /*1520*/  IMAD.MOV.U32 R130, RZ, RZ, R28 ;  /* 0x000000ffff827224 */ /* 0x000fe400078e001c */
[----:B------:R-:W-:-:S02]  /*1530*/  IMAD R87, R138, c[0x0][0x26c], R87 ;  /* 0x00009b008a577a24 */ /* 0x000fc400078e0257 */
[----:B-----5:R-:W-:-:S04]  /*1540*/  IMAD.WIDE.U32 R134, R73, c[0x0][0x280], R134 ;  /* 0x0000a00049867a25 */ /* 0x020fc800078e0086 */
[----:B------:R-:W-:Y:S01]  /*1550*/  IMAD.WIDE.U32 R130, R73, c[0x0][0x280], R130 ;  /* 0x0000a00049827a25 */ /* 0x000fe200078e0082 */
[----:B--2---:R-:W-:-:S03]  /*1560*/  @P3 SHF.R.S32.HI R7, RZ, 0x1f, R13 ;  /* 0x0000001fff073819 */ /* 0x004fc6000001140d */
[----:B------:R-:W-:Y:S01]  /*1570*/  @!P3 IMAD.MOV.U32 R7, RZ, RZ, R8 ;  /* 0x000000ffff07b224 */ /* 0x000fe200078e0008 */
[----:B------:R-:W-:Y:S01]  /*1580*/  LEA.HI R8, R122, R122, RZ, 0x1 ;  /* 0x0000007a7a087211 */ /* 0x000fe200078f08ff */
[----:B------:R-:W-:Y:S02]  /*1590*/  @P3 IMAD.MOV.U32 R6, RZ, RZ, R13 ;  /* 0x000000ffff063224 */ /* 0x000fe400078e000d */
[----:B------:R-:W-:Y:S01]  /*15a0*/  @!P3 IMAD.MOV.U32 R6, RZ, RZ, R225 ;  /* 0x000000ffff06b224 */ /* 0x000fe200078e00e1 */
[----:B------:R-:W-:Y:S01]  /*15b0*/  SEL R2, R7, RZ, !P2 ;  /* 0x000000ff07027207 */ /* 0x000fe20005000000 */
[----:B------:R-:W-:Y:S01]  /*15c0*/  IMAD.IADD R13, R18, 0x1, R16 ;  /* 0x00000001120d7824 */ /* 0x000fe200078e0210 */
[----:B------:R-:W-:Y:S02]  /*15d0*/  LOP3.LUT R8, R8, 0x7fffffe, RZ, 0xc0, !PT ;  /* 0x07fffffe08087812 */ /* 0x000fe400078ec0ff */
[----:B------:R-:W-:Y:S01]  /*15e0*/  SEL R84, R6, RZ, !P2 ;  /* 0x000000ff06547207 */ /* 0x000fe20005000000 */
[----:B------:R-:W-:Y:S01]  /*15f0*/  IMAD R90, R2, c[0x0][0x1f0], RZ ;  /* 0x00007c00025a7a24 */ /* 0x000fe200078e02ff */
[----:B------:R-:W-:Y:S01]  /*1600*/  IADD3 R6, -R9, c[0x0][0x1d4], RZ ;  /* 0x0000750009067a10 */ /* 0x000fe20007ffe1ff */
[----:B------:R-:W-:-:S02]  /*1610*/  IMAD.IADD R8, R122, 0x1, -R8 ;  /* 0x000000017a087824 */ /* 0x000fc400078e0a08 */
[----:B------:R-:W-:-:S04]  /*1620*/  IMAD.WIDE.U32 R142, R84, c[0x0][0x1f0], R142 ;  /* 0x00007c00548e7a25 */ /* 0x000fc800078e008e */
[----:B------:R-:W-:Y:S01]  /*1630*/  IMAD R90, R84, c[0x0][0x1f4], R90 ;  /* 0x00007d00545a7a24 */ /* 0x000fe200078e025a */
[----:B------:R-:W-:Y:S01]  /*1640*/  BAR.SYNC.DEFER_BLOCKING 0x0 ;  /* 0x0000000000007b1d */ /* 0x000fe20000010000 */
[----:B------:R-:W-:Y:S01]  /*1650*/  IADD3 R79, P1, P0, R142, R144, R20 ;  /* 0x000000908e4f7210 */ /* 0x000fe2000783e014 */
[----:B------:R-:W-:Y:S02]  /*1660*/  IMAD R5, R8, 0x20, R5 ;  /* 0x0000002008057824 */ /* 0x000fe400078e0205 */
[----:B------:R-:W-:Y:S02]  /*1670*/  IMAD.IADD R90, R143, 0x1, R90 ;  /* 0x000000018f5a7824 */ /* 0x000fe400078e025a */
[----:B------:R-:W-:-:S03]  /*1680*/  IMAD.WIDE.U32 R136, R84, c[0x0][0x218], R136 ;  /* 0x0000860054887a25 */ /* 0x000fc600078e0088 */
[----:B------:R-:W-:Y:S02]  /*1690*/  IADD3.X R78, R90, R95, R21, P1, P0 ;  /* 0x0000005f5a4e7210 */ /* 0x000fe40000fe0415 */
[----:B------:R-:W-:Y:S02]  /*16a0*/  ISETP.GE.AND P0, PT, R20, c[0x0][0x27c], PT ;  /* 0x00009f0014007a0c */ /* 0x000fe40003f06270 */
[----:B------:R-:W-:Y:S02]  /*16b0*/  ISETP.GE.AND P1, PT, R13, c[0x0][0x27c], PT ;  /* 0x00009f000d007a0c */ /* 0x000fe40003f26270 */
[----:B------:R-:W-:Y:S02]  /*16c0*/  SEL R4, RZ, c[0x0][0x27c], !P0 ;  /* 0x00009f00ff047a07 */ /* 0x000fe40004000000 */
[----:B---3--:R-:W-:Y:S02]  /*16d0*/  SEL R10, R9, R6, !P0 ;  /* 0x00000006090a7207 */ /* 0x008fe40004000000 */
[----:B------:R-:W-:Y:S01]  /*16e0*/  ISETP.GE.AND P0, PT, R14, c[0x0][0x27c], PT ;  /* 0x00009f000e007a0c */ /* 0x000fe20003f06270 */
[----:B------:R-:W-:Y:S01]  /*16f0*/  IMAD.IADD R4, R20, 0x1, R4 ;  /* 0x0000000114047824 */ /* 0x000fe200078e0204 */
[----:B------:R-:W-:-:S02]  /*1700*/  SEL R3, RZ, c[0x0][0x27c], !P1 ;  /* 0x00009f00ff037a07 */ /* 0x000fc40004800000 */
[-C--:B------:R-:W-:Y:S02]  /*1710*/  SEL R7, R9, R6.reuse, !P1 ;  /* 0x0000000609077207 */ /* 0x080fe40004800000 */
[----:B------:R-:W-:Y:S01]  /*1720*/  SHF.R.S32.HI R8, RZ, 0x1f, R4 ;  /* 0x0000001fff087819 */ /* 0x000fe20000011404 */
[----:B------:R-:W-:Y:S01]  /*1730*/  IMAD.IADD R3, R3, 0x1, R13 ;  /* 0x0000000103037824 */ /* 0x000fe200078e020d */
[----:B------:R-:W-:Y:S02]  /*1740*/  SEL R6, R9, R6, !P0 ;  /* 0x0000000609067207 */ /* 0x000fe40004000000 */
[CC--:B------:R-:W-:Y:S02]  /*1750*/  LEA.HI R119, R8.reuse, R4.reuse, RZ, 0x3 ;  /* 0x0000000408777211 */ /* 0x0c0fe400078f18ff */
[----:B------:R-:W-:Y:S02]  /*1760*/  LEA.HI R8, R8, R4, RZ, 0x5 ;  /* 0x0000000408087211 */ /* 0x000fe400078f28ff */
[----:B------:R-:W-:-:S02]  /*1770*/  SHF.R.S32.HI R4, RZ, 0x1f, R121 ;  /* 0x0000001fff047819 */ /* 0x000fc40000011479 */
[----:B------:R-:W-:Y:S02]  /*1780*/  SEL R9, RZ, c[0x0][0x27c], !P0 ;  /* 0x00009f00ff097a07 */ /* 0x000fe40004000000 */
[----:B------:R-:W-:Y:S02]  /*1790*/  LEA.HI R4, R4, R121, RZ, 0x2 ;  /* 0x0000007904047211 */ /* 0x000fe400078f10ff */
[----:B------:R-:W-:Y:S01]  /*17a0*/  IADD3 R86, P0, R86, R122, RZ ;  /* 0x0000007a56567210 */ /* 0x000fe20007f1e0ff */
[----:B------:R-:W-:Y:S01]  /*17b0*/  IMAD.IADD R9, R9, 0x1, R14 ;  /* 0x0000000109097824 */ /* 0x000fe200078e020e */
[----:B------:R-:W-:Y:S02]  /*17c0*/  LOP3.LUT R4, R4, 0xfffffffc, RZ, 0xc0, !PT ;  /* 0xfffffffc04047812 */ /* 0x000fe400078ec0ff */
[----:B------:R-:W-:Y:S01]  /*17d0*/  SHF.R.S32.HI R111, RZ, 0x1f, R6 ;  /* 0x0000001fff6f7819 */ /* 0x000fe20000011406 */
[----:B------:R-:W-:Y:S01]  /*17e0*/  IMAD.X R85, R85, 0x1, R128, P0 ;  /* 0x0000000155557824 */ /* 0x000fe200000e0680 */
[----:B------:R-:W-:Y:S01]  /*17f0*/  SHF.R.S32.HI R112, RZ, 0x1f, R7 ;  /* 0x0000001fff707819 */ /* 0x000fe20000011407 */
[----:B------:R-:W-:Y:S01]  /*1800*/  IMAD.IADD R4, R121, 0x1, -R4 ;  /* 0x0000000179047824 */ /* 0x000fe200078e0a04 */
[----:B------:R-:W-:Y:S01]  /*1810*/  LEA.HI R111, R111, R6, RZ, 0x4 ;  /* 0x000000066f6f7211 */ /* 0x000fe200078f20ff */
[----:B------:R-:W-:Y:S01]  /*1820*/  IMAD R128, R128, c[0x0][0x290], RZ ;  /* 0x0000a40080807a24 */ /* 0x000fe200078e02ff */
[----:B------:R-:W-:-:S02]  /*1830*/  SHF.R.S32.HI R6, RZ, 0x1f, R3 ;  /* 0x0000001fff067819 */ /* 0x000fc40000011403 */
[C---:B------:R-:W-:Y:S01]  /*1840*/  LOP3.LUT P0, RZ, R4.reuse, 0x2, RZ, 0xc0, !PT ;  /* 0x0000000204ff7812 */ /* 0x040fe2000780c0ff */
[----:B------:R-:W-:Y:S01]  /*1850*/  IMAD.SHL.U32 R4, R4, 0x40, RZ ;  /* 0x0000004004047824 */ /* 0x000fe200078e00ff */
[----:B------:R-:W-:Y:S01]  /*1860*/  SHF.R.S32.HI R115, RZ, 0x1f, R10 ;  /* 0x0000001fff737819 */ /* 0x000fe2000001140a */
[----:B------:R-:W-:Y:S01]  /*1870*/  IMAD R128, R122, c[0x0][0x294], R128 ;  /* 0x0000a5007a807a24 */ /* 0x000fe200078e0280 */
[CC--:B------:R-:W-:Y:S02]  /*1880*/  LEA.HI R117, R6.reuse, R3.reuse, RZ, 0x3 ;  /* 0x0000000306757211 */ /* 0x0c0fe400078f18ff */
[----:B------:R-:W-:Y:S01]  /*1890*/  LEA.HI R6, R6, R3, RZ, 0x5 ;  /* 0x0000000306067211 */ /* 0x000fe200078f28ff */
[----:B------:R-:W-:Y:S01]  /*18a0*/  IMAD.IADD R133, R133, 0x1, R128 ;  /* 0x0000000185857824 */ /* 0x000fe200078e0280 */
[----:B------:R-:W-:Y:S01]  /*18b0*/  LOP3.LUT R4, R4, 0xc0, RZ, 0xc0, !PT ;  /* 0x000000c004047812 */ /* 0x000fe200078ec0ff */
[----:B------:R-:W-:Y:S01]  /*18c0*/  IMAD.IADD R129, R128, 0x1, R27 ;  /* 0x0000000180817824 */ /* 0x000fe200078e021b */
[----:B------:R-:W-:Y:S01]  /*18d0*/  LEA.HI R112, R112, R7, RZ, 0x4 ;  /* 0x0000000770707211 */ /* 0x000fe200078f20ff */
[----:B------:R-:W-:Y:S01]  /*18e0*/  IMAD.MOV.U32 R128, RZ, RZ, R26 ;  /* 0x000000ffff807224 */ /* 0x000fe200078e001a */
[----:B------:R-:W-:Y:S01]  /*18f0*/  LEA.HI R115, R115, R10, RZ, 0x4 ;  /* 0x0000000a73737211 */ /* 0x000fe200078f20ff */
[----:B------:R-:W-:Y:S01]  /*1900*/  IMAD R10, R221, c[0x0][0x260], RZ ;  /* 0x00009800dd0a7a24 */ /* 0x000fe200078e02ff */
[----:B------:R-:W-:Y:S01]  /*1910*/  SHF.R.S32.HI R7, RZ, 0x1f, R9 ;  /* 0x0000001fff077819 */ /* 0x000fe20000011409 */
[----:B------:R-:W-:Y:S01]  /*1920*/  IMAD.WIDE.U32 R132, R73, c[0x0][0x290], R132 ;  /* 0x0000a40049847a25 */ /* 0x000fe200078e0084 */
[----:B------:R-:W-:-:S02]  /*1930*/  SHF.R.U32.HI R3, RZ, 0x3, R4 ;  /* 0x00000003ff037819 */ /* 0x000fc40000011604 */
[----:B------:R-:W-:Y:S01]  /*1940*/  SHF.R.S32.HI R6, RZ, 0x5, R6 ;  /* 0x00000005ff067819 */ /* 0x000fe20000011406 */
[----:B------:R-:W-:Y:S01]  /*1950*/  IMAD R10, R222, c[0x0][0x264], R10 ;  /* 0x00009900de0a7a24 */ /* 0x000fe200078e020a */
[----:B------:R-:W-:Y:S01]  /*1960*/  LOP3.LUT R105, R4, 0x18, R117, 0xf8, !PT ;  /* 0x0000001804697812 */ /* 0x000fe200078ef875 */
[----:B------:R-:W-:Y:S01]  /*1970*/  IMAD.WIDE.U32 R128, R73, c[0x0][0x290], R128 ;  /* 0x0000a40049807a25 */ /* 0x000fe200078e0080 */
[----:B------:R-:W-:Y:S02]  /*1980*/  SHF.R.S32.HI R115, RZ, 0x4, R115 ;  /* 0x00000004ff737819 */ /* 0x000fe40000011473 */
[----:B------:R-:W-:Y:S01]  /*1990*/  LEA.HI R116, R7, R9, RZ, 0x3 ;  /* 0x0000000907747211 */ /* 0x000fe200078f18ff */
[----:B------:R-:W-:Y:S01]  /*19a0*/  IMAD R6, R6, 0x600, R5 ;  /* 0x0000060006067824 */ /* 0x000fe200078e0205 */
[----:B------:R-:W-:Y:S01]  /*19b0*/  SHF.R.S32.HI R112, RZ, 0x4, R112 ;  /* 0x00000004ff707819 */ /* 0x000fe20000011470 */
[----:B------:R-:W-:Y:S01]  /*19c0*/  IMAD.IADD R11, R23, 0x1, R10 ;  /* 0x00000001170b7824 */ /* 0x000fe200078e020a */
[----:B------:R-:W-:Y:S01]  /*19d0*/  SHF.R.S32.HI R111, RZ, 0x4, R111 ;  /* 0x00000004ff6f7819 */ /* 0x000fe2000001146f */
[----:B------:R-:W-:Y:S01]  /*19e0*/  IMAD.MOV.U32 R10, RZ, RZ, R22 ;  /* 0x000000ffff0a7224 */ /* 0x000fe200078e0016 */
[----:B------:R-:W-:-:S02]  /*19f0*/  LOP3.LUT R105, R105, R3, RZ, 0x3c, !PT ;  /* 0x0000000369697212 */ /* 0x000fc400078e3cff */
[----:B------:R-:W-:Y:S01]  /*1a00*/  LEA.HI.SX32 R115, R119, R115, 0x1d ;  /* 0x0000007377737211 */ /* 0x000fe200078feaff */
[----:B------:R-:W-:Y:S01]  /*1a10*/  IMAD.WIDE.U32 R138, R138, c[0x0][0x268], R10 ;  /* 0x00009a008a8a7a25 */ /* 0x000fe200078e000a */
[----:B------:R-:W-:Y:S02]  /*1a20*/  LEA.HI.SX32 R112, R117, R112, 0x1d ;  /* 0x0000007075707211 */ /* 0x000fe400078feaff */
[----:B------:R-:W-:Y:S01]  /*1a30*/  LEA.HI.SX32 R111, R116, R111, 0x1d ;  /* 0x0000006f746f7211 */ /* 0x000fe200078feaff */
[----:B------:R-:W-:Y:S01]  /*1a40*/  IMAD.IADD R105, R6, 0x1, R105 ;  /* 0x0000000106697824 */ /* 0x000fe200078e0269 */
[----:B------:R-:W-:Y:S01]  /*1a50*/  SHF.R.S32.HI R6, RZ, 0x1f, R115 ;  /* 0x0000001fff067819 */ /* 0x000fe20000011473 */
[----:B------:R-:W-:Y:S01]  /*1a60*/  IMAD.IADD R87, R139, 0x1, R87 ;  /* 0x000000018b577824 */ /* 0x000fe200078e0257 */
[----:B------:R-:W-:Y:S01]  /*1a70*/  SHF.R.S32.HI R104, RZ, 0x1f, R112 ;  /* 0x0000001fff687819 */ /* 0x000fe20000011470 */
[----:B------:R-:W-:Y:S01]  /*1a80*/  IMAD.SHL.U32 R105, R105, 0x2, RZ ;  /* 0x0000000269697824 */ /* 0x000fe200078e00ff */
[----:B------:R-:W-:-:S02]  /*1a90*/  SHF.R.S32.HI R102, RZ, 0x1f, R111 ;  /* 0x0000001fff667819 */ /* 0x000fc4000001146f */
[----:B------:R-:W-:Y:S02]  /*1aa0*/  LEA.HI R7, R7, R9, RZ, 0x5 ;  /* 0x0000000907077211 */ /* 0x000fe400078f28ff */
[----:B------:R-:W-:Y:S02]  /*1ab0*/  LOP3.LUT R114, R4, 0x8, R20, 0xf8, !PT ;  /* 0x0000000804727812 */ /* 0x000fe400078ef814 */
[----:B------:R-:W-:Y:S01]  /*1ac0*/  LEA.HI R6, R6, R115, RZ, 0x2 ;  /* 0x0000007306067211 */ /* 0x000fe200078f10ff */
[----:B------:R-:W-:Y:S01]  /*1ad0*/  IMAD.SHL.U32 R115, R115, 0x8, RZ ;  /* 0x0000000873737824 */ /* 0x000fe200078e00ff */
[----:B------:R-:W-:Y:S01]  /*1ae0*/  LEA.HI R104, R104, R112, RZ, 0x2 ;  /* 0x0000007068687211 */ /* 0x000fe200078f10ff */
[----:B------:R-:W-:Y:S01]  /*1af0*/  IMAD.SHL.U32 R112, R112, 0x8, RZ ;  /* 0x0000000870707824 */ /* 0x000fe200078e00ff */
[----:B------:R-:W-:Y:S01]  /*1b00*/  LEA.HI R102, R102, R111, RZ, 0x2 ;  /* 0x0000006f66667211 */ /* 0x000fe200078f10ff */
[----:B------:R-:W-:Y:S01]  /*1b10*/  IMAD.SHL.U32 R111, R111, 0x8, RZ ;  /* 0x000000086f6f7824 */ /* 0x000fe200078e00ff */
[----:B------:R-:W-:-:S02]  /*1b20*/  SHF.R.S32.HI R8, RZ, 0x5, R8 ;  /* 0x00000005ff087819 */ /* 0x000fc40000011408 */
[----:B------:R-:W-:Y:S02]  /*1b30*/  LOP3.LUT R114, R114, R3, RZ, 0x3c, !PT ;  /* 0x0000000372727212 */ /* 0x000fe400078e3cff */
[----:B------:R-:W-:Y:S01]  /*1b40*/  SHF.R.S32.HI R7, RZ, 0x5, R7 ;  /* 0x00000005ff077819 */ /* 0x000fe20000011407 */
[--C-:B------:R-:W-:Y:S01]  /*1b50*/  IMAD R8, R8, 0x600, R5.reuse ;  /* 0x0000060008087824 */ /* 0x100fe200078e0205 */
[----:B------:R-:W-:Y:S01]  /*1b60*/  SHF.R.S32.HI R6, RZ, 0x2, R6 ;  /* 0x00000002ff067819 */ /* 0x000fe20000011406 */
[----:B------:R-:W-:Y:S01]  /*1b70*/  IMAD.IADD R114, R5, 0x1, R114 ;  /* 0x0000000105727824 */ /* 0x000fe200078e0272 */
[----:B------:R-:W-:Y:S01]  /*1b80*/  SHF.R.S32.HI R104, RZ, 0x2, R104 ;  /* 0x00000002ff687819 */ /* 0x000fe20000011468 */
[--C-:B------:R-:W-:Y:S01]  /*1b90*/  IMAD R7, R7, 0x600, R5.reuse ;  /* 0x0000060007077824 */ /* 0x100fe200078e0205 */
[----:B------:R-:W-:Y:S01]  /*1ba0*/  SHF.R.S32.HI R102, RZ, 0x2, R102 ;  /* 0x00000002ff667819 */ /* 0x000fe20000011466 */
[----:B------:R-:W-:Y:S01]  /*1bb0*/  IMAD R6, R6, 0x600, R5 ;  /* 0x0000060006067824 */ /* 0x000fe200078e0205 */
[----:B------:R-:W-:Y:S01]  /*1bc0*/  LOP3.LUT R107, R4, 0x18, R119, 0xf8, !PT ;  /* 0x00000018046b7812 */ /* 0x000fe200078ef877 */
[--C-:B------:R-:W-:Y:S01]  /*1bd0*/  IMAD R104, R104, 0x600, R5.reuse ;  /* 0x0000060068687824 */ /* 0x100fe200078e0205 */
[----:B------:R-:W-:Y:S01]  /*1be0*/  LOP3.LUT R103, R4, 0x18, R116, 0xf8, !PT ;  /* 0x0000001804677812 */ /* 0x000fe200078ef874 */
[----:B------:R-:W-:Y:S01]  /*1bf0*/  IMAD R102, R102, 0x600, R5 ;  /* 0x0000060066667824 */ /* 0x000fe200078e0205 */
[----:B------:R-:W-:-:S02]  /*1c00*/  LOP3.LUT R106, R4, 0x18, R115, 0xf8, !PT ;  /* 0x00000018046a7812 */ /* 0x000fc400078ef873 */
[C---:B------:R-:W-:Y:S02]  /*1c10*/  LOP3.LUT R5, R4.reuse, 0x18, R112, 0xf8, !PT ;  /* 0x0000001804057812 */ /* 0x040fe400078ef870 */
[----:B------:R-:W-:Y:S02]  /*1c20*/  LOP3.LUT R4, R4, 0x18, R111, 0xf8, !PT ;  /* 0x0000001804047812 */ /* 0x000fe400078ef86f */
[-C--:B------:R-:W-:Y:S02]  /*1c30*/  LOP3.LUT R107, R107, R3.reuse, RZ, 0x3c, !PT ;  /* 0x000000036b6b7212 */ /* 0x080fe400078e3cff */
[-C--:B------:R-:W-:Y:S02]  /*1c40*/  LOP3.LUT R103, R103, R3.reuse, RZ, 0x3c, !PT ;  /* 0x0000000367677212 */ /* 0x080fe400078e3cff */
[-C--:B------:R-:W-:Y:S01]  /*1c50*/  LOP3.LUT R106, R106, R3.reuse, RZ, 0x3c, !PT ;  /* 0x000000036a6a7212 */ /* 0x080fe200078e3cff */
[----:B------:R-:W-:Y:S01]  /*1c60*/  IMAD.IADD R107, R8, 0x1, R107 ;  /* 0x00000001086b7824 */ /* 0x000fe200078e026b */
[-C--:B------:R-:W-:Y:S01]  /*1c70*/  LOP3.LUT R5, R5, R3.reuse, RZ, 0x3c, !PT ;  /* 0x0000000305057212 */ /* 0x080fe200078e3cff */
[----:B------:R-:W-:Y:S01]  /*1c80*/  IMAD.IADD R103, R7, 0x1, R103 ;  /* 0x0000000107677824 */ /* 0x000fe200078e0267 */
[----:B------:R-:W-:Y:S01]  /*1c90*/  LOP3.LUT R4, R4, R3, RZ, 0x3c, !PT ;  /* 0x0000000304047212 */ /* 0x000fe200078e3cff */
[----:B------:R-:W-:Y:S01]  /*1ca0*/  IMAD R3, R2, c[0x0][0x218], RZ ;  /* 0x0000860002037a24 */ /* 0x000fe200078e02ff */
[----:B------:R-:W-:Y:S01]  /*1cb0*/  SHF.R.S32.HI R2, RZ, 0x1f, R73 ;  /* 0x0000001fff027819 */ /* 0x000fe20000011449 */
[----:B------:R-:W-:Y:S01]  /*1cc0*/  IMAD.IADD R106, R6, 0x1, R106 ;  /* 0x00000001066a7824 */ /* 0x000fe200078e026a */
[----:B------:R-:W-:Y:S01]  /*1cd0*/  LEA R114, R114, 0x1880, 0x1 ;  /* 0x0000188072727811 */ /* 0x000fe200078e08ff */
[----:B------:R-:W-:Y:S01]  /*1ce0*/  IMAD.IADD R104, R104, 0x1, R5 ;  /* 0x0000000168687824 */ /* 0x000fe200078e0205 */
[----:B------:R-:W-:Y:S01]  /*1cf0*/  LOP3.LUT R119, R119, 0xfffffff8, RZ, 0xc0, !PT ;  /* 0xfffffff877777812 */ /* 0x000fe200078ec0ff */
[----:B------:R-:W-:Y:S01]  /*1d00*/  IMAD R81, R2, c[0x0][0x280], RZ ;  /* 0x0000a00002517a24 */ /* 0x000fe200078e02ff */
[----:B------:R-:W-:Y:S01]  /*1d10*/  IADD3 R113, R114, 0x20, RZ ;  /* 0x0000002072717810 */ /* 0x000fe20007ffe0ff */
[----:B------:R-:W-:Y:S01]  /*1d20*/  IMAD R80, R2, c[0x0][0x290], RZ ;  /* 0x0000a40002507a24 */ /* 0x000fe200078e02ff */
[----:B------:R-:W-:Y:S01]  /*1d30*/  @P0 IADD3 R113, R114, -0x20, RZ ;  /* 0xffffffe072710810 */ /* 0x000fe20007ffe0ff */
[C---:B------:R-:W-:Y:S01]  /*1d40*/  IMAD R81, R73.reuse, c[0x0][0x284], R81 ;  /* 0x0000a10049517a24 */ /* 0x040fe200078e0251 */
[----:B------:R-:W-:Y:S01]  /*1d50*/  ISETP.NE.AND P0, PT, RZ, UR4, PT ;  /* 0x00000004ff007c0c */ /* 0x000fe2000bf05270 */
[----:B------:R-:W-:Y:S01]  /*1d60*/  IMAD R80, R73, c[0x0][0x294], R80 ;  /* 0x0000a50049507a24 */ /* 0x000fe200078e0250 */
[----:B------:R-:W-:Y:S01]  /*1d70*/  LOP3.LUT R117, R117, 0xfffffff8, RZ, 0xc0, !PT ;  /* 0xfffffff875757812 */ /* 0x000fe200078ec0ff */
[----:B------:R-:W-:Y:S01]  /*1d80*/  IMAD.IADD R102, R102, 0x1, R4 ;  /* 0x0000000166667824 */ /* 0x000fe200078e0204 */
[----:B------:R-:W-:Y:S01]  /*1d90*/  LOP3.LUT R116, R116, 0xfffffff8, RZ, 0xc0, !PT ;  /* 0xfffffff874747812 */ /* 0x000fe200078ec0ff */
[----:B------:R-:W-:Y:S01]  /*1da0*/  IMAD R84, R84, c[0x0][0x21c], R3 ;  /* 0x0000870054547a24 */ /* 0x000fe200078e0203 */
[----:B------:R-:W-:Y:S01]  /*1db0*/  ISETP.GE.AND P1, PT, R94, 0x1, PT ;  /* 0x000000015e00780c */ /* 0x000fe20003f26270 */
[----:B------:R-:W-:Y:S01]  /*1dc0*/  IMAD.IADD R83, R135, 0x1, R81 ;  /* 0x0000000187537824 */ /* 0x000fe200078e0251 */
[----:B------:R-:W-:Y:S01]  /*1dd0*/  P2R R125, PR, RZ, 0x1 ;  /* 0x00000001ff7d7803 */ /* 0x000fe20000000000 */
[----:B------:R-:W-:Y:S01]  /*1de0*/  IMAD.IADD R82, R133, 0x1, R80 ;  /* 0x0000000185527824 */ /* 0x000fe200078e0250 */
[C---:B------:R-:W-:Y:S01]  /*1df0*/  IADD3 R11, R18.reuse, 0x18, RZ ;  /* 0x00000018120b7810 */ /* 0x040fe20007ffe0ff */
[----:B------:R-:W-:Y:S01]  /*1e00*/  IMAD.IADD R81, R81, 0x1, R131 ;  /* 0x0000000151517824 */ /* 0x000fe200078e0283 */
[----:B------:R-:W-:Y:S01]  /*1e10*/  IADD3 R10, R18, 0x28, RZ ;  /* 0x00000028120a7810 */ /* 0x000fe20007ffe0ff */
[----:B------:R-:W-:Y:S01]  /*1e20*/  IMAD.IADD R80, R80, 0x1, R129 ;  /* 0x0000000150507824 */ /* 0x000fe200078e0281 */
[----:B------:R-:W-:Y:S01]  /*1e30*/  SHF.R.S32.HI R101, RZ, 0x1f, R119 ;  /* 0x0000001fff657819 */ /* 0x000fe20000011477 */
[----:B------:R-:W-:Y:S01]  /*1e40*/  IMAD.IADD R84, R137, 0x1, R84 ;  /* 0x0000000189547824 */ /* 0x000fe200078e0254 */
[----:B------:R-:W-:Y:S01]  /*1e50*/  SHF.R.S32.HI R98, RZ, 0x1f, R115 ;  /* 0x0000001fff627819 */ /* 0x000fe20000011473 */
[----:B------:R-:W-:Y:S01]  /*1e60*/  IMAD.SHL.U32 R107, R107, 0x2, RZ ;  /* 0x000000026b6b7824 */ /* 0x000fe200078e00ff */
[----:B------:R-:W-:Y:S01]  /*1e70*/  SHF.R.S32.HI R100, RZ, 0x1f, R117 ;  /* 0x0000001fff647819 */ /* 0x000fe20000011475 */
[----:B------:R-:W-:Y:S01]  /*1e80*/  IMAD.SHL.U32 R103, R103, 0x2, RZ ;  /* 0x0000000267677824 */ /* 0x000fe200078e00ff */
[----:B------:R-:W-:Y:S01]  /*1e90*/  SHF.R.S32.HI R99, RZ, 0x1f, R116 ;  /* 0x0000001fff637819 */ /* 0x000fe20000011474 */
[----:B------:R-:W-:Y:S01]  /*1ea0*/  IMAD.SHL.U32 R106, R106, 0x2, RZ ;  /* 0x000000026a6a7824 */ /* 0x000fe200078e00ff */
[----:B------:R-:W-:Y:S01]  /*1eb0*/  SHF.R.S32.HI R97, RZ, 0x1f, R112 ;  /* 0x0000001fff617819 */ /* 0x000fe20000011470 */
[----:B------:R-:W-:Y:S01]  /*1ec0*/  IMAD.SHL.U32 R104, R104, 0x2, RZ ;  /* 0x0000000268687824 */ /* 0x000fe200078e00ff */
[----:B------:R-:W-:Y:S01]  /*1ed0*/  SHF.R.S32.HI R96, RZ, 0x1f, R111 ;  /* 0x0000001fff607819 */ /* 0x000fe2000001146f */
[----:B------:R-:W-:-:S02]  /*1ee0*/  IMAD.SHL.U32 R102, R102, 0x2, RZ ;  /* 0x0000000266667824 */ /* 0x000fc400078e00ff */
.L_x_1146:
[C---:B------:R-:W-:Y:S01]  /*1ef0*/  IMAD R127, R42.reuse, UR14, RZ ;  /* 0x0000000e2a7f7c24 */ /* 0x040fe2000f8e02ff */
[----:B------:R-:W-:Y:S01]  /*1f00*/  SHF.R.S32.HI R75, RZ, 0x1f, R42 ;  /* 0x0000001fff4b7819 */ /* 0x000fe2000001142a */
[----:B------:R-:W-:Y:S01]  /*1f10*/  IMAD.WIDE.U32 R148, R42, UR16, RZ ;  /* 0x000000102a947c25 */ /* 0x000fe2000f8e00ff */
[----:B------:R-:W-:Y:S04]  /*1f20*/  DEPBAR.LE SB0, 0x0 ;  /* 0x000080000000791a */ /* 0x000fe80000000000 */
[----:B------:R-:W-:Y:S01]  /*1f30*/  BAR.SYNC.DEFER_BLOCKING 0x0 ;  /* 0x0000000000007b1d */ /* 0x000fe20000010000 */
[----:B------:R-:W-:Y:S01]  /*1f40*/  ISETP.GE.AND P1, PT, R94, 0x1, PT ;  /* 0x000000015e00780c */ /* 0x000fe20003f26270 */
[----:B------:R-:W-:Y:S01]  /*1f50*/  IMAD R127, R75, UR16, R127 ;  /* 0x000000104b7f7c24 */ /* 0x000fe2000f8e027f */
[----:B------:R-:W-:Y:S03]  /*1f60*/  IADD3 R3, P0, R79, R148, RZ ;  /* 0x000000944f037210 */ /* 0x000fe60007f1e0ff */
[----:B------:R-:W-:Y:S04]  /*1f70*/  IMAD.IADD R127, R149, 0x1, R127 ;  /* 0x00000001957f7824 */ /* 0x000fe800078e027f */
[----:B------:R-:W-:Y:S01]  /*1f80*/  IMAD.X R2, R127, 0x1, R78, P0 ;  /* 0x000000017f027824 */ /* 0x000fe200000e064e */
[C---:B------:R-:W-:Y:S04]  /*1f90*/  LEA R62, P0, R3.reuse, c[0x0][0x1c8], 0x1 ;  /* 0x00007200033e7a11 */ /* 0x040fe800078008ff */
[----:B------:R-:W-:Y:S01]  /*1fa0*/  LEA.HI.X R63, R3, c[0x0][0x1cc], R2, 0x1, P0 ;  /* 0x00007300033f7a11 */ /* 0x000fe200000f0c02 */
[----:B------:R-:W-:Y:S01]  /*1fb0*/  BSSY B1, `(.L_x_1121) ;  /* 0x000038c000017945 */ /* 0x000fe20003800000 */
[----:B-1----:R-:W-:-:S05]  /*1fc0*/  @!P1 BRA `(.L_x_1122) ;  /* 0x000036d000009947 */ /* 0x002fca0003800000 */
[C---:B------:R-:W-:Y:S01]  /*1fd0*/  IMAD R3, R42.reuse, UR15, RZ ;  /* 0x0000000f2a037c24 */ /* 0x040fe2000f8e02ff */
[----:B------:R-:W-:Y:S01]  /*1fe0*/  ISETP.NE.AND P1, PT, R125, RZ, PT ;  /* 0x000000ff7d00720c */ /* 0x000fe20003f25270 */
[C---:B------:R-:W-:Y:S02]  /*1ff0*/  IMAD R4, R42.reuse, UR5, RZ ;  /* 0x000000052a047c24 */ /* 0x040fe4000f8e02ff */
[C---:B------:R-:W-:Y:S02]  /*2000*/  IMAD R2, R42.reuse, -0x30, R0 ;  /* 0xffffffd02a027824 */ /* 0x040fe400078e0200 */
[----:B------:R-:W-:Y:S03]  /*2010*/  IMAD.WIDE.U32 R38, R42, UR18, RZ ;  /* 0x000000122a267c25 */ /* 0x000fe6000f8e00ff */
        /* <DEDUP_REMOVED lines=38> */
[----:B------:R-:W-:Y:S01]  /*2280*/  LEA.HI.X R5, R38, c[0x0][0x274], R3, 0x1, P0 ;  /* 0x00009d0026057a11 */ /* 0x000fe200000f0c03 */
[----:B------:R-:W-:Y:S01]  /*2290*/  CS2R R22, SRZ ;  /* 0x0000000000167805 */ /* 0x000fe2000001ff00 */
[C---:B------:R-:W-:Y:S04]  /*22a0*/  LEA R6, P0, R8.reuse, c[0x0][0x288], 0x1 ;  /* 0x0000a20008067a11 */ /* 0x040fe800078008ff */
[----:B------:R-:W-:Y:S02]  /*22b0*/  LEA.HI.X R7, R8, c[0x0][0x28c], R2, 0x1, P0 ;  /* 0x0000a30008077a11 */ /* 0x000fe400000f0c02 */
[----:B------:R-:W-:Y:S11]  /*22c0*/  ISETP.GE.AND P0, PT, R18, c[0x0][0x27c], PT ;  /* 0x00009f0012007a0c */ /* 0x000ff60003f06270 */
[----:B------:R-:W-:Y:S02]  /*22d0*/  @!UPT UIADD3 URZ, URZ, URZ, URZ ;  /* 0x0000003f3f3ff290 */ /* 0x000fe4000fffe03f */
        /* <DEDUP_REMOVED lines=22> */
.L_x_1125:
[----:B------:R-:W-:Y:S05]  /*2440*/  BSYNC B0 ;  /* 0x0000000000007941 */ /* 0x000fea0003800000 */
.L_x_1124:
        /* <DEDUP_REMOVED lines=48> */
[----:B------:R-:W-:Y:S02]  /*2750*/  @!P0 HADD2.F32 R41, -RZ, R41.H0_H0 ;  /* 0x20000029ff298230 */ /* 0x000fe40000004100 */
[----:B------:R-:W-:Y:S02]  /*2760*/  @!P0 HADD2.F32 R44, -RZ, R44.H0_H0 ;  /* 0x2000002cff2c8230 */ /* 0x000fe40000004100 */
[----:B------:R-:W-:Y:S01]  /*2770*/  @!P0 HADD2.F32 R5, -RZ, R5.H0_H0 ;  /* 0x20000005ff058230 */ /* 0x000fe20000004100 */
[----:B-1----:R-:W-:Y:S01]  /*2780*/  @!P0 IMAD.MOV.U32 R35, RZ, RZ, R25 ;  /* 0x000000ffff238224 */ /* 0x002fe200078e0019 */
[----:B------:R-:W-:Y:S04]  /*2790*/  @!P0 MOV R34, R24 ;  /* 0x0000001800228202 */ /* 0x000fe80000000f00 */
[--C-:B------:R-:W-:Y:S02]  /*27a0*/  @!P0 HADD2.F32 R40, -RZ, R35.reuse.H1_H1 ;  /* 0x30000023ff288230 */ /* 0x100fe40000004100 */
[--C-:B------:R-:W-:Y:S02]  /*27b0*/  @!P0 HADD2.F32 R38, -RZ, R34.reuse.H1_H1 ;  /* 0x30000022ff268230 */ /* 0x100fe40000004100 */
[----:B------:R-:W-:Y:S01]  /*27c0*/  @!P0 HADD2.F32 R34, -RZ, R34.H0_H0 ;  /* 0x20000022ff228230 */ /* 0x000fe20000004100 */
[----:B------:R-:W-:Y:S02]  /*27d0*/  @!P0 FMUL.FTZ R61, R40, R3 ;  /* 0x00000003283d8220 */ /* 0x000fe40000410000 */
[-C--:B------:R-:W-:Y:S02]  /*27e0*/  @!P0 FMUL.FTZ R60, R38, R2.reuse ;  /* 0x00000002263c8220 */ /* 0x080fe40000410000 */
[C---:B------:R-:W-:Y:S02]  /*27f0*/  @!P0 FMUL.FTZ R2, R34.reuse, R2 ;  /* 0x0000000222028220 */ /* 0x040fe40000410000 */
[-C--:B------:R-:W-:Y:S01]  /*2800*/  @!P0 FFMA.FTZ R60, R34, R39.reuse, -R60 ;  /* 0x00000027223c8223 */ /* 0x080fe2000001083c */
[----:B------:R-:W-:Y:S01]  /*2810*/  @!P0 HADD2.F32 R34, -RZ, R35.H0_H0 ;  /* 0x20000023ff228230 */ /* 0x000fe20000004100 */
[----:B------:R-:W-:Y:S01]  /*2820*/  @!P0 FFMA.FTZ R2, R38, R39, R2 ;  /* 0x0000002726028223 */ /* 0x000fe20000010002 */
[----:B------:R-:W-:Y:S01]  /*2830*/  @!P0 MOV R35, R26 ;  /* 0x0000001a00238202 */ /* 0x000fe20000000f00 */
[----:B------:R-:W-:Y:S02]  /*2840*/  @!P0 HADD2.F32 R39, -RZ, R43.H0_H0 ;  /* 0x2000002bff278230 */ /* 0x000fe40000004100 */
[----:B------:R-:W-:Y:S01]  /*2850*/  @!P0 FMUL.FTZ R3, R34, R3 ;  /* 0x0000000322038220 */ /* 0x000fe20000410000 */
[----:B------:R-:W-:Y:S01]  /*2860*/  @!P0 F2FP.PACK_AB R2, R2, R60 ;  /* 0x0000003c0202823e */ /* 0x000fe200000000ff */
[----:B------:R-:W-:Y:S01]  /*2870*/  @!P0 FFMA.FTZ R61, R34, R41, -R61 ;  /* 0x00000029223d8223 */ /* 0x000fe2000001083d */
[----:B------:R-:W-:Y:S01]  /*2880*/  @!P0 MOV R34, R27 ;  /* 0x0000001b00228202 */ /* 0x000fe20000000f00 */
[----:B------:R-:W-:Y:S01]  /*2890*/  @!P0 FFMA.FTZ R3, R40, R41, R3 ;  /* 0x0000002928038223 */ /* 0x000fe20000010003 */
[--C-:B------:R-:W-:Y:S01]  /*28a0*/  @!P0 HADD2.F32 R38, -RZ, R35.reuse.H1_H1 ;  /* 0x30000023ff268230 */ /* 0x100fe20000004100 */
[----:B------:R-:W-:Y:S01]  /*28b0*/  @!P0 IMAD.MOV.U32 R24, RZ, RZ, R2 ;  /* 0x000000ffff188224 */ /* 0x000fe200078e0002 */
[----:B------:R-:W-:Y:S02]  /*28c0*/  @!P0 HADD2.F32 R35, -RZ, R35.H0_H0 ;  /* 0x20000023ff238230 */ /* 0x000fe40000004100 */
[--C-:B------:R-:W-:Y:S01]  /*28d0*/  @!P0 HADD2.F32 R43, -RZ, R34.reuse.H1_H1 ;  /* 0x30000022ff2b8230 */ /* 0x100fe20000004100 */
[-C--:B------:R-:W-:Y:S01]  /*28e0*/  @!P0 FMUL.FTZ R65, R38, R4.reuse ;  /* 0x0000000426418220 */ /* 0x080fe20000410000 */
[----:B------:R-:W-:Y:S01]  /*28f0*/  @!P0 HADD2.F32 R34, -RZ, R34.H0_H0 ;  /* 0x20000022ff228230 */ /* 0x000fe20000004100 */
[----:B------:R-:W-:Y:S01]  /*2900*/  @!P0 FMUL.FTZ R4, R35, R4 ;  /* 0x0000000423048220 */ /* 0x000fe20000410000 */
[----:B------:R-:W-:Y:S01]  /*2910*/  @!P0 F2FP.PACK_AB R3, R3, R61 ;  /* 0x0000003d0303823e */ /* 0x000fe200000000ff */
[-C--:B------:R-:W-:Y:S02]  /*2920*/  @!P0 FMUL.FTZ R64, R43, R5.reuse ;  /* 0x000000052b408220 */ /* 0x080fe40000410000 */
[----:B------:R-:W-:Y:S01]  /*2930*/  @!P0 FMUL.FTZ R5, R34, R5 ;  /* 0x0000000522058220 */ /* 0x000fe20000410000 */
[----:B------:R-:W-:Y:S01]  /*2940*/  @!P0 MOV R25, R3 ;  /* 0x0000000300198202 */ /* 0x000fe20000000f00 */
[-C--:B------:R-:W-:Y:S02]  /*2950*/  @!P0 FFMA.FTZ R4, R38, R39.reuse, R4 ;  /* 0x0000002726048223 */ /* 0x080fe40000010004 */
[----:B------:R-:W-:Y:S02]  /*2960*/  @!P0 FFMA.FTZ R35, R35, R39, -R65 ;  /* 0x0000002723238223 */ /* 0x000fe40000010841 */
[-C--:B------:R-:W-:Y:S02]  /*2970*/  @!P0 FFMA.FTZ R64, R34, R44.reuse, -R64 ;  /* 0x0000002c22408223 */ /* 0x080fe40000010840 */
[----:B------:R-:W-:Y:S01]  /*2980*/  @!P0 FFMA.FTZ R5, R43, R44, R5 ;  /* 0x0000002c2b058223 */ /* 0x000fe20000010005 */
[----:B------:R-:W-:Y:S04]  /*2990*/  @!P0 F2FP.PACK_AB R4, R4, R35 ;  /* 0x000000230404823e */ /* 0x000fe800000000ff */
[----:B------:R-:W-:Y:S02]  /*29a0*/  @!P0 F2FP.PACK_AB R5, R5, R64 ;  /* 0x000000400505823e */ /* 0x000fe400000000ff */
[----:B------:R-:W-:Y:S02]  /*29b0*/  @!P0 MOV R26, R4 ;  /* 0x00000004001a8202 */ /* 0x000fe40000000f00 */
[----:B------:R-:W-:Y:S05]  /*29c0*/  @!P0 MOV R27, R5 ;  /* 0x00000005001b8202 */ /* 0x000fea0000000f00 */
[----:B------:R1:W-:Y:S02]  /*29d0*/  STG.E.128 [R62.64], R24 ;  /* 0x000000183e007986 */ /* 0x0003e4000c101d0c */
.L_x_1128:
[----:B------:R-:W-:Y:S05]  /*29e0*/  BSYNC B0 ;  /* 0x0000000000007941 */ /* 0x000fea0003800000 */
.L_x_1127:
[----:B------:R-:W-:Y:S01]  /*29f0*/  ISETP.GE.AND P0, PT, R13, c[0x0][0x1d4], PT ;  /* 0x000075000d007a0c */ /* 0x000fe20003f06270 */
[----:B------:R-:W-:Y:S01]  /*2a00*/  @!UPT UIADD3 URZ, URZ, URZ, URZ ;  /* 0x0000003f3f3ff290 */ /* 0x000fe2000fffe03f */
[----:B------:R-:W-:Y:S11]  /*2a10*/  BSSY B0, `(.L_x_1129) ;  /* 0x0000036000007945 */ /* 0x000ff60003800000 */
[----:B------:R-:W-:-:S05]  /*2a20*/  @P0 BRA `(.L_x_1130) ;  /* 0x0000034000000947 */ /* 0x000fca0003800000 */
[----:B------:R-:W-:Y:S01]  /*2a30*/  ISETP.GE.AND P0, PT, R12, c[0x0][0x27c], PT ;  /* 0x00009f000c007a0c */ /* 0x000fe20003f06270 */
[----:B-1----:R-:W1:Y:S11]  /*2a40*/  LDS.128 R24, [R113+0x2400] ;  /* 0x0024000071187984 */ /* 0x002e760000000c00 */
[----:B------:R-:W-:Y:S01]  /*2a50*/  @!UPT UIADD3 URZ, URZ, URZ, URZ ;  /* 0x0000003f3f3ff290 */ /* 0x000fe2000fffe03f */
[--C-:B------:R-:W-:Y:S01]  /*2a60*/  @!P0 HADD2.F32 R5, -RZ, R17.reuse.H1_H1 ;  /* 0x30000011ff058230 */ /* 0x100fe20000004100 */
[----:B------:R-:W-:Y:S01]  /*2a70*/  @!P0 SHF.R.U64 R2, R36, 0x10, R37 ;  /* 0x0000001024028819 */ /* 0x000fe20000001225 */
[----:B------:R-:W-:Y:S01]  /*2a80*/  @!P0 HADD2.F32 R17, -RZ, R17.H0_H0 ;  /* 0x20000011ff118230 */ /* 0x000fe20000004100 */
[----:B------:R-:W-:Y:S01]  /*2a90*/  @!P0 SHF.R.U64 R39, R58, 0x10, R59 ;  /* 0x000000103a278819 */ /* 0x000fe2000000123b */
[--C-:B------:R-:W-:Y:S01]  /*2aa0*/  @!P0 HADD2.F32 R40, -RZ, R55.reuse.H0_H0 ;  /* 0x20000037ff288230 */ /* 0x100fe20000004100 */
[----:B------:R-:W-:Y:S01]  /*2ab0*/  @!P0 SHF.R.U32.HI R36, RZ, 0x10, R37 ;  /* 0x00000010ff248819 */ /* 0x000fe20000011625 */
[----:B------:R-:W-:Y:S01]  /*2ac0*/  @!P0 HADD2.F32 R34, -RZ, R2.H0_H0 ;  /* 0x20000002ff228230 */ /* 0x000fe20000004100 */
[----:B------:R-:W-:Y:S01]  /*2ad0*/  @!P0 SHF.R.U32.HI R43, RZ, 0x10, R59 ;  /* 0x00000010ff2b8819 */ /* 0x000fe2000001163b */
[----:B------:R-:W-:Y:S02]  /*2ae0*/  @!P0 HADD2.F32 R37, -RZ, R55.H1_H1 ;  /* 0x30000037ff258230 */ /* 0x000fe40000004100 */
        /* <DEDUP_REMOVED lines=8> */
[-C--:B------:R-:W-:Y:S02]  /*2b70*/  @!P0 FMUL.FTZ R44, R35, R5.reuse ;  /* 0x00000005232c8220 */ /* 0x080fe40000410000 */
[C---:B------:R-:W-:Y:S01]  /*2b80*/  @!P0 FMUL.FTZ R2, R3.reuse, R5 ;  /* 0x0000000503028220 */ /* 0x040fe20000410000 */
[----:B------:R-:W-:Y:S01]  /*2b90*/  @!P0 HADD2.F32 R5, -RZ, R4.H0_H0 ;  /* 0x20000004ff058230 */ /* 0x000fe20000004100 */
[C---:B------:R-:W-:Y:S01]  /*2ba0*/  @!P0 FMUL.FTZ R58, R38.reuse, R34 ;  /* 0x00000022263a8220 */ /* 0x040fe20000410000 */
[----:B------:R-:W-:Y:S01]  /*2bb0*/  @!P0 MOV R4, R26 ;  /* 0x0000001a00048202 */ /* 0x000fe20000000f00 */
[----:B------:R-:W-:Y:S02]  /*2bc0*/  @!P0 FFMA.FTZ R44, R3, R37, -R44 ;  /* 0x00000025032c8223 */ /* 0x000fe4000001082c */
[C---:B------:R-:W-:Y:S02]  /*2bd0*/  @!P0 FMUL.FTZ R3, R5.reuse, R34 ;  /* 0x0000002205038220 */ /* 0x040fe40000410000 */
[----:B------:R-:W-:Y:S01]  /*2be0*/  @!P0 FFMA.FTZ R58, R5, R39, -R58 ;  /* 0x00000027053a8223 */ /* 0x000fe2000001083a */
[----:B------:R-:W-:Y:S01]  /*2bf0*/  @!P0 MOV R5, R27 ;  /* 0x0000001b00058202 */ /* 0x000fe20000000f00 */
[----:B------:R-:W-:Y:S01]  /*2c00*/  @!P0 FFMA.FTZ R2, R35, R37, R2 ;  /* 0x0000002523028223 */ /* 0x000fe20000010002 */
[--C-:B------:R-:W-:Y:S01]  /*2c10*/  @!P0 HADD2.F32 R37, -RZ, R4.reuse.H1_H1 ;  /* 0x30000004ff258230 */ /* 0x100fe20000004100 */
[----:B------:R-:W-:Y:S01]  /*2c20*/  @!P0 FFMA.FTZ R3, R38, R39, R3 ;  /* 0x0000002726038223 */ /* 0x000fe20000010003 */
[----:B------:R-:W-:Y:S02]  /*2c30*/  @!P0 HADD2.F32 R35, -RZ, R4.H0_H0 ;  /* 0x20000004ff238230 */ /* 0x000fe40000004100 */
[----:B------:R-:W-:Y:S01]  /*2c40*/  @!P0 F2FP.PACK_AB R2, R2, R44 ;  /* 0x0000002c0202823e */ /* 0x000fe200000000ff */
[--C-:B------:R-:W-:Y:S01]  /*2c50*/  @!P0 HADD2.F32 R41, -RZ, R5.reuse.H1_H1 ;  /* 0x30000005ff298230 */ /* 0x100fe20000004100 */
[----:B------:R-:W-:Y:S01]  /*2c60*/  @!P0 F2FP.PACK_AB R3, R3, R58 ;  /* 0x0000003a0303823e */ /* 0x000fe200000000ff */
[-C--:B------:R-:W-:Y:S01]  /*2c70*/  @!P0 FMUL.FTZ R4, R35, R17.reuse ;  /* 0x0000001123048220 */ /* 0x080fe20000410000 */
[----:B------:R-:W-:Y:S01]  /*2c80*/  @!P0 HADD2.F32 R34, -RZ, R5.H0_H0 ;  /* 0x20000005ff228230 */ /* 0x000fe20000004100 */
[----:B------:R-:W-:Y:S01]  /*2c90*/  @!P0 FMUL.FTZ R5, R37, R17 ;  /* 0x0000001125058220 */ /* 0x000fe20000410000 */
[----:B------:R-:W-:Y:S01]  /*2ca0*/  @!P0 MOV R24, R2 ;  /* 0x0000000200188202 */ /* 0x000fe20000000f00 */
[----:B------:R-:W-:Y:S01]  /*2cb0*/  @!P0 FMUL.FTZ R55, R41, R36 ;  /* 0x0000002429378220 */ /* 0x000fe20000410000 */
[----:B------:R-:W-:Y:S01]  /*2cc0*/  @!P0 MOV R25, R3 ;  /* 0x0000000300198202 */ /* 0x000fe20000000f00 */
        /* <DEDUP_REMOVED lines=10> */
.L_x_1130:
[----:B------:R-:W-:Y:S05]  /*2d70*/  BSYNC B0 ;  /* 0x0000000000007941 */ /* 0x000fea0003800000 */
.L_x_1129:
        /* <DEDUP_REMOVED lines=8> */
[--C-:B------:R-:W-:Y:S01]  /*2e00*/  @!P0 SHF.R.U64 R2, R32, 0x10, R33.reuse ;  /* 0x0000001020028819 */ /* 0x100fe20000001221 */
[----:B------:R-:W-:Y:S01]  /*2e10*/  @!P0 HADD2.F32 R34, -RZ, R54.H1_H1 ;  /* 0x30000036ff228230 */ /* 0x000fe20000004100 */
        /* <DEDUP_REMOVED lines=15> */
[----:B------:R-:W-:Y:S01]  /*2f10*/  @!P0 FMUL.FTZ R2, R3, R5 ;  /* 0x0000000503028220 */ /* 0x000fe20000410000 */
[----:B------:R-:W-:Y:S01]  /*2f20*/  @!P0 HADD2.F32 R5, -RZ, R4.H0_H0 ;  /* 0x20000004ff058230 */ /* 0x000fe20000004100 */
[-C--:B------:R-:W-:Y:S01]  /*2f30*/  @!P0 FMUL.FTZ R41, R35, R17.reuse ;  /* 0x0000001123298220 */ /* 0x080fe20000410000 */
        /* <DEDUP_REMOVED lines=12> */
[CC--:B------:R-:W-:Y:S01]  /*3000*/  @!P0 FMUL.FTZ R4, R33.reuse, R9.reuse ;  /* 0x0000000921048220 */ /* 0x0c0fe20000410000 */
[----:B------:R-:W-:Y:S01]  /*3010*/  @!P0 HADD2.F32 R17, -RZ, R5.H0_H0 ;  /* 0x20000005ff118230 */ /* 0x000fe20000004100 */
[----:B------:R-:W-:Y:S01]  /*3020*/  @!P0 FMUL.FTZ R5, R34, R9 ;  /* 0x0000000922058220 */ /* 0x000fe20000410000 */
[----:B------:R-:W-:Y:S01]  /*3030*/  @!P0 MOV R24, R2 ;  /* 0x0000000200188202 */ /* 0x000fe20000000f00 */
[-C--:B------:R-:W-:Y:S01]  /*3040*/  @!P0 FMUL.FTZ R43, R38, R32.reuse ;  /* 0x00000020262b8220 */ /* 0x080fe20000410000 */
[----:B------:R-:W-:Y:S01]  /*3050*/  @!P0 MOV R25, R3 ;  /* 0x0000000300198202 */ /* 0x000fe20000000f00 */
[-C--:B------:R-:W-:Y:S02]  /*3060*/  @!P0 FFMA.FTZ R33, R33, R37.reuse, -R5 ;  /* 0x0000002521218223 */ /* 0x080fe40000010805 */
        /* <DEDUP_REMOVED lines=9> */
.L_x_1132:
[----:B------:R-:W-:Y:S05]  /*3100*/  BSYNC B0 ;  /* 0x0000000000007941 */ /* 0x000fea0003800000 */
.L_x_1131:
        /* <DEDUP_REMOVED lines=47> */
[----:B------:R-:W-:Y:S02]  /*3400*/  @!P0 FMUL.FTZ R5, R9, R30 ;  /* 0x0000001e09058220 */ /* 0x000fe40000410000 */
        /* <DEDUP_REMOVED lines=8> */
.L_x_1134:
[----:B------:R-:W-:Y:S05]  /*3490*/  BSYNC B0 ;  /* 0x0000000000007941 */ /* 0x000fea0003800000 */
.L_x_1133:
        /* <DEDUP_REMOVED lines=9> */
[----:B------:R-:W-:Y:S01]  /*3530*/  @!P0 HADD2.F32 R17, -RZ, R46.H1_H1 ;  /* 0x3000002eff118230 */ /* 0x000fe20000004100 */
[----:B------:R-:W-:Y:S01]  /*3540*/  @!P0 SHF.R.U64 R30, R50, 0x10, R51 ;  /* 0x00000010321e8819 */ /* 0x000fe20000001233 */
[----:B------:R-:W-:Y:S01]  /*3550*/  @!P0 HADD2.F32 R7, -RZ, R7.H0_H0 ;  /* 0x20000007ff078230 */ /* 0x000fe20000004100 */
[----:B------:R-:W-:Y:S01]  /*3560*/  @!P0 SHF.R.U32.HI R28, RZ, 0x10, R29 ;  /* 0x00000010ff1c8819 */ /* 0x000fe2000001161d */
        /* <DEDUP_REMOVED lines=14> */
[----:B------:R-:W-:Y:S01]  /*3650*/  @!P0 FMUL.FTZ R35, R29, R8 ;  /* 0x000000081d238220 */ /* 0x000fe20000410000 */
[----:B------:R-:W-:Y:S01]  /*3660*/  @!P0 MOV R4, R26 ;  /* 0x0000001a00048202 */ /* 0x000fe20000000f00 */
[----:B------:R-:W-:Y:S02]  /*3670*/  @!P0 FFMA.FTZ R34, R3, R17, -R34 ;  /* 0x0000001103228223 */ /* 0x000fe40000010822 */
[C---:B------:R-:W-:Y:S02]  /*3680*/  @!P0 FMUL.FTZ R3, R5.reuse, R8 ;  /* 0x0000000805038220 */ /* 0x040fe40000410000 */
[-C--:B------:R-:W-:Y:S01]  /*3690*/  @!P0 FFMA.FTZ R35, R5, R30.reuse, -R35 ;  /* 0x0000001e05238223 */ /* 0x080fe20000010823 */
        /* <DEDUP_REMOVED lines=24> */
.L_x_1136:
[----:B------:R-:W-:Y:S05]  /*3820*/  BSYNC B0 ;  /* 0x0000000000007941 */ /* 0x000fea0003800000 */
.L_x_1135:
[----:B------:R-:W-:Y:S11]  /*3830*/  ISETP.GE.AND P0, PT, R108, c[0x0][0x1d4], PT ;  /* 0x000075006c007a0c */ /* 0x000ff60003f06270 */
[----:B------:R-:W-:Y:S02]  /*3840*/  @!UPT UIADD3 URZ, URZ, URZ, URZ ;  /* 0x0000003f3f3ff290 */ /* 0x000fe4000fffe03f */
[----:B------:R-:W-:-:S05]  /*3850*/  @P0 BRA `(.L_x_1126) ;  /* 0x0000201000000947 */ /* 0x000fca0003800000 */
[----:B------:R-:W-:Y:S01]  /*3860*/  ISETP.GE.AND P0, PT, R10, c[0x0][0x27c], PT ;  /* 0x00009f000a007a0c */ /* 0x000fe20003f06270 */
[----:B-1----:R-:W1:Y:S11]  /*3870*/  LDS.128 R24, [R113+0x3c00] ;  /* 0x003c000071187984 */ /* 0x002e760000000c00 */
[----:B------:R-:W-:Y:S01]  /*3880*/  @!UPT UIADD3 URZ, URZ, URZ, URZ ;  /* 0x0000003f3f3ff290 */ /* 0x000fe2000fffe03f */
[--C-:B------:R-:W-:Y:S01]  /*3890*/  @!P0 HADD2.F32 R5, -RZ, R6.reuse.H1_H1 ;  /* 0x30000006ff058230 */ /* 0x100fe20000004100 */
[--C-:B------:R-:W-:Y:S01]  /*38a0*/  @!P0 SHF.R.U64 R2, R22, 0x10, R23.reuse ;  /* 0x0000001016028819 */ /* 0x100fe20000001217 */
[--C-:B------:R-:W-:Y:S01]  /*38b0*/  @!P0 HADD2.F32 R9, -RZ, R45.reuse.H1_H1 ;  /* 0x3000002dff098230 */ /* 0x100fe20000004100 */
        /* <DEDUP_REMOVED lines=14> */
[CC--:B------:R-:W-:Y:S02]  /*39a0*/  @!P0 FMUL.FTZ R31, R8.reuse, R5.reuse ;  /* 0x00000005081f8220 */ /* 0x0c0fe40000410000 */
[----:B------:R-:W-:Y:S01]  /*39b0*/  @!P0 FMUL.FTZ R2, R3, R5 ;  /* 0x0000000503028220 */ /* 0x000fe20000410000 */
[----:B------:R-:W-:Y:S01]  /*39c0*/  @!P0 HADD2.F32 R5, -RZ, R4.H0_H0 ;  /* 0x20000004ff058230 */ /* 0x000fe20000004100 */
[----:B------:R-:W-:Y:S01]  /*39d0*/  @!P0 FMUL.FTZ R32, R17, R7 ;  /* 0x0000000711208220 */ /* 0x000fe20000410000 */
        /* <DEDUP_REMOVED lines=29> */
.L_x_1123:
        /* <DEDUP_REMOVED lines=47> */
.L_x_1138:
[----:B------:R-:W-:Y:S05]  /*3ea0*/  BSYNC B0 ;  /* 0x0000000000007941 */ /* 0x000fea0003800000 */
.L_x_1137:
[----:B------:R-:W-:Y:S04]  /*3eb0*/  IADD3 R148, P0, R144, R148, RZ ;  /* 0x0000009490947210 */ /* 0x000fe80007f1e0ff */
[----:B------:R-:W-:Y:S01]  /*3ec0*/  IADD3.X R127, R95, R127, RZ, P0, !PT ;  /* 0x0000007f5f7f7210 */ /* 0x000fe200007fe4ff */
[----:B------:R-:W-:-:S05]  /*3ed0*/  @P1 BRA `(.L_x_1126) ;  /* 0x0000199000001947 */ /* 0x000fca0003800000 */
[----:B-----5:R-:W-:Y:S01]  /*3ee0*/  MOV R2, R57 ;  /* 0x0000003900027202 */ /* 0x020fe20000000f00 */
        /* <DEDUP_REMOVED lines=19> */
[----:B-1----:R-:W-:Y:S01]  /*4020*/  PRMT R22, R2, 0x5410, R3 ;  /* 0x0000541002167816 */ /* 0x002fe20000000003 */
        /* <DEDUP_REMOVED lines=11> */
[----:B------:R-:W-:Y:S02]  /*40e0*/  MOV R38, R4 ;  /* 0x0000000400267202 */ /* 0x000fe40000000f00 */
[-C--:B------:R-:W-:Y:S02]  /*40f0*/  IADD3.X R8, R90, R127.reuse, R101, P1, P0 ;  /* 0x0000007f5a087210 */ /* 0x080fe40000fe0465 */
[----:B------:R-:W-:Y:S01]  /*4100*/  MOV R72, R44 ;  /* 0x0000002c00487202 */ /* 0x000fe20000000f00 */
[----:B------:R-:W1:Y:S01]  /*4110*/  LDS.128 R28, [R107+0x3c80] ;  /* 0x003c80006b1c7984 */ /* 0x000e620000000c00 */
[----:B------:R-:W-:Y:S03]  /*4120*/  MOV R48, R46 ;  /* 0x0000002e00307202 */ /* 0x000fe60000000f00 */
[----:B------:R-:W-:Y:S04]  /*4130*/  @!P2 IADD3 R3, P1, P0, R142, R148, R115 ;  /* 0x000000948e03a210 */ /* 0x000fe8000783e073 */
[----:B------:R-:W-:Y:S02]  /*4140*/  @!P2 IADD3.X R2, R90, R127, R98, P1, P0 ;  /* 0x0000007f5a02a210 */ /* 0x000fe40000fe0462 */
[C---:B------:R-:W-:Y:S04]  /*4150*/  LEA R152, P0, R9.reuse, c[0x0][0x1c8], 0x1 ;  /* 0x0000720009987a11 */ /* 0x040fe800078008ff */
[----:B------:R-:W-:Y:S01]  /*4160*/  LEA.HI.X R153, R9, c[0x0][0x1cc], R8, 0x1, P0 ;  /* 0x0000730009997a11 */ /* 0x000fe200000f0c08 */
[----:B------:R-:W-:Y:S01]  /*4170*/  IMAD.MOV.U32 R8, RZ, RZ, R7 ;  /* 0x000000ffff087224 */ /* 0x000fe200078e0007 */
[C---:B------:R-:W-:Y:S02]  /*4180*/  @!P2 LEA R150, P0, R3.reuse, c[0x0][0x1c8], 0x1 ;  /* 0x000072000396aa11 */ /* 0x040fe400078008ff */
[----:B------:R-:W-:Y:S02]  /*4190*/  MOV R9, R6 ;  /* 0x0000000600097202 */ /* 0x000fe40000000f00 */
[----:B------:R-:W-:Y:S01]  /*41a0*/  @!P2 LEA.HI.X R151, R3, c[0x0][0x1cc], R2, 0x1, P0 ;  /* 0x000073000397aa11 */ /* 0x000fe200000f0c02 */
[----:B------:R-:W-:Y:S01]  /*41b0*/  IMAD.MOV.U32 R2, RZ, RZ, R5 ;  /* 0x000000ffff027224 */ /* 0x000fe200078e0005 */
[----:B------:R-:W-:Y:S11]  /*41c0*/  ISETP.GE.AND P0, PT, R20, c[0x0][0x27c], PT ;  /* 0x00009f0014007a0c */ /* 0x000ff60003f06270 */
[----:B------:R-:W-:Y:S02]  /*41d0*/  @!UPT UIADD3 URZ, URZ, URZ, URZ ;  /* 0x0000003f3f3ff290 */ /* 0x000fe4000fffe03f */
[--C-:B------:R-:W-:Y:S01]  /*41e0*/  @!P0 SHF.R.U64 R6, R6, 0x10, R7.reuse ;  /* 0x0000001006068819 */ /* 0x100fe20000001207 */
[----:B------:R-:W-:Y:S01]  /*41f0*/  @!P0 HADD2.F32 R40, -RZ, R38.H0_H0 ;  /* 0x20000026ff288230 */ /* 0x000fe20000004100 */
[----:B------:R-:W-:Y:S01]  /*4200*/  @!P0 SHF.R.U32.HI R37, RZ, 0x10, R7 ;  /* 0x00000010ff258819 */ /* 0x000fe20000011607 */
[----:B------:R-:W-:Y:S01]  /*4210*/  @!P0 HADD2.F32 R48, -RZ, R48.H0_H0 ;  /* 0x20000030ff308230 */ /* 0x000fe20000004100 */
[--C-:B------:R-:W-:Y:S01]  /*4220*/  @!P0 SHF.R.U64 R50, R46, 0x10, R47.reuse ;  /* 0x000000102e328819 */ /* 0x100fe2000000122f */
[----:B-1----:R-:W-:Y:S01]  /*4230*/  @!P0 IMAD.MOV.U32 R7, RZ, RZ, R28 ;  /* 0x000000ffff078224 */ /* 0x002fe200078e001c */
[----:B------:R-:W-:Y:S01]  /*4240*/  @!P0 MOV R71, R65 ;  /* 0x0000004100478202 */ /* 0x000fe20000000f00 */
[----:B------:R-:W-:Y:S01]  /*4250*/  @!P0 HADD2.F32 R46, -RZ, R53.H0_H0 ;  /* 0x20000035ff2e8230 */ /* 0x000fe20000004100 */
[----:B------:R-:W-:Y:S01]  /*4260*/  @!P0 MOV R39, R29 ;  /* 0x0000001d00278202 */ /* 0x000fe20000000f00 */
[----:B------:R-:W-:Y:S01]  /*4270*/  @!P0 HADD2.F32 R50, -RZ, R50.H0_H0 ;  /* 0x20000032ff328230 */ /* 0x000fe20000004100 */
[----:B------:R-:W-:Y:S01]  /*4280*/  @!P0 SHF.R.U32.HI R70, RZ, 0x10, R47 ;  /* 0x00000010ff468819 */ /* 0x000fe2000001162f */
[----:B------:R-:W-:Y:S01]  /*4290*/  @!P0 HADD2.F32 R41, -RZ, R7.H0_H0 ;  /* 0x20000007ff298230 */ /* 0x000fe20000004100 */
[----:B------:R-:W-:Y:S01]  /*42a0*/  @!P0 MOV R47, R64 ;  /* 0x00000040002f8202 */ /* 0x000fe20000000f00 */
[----:B------:R-:W-:Y:S01]  /*42b0*/  @!P0 HADD2.F32 R38, -RZ, R39.H0_H0 ;  /* 0x20000027ff268230 */ /* 0x000fe20000004100 */
[--C-:B------:R-:W-:Y:S01]  /*42c0*/  @!P0 SHF.R.U32.HI R3, RZ, 0x10, R5.reuse ;  /* 0x00000010ff038819 */ /* 0x100fe20000011605 */
[----:B------:R-:W-:Y:S01]  /*42d0*/  @!P0 HADD2.F32 R7, -RZ, R7.H1_H1 ;  /* 0x30000007ff078230 */ /* 0x000fe20000004100 */
[----:B------:R-:W-:Y:S01]  /*42e0*/  @!P0 SHF.R.U64 R5, R4, 0x10, R5 ;  /* 0x0000001004058819 */ /* 0x000fe20000001205 */
[----:B------:R-:W-:Y:S01]  /*42f0*/  @!P0 HADD2.F32 R4, -RZ, R2.H0_H0 ;  /* 0x20000002ff048230 */ /* 0x000fe20000004100 */
[-C--:B------:R-:W-:Y:S01]  /*4300*/  @!P0 FMUL.FTZ R2, R41, R40.reuse ;  /* 0x0000002829028220 */ /* 0x080fe20000410000 */
[--C-:B------:R-:W-:Y:S01]  /*4310*/  @!P0 SHF.R.U32.HI R51, RZ, 0x10, R45.reuse ;  /* 0x00000010ff338819 */ /* 0x100fe2000001162d */
[----:B------:R-:W-:Y:S01]  /*4320*/  @!P0 HADD2.F32 R43, -RZ, R47.H0_H0 ;  /* 0x2000002fff2b8230 */ /* 0x000fe20000004100 */
[----:B------:R-:W-:Y:S01]  /*4330*/  @!P0 SHF.R.U64 R49, R44, 0x10, R45 ;  /* 0x000000102c318819 */ /* 0x000fe2000000122d */
[----:B------:R-:W-:Y:S01]  /*4340*/  @!P0 HADD2.F32 R45, -RZ, R71.H0_H0 ;  /* 0x20000047ff2d8230 */ /* 0x000fe20000004100 */
[----:B------:R-:W-:Y:S01]  /*4350*/  @!P0 MOV R53, R67 ;  /* 0x0000004300358202 */ /* 0x000fe20000000f00 */
[----:B------:R-:W-:Y:S01]  /*4360*/  @!P0 HADD2.F32 R44, -RZ, R72.H0_H0 ;  /* 0x20000048ff2c8230 */ /* 0x000fe20000004100 */
[----:B------:R-:W-:Y:S01]  /*4370*/  @!P0 FMUL.FTZ R72, R43, R40 ;  /* 0x000000282b488220 */ /* 0x000fe20000410000 */
[----:B------:R-:W-:Y:S01]  /*4380*/  @!P0 HADD2.F32 R40, -RZ, R47.H1_H1 ;  /* 0x3000002fff288230 */ /* 0x000fe20000004100 */
[-C--:B------:R-:W-:Y:S01]  /*4390*/  @!P0 FMUL.FTZ R149, R45, R4.reuse ;  /* 0x000000042d958220 */ /* 0x080fe20000410000 */
[----:B------:R-:W-:Y:S01]  /*43a0*/  @!P0 HADD2.F32 R3, -RZ, R3.H0_H0 ;  /* 0x20000003ff038230 */ /* 0x000fe20000004100 */
[C---:B------:R-:W-:Y:S01]  /*43b0*/  @!P0 FMUL.FTZ R4, R38.reuse, R4 ;  /* 0x0000000426048220 */ /* 0x040fe20000410000 */
[----:B------:R-:W-:Y:S01]  /*43c0*/  @!P0 HADD2.F32 R39, -RZ, R39.H1_H1 ;  /* 0x30000027ff278230 */ /* 0x000fe20000004100 */
[----:B------:R-:W-:Y:S01]  /*43d0*/  @!P0 FFMA.FTZ R149, R38, R46, -R149 ;  /* 0x0000002e26958223 */ /* 0x000fe20000010895 */
[----:B------:R-:W-:Y:S01]  /*43e0*/  @!P0 HADD2.F32 R38, -RZ, R5.H0_H0 ;  /* 0x20000005ff268230 */ /* 0x000fe20000004100 */
[-C--:B------:R-:W-:Y:S01]  /*43f0*/  @!P0 FFMA.FTZ R2, R43, R44.reuse, R2 ;  /* 0x0000002c2b028223 */ /* 0x080fe20000010002 */
[----:B------:R-:W-:Y:S01]  /*4400*/  @!P0 HADD2.F32 R43, -RZ, R71.H1_H1 ;  /* 0x30000047ff2b8230 */ /* 0x000fe20000004100 */
[----:B------:R-:W-:Y:S01]  /*4410*/  @!P0 FFMA.FTZ R72, R41, R44, -R72 ;  /* 0x0000002c29488223 */ /* 0x000fe20000010848 */
[----:B------:R-:W-:Y:S01]  /*4420*/  @!P0 HADD2.F32 R41, -RZ, R49.H0_H0 ;  /* 0x20000031ff298230 */ /* 0x000fe20000004100 */
[CC--:B------:R-:W-:Y:S01]  /*4430*/  @!P0 FMUL.FTZ R154, R40.reuse, R38.reuse ;  /* 0x00000026289a8220 */ /* 0x0c0fe20000410000 */
[----:B------:R-:W-:Y:S01]  /*4440*/  @!P0 HADD2.F32 R44, -RZ, R51.H0_H0 ;  /* 0x20000033ff2c8230 */ /* 0x000fe20000004100 */
[----:B------:R-:W-:Y:S01]  /*4450*/  @!P0 IMAD.MOV.U32 R47, RZ, RZ, R66 ;  /* 0x000000ffff2f8224 */ /* 0x000fe200078e0042 */
[--C-:B------:R-:W-:Y:S01]  /*4460*/  @!P0 HADD2.F32 R51, -RZ, R53.reuse.H0_H0 ;  /* 0x20000035ff338230 */ /* 0x100fe20000004100 */
[-C--:B------:R-:W-:Y:S01]  /*4470*/  @!P0 FMUL.FTZ R71, R43, R3.reuse ;  /* 0x000000032b478220 */ /* 0x080fe20000410000 */
[----:B------:R-:W-:Y:S01]  /*4480*/  @!P0 HADD2.F32 R53, -RZ, R53.H1_H1 ;  /* 0x30000035ff358230 */ /* 0x000fe20000004100 */
[----:B------:R-:W-:Y:S01]  /*4490*/  @!P0 FMUL.FTZ R5, R39, R3 ;  /* 0x0000000327058220 */ /* 0x000fe20000410000 */
[--C-:B------:R-:W-:Y:S01]  /*44a0*/  @!P0 HADD2.F32 R49, -RZ, R47.reuse.H1_H1 ;  /* 0x3000002fff318230 */ /* 0x100fe20000004100 */
[C---:B------:R-:W-:Y:S01]  /*44b0*/  @!P0 FMUL.FTZ R3, R7.reuse, R38 ;  /* 0x0000002607038220 */ /* 0x040fe20000410000 */
[----:B------:R-:W-:Y:S01]  /*44c0*/  @!P0 HADD2.F32 R47, -RZ, R47.H0_H0 ;  /* 0x2000002fff2f8230 */ /* 0x000fe20000004100 */
[-C--:B------:R-:W-:Y:S01]  /*44d0*/  @!P0 FFMA.FTZ R154, R7, R41.reuse, -R154 ;  /* 0x00000029079a8223 */ /* 0x080fe2000001089a */
[----:B------:R-:W-:Y:S01]  /*44e0*/  @!P0 MOV R7, R30 ;  /* 0x0000001e00078202 */ /* 0x000fe20000000f00 */
[----:B------:R-:W-:Y:S01]  /*44f0*/  @!P0 FFMA.FTZ R71, R39, R44, -R71 ;  /* 0x0000002c27478223 */ /* 0x000fe20000010847 */
[----:B------:R-:W-:Y:S01]  /*4500*/  @!P0 HADD2.F32 R39, -RZ, R6.H0_H0 ;  /* 0x20000006ff278230 */ /* 0x000fe20000004100 */
[----:B------:R-:W-:Y:S01]  /*4510*/  @!P0 FFMA.FTZ R3, R40, R41, R3 ;  /* 0x0000002928038223 */ /* 0x000fe20000010003 */
[----:B------:R-:W-:Y:S01]  /*4520*/  @!P0 HADD2.F32 R9, -RZ, R9.H0_H0 ;  /* 0x20000009ff098230 */ /* 0x000fe20000004100 */
[----:B------:R-:W-:Y:S01]  /*4530*/  @!P0 FFMA.FTZ R4, R45, R46, R4 ;  /* 0x0000002e2d048223 */ /* 0x000fe20000010004 */
[--C-:B------:R-:W-:Y:S01]  /*4540*/  @!P0 HADD2.F32 R6, -RZ, R7.reuse.H1_H1 ;  /* 0x30000007ff068230 */ /* 0x100fe20000004100 */
[----:B------:R-:W-:Y:S01]  /*4550*/  @!P0 FMUL.FTZ R155, R49, R39 ;  /* 0x00000027319b8220 */ /* 0x000fe20000410000 */
[----:B------:R-:W-:Y:S01]  /*4560*/  @!P0 HADD2.F32 R38, -RZ, R7.H0_H0 ;  /* 0x20000007ff268230 */ /* 0x000fe20000004100 */
[----:B------:R-:W-:Y:S01]  /*4570*/  @!P0 FMUL.FTZ R156, R47, R9 ;  /* 0x000000092f9c8220 */ /* 0x000fe20000410000 */
[----:B------:R-:W-:Y:S01]  /*4580*/  @!P0 F2FP.PACK_AB R71, R71, R149 ;  /* 0x000000954747823e */ /* 0x000fe200000000ff */
[----:B------:R-:W-:Y:S01]  /*4590*/  @!P0 FMUL.FTZ R7, R6, R39 ;  /* 0x0000002706078220 */ /* 0x000fe20000410000 */
[----:B------:R-:W-:Y:S01]  /*45a0*/  @!P0 F2FP.PACK_AB R72, R154, R72 ;  /* 0x000000489a48823e */ /* 0x000fe200000000ff */
[----:B------:R-:W-:Y:S01]  /*45b0*/  @!P0 IMAD.MOV.U32 R39, RZ, RZ, R31 ;  /* 0x000000ffff278224 */ /* 0x000fe200078e001f */
[----:B------:R-:W-:Y:S01]  /*45c0*/  @!P0 MOV R29, R71 ;  /* 0x00000047001d8202 */ /* 0x000fe20000000f00 */
[----:B------:R-:W-:Y:S01]  /*45d0*/  @!P0 FFMA.FTZ R155, R6, R50, -R155 ;  /* 0x00000032069b8223 */ /* 0x000fe2000001089b */
[----:B------:R-:W-:Y:S01]  /*45e0*/  @!P0 MOV R28, R72 ;  /* 0x00000048001c8202 */ /* 0x000fe20000000f00 */
[C---:B------:R-:W-:Y:S01]  /*45f0*/  @!P0 FMUL.FTZ R6, R38.reuse, R9 ;  /* 0x0000000926068220 */ /* 0x040fe20000410000 */
[----:B------:R-:W-:Y:S01]  /*4600*/  @!P0 HADD2.F32 R8, -RZ, R8.H0_H0 ;  /* 0x20000008ff088230 */ /* 0x000fe20000004100 */
[----:B------:R-:W-:Y:S01]  /*4610*/  @!P0 FFMA.FTZ R156, R38, R48, -R156 ;  /* 0x00000030269c8223 */ /* 0x000fe2000001089c */
[----:B------:R-:W-:Y:S01]  /*4620*/  @!P0 HADD2.F32 R9, -RZ, R37.H0_H0 ;  /* 0x20000025ff098230 */ /* 0x000fe20000004100 */
[----:B------:R-:W-:Y:S01]  /*4630*/  @!P0 FFMA.FTZ R5, R43, R44, R5 ;  /* 0x0000002c2b058223 */ /* 0x000fe20000010005 */
[----:B------:R-:W-:Y:S01]  /*4640*/  @!P0 HADD2.F32 R52, -RZ, R52.H0_H0 ;  /* 0x20000034ff348230 */ /* 0x000fe20000004100 */
[----:B------:R-:W-:Y:S01]  /*4650*/  @!P0 FMUL.FTZ R157, R51, R8 ;  /* 0x00000008339d8220 */ /* 0x000fe20000410000 */
[--C-:B------:R-:W-:Y:S01]  /*4660*/  @!P0 HADD2.F32 R38, -RZ, R39.reuse.H0_H0 ;  /* 0x20000027ff268230 */ /* 0x100fe20000004100 */
[----:B------:R-:W-:Y:S01]  /*4670*/  @!P0 FFMA.FTZ R6, R47, R48, R6 ;  /* 0x000000302f068223 */ /* 0x000fe20000010006 */
[----:B------:R-:W-:Y:S01]  /*4680*/  @!P0 F2FP.PACK_AB R155, R155, R156 ;  /* 0x0000009c9b9b823e */ /* 0x000fe200000000ff */
[----:B------:R-:W-:Y:S01]  /*4690*/  @!P0 FFMA.FTZ R7, R49, R50, R7 ;  /* 0x0000003231078223 */ /* 0x000fe20000010007 */
[----:B------:R-:W-:Y:S01]  /*46a0*/  @!P0 F2FP.PACK_AB R4, R5, R4 ;  /* 0x000000040504823e */ /* 0x000fe200000000ff */
[C---:B------:R-:W-:Y:S01]  /*46b0*/  @!P0 FMUL.FTZ R8, R38.reuse, R8 ;  /* 0x0000000826088220 */ /* 0x040fe20000410000 */
[----:B------:R-:W-:Y:S01]  /*46c0*/  @!P0 HADD2.F32 R37, -RZ, R39.H1_H1 ;  /* 0x30000027ff258230 */ /* 0x000fe20000004100 */
[----:B------:R-:W-:Y:S01]  /*46d0*/  @!P0 FFMA.FTZ R38, R38, R52, -R157 ;  /* 0x0000003426268223 */ /* 0x000fe2000001089d */
[----:B------:R-:W-:Y:S01]  /*46e0*/  @!P0 HADD2.F32 R39, -RZ, R70.H0_H0 ;  /* 0x20000046ff278230 */ /* 0x000fe20000004100 */
[-C--:B------:R-:W-:Y:S01]  /*46f0*/  @!P0 FMUL.FTZ R70, R53, R9.reuse ;  /* 0x0000000935468220 */ /* 0x080fe20000410000 */
[----:B------:R-:W-:Y:S01]  /*4700*/  @!P0 F2FP.PACK_AB R2, R3, R2 ;  /* 0x000000020302823e */ /* 0x000fe200000000ff */
[----:B------:R-:W-:Y:S01]  /*4710*/  @!P0 FMUL.FTZ R9, R37, R9 ;  /* 0x0000000925098220 */ /* 0x000fe20000410000 */
[----:B------:R-:W-:Y:S01]  /*4720*/  @!P0 F2FP.PACK_AB R6, R7, R6 ;  /* 0x000000060706823e */ /* 0x000fe200000000ff */
[-C--:B------:R-:W-:Y:S01]  /*4730*/  @!P0 FFMA.FTZ R37, R37, R39.reuse, -R70 ;  /* 0x0000002725258223 */ /* 0x080fe20000010846 */
[----:B------:R-:W-:Y:S01]  /*4740*/  @!P0 MOV R64, R2 ;  /* 0x0000000200408202 */ /* 0x000fe20000000f00 */
[----:B------:R-:W-:Y:S01]  /*4750*/  @!P0 FFMA.FTZ R8, R51, R52, R8 ;  /* 0x0000003433088223 */ /* 0x000fe20000010008 */
[----:B------:R-:W-:Y:S01]  /*4760*/  @!P0 MOV R66, R6 ;  /* 0x0000000600428202 */ /* 0x000fe20000000f00 */
[----:B------:R-:W-:Y:S01]  /*4770*/  @!P0 FFMA.FTZ R9, R53, R39, R9 ;  /* 0x0000002735098223 */ /* 0x000fe20000010009 */
[----:B------:R-:W-:Y:S01]  /*4780*/  @!P0 F2FP.PACK_AB R37, R37, R38 ;  /* 0x000000262525823e */ /* 0x000fe200000000ff */
[----:B------:R-:W-:Y:S02]  /*4790*/  @!P0 IMAD.MOV.U32 R30, RZ, RZ, R155 ;  /* 0x000000ffff1e8224 */ /* 0x000fe400078e009b */
[----:B------:R-:W-:Y:S01]  /*47a0*/  @!P0 IMAD.MOV.U32 R65, RZ, RZ, R4 ;  /* 0x000000ffff418224 */ /* 0x000fe200078e0004 */
[----:B------:R-:W-:Y:S02]  /*47b0*/  @!P0 MOV R31, R37 ;  /* 0x00000025001f8202 */ /* 0x000fe40000000f00 */
[----:B------:R-:W-:Y:S03]  /*47c0*/  @!P0 F2FP.PACK_AB R8, R9, R8 ;  /* 0x000000080908823e */ /* 0x000fe600000000ff */
[----:B------:R1:W-:Y:S01]  /*47d0*/  STG.E.128 [R152.64], R28 ;  /* 0x0000001c98007986 */ /* 0x0003e2000c101d0c */
[----:B------:R-:W-:Y:S07]  /*47e0*/  @!P0 MOV R67, R8 ;  /* 0x0000000800438202 */ /* 0x000fee0000000f00 */
[----:B------:R1:W-:Y:S02]  /*47f0*/  @!P2 STG.E.128 [R150.64], R64 ;  /* 0x000000409600a986 */ /* 0x0003e4000c101d0c */
.L_x_1140:
[----:B------:R-:W-:Y:S05]  /*4800*/  BSYNC B0 ;  /* 0x0000000000007941 */ /* 0x000fea0003800000 */
.L_x_1139:
[----:B------:R-:W-:Y:S01]  /*4810*/  ISETP.GE.AND P0, PT, R13, c[0x0][0x1d4], PT ;  /* 0x000075000d007a0c */ /* 0x000fe20003f06270 */
[----:B------:R-:W-:Y:S01]  /*4820*/  @!UPT UIADD3 URZ, URZ, URZ, URZ ;  /* 0x0000003f3f3ff290 */ /* 0x000fe2000fffe03f */
[----:B------:R-:W-:Y:S11]  /*4830*/  BSSY B0, `(.L_x_1141) ;  /* 0x0000071000007945 */ /* 0x000ff60003800000 */
[----:B------:R-:W-:-:S05]  /*4840*/  @P0 BRA `(.L_x_1142) ;  /* 0x000006f000000947 */ /* 0x000fca0003800000 */
[----:B-1----:R-:W1:Y:S01]  /*4850*/  LDS.128 R64, [R104+0x3c80] ;  /* 0x003c800068407984 */ /* 0x002e620000000c00 */
[----:B------:R-:W-:Y:S02]  /*4860*/  ISETP.GE.AND P2, PT, R112, c[0x0][0x1d4], PT ;  /* 0x0000750070007a0c */ /* 0x000fe40003f46270 */
[-C--:B------:R-:W-:Y:S04]  /*4870*/  IADD3 R5, P1, P0, R142, R148.reuse, R117 ;  /* 0x000000948e057210 */ /* 0x080fe8000783e075 */
[-C--:B------:R-:W-:Y:S01]  /*4880*/  IADD3.X R4, R90, R127.reuse, R100, P1, P0 ;  /* 0x0000007f5a047210 */ /* 0x080fe20000fe0464 */
[----:B------:R-:W2:Y:S06]  /*4890*/  LDS.128 R28, [R105+0x3c80] ;  /* 0x003c8000691c7984 */ /* 0x000eac0000000c00 */
        /* <DEDUP_REMOVED lines=8> */
[----:B-1----:R-:W-:Y:S01]  /*4920*/  @!P0 IMAD.MOV.U32 R40, RZ, RZ, R67 ;  /* 0x000000ffff288224 */ /* 0x002fe200078e0043 */
[----:B------:R-:W-:Y:S01]  /*4930*/  @!P0 MOV R38, R64 ;  /* 0x0000004000268202 */ /* 0x000fe20000000f00 */
[----:B------:R-:W-:Y:S01]  /*4940*/  @!P0 HADD2.F32 R9, -RZ, R36.H1_H1 ;  /* 0x30000024ff098230 */ /* 0x000fe20000004100 */
[----:B--2---:R-:W-:Y:S01]  /*4950*/  @!P0 MOV R3, R28 ;  /* 0x0000001c00038202 */ /* 0x004fe20000000f00 */
[----:B------:R-:W-:Y:S01]  /*4960*/  @!P0 HADD2.F32 R46, -RZ, R68.H1_H1 ;  /* 0x30000044ff2e8230 */ /* 0x000fe20000004100 */
[--C-:B------:R-:W-:Y:S01]  /*4970*/  @!P0 SHF.R.U64 R2, R32, 0x10, R33.reuse ;  /* 0x0000001020028819 */ /* 0x100fe20000001221 */
[----:B------:R-:W-:Y:S01]  /*4980*/  @!P0 HADD2.F32 R32, -RZ, R38.H0_H0 ;  /* 0x20000026ff208230 */ /* 0x000fe20000004100 */
[----:B------:R-:W-:Y:S01]  /*4990*/  @!P0 SHF.R.U32.HI R4, RZ, 0x10, R33 ;  /* 0x00000010ff048819 */ /* 0x000fe20000011621 */
[----:B------:R-:W-:Y:S01]  /*49a0*/  @!P0 HADD2.F32 R5, -RZ, R3.H0_H0 ;  /* 0x20000003ff058230 */ /* 0x000fe20000004100 */
[----:B------:R-:W-:Y:S01]  /*49b0*/  @!P0 SHF.R.U64 R37, R60, 0x10, R61 ;  /* 0x000000103c258819 */ /* 0x000fe2000000123d */
[----:B------:R-:W-:Y:S01]  /*49c0*/  @!P0 HADD2.F32 R33, -RZ, R69.H1_H1 ;  /* 0x30000045ff218230 */ /* 0x000fe20000004100 */
[-C--:B------:R-:W-:Y:S01]  /*49d0*/  @!P0 FMUL.FTZ R49, R32, R9.reuse ;  /* 0x0000000920318220 */ /* 0x080fe20000410000 */
[----:B------:R-:W-:Y:S01]  /*49e0*/  @!P0 HADD2.F32 R8, -RZ, R2.H0_H0 ;  /* 0x20000002ff088230 */ /* 0x000fe20000004100 */
[C---:B------:R-:W-:Y:S01]  /*49f0*/  @!P0 FMUL.FTZ R2, R5.reuse, R9 ;  /* 0x0000000905028220 */ /* 0x040fe20000410000 */
[----:B------:R-:W-:Y:S01]  /*4a00*/  @!P0 SHF.R.U64 R6, R34, 0x10, R35 ;  /* 0x0000001022068819 */ /* 0x000fe20000001223 */
[-C--:B------:R-:W-:Y:S01]  /*4a10*/  @!P0 FFMA.FTZ R49, R5, R33.reuse, -R49 ;  /* 0x0000002105318223 */ /* 0x080fe20000010831 */
[----:B------:R-:W-:Y:S01]  /*4a20*/  @!P0 HADD2.F32 R34, -RZ, R38.H1_H1 ;  /* 0x30000026ff228230 */ /* 0x000fe20000004100 */
[----:B------:R-:W-:Y:S01]  /*4a30*/  @!P0 FFMA.FTZ R2, R32, R33, R2 ;  /* 0x0000002120028223 */ /* 0x000fe20000010002 */
[----:B------:R-:W-:Y:S01]  /*4a40*/  @!P0 HADD2.F32 R5, -RZ, R3.H1_H1 ;  /* 0x30000003ff058230 */ /* 0x000fe20000004100 */
[----:B------:R-:W-:Y:S01]  /*4a50*/  @!P0 IMAD.MOV.U32 R33, RZ, RZ, R65 ;  /* 0x000000ffff218224 */ /* 0x000fe200078e0041 */
[----:B------:R-:W-:Y:S01]  /*4a60*/  @!P0 SHF.R.U32.HI R7, RZ, 0x10, R35 ;  /* 0x00000010ff078819 */ /* 0x000fe20000011623 */
[CC--:B------:R-:W-:Y:S01]  /*4a70*/  @!P0 FMUL.FTZ R60, R34.reuse, R8.reuse ;  /* 0x00000008223c8220 */ /* 0x0c0fe20000410000 */
[----:B------:R-:W-:Y:S01]  /*4a80*/  @!P0 HADD2.F32 R35, -RZ, R37.H0_H0 ;  /* 0x20000025ff238230 */ /* 0x000fe20000004100 */
[C---:B------:R-:W-:Y:S01]  /*4a90*/  @!P0 FMUL.FTZ R3, R5.reuse, R8 ;  /* 0x0000000805038220 */ /* 0x040fe20000410000 */
[----:B------:R-:W-:Y:S01]  /*4aa0*/  @!P0 MOV R8, R29 ;  /* 0x0000001d00088202 */ /* 0x000fe20000000f00 */
[--C-:B------:R-:W-:Y:S01]  /*4ab0*/  @!P0 HADD2.F32 R38, -RZ, R33.reuse.H1_H1 ;  /* 0x30000021ff268230 */ /* 0x100fe20000004100 */
[----:B------:R-:W-:Y:S01]  /*4ac0*/  @!P0 SHF.R.U32.HI R39, RZ, 0x10, R61 ;  /* 0x00000010ff278819 */ /* 0x000fe2000001163d */
[-C--:B------:R-:W-:Y:S01]  /*4ad0*/  @!P0 FFMA.FTZ R60, R5, R35.reuse, -R60 ;  /* 0x00000023053c8223 */ /* 0x080fe2000001083c */
[----:B------:R-:W-:Y:S01]  /*4ae0*/  @!P0 HADD2.F32 R5, -RZ, R4.H0_H0 ;  /* 0x20000004ff058230 */ /* 0x000fe20000004100 */
[----:B------:R-:W-:Y:S01]  /*4af0*/  @!P0 FFMA.FTZ R3, R34, R35, R3 ;  /* 0x0000002322038223 */ /* 0x000fe20000010003 */
[----:B------:R-:W-:Y:S01]  /*4b00*/  @!P0 HADD2.F32 R9, -RZ, R36.H0_H0 ;  /* 0x20000024ff098230 */ /* 0x000fe20000004100 */
[----:B------:R-:W-:Y:S01]  /*4b10*/  @!P0 SHF.R.U64 R44, R62, 0x10, R63 ;  /* 0x000000103e2c8819 */ /* 0x000fe2000000123f */
[----:B------:R-:W-:Y:S01]  /*4b20*/  @!P0 HADD2.F32 R36, -RZ, R33.H0_H0 ;  /* 0x20000021ff248230 */ /* 0x000fe20000004100 */
[----:B------:R-:W-:Y:S01]  /*4b30*/  @!P0 FMUL.FTZ R62, R38, R5 ;  /* 0x00000005263e8220 */ /* 0x000fe20000410000 */
[--C-:B------:R-:W-:Y:S01]  /*4b40*/  @!P0 HADD2.F32 R32, -RZ, R8.reuse.H0_H0 ;  /* 0x20000008ff208230 */ /* 0x100fe20000004100 */
[----:B------:R-:W-:Y:S01]  /*4b50*/  @!P0 MOV R33, R31 ;  /* 0x0000001f00218202 */ /* 0x000fe20000000f00 */
[----:B------:R-:W-:Y:S01]  /*4b60*/  @!P0 HADD2.F32 R39, -RZ, R39.H0_H0 ;  /* 0x20000027ff278230 */ /* 0x000fe20000004100 */
[-C--:B------:R-:W-:Y:S01]  /*4b70*/  @!P0 FMUL.FTZ R61, R36, R9.reuse ;  /* 0x00000009243d8220 */ /* 0x080fe20000410000 */
[----:B------:R-:W-:Y:S01]  /*4b80*/  @!P0 HADD2.F32 R8, -RZ, R8.H1_H1 ;  /* 0x30000008ff088230 */ /* 0x000fe20000004100 */
[----:B------:R-:W-:Y:S01]  /*4b90*/  @!P0 FMUL.FTZ R4, R32, R9 ;  /* 0x0000000920048220 */ /* 0x000fe20000410000 */
[----:B------:R-:W-:Y:S01]  /*4ba0*/  @!P0 HADD2.F32 R37, -RZ, R69.H0_H0 ;  /* 0x20000045ff258230 */ /* 0x000fe20000004100 */
[----:B------:R-:W-:Y:S01]  /*4bb0*/  @!P0 F2FP.PACK_AB R49, R60, R49 ;  /* 0x000000313c31823e */ /* 0x000fe200000000ff */
[--C-:B------:R-:W-:Y:S01]  /*4bc0*/  @!P0 HADD2.F32 R45, -RZ, R40.reuse.H0_H0 ;  /* 0x20000028ff2d8230 */ /* 0x100fe20000004100 */
[C---:B------:R-:W-:Y:S01]  /*4bd0*/  @!P0 FMUL.FTZ R5, R8.reuse, R5 ;  /* 0x0000000508058220 */ /* 0x040fe20000410000 */
[----:B------:R-:W-:Y:S01]  /*4be0*/  @!P0 F2FP.PACK_AB R2, R3, R2 ;  /* 0x000000020302823e */ /* 0x000fe200000000ff */
[----:B------:R-:W-:Y:S01]  /*4bf0*/  @!P0 FFMA.FTZ R62, R8, R39, -R62 ;  /* 0x00000027083e8223 */ /* 0x000fe2000001083e */
[----:B------:R-:W-:Y:S01]  /*4c00*/  @!P0 HADD2.F32 R8, -RZ, R23.H1_H1 ;  /* 0x30000017ff088230 */ /* 0x000fe20000004100 */
[-C--:B------:R-:W-:Y:S01]  /*4c10*/  @!P0 FFMA.FTZ R61, R32, R37.reuse, -R61 ;  /* 0x00000025203d8223 */ /* 0x080fe2000001083d */
[----:B------:R-:W-:Y:S01]  /*4c20*/  @!P0 SHF.R.U32.HI R48, RZ, 0x10, R63 ;  /* 0x00000010ff308819 */ /* 0x000fe2000001163f */
[----:B------:R-:W-:Y:S01]  /*4c30*/  @!P0 FFMA.FTZ R4, R36, R37, R4 ;  /* 0x0000002524048223 */ /* 0x000fe20000010004 */
[----:B------:R-:W-:Y:S01]  /*4c40*/  @!P0 HADD2.F32 R9, -RZ, R7.H0_H0 ;  /* 0x20000007ff098230 */ /* 0x000fe20000004100 */
[----:B------:R-:W-:Y:S01]  /*4c50*/  @!P0 FMUL.FTZ R63, R45, R8 ;  /* 0x000000082d3f8220 */ /* 0x000fe20000410000 */
[----:B------:R-:W-:Y:S01]  /*4c60*/  @!P0 HADD2.F32 R47, -RZ, R40.H1_H1 ;  /* 0x30000028ff2f8230 */ /* 0x000fe20000004100 */
[----:B------:R-:W-:Y:S01]  /*4c70*/  @!P0 FFMA.FTZ R5, R38, R39, R5 ;  /* 0x0000002726058223 */ /* 0x000fe20000010005 */
[--C-:B------:R-:W-:Y:S01]  /*4c80*/  @!P0 HADD2.F32 R32, -RZ, R33.reuse.H0_H0 ;  /* 0x20000021ff208230 */ /* 0x100fe20000004100 */
[----:B------:R-:W-:Y:S01]  /*4c90*/  @!P0 MOV R28, R49 ;  /* 0x00000031001c8202 */ /* 0x000fe20000000f00 */
[----:B------:R-:W-:Y:S01]  /*4ca0*/  @!P0 HADD2.F32 R7, -RZ, R33.H1_H1 ;  /* 0x30000021ff078230 */ /* 0x000fe20000004100 */
[-C--:B------:R-:W-:Y:S01]  /*4cb0*/  @!P0 FMUL.FTZ R69, R47, R9.reuse ;  /* 0x000000092f458220 */ /* 0x080fe20000410000 */
[----:B------:R-:W-:Y:S01]  /*4cc0*/  @!P0 MOV R33, R66 ;  /* 0x0000004200218202 */ /* 0x000fe20000000f00 */
[C---:B------:R-:W-:Y:S01]  /*4cd0*/  @!P0 FMUL.FTZ R8, R32.reuse, R8 ;  /* 0x0000000820088220 */ /* 0x040fe20000410000 */
[----:B------:R-:W-:Y:S01]  /*4ce0*/  @!P0 HADD2.F32 R48, -RZ, R48.H0_H0 ;  /* 0x20000030ff308230 */ /* 0x000fe20000004100 */
[----:B------:R-:W-:Y:S01]  /*4cf0*/  @!P0 FFMA.FTZ R63, R32, R46, -R63 ;  /* 0x0000002e203f8223 */ /* 0x000fe2000001083f */
[----:B------:R-:W-:Y:S01]  /*4d00*/  @!P0 HADD2.F32 R32, -RZ, R23.H0_H0 ;  /* 0x20000017ff208230 */ /* 0x000fe20000004100 */
[----:B------:R-:W-:Y:S01]  /*4d10*/  @!P0 IMAD.MOV.U32 R23, RZ, RZ, R30 ;  /* 0x000000ffff178224 */ /* 0x000fe200078e001e */
[----:B------:R-:W-:Y:S01]  /*4d20*/  @!P0 MOV R64, R2 ;  /* 0x0000000200408202 */ /* 0x000fe20000000f00 */
[C---:B------:R-:W-:Y:S01]  /*4d30*/  @!P0 FMUL.FTZ R9, R7.reuse, R9 ;  /* 0x0000000907098220 */ /* 0x040fe20000410000 */
[----:B------:R-:W-:Y:S01]  /*4d40*/  @!P0 F2FP.PACK_AB R61, R62, R61 ;  /* 0x0000003d3e3d823e */ /* 0x000fe200000000ff */
[----:B------:R-:W-:Y:S01]  /*4d50*/  @!P0 FFMA.FTZ R69, R7, R48, -R69 ;  /* 0x0000003007458223 */ /* 0x000fe20000010845 */
[--C-:B------:R-:W-:Y:S01]  /*4d60*/  @!P0 HADD2.F32 R40, -RZ, R33.reuse.H0_H0 ;  /* 0x20000021ff288230 */ /* 0x100fe20000004100 */
[----:B------:R-:W-:Y:S01]  /*4d70*/  @!P0 F2FP.PACK_AB R4, R5, R4 ;  /* 0x000000040504823e */ /* 0x000fe200000000ff */
[----:B------:R-:W-:Y:S01]  /*4d80*/  @!P0 HADD2.F32 R43, -RZ, R33.H1_H1 ;  /* 0x30000021ff2b8230 */ /* 0x000fe20000004100 */
[----:B------:R-:W-:Y:S01]  /*4d90*/  @!P0 MOV R29, R61 ;  /* 0x0000003d001d8202 */ /* 0x000fe20000000f00 */
[----:B------:R-:W-:Y:S01]  /*4da0*/  @!P0 HADD2.F32 R7, -RZ, R6.H0_H0 ;  /* 0x20000006ff078230 */ /* 0x000fe20000004100 */
[CC--:B------:R-:W-:Y:S01]  /*4db0*/  @!P0 FMUL.FTZ R70, R40.reuse, R32.reuse ;  /* 0x0000002028468220 */ /* 0x0c0fe20000410000 */
[--C-:B------:R-:W-:Y:S01]  /*4dc0*/  @!P0 HADD2.F32 R33, -RZ, R23.reuse.H0_H0 ;  /* 0x20000017ff218230 */ /* 0x100fe20000004100 */
[----:B------:R-:W-:Y:S01]  /*4dd0*/  @!P0 IMAD.MOV.U32 R65, RZ, RZ, R4 ;  /* 0x000000ffff418224 */ /* 0x000fe200078e0004 */
[----:B------:R-:W-:Y:S01]  /*4de0*/  @!P0 HADD2.F32 R41, -RZ, R68.H0_H0 ;  /* 0x20000044ff298230 */ /* 0x000fe20000004100 */
[----:B------:R-:W-:Y:S01]  /*4df0*/  @!P0 FMUL.FTZ R68, R43, R7 ;  /* 0x000000072b448220 */ /* 0x000fe20000410000 */
[----:B------:R-:W-:Y:S01]  /*4e00*/  @!P0 HADD2.F32 R23, -RZ, R23.H1_H1 ;  /* 0x30000017ff178230 */ /* 0x000fe20000004100 */
[C---:B------:R-:W-:Y:S01]  /*4e10*/  @!P0 FMUL.FTZ R6, R33.reuse, R32 ;  /* 0x0000002021068220 */ /* 0x040fe20000410000 */
[----:B------:R-:W-:Y:S01]  /*4e20*/  @!P0 HADD2.F32 R44, -RZ, R44.H0_H0 ;  /* 0x2000002cff2c8230 */ /* 0x000fe20000004100 */
[----:B------:R-:W-:Y:S01]  /*4e30*/  @!P0 FFMA.FTZ R33, R33, R41, -R70 ;  /* 0x0000002921218223 */ /* 0x000fe20000010846 */
[----:B------:R-:W-:Y:S01]  /*4e40*/  @!P0 F2FP.PACK_AB R63, R69, R63 ;  /* 0x0000003f453f823e */ /* 0x000fe200000000ff */
[C---:B------:R-:W-:Y:S02]  /*4e50*/  @!P0 FMUL.FTZ R7, R23.reuse, R7 ;  /* 0x0000000717078220 */ /* 0x040fe40000410000 */
[-C--:B------:R-:W-:Y:S01]  /*4e60*/  @!P0 FFMA.FTZ R23, R23, R44.reuse, -R68 ;  /* 0x0000002c17178223 */ /* 0x080fe20000010844 */
[----:B------:R-:W-:Y:S01]  /*4e70*/  @!P0 MOV R31, R63 ;  /* 0x0000003f001f8202 */ /* 0x000fe20000000f00 */
[----:B------:R-:W-:Y:S02]  /*4e80*/  @!P0 FFMA.FTZ R6, R40, R41, R6 ;  /* 0x0000002928068223 */ /* 0x000fe40000010006 */
[----:B------:R-:W-:Y:S01]  /*4e90*/  @!P0 FFMA.FTZ R7, R43, R44, R7 ;  /* 0x0000002c2b078223 */ /* 0x000fe20000010007 */
[----:B------:R-:W-:Y:S01]  /*4ea0*/  @!P0 F2FP.PACK_AB R23, R23, R33 ;  /* 0x000000211717823e */ /* 0x000fe200000000ff */
[----:B------:R-:W-:Y:S02]  /*4eb0*/  @!P0 FFMA.FTZ R8, R45, R46, R8 ;  /* 0x0000002e2d088223 */ /* 0x000fe40000010008 */
        /* <DEDUP_REMOVED lines=8> */
.L_x_1142:
[----:B------:R-:W-:Y:S05]  /*4f40*/  BSYNC B0 ;  /* 0x0000000000007941 */ /* 0x000fea0003800000 */
.L_x_1141:
[----:B------:R-:W-:Y:S11]  /*4f50*/  ISETP.GE.AND P0, PT, R14, c[0x0][0x1d4], PT ;  /* 0x000075000e007a0c */ /* 0x000ff60003f06270 */
[----:B------:R-:W-:Y:S02]  /*4f60*/  @!UPT UIADD3 URZ, URZ, URZ, URZ ;  /* 0x0000003f3f3ff290 */ /* 0x000fe4000fffe03f */
[----:B------:R-:W-:-:S05]  /*4f70*/  @P0 BRA `(.L_x_1126) ;  /* 0x000008f000000947 */ /* 0x000fca0003800000 */
[----:B------:R-:W-:Y:S01]  /*4f80*/  LDS.128 R44, [R102+0x3c80] ;  /* 0x003c8000662c7984 */ /* 0x000fe20000000c00 */
[----:B------:R-:W-:Y:S04]  /*4f90*/  IADD3 R3, P1, P0, R142, R148, R116 ;  /* 0x000000948e037210 */ /* 0x000fe8000783e074 */
[----:B------:R-:W-:Y:S02]  /*4fa0*/  IADD3.X R2, R90, R127, R99, P1, P0 ;  /* 0x0000007f5a027210 */ /* 0x000fe40000fe0463 */
[C---:B------:R-:W-:Y:S01]  /*4fb0*/  LEA R48, P0, R3.reuse, c[0x0][0x1c8], 0x1 ;  /* 0x0000720003307a11 */ /* 0x040fe200078008ff */
[----:B-1----:R-:W1:Y:S03]  /*4fc0*/  LDS.128 R28, [R103+0x3c80] ;  /* 0x003c8000671c7984 */ /* 0x002e660000000c00 */
[----:B------:R-:W-:Y:S02]  /*4fd0*/  LEA.HI.X R49, R3, c[0x0][0x1cc], R2, 0x1, P0 ;  /* 0x0000730003317a11 */ /* 0x000fe400000f0c02 */
[----:B------:R-:W-:Y:S11]  /*4fe0*/  ISETP.GE.AND P0, PT, R14, c[0x0][0x27c], PT ;  /* 0x00009f000e007a0c */ /* 0x000ff60003f06270 */
[----:B------:R-:W-:Y:S02]  /*4ff0*/  @!UPT UIADD3 URZ, URZ, URZ, URZ ;  /* 0x0000003f3f3ff290 */ /* 0x000fe4000fffe03f */
[--C-:B------:R-:W-:Y:S01]  /*5000*/  @!P0 HADD2.F32 R2, -RZ, R22.reuse.H1_H1 ;  /* 0x30000016ff028230 */ /* 0x100fe20000004100 */
[----:B------:R-:W-:Y:S01]  /*5010*/  @!P0 SHF.R.U64 R5, R24, 0x10, R25 ;  /* 0x0000001018058819 */ /* 0x000fe20000001219 */
[----:B------:R-:W-:Y:S01]  /*5020*/  @!P0 HADD2.F32 R4, -RZ, R22.H0_H0 ;  /* 0x20000016ff048230 */ /* 0x000fe20000004100 */
[----:B------:R-:W-:Y:S01]  /*5030*/  @!P0 SHF.R.U64 R6, R26, 0x10, R27 ;  /* 0x000000101a068819 */ /* 0x000fe2000000121b */
[--C-:B------:R-:W-:Y:S01]  /*5040*/  @!P0 HADD2.F32 R39, -RZ, R54.reuse.H1_H1 ;  /* 0x30000036ff278230 */ /* 0x100fe20000004100 */
[----:B------:R-:W-:Y:S01]  /*5050*/  @!P0 SHF.R.U32.HI R3, RZ, 0x10, R25 ;  /* 0x00000010ff038819 */ /* 0x000fe20000011619 */
[--C-:B------:R-:W-:Y:S01]  /*5060*/  @!P0 HADD2.F32 R25, -RZ, R55.reuse.H1_H1 ;  /* 0x30000037ff198230 */ /* 0x100fe20000004100 */
[----:B------:R-:W-:Y:S01]  /*5070*/  @!P0 SHF.R.U32.HI R7, RZ, 0x10, R27 ;  /* 0x00000010ff078819 */ /* 0x000fe2000001161b */
[----:B------:R-:W-:Y:S01]  /*5080*/  @!P0 HADD2.F32 R27, -RZ, R55.H0_H0 ;  /* 0x20000037ff1b8230 */ /* 0x000fe20000004100 */
[--C-:B------:R-:W-:Y:S01]  /*5090*/  @!P0 SHF.R.U64 R56, R56, 0x10, R57.reuse ;  /* 0x0000001038388819 */ /* 0x100fe20000001239 */
[----:B------:R-:W-:Y:S01]  /*50a0*/  @!P0 HADD2.F32 R35, -RZ, R54.H0_H0 ;  /* 0x20000036ff238230 */ /* 0x000fe20000004100 */
[----:B------:R-:W-:Y:S01]  /*50b0*/  @!P0 SHF.R.U32.HI R33, RZ, 0x10, R57 ;  /* 0x00000010ff218819 */ /* 0x000fe20000011639 */
[----:B------:R-:W-:Y:S01]  /*50c0*/  @!P0 HADD2.F32 R3, -RZ, R3.H0_H0 ;  /* 0x20000003ff038230 */ /* 0x000fe20000004100 */
[--C-:B------:R-:W-:Y:S02]  /*50d0*/  @!P0 SHF.R.U32.HI R41, RZ, 0x10, R59.reuse ;  /* 0x00000010ff298819 */ /* 0x100fe4000001163b */
[----:B------:R-:W-:Y:S01]  /*50e0*/  @!P0 SHF.R.U64 R37, R58, 0x10, R59 ;  /* 0x000000103a258819 */ /* 0x000fe2000000123b */
[----:B------:R-:W-:Y:S02]  /*50f0*/  @!P0 HADD2.F32 R33, -RZ, R33.H0_H0 ;  /* 0x20000021ff218230 */ /* 0x000fe40000004100 */
[----:B------:R-:W-:Y:S02]  /*5100*/  @!P0 HADD2.F32 R41, -RZ, R41.H0_H0 ;  /* 0x20000029ff298230 */ /* 0x000fe40000004100 */
[----:B------:R-:W-:Y:S01]  /*5110*/  @!P0 HADD2.F32 R37, -RZ, R37.H0_H0 ;  /* 0x20000025ff258230 */ /* 0x000fe20000004100 */
[----:B-1----:R-:W-:Y:S02]  /*5120*/  @!P0 MOV R8, R28 ;  /* 0x0000001c00088202 */ /* 0x002fe40000000f00 */
[----:B------:R-:W-:Y:S02]  /*5130*/  @!P0 MOV R34, R44 ;  /* 0x0000002c00228202 */ /* 0x000fe40000000f00 */
[----:B------:R-:W-:Y:S01]  /*5140*/  @!P0 MOV R32, R45 ;  /* 0x0000002d00208202 */ /* 0x000fe20000000f00 */
[----:B------:R-:W-:Y:S01]  /*5150*/  @!P0 HADD2.F32 R23, -RZ, R8.H0_H0 ;  /* 0x20000008ff178230 */ /* 0x000fe20000004100 */
[----:B------:R-:W-:Y:S01]  /*5160*/  @!P0 MOV R22, R29 ;  /* 0x0000001d00168202 */ /* 0x000fe20000000f00 */
[----:B------:R-:W-:Y:S02]  /*5170*/  @!P0 HADD2.F32 R24, -RZ, R34.H0_H0 ;  /* 0x20000022ff188230 */ /* 0x000fe40000004100 */
[----:B------:R-:W-:Y:S02]  /*5180*/  @!P0 HADD2.F32 R26, -RZ, R32.H0_H0 ;  /* 0x20000020ff1a8230 */ /* 0x000fe40000004100 */
[--C-:B------:R-:W-:Y:S01]  /*5190*/  @!P0 HADD2.F32 R9, -RZ, R22.reuse.H0_H0 ;  /* 0x20000016ff098230 */ /* 0x100fe20000004100 */
[-C--:B------:R-:W-:Y:S01]  /*51a0*/  @!P0 FMUL.FTZ R43, R24, R2.reuse ;  /* 0x00000002182b8220 */ /* 0x080fe20000410000 */
[----:B------:R-:W-:Y:S01]  /*51b0*/  @!P0 HADD2.F32 R22, -RZ, R22.H1_H1 ;  /* 0x30000016ff168230 */ /* 0x000fe20000004100 */
[----:B------:R-:W-:Y:S01]  /*51c0*/  @!P0 FMUL.FTZ R2, R23, R2 ;  /* 0x0000000217028220 */ /* 0x000fe20000410000 */
[----:B------:R-:W-:Y:S01]  /*51d0*/  @!P0 HADD2.F32 R8, -RZ, R8.H1_H1 ;  /* 0x30000008ff088230 */ /* 0x000fe20000004100 */
[-C--:B------:R-:W-:Y:S01]  /*51e0*/  @!P0 FMUL.FTZ R50, R26, R4.reuse ;  /* 0x000000041a328220 */ /* 0x080fe20000410000 */
[----:B------:R-:W-:Y:S01]  /*51f0*/  @!P0 HADD2.F32 R32, -RZ, R32.H1_H1 ;  /* 0x30000020ff208230 */ /* 0x000fe20000004100 */
[----:B------:R-:W-:Y:S01]  /*5200*/  @!P0 FFMA.FTZ R2, R24, R25, R2 ;  /* 0x0000001918028223 */ /* 0x000fe20000010002 */
[----:B------:R-:W-:Y:S01]  /*5210*/  @!P0 HADD2.F32 R24, -RZ, R34.H1_H1 ;  /* 0x30000022ff188230 */ /* 0x000fe20000004100 */
[C---:B------:R-:W-:Y:S02]  /*5220*/  @!P0 FMUL.FTZ R4, R9.reuse, R4 ;  /* 0x0000000409048220 */ /* 0x040fe40000410000 */
[----:B------:R-:W-:Y:S01]  /*5230*/  @!P0 FFMA.FTZ R50, R9, R27, -R50 ;  /* 0x0000001b09328223 */ /* 0x000fe20000010832 */
[----:B------:R-:W-:Y:S01]  /*5240*/  @!P0 HADD2.F32 R9, -RZ, R5.H0_H0 ;  /* 0x20000005ff098230 */ /* 0x000fe20000004100 */
[----:B------:R-:W-:Y:S01]  /*5250*/  @!P0 FFMA.FTZ R43, R23, R25, -R43 ;  /* 0x00000019172b8223 */ /* 0x000fe2000001082b */
[----:B------:R-:W-:Y:S01]  /*5260*/  @!P0 MOV R23, R31 ;  /* 0x0000001f00178202 */ /* 0x000fe20000000f00 */
[----:B------:R-:W-:Y:S01]  /*5270*/  @!P0 IMAD.MOV.U32 R34, RZ, RZ, R47 ;  /* 0x000000ffff228224 */ /* 0x000fe200078e002f */
[----:B------:R-:W-:Y:S01]  /*5280*/  @!P0 HADD2.F32 R25, -RZ, R56.H0_H0 ;  /* 0x20000038ff198230 */ /* 0x000fe20000004100 */
[----:B------:R-:W-:Y:S02]  /*5290*/  @!P0 FMUL.FTZ R52, R24, R9 ;  /* 0x0000000918348220 */ /* 0x000fe40000410000 */
[-C--:B------:R-:W-:Y:S01]  /*52a0*/  @!P0 FMUL.FTZ R51, R32, R3.reuse ;  /* 0x0000000320338220 */ /* 0x080fe20000410000 */
[--C-:B------:R-:W-:Y:S01]  /*52b0*/  @!P0 HADD2.F32 R38, -RZ, R34.reuse.H0_H0 ;  /* 0x20000022ff268230 */ /* 0x100fe20000004100 */
[----:B------:R-:W-:Y:S01]  /*52c0*/  @!P0 FMUL.FTZ R5, R22, R3 ;  /* 0x0000000316058220 */ /* 0x000fe20000410000 */
[----:B------:R-:W-:Y:S01]  /*52d0*/  @!P0 HADD2.F32 R40, -RZ, R34.H1_H1 ;  /* 0x30000022ff288230 */ /* 0x000fe20000004100 */
[C---:B------:R-:W-:Y:S01]  /*52e0*/  @!P0 FMUL.FTZ R3, R8.reuse, R9 ;  /* 0x0000000908038220 */ /* 0x040fe20000410000 */
[----:B------:R-:W-:Y:S01]  /*52f0*/  @!P0 HADD2.F32 R9, -RZ, R7.H0_H0 ;  /* 0x20000007ff098230 */ /* 0x000fe20000004100 */
[----:B------:R-:W-:Y:S01]  /*5300*/  @!P0 FFMA.FTZ R52, R8, R25, -R52 ;  /* 0x0000001908348223 */ /* 0x000fe20000010834 */
[----:B------:R-:W-:Y:S01]  /*5310*/  @!P0 HADD2.F32 R8, -RZ, R17.H1_H1 ;  /* 0x30000011ff088230 */ /* 0x000fe20000004100 */
[----:B------:R-:W-:Y:S01]  /*5320*/  @!P0 FFMA.FTZ R51, R22, R33, -R51 ;  /* 0x0000002116338223 */ /* 0x000fe20000010833 */
[--C-:B------:R-:W-:Y:S01]  /*5330*/  @!P0 HADD2.F32 R22, -RZ, R23.reuse.H0_H0 ;  /* 0x20000017ff168230 */ /* 0x100fe20000004100 */
[----:B------:R-:W-:Y:S01]  /*5340*/  @!P0 FMUL.FTZ R55, R40, R9 ;  /* 0x0000000928378220 */ /* 0x000fe20000410000 */
[----:B------:R-:W-:Y:S01]  /*5350*/  @!P0 F2FP.PACK_AB R43, R52, R43 ;  /* 0x0000002b342b823e */ /* 0x000fe200000000ff */
[-C--:B------:R-:W-:Y:S01]  /*5360*/  @!P0 FMUL.FTZ R53, R38, R8.reuse ;  /* 0x0000000826358220 */ /* 0x080fe20000410000 */
[----:B------:R-:W-:Y:S01]  /*5370*/  @!P0 HADD2.F32 R7, -RZ, R23.H1_H1 ;  /* 0x30000017ff078230 */ /* 0x000fe20000004100 */
[C---:B------:R-:W-:Y:S01]  /*5380*/  @!P0 FMUL.FTZ R8, R22.reuse, R8 ;  /* 0x0000000816088220 */ /* 0x040fe20000410000 */
[----:B------:R-:W-:Y:S01]  /*5390*/  @!P0 MOV R23, R46 ;  /* 0x0000002e00178202 */ /* 0x000fe20000000f00 */
[----:B------:R-:W-:Y:S01]  /*53a0*/  @!P0 FFMA.FTZ R53, R22, R39, -R53 ;  /* 0x0000002716358223 */ /* 0x000fe20000010835 */
[----:B------:R-:W-:Y:S01]  /*53b0*/  @!P0 HADD2.F32 R22, -RZ, R17.H0_H0 ;  /* 0x20000011ff168230 */ /* 0x000fe20000004100 */
[C---:B------:R-:W-:Y:S01]  /*53c0*/  @!P0 FMUL.FTZ R9, R7.reuse, R9 ;  /* 0x0000000907098220 */ /* 0x040fe20000410000 */
[----:B------:R-:W-:Y:S01]  /*53d0*/  @!P0 MOV R17, R30 ;  /* 0x0000001e00118202 */ /* 0x000fe20000000f00 */
[----:B------:R-:W-:Y:S01]  /*53e0*/  @!P0 FFMA.FTZ R55, R7, R41, -R55 ;  /* 0x0000002907378223 */ /* 0x000fe20000010837 */
[--C-:B------:R-:W-:Y:S01]  /*53f0*/  @!P0 HADD2.F32 R34, -RZ, R23.reuse.H0_H0 ;  /* 0x20000017ff228230 */ /* 0x100fe20000004100 */
[----:B------:R-:W-:Y:S01]  /*5400*/  @!P0 FFMA.FTZ R3, R24, R25, R3 ;  /* 0x0000001918038223 */ /* 0x000fe20000010003 */
[----:B------:R-:W-:Y:S01]  /*5410*/  @!P0 F2FP.PACK_AB R50, R51, R50 ;  /* 0x000000323332823e */ /* 0x000fe200000000ff */
[----:B------:R-:W-:Y:S01]  /*5420*/  @!P0 FFMA.FTZ R4, R26, R27, R4 ;  /* 0x0000001b1a048223 */ /* 0x000fe20000010004 */
[----:B------:R-:W-:Y:S01]  /*5430*/  @!P0 F2FP.PACK_AB R53, R55, R53 ;  /* 0x000000353735823e */ /* 0x000fe200000000ff */
[----:B------:R-:W-:Y:S01]  /*5440*/  @!P0 FMUL.FTZ R56, R34, R22 ;  /* 0x0000001622388220 */ /* 0x000fe20000410000 */
[----:B------:R-:W-:Y:S01]  /*5450*/  @!P0 MOV R29, R50 ;  /* 0x00000032001d8202 */ /* 0x000fe20000000f00 */
[----:B------:R-:W-:Y:S01]  /*5460*/  @!P0 FFMA.FTZ R5, R32, R33, R5 ;  /* 0x0000002120058223 */ /* 0x000fe20000010005 */
[----:B------:R-:W-:Y:S01]  /*5470*/  @!P0 MOV R31, R53 ;  /* 0x00000035001f8202 */ /* 0x000fe20000000f00 */
[----:B------:R-:W-:Y:S01]  /*5480*/  @!P0 IMAD.MOV.U32 R28, RZ, RZ, R43 ;  /* 0x000000ffff1c8224 */ /* 0x000fe200078e002b */
[----:B------:R-:W-:Y:S01]  /*5490*/  @!P0 F2FP.PACK_AB R2, R3, R2 ;  /* 0x000000020302823e */ /* 0x000fe200000000ff */
[----:B------:R-:W-:Y:S01]  /*54a0*/  @!P0 HADD2.F32 R7, -RZ, R6.H0_H0 ;  /* 0x20000006ff078230 */ /* 0x000fe20000004100 */
[----:B------:R-:W-:Y:S01]  /*54b0*/  @!P0 F2FP.PACK_AB R4, R5, R4 ;  /* 0x000000040504823e */ /* 0x000fe200000000ff */
[----:B------:R-:W-:Y:S02]  /*54c0*/  @!P0 HADD2.F32 R36, -RZ, R23.H1_H1 ;  /* 0x30000017ff248230 */ /* 0x000fe40000004100 */
[----:B------:R-:W-:Y:S01]  /*54d0*/  @!P0 IMAD.MOV.U32 R44, RZ, RZ, R2 ;  /* 0x000000ffff2c8224 */ /* 0x000fe200078e0002 */
[--C-:B------:R-:W-:Y:S01]  /*54e0*/  @!P0 HADD2.F32 R23, -RZ, R17.reuse.H0_H0 ;  /* 0x20000011ff178230 */ /* 0x100fe20000004100 */
[----:B------:R-:W-:Y:S01]  /*54f0*/  @!P0 MOV R45, R4 ;  /* 0x00000004002d8202 */ /* 0x000fe20000000f00 */
[----:B------:R-:W-:Y:S01]  /*5500*/  @!P0 FMUL.FTZ R54, R36, R7 ;  /* 0x0000000724368220 */ /* 0x000fe20000410000 */
[----:B------:R-:W-:Y:S02]  /*5510*/  @!P0 HADD2.F32 R17, -RZ, R17.H1_H1 ;  /* 0x30000011ff118230 */ /* 0x000fe40000004100 */
[C---:B------:R-:W-:Y:S02]  /*5520*/  @!P0 FMUL.FTZ R6, R23.reuse, R22 ;  /* 0x0000001617068220 */ /* 0x040fe40000410000 */
[----:B------:R-:W-:Y:S02]  /*5530*/  @!P0 FFMA.FTZ R23, R23, R35, -R56 ;  /* 0x0000002317178223 */ /* 0x000fe40000010838 */
[C---:B------:R-:W-:Y:S02]  /*5540*/  @!P0 FMUL.FTZ R7, R17.reuse, R7 ;  /* 0x0000000711078220 */ /* 0x040fe40000410000 */
[----:B------:R-:W-:Y:S02]  /*5550*/  @!P0 FFMA.FTZ R17, R17, R37, -R54 ;  /* 0x0000002511118223 */ /* 0x000fe40000010836 */
[----:B------:R-:W-:Y:S02]  /*5560*/  @!P0 FFMA.FTZ R6, R34, R35, R6 ;  /* 0x0000002322068223 */ /* 0x000fe40000010006 */
[----:B------:R-:W-:Y:S01]  /*5570*/  @!P0 FFMA.FTZ R7, R36, R37, R7 ;  /* 0x0000002524078223 */ /* 0x000fe20000010007 */
[----:B------:R-:W-:Y:S01]  /*5580*/  @!P0 F2FP.PACK_AB R17, R17, R23 ;  /* 0x000000171111823e */ /* 0x000fe200000000ff */
[----:B------:R-:W-:Y:S02]  /*5590*/  @!P0 FFMA.FTZ R8, R38, R39, R8 ;  /* 0x0000002726088223 */ /* 0x000fe40000010008 */
[----:B------:R-:W-:Y:S01]  /*55a0*/  @!P0 FFMA.FTZ R9, R40, R41, R9 ;  /* 0x0000002928098223 */ /* 0x000fe20000010009 */
[----:B------:R-:W-:Y:S02]  /*55b0*/  @!P0 MOV R30, R17 ;  /* 0x00000011001e8202 */ /* 0x000fe40000000f00 */
[----:B------:R-:W-:Y:S02]  /*55c0*/  @!P0 F2FP.PACK_AB R6, R7, R6 ;  /* 0x000000060706823e */ /* 0x000fe400000000ff */
[----:B------:R-:W-:Y:S01]  /*55d0*/  @!P0 F2FP.PACK_AB R8, R9, R8 ;  /* 0x000000080908823e */ /* 0x000fe200000000ff */
[----:B------:R1:W-:Y:S01]  /*55e0*/  STG.E.128 [R48.64], R28 ;  /* 0x0000001c30007986 */ /* 0x0003e2000c101d0c */
[----:B------:R-:W-:Y:S02]  /*55f0*/  @!P0 MOV R46, R6 ;  /* 0x00000006002e8202 */ /* 0x000fe40000000f00 */
        /* <DEDUP_REMOVED lines=10> */
.L_x_1122:
        /* <DEDUP_REMOVED lines=29> */
.L_x_1126:
[----:B------:R-:W-:Y:S05]  /*5870*/  BSYNC B1 ;  /* 0x0000000000017941 */ /* 0x000fea0003800000 */
.L_x_1121:
[----:B------:R-:W-:Y:S01]  /*5880*/  IMAD.WIDE.U32 R8, R42, 0x30, RZ ;  /* 0x000000302a087825 */ /* 0x000fe200078e00ff */
[----:B-1---5:R-:W-:Y:S01]  /*5890*/  IADD3 R5, -R121, R126, RZ ;  /* 0x0000007e79057210 */ /* 0x022fe20007ffe1ff */
[----:B------:R-:W-:Y:S02]  /*58a0*/  BSSY B0, `(.L_x_1143) ;  /* 0x000004a000007945 */ /* 0x000fe40003800000 */
[----:B------:R-:W-:Y:S01]  /*58b0*/  IMAD R4, R75, 0x30, RZ ;  /* 0x000000304b047824 */ /* 0x000fe200078e02ff */
[----:B--2---:R-:W-:Y:S03]  /*58c0*/  IADD3 R3, P0, R89, R8, RZ ;  /* 0x0000000859037210 */ /* 0x004fe60007f1e0ff */
[----:B------:R-:W-:Y:S04]  /*58d0*/  IMAD.IADD R4, R9, 0x1, R4 ;  /* 0x0000000109047824 */ /* 0x000fe800078e0204 */
[----:B------:R-:W-:Y:S01]  /*58e0*/  IMAD.X R2, R4, 0x1, R88, P0 ;  /* 0x0000000104027824 */ /* 0x000fe200000e0658 */
[----:B------:R-:W-:Y:S11]  /*58f0*/  ISETP.GE.AND P0, PT, R5, 0x21, PT ;  /* 0x000000210500780c */ /* 0x000ff60003f06270 */
[----:B------:R-:W-:Y:S02]  /*5900*/  @!UPT UIADD3 URZ, URZ, URZ, URZ ;  /* 0x0000003f3f3ff290 */ /* 0x000fe4000fffe03f */
[----:B------:R-:W-:Y:S05]  /*5910*/  @P0 IADD3 R7, P1, R3, 0x20, RZ ;  /* 0x0000002003070810 */ /* 0x000fea0007f3e0ff */
[----:B------:R-:W-:Y:S01]  /*5920*/  @P0 IMAD.X R6, RZ, RZ, R2, P1 ;  /* 0x000000ffff060224 */ /* 0x000fe200008e0602 */
[----:B------:R-:W-:Y:S03]  /*5930*/  ISETP.GE.AND P1, PT, R5, 0x1, PT ;  /* 0x000000010500780c */ /* 0x000fe60003f26270 */
[----:B------:R-:W-:Y:S04]  /*5940*/  @P0 IMAD R6, R6, c[0x0][0x258], RZ ;  /* 0x0000960006060a24 */ /* 0x000fe800078e02ff */
[----:B------:R-:W-:Y:S06]  /*5950*/  @P0 IMAD R6, R7, c[0x0][0x25c], R6 ;  /* 0x0000970007060a24 */ /* 0x000fec00078e0206 */
[----:B------:R-:W-:Y:S01]  /*5960*/  @P1 MOV R22, R138 ;  /* 0x0000008a00161202 */ /* 0x000fe20000000f00 */
[----:B------:R-:W-:Y:S02]  /*5970*/  @P1 IMAD.MOV.U32 R23, RZ, RZ, R87 ;  /* 0x000000ffff171224 */ /* 0x000fe400078e0057 */
[----:B------:R-:W-:Y:S02]  /*5980*/  @P1 IMAD R2, R2, c[0x0][0x258], RZ ;  /* 0x0000960002021a24 */ /* 0x000fe400078e02ff */
[C---:B------:R-:W-:Y:S04]  /*5990*/  @P1 IMAD.WIDE.U32 R22, R3.reuse, c[0x0][0x258], R22 ;  /* 0x0000960003161a25 */ /* 0x040fe800078e0016 */
[----:B------:R-:W-:Y:S01]  /*59a0*/  @P1 IMAD R2, R3, c[0x0][0x25c], R2 ;  /* 0x0000970003021a24 */ /* 0x000fe200078e0202 */
[C---:B------:R-:W-:Y:S02]  /*59b0*/  @P1 LEA R24, P2, R22.reuse, c[0x0][0x250], 0x1 ;  /* 0x0000940016181a11 */ /* 0x040fe400078408ff */
[----:B------:R-:W-:Y:S02]  /*59c0*/  @P0 MOV R3, R87 ;  /* 0x0000005700030202 */ /* 0x000fe40000000f00 */
[----:B------:R-:W-:Y:S04]  /*59d0*/  @P1 IADD3 R2, R23, R2, RZ ;  /* 0x0000000217021210 */ /* 0x000fe80007ffe0ff */
[----:B------:R-:W-:Y:S01]  /*59e0*/  @P1 LEA.HI.X R25, R22, c[0x0][0x254], R2, 0x1, P2 ;  /* 0x0000950016191a11 */ /* 0x000fe200010f0c02 */
[----:B------:R-:W-:Y:S04]  /*59f0*/  @P0 IMAD.MOV.U32 R2, RZ, RZ, R138 ;  /* 0x000000ffff020224 */ /* 0x000fe800078e008a */
[----:B------:R-:W-:Y:S01]  /*5a00*/  @!PT LDS RZ, [RZ] ;  /* 0x00000000fffff984 */ /* 0x000fe20000000800 */
[----:B------:R-:W-:Y:S01]  /*5a10*/  @!PT LDS RZ, [RZ] ;  /* 0x00000000fffff984 */ /* 0x000fe20000000800 */
[----:B------:R-:W-:Y:S01]  /*5a20*/  @!PT LDS RZ, [RZ] ;  /* 0x00000000fffff984 */ /* 0x000fe20000000800 */
[----:B------:R1:W-:Y:S01]  /*5a30*/  @P1 LDGSTS.E.BYPASS.LTC128B.128 [R120+0x1880], [R24.64], !P6 ;  /* 0x0188000018781fae */ /* 0x0003e2000f101d4c */
[----:B------:R-:W-:Y:S03]  /*5a40*/  @P0 IMAD.WIDE.U32 R2, R7, c[0x0][0x258], R2 ;  /* 0x0000960007020a25 */ /* 0x000fe600078e0002 */
[----:B------:R1:W-:Y:S02]  /*5a50*/  @P1 LDGSTS.E.BYPASS.LTC128B.128 [R120+0x2480], [R24.64+0x40], !P5 ;  /* 0x0248004018781fae */ /* 0x0003e4000e901d4c */
[C---:B------:R-:W-:Y:S02]  /*5a60*/  @P0 LEA R22, P2, R2.reuse, c[0x0][0x250], 0x1 ;  /* 0x0000940002160a11 */ /* 0x040fe400078408ff */
[----:B------:R1:W-:Y:S01]  /*5a70*/  @P1 LDGSTS.E.BYPASS.LTC128B.128 [R120+0x3080], [R24.64+0x80], !P4 ;  /* 0x0308008018781fae */ /* 0x0003e2000e101d4c */
[----:B------:R-:W-:Y:S04]  /*5a80*/  @P0 IADD3 R6, R3, R6, RZ ;  /* 0x0000000603060210 */ /* 0x000fe80007ffe0ff */
        /* <DEDUP_REMOVED lines=10> */
[----:B------:R-:W-:Y:S04]  /*5b30*/  IMAD.MOV.U32 R5, RZ, RZ, R84 ;  /* 0x000000ffff057224 */ /* 0x000fe800078e0054 */
[----:B------:R-:W-:Y:S02]  /*5b40*/  IMAD.X R2, R4, 0x1, R85, P0 ;  /* 0x0000000104027824 */ /* 0x000fe400000e0655 */
[----:B------:R-:W-:Y:S02]  /*5b50*/  IMAD.MOV.U32 R4, RZ, RZ, R136 ;  /* 0x000000ffff047224 */ /* 0x000fe400078e0088 */
[----:B------:R-:W-:Y:S02]  /*5b60*/  IMAD R2, R2, c[0x0][0x208], RZ ;  /* 0x0000820002027a24 */ /* 0x000fe400078e02ff */
[C---:B------:R-:W-:Y:S04]  /*5b70*/  IMAD.WIDE.U32 R4, R8.reuse, c[0x0][0x208], R4 ;  /* 0x0000820008047a25 */ /* 0x040fe800078e0004 */
[----:B------:R-:W-:Y:S01]  /*5b80*/  IMAD R2, R8, c[0x0][0x20c], R2 ;  /* 0x0000830008027a24 */ /* 0x000fe200078e0202 */
[C---:B------:R-:W-:Y:S03]  /*5b90*/  LEA R8, P0, R4.reuse, c[0x0][0x1f8], 0x1 ;  /* 0x00007e0004087a11 */ /* 0x040fe600078008ff */
[----:B------:R-:W-:Y:S05]  /*5ba0*/  IMAD.IADD R2, R5, 0x1, R2 ;  /* 0x0000000105027824 */ /* 0x000fea00078e0202 */
        /* <DEDUP_REMOVED lines=25> */
.L_x_1144:
[----:B-1----:R-:W-:Y:S05]  /*5d40*/  BSYNC B0 ;  /* 0x0000000000007941 */ /* 0x002fea0003800000 */
.L_x_1143:
        /* <DEDUP_REMOVED lines=28> */
.L_x_1145:
[----:B------:R-:W0:Y:S01]  /*5f10*/  LDGDEPBAR ;  /* 0x00000000000079af */ /* 0x000e220000000000 */
[----:B------:R-:W-:Y:S01]  /*5f20*/  IADD3 R42, R42, -0x1, RZ ;  /* 0xffffffff2a2a7810 */ /* 0x000fe20007ffe0ff */
[----:B------:R-:W-:-:S05]  /*5f30*/  @P3 BRA `(.L_x_1146) ;  /* 0xffffbfb000003947 */ /* 0x000fca000383ffff */
[----:B------:R-:W-:Y:S06]  /*5f40*/  BAR.SYNC.DEFER_BLOCKING 0x0 ;  /* 0x0000000000007b1d */ /* 0x000fec0000010000 */
.L_x_1120:
[----:B------:R-:W-:Y:S02]  /*5f50*/  ISETP.NE.AND P6, PT, R220, 0x1, PT ;  /* 0x00000001dc00780c */ /* 0x000fe40003fc5270 */
[----:B------:R-:W-:-:S02]  /*5f60*/  IADD3 R2, R77, 0x7f, RZ ;  /* 0x0000007f4d027810 */ /* 0x000fc40007ffe0ff */
[----:B------:R-:W-:-:S09]  /*5f70*/  ISETP.GE.AND P5, PT, R219, 0x1, PT ;  /* 0x00000001db00780c */ /* 0x000fd20003fa6270 */
[----:B------:R-:W-:-:S05]  /*5f80*/  @P6 IMAD.HI.U32 R0, R2, c[0x0][0x2c8], RZ ;  /* 0x0000b20002006a27 */ /* 0x000fca00078e00ff */
[----:B------:R-:W-:Y:S01]  /*5f90*/  @P6 SHF.R.U32.HI R2, RZ, c[0x0][0x2cc], R0 ;  /* 0x0000b300ff026a19 */ /* 0x000fe20000011600 */
[----:B------:R-:W-:-:S04]  /*5fa0*/  IMAD.IADD R0, R123, 0x1, R124 ;  /* 0x000000017b007824 */ /* 0x000fc800078e027c */
[----:B------:R-:W-:-:S05]  /*5fb0*/  IMAD.IADD R93, R93, 0x1, R2 ;  /* 0x000000015d5d7824 */ /* 0x000fca00078e0202 */
[----:B------:R-:W-:Y:S01]  /*5fc0*/  IADD3 R3, R93, c[0x0][0x328], RZ ;  /* 0x0000ca005d037a10 */ /* 0x000fe20007ffe0ff */
[----:B------:R-:W-:Y:S05]  /*5fd0*/  @!P5 BRA `(.L_x_1147) ;  /* 0x000000f00000d947 */ /* 0x000fea0003800000 */
[C---:B------:R-:W-:Y:S01]  /*5fe0*/  ISETP.GT.AND P0, PT, R93.reuse, RZ, PT ;  /* 0x000000ff5d00720c */ /* 0x040fe20003f04270 */
[----:B------:R-:W-:Y:S01]  /*5ff0*/  IMAD.MOV.U32 R2, RZ, RZ, c[0x0][0x32c] ;  /* 0x0000cb00ff027624 */ /* 0x000fe200078e00ff */
[----:B-1----:R-:W-:-:S11]  /*6000*/  IADD3 R4, R93, -0x1, RZ ;  /* 0xffffffff5d047810 */ /* 0x002fd60007ffe0ff */
[----:B------:R-:W-:Y:S05]  /*6010*/  @P0 BRA `(.L_x_1148) ;  /* 0x0000006000000947 */ /* 0x000fea0003800000 */
[----:B------:R-:W-:Y:S01]  /*6020*/  ISETP.NE.AND P0, PT, R2, 0x1, PT ;  /* 0x000000010200780c */ /* 0x000fe20003f05270 */
[----:B------:R-:W-:-:S12]  /*6030*/  IMAD.MOV R93, RZ, RZ, -R93 ;  /* 0x000000ffff5d7224 */ /* 0x000fd800078e0a5d */
[----:B------:R-:W-:-:S05]  /*6040*/  @P0 IMAD.HI.U32 R4, R93, c[0x0][0x330], RZ ;  /* 0x0000cc005d040a27 */ /* 0x000fca00078e00ff */
[----:B------:R-:W-:-:S04]  /*6050*/  @P0 SHF.R.U32.HI R93, RZ, c[0x0][0x334], R4 ;  /* 0x0000cd00ff5d0a19 */ /* 0x000fc80000011604 */
[----:B------:R-:W-:Y:S01]  /*6060*/  LOP3.LUT R4, RZ, R93, RZ, 0x33, !PT ;  /* 0x0000005dff047212 */ /* 0x000fe200078e33ff */
[----:B------:R-:W-:Y:S05]  /*6070*/  BRA `(.L_x_1149) ;  /* 0x0000003000007947 */ /* 0x000fea0003800000 */
.L_x_1148:
[----:B------:R-:W-:-:S13]  /*6080*/  ISETP.NE.AND P0, PT, R2, 0x1, PT ;  /* 0x000000010200780c */ /* 0x000fda0003f05270 */
[----:B------:R-:W-:-:S05]  /*6090*/  @P0 IMAD.HI.U32 R5, R4, c[0x0][0x330], RZ ;  /* 0x0000cc0004050a27 */ /* 0x000fca00078e00ff */
[----:B------:R-:W-:-:S05]  /*60a0*/  @P0 SHF.R.U32.HI R4, RZ, c[0x0][0x334], R5 ;  /* 0x0000cd00ff040a19 */ /* 0x000fca0000011605 */
.L_x_1149:
[----:B------:R-:W-:-:S05]  /*60b0*/  IMAD R2, R4, R2, c[0x0][0x32c] ;  /* 0x0000cb0004027624 */ /* 0x000fca00078e0202 */
[----:B------:R-:W-:-:S04]  /*60c0*/  IMNMX R3, R3, R2, PT ;  /* 0x0000000203037217 */ /* 0x000fc80003800200 */
.L_x_1147:
[----:B------:R-:W-:Y:S01]  /*60d0*/  IADD3 R3, R3, 0x2f, RZ ;  /* 0x0000002f03037810 */ /* 0x000fe20007ffe0ff */
[----:B------:R-:W-:-:S04]  /*60e0*/  @P6 IMAD.HI.U32 R2, R77, c[0x0][0x2c8], RZ ;  /* 0x0000b2004d026a27 */ /* 0x000fc800078e00ff */
[----:B------:R-:W-:-:S04]  /*60f0*/  IMAD.HI R3, R3, 0x2aaaaaab, RZ ;  /* 0x2aaaaaab03037827 */ /* 0x000fc800078e02ff */
[----:B-1----:R-:W-:Y:S01]  /*6100*/  IMAD.MOV.U32 R4, RZ, RZ, R77 ;  /* 0x000000ffff047224 */ /* 0x002fe200078e004d */
        /* <DEDUP_REMOVED lines=16> */
.L_x_1151:
[----:B------:R-:W-:-:S04]  /*6210*/  MOV R3, c[0x0][0x32c] ;  /* 0x0000cb0000037a02 */ /* 0x000fc80000000f00 */
[----:B------:R-:W-:-:S13]  /*6220*/  ISETP.NE.AND P0, PT, R3, 0x1, PT ;  /* 0x000000010300780c */ /* 0x000fda0003f05270 */
[----:B------:R-:W-:-:S05]  /*6230*/  @P0 IMAD.HI.U32 R3, R4, c[0x0][0x330], RZ ;  /* 0x0000cc0004030a27 */ /* 0x000fca00078e00ff */
[----:B------:R-:W-:-:S05]  /*6240*/  @P0 SHF.R.U32.HI R4, RZ, c[0x0][0x334], R3 ;  /* 0x0000cd00ff040a19 */ /* 0x000fca0000011603 */
.L_x_1152:
[----:B------:R-:W-:-:S05]  /*6250*/  IMAD R4, R4, c[0x0][0x32c], RZ ;  /* 0x0000cb0004047a24 */ /* 0x000fca00078e02ff */
[----:B------:R-:W-:-:S05]  /*6260*/  IMNMX R2, R2, R4, !PT ;  /* 0x0000000402027217 */ /* 0x000fca0007800200 */
.L_x_1150:
[----:B------:R-:W-:Y:S01]  /*6270*/  IMAD.HI R2, R2, 0x2aaaaaab, RZ ;  /* 0x2aaaaaab02027827 */ /* 0x000fe200078e02ff */
[----:B------:R-:W-:Y:S01]  /*6280*/  PLOP3.LUT P4, PT, PT, PT, PT, 0x80, 0x0 ;  /* 0x000000000000781c */ /* 0x000fe20003f8f070 */
[----:B------:R-:W-:Y:S01]  /*6290*/  CS2R R10, SRZ ;  /* 0x00000000000a7805 */ /* 0x000fe2000001ff00 */
[----:B------:R-:W-:Y:S01]  /*62a0*/  CS2R R6, SRZ ;  /* 0x0000000000067805 */ /* 0x000fe2000001ff00 */
[----:B------:R-:W-:Y:S01]  /*62b0*/  IMAD.MOV.U32 R94, RZ, RZ, RZ ;  /* 0x000000ffff5e7224 */ /* 0x000fe200078e00ff */
[----:B------:R-:W-:Y:S01]  /*62c0*/  SHF.R.U32.HI R227, RZ, 0x1f, R2 ;  /* 0x0000001fffe37819 */ /* 0x000fe20000011602 */
[----:B------:R-:W-:Y:S01]  /*62d0*/  IMAD.MOV.U32 R92, RZ, RZ, RZ ;  /* 0x000000ffff5c7224 */ /* 0x000fe200078e00ff */
[----:B------:R-:W-:Y:S01]  /*62e0*/  MOV R98, RZ ;  /* 0x000000ff00627202 */ /* 0x000fe20000000f00 */
[----:B------:R-:W-:Y:S01]  /*62f0*/  IMAD.MOV.U32 R96, RZ, RZ, RZ ;  /* 0x000000ffff607224 */ /* 0x000fe200078e00ff */
        /* <DEDUP_REMOVED lines=12> */
[----:B------:R-:W-:Y:S01]  /*63c0*/  IMAD.MOV.U32 R75, RZ, RZ, RZ ;  /* 0x000000ffff4b7224 */ /* 0x000fe200078e00ff */
[----:B------:R-:W-:Y:S01]  /*63d0*/  MOV R8, RZ ;  /* 0x000000ff00087202 */ /* 0x000fe20000000f00 */
[----:B------:R-:W-:Y:S01]  /*63e0*/  IMAD.MOV.U32 R72, RZ, RZ, RZ ;  /* 0x000000ffff487224 */ /* 0x000fe200078e00ff */
        /* <DEDUP_REMOVED lines=36> */
[----:B------:R-:W-:Y:S05]  /*6630*/  @!P0 BRA `(.L_x_1153) ;  /* 0x0001694000008947 */ /* 0x000fea0003800000 */
[----:B------:R-:W-:-:S04]  /*6640*/  ISETP.NE.U32.AND P0, PT, RZ, c[0x0][0x340], PT ;  /* 0x0000d000ff007a0c */ /* 0x000fc80003f05070 */
[----:B------:R-:W-:-:S13]  /*6650*/  ISETP.NE.AND.EX P1, PT, RZ, c[0x0][0x344], PT, P0 ;  /* 0x0000d100ff007a0c */ /* 0x000fda0003f25300 */
[----:B------:R-:W-:-:S04]  /*6660*/  @P1 IMAD.MOV.U32 R2, RZ, RZ, 0x4 ;  /* 0x00000004ff021424 */ /* 0x000fc800078e00ff */
[----:B------:R-:W-:-:S06]  /*6670*/  @P1 IMAD.WIDE R2, R225, R2, c[0x0][0x340] ;  /* 0x0000d000e1021625 */ /* 0x000fcc00078e0202 */
[----:B------:R1:W2:Y:S01]  /*6680*/  @P1 LDG.E R2, [R2.64] ;  /* 0x0000000c02021981 */ /* 0x0002a2000c1e1900 */
[----:B------:R-:W-:Y:S01]  /*6690*/  SHF.R.S32.HI R96, RZ, 0x1f, R223 ;  /* 0x0000001fff607819 */ /* 0x000fe200000114df */
[----:B------:R-:W-:Y:S01]  /*66a0*/  IMAD.WIDE.U32 R20, R74, c[0x0][0x178], RZ ;  /* 0x00005e004a147a25 */ /* 0x000fe200078e00ff */
[----:B------:R-:W-:Y:S01]  /*66b0*/  SHF.R.S32.HI R5, RZ, 0x1f, R0 ;  /* 0x0000001fff057819 */ /* 0x000fe20000011400 */
[----:B------:R-:W-:Y:S01]  /*66c0*/  BSSY B0, `(.L_x_1154) ;  /* 0x000008e000007945 */ /* 0x000fe20003800000 */
[CC--:B------:R-:W-:Y:S01]  /*66d0*/  LEA.HI R11, R96.reuse, R223.reuse, RZ, 0x2 ;  /* 0x000000df600b7211 */ /* 0x0c0fe200078f10ff */
[----:B------:R-:W-:Y:S01]  /*66e0*/  IMAD R6, R221, c[0x0][0x1b8], RZ ;  /* 0x00006e00dd067a24 */ /* 0x000fe200078e02ff */
[----:B------:R-:W-:Y:S02]  /*66f0*/  LEA.HI R47, R96, R223, RZ, 0x3 ;  /* 0x000000df602f7211 */ /* 0x000fe400078f18ff */
[----:B------:R-:W-:Y:S01]  /*6700*/  LOP3.LUT R78, R11, 0xfffffffc, RZ, 0xc0, !PT ;  /* 0xfffffffc0b4e7812 */ /* 0x000fe200078ec0ff */
[----:B------:R-:W-:Y:S01]  /*6710*/  IMAD R6, R222, c[0x0][0x1bc], R6 ;  /* 0x00006f00de067a24 */ /* 0x000fe200078e0206 */
[----:B------:R-:W-:-:S02]  /*6720*/  SHF.R.S32.HI R244, RZ, 0x2, R11 ;  /* 0x00000002fff47819 */ /* 0x000fc4000001140b */
[----:B------:R-:W-:Y:S01]  /*6730*/  SHF.R.S32.HI R46, RZ, 0x3, R47 ;  /* 0x00000003ff2e7819 */ /* 0x000fe2000001142f */
[----:B------:R-:W-:Y:S01]  /*6740*/  IMAD.IADD R78, R223, 0x1, -R78 ;  /* 0x00000001df4e7824 */ /* 0x000fe200078e0a4e */
[----:B------:R-:W-:Y:S02]  /*6750*/  IADD3 R14, P0, R244, R0, RZ ;  /* 0x00000000f40e7210 */ /* 0x000fe40007f1e0ff */
[----:B------:R-:W-:Y:S01]  /*6760*/  LEA.HI R51, R96, R223, RZ, 0x4 ;  /* 0x000000df60337211 */ /* 0x000fe200078f20ff */
[----:B------:R-:W-:Y:S01]  /*6770*/  IMAD.SHL.U32 R44, R46, 0x40, RZ ;  /* 0x000000402e2c7824 */ /* 0x000fe200078e00ff */
[----:B------:R-:W-:Y:S01]  /*6780*/  LEA.HI.X.SX32 R5, R244, R5, 0x1, P0 ;  /* 0x00000005f4057211 */ /* 0x000fe200000f0eff */
[----:B------:R-:W-:Y:S01]  /*6790*/  IMAD.SHL.U32 R12, R78, 0x8, RZ ;  /* 0x000000084e0c7824 */ /* 0x000fe200078e00ff */
[----:B------:R-:W-:Y:S02]  /*67a0*/  ISETP.NE.U32.AND P0, PT, RZ, c[0x0][0x348], PT ;  /* 0x0000d200ff007a0c */ /* 0x000fe40003f05070 */
[----:B------:R-:W-:-:S02]  /*67b0*/  LOP3.LUT R44, R44, 0xc0, RZ, 0xc0, !PT ;  /* 0x000000c02c2c7812 */ /* 0x000fc400078ec0ff */
[----:B-1----:R-:W-:Y:S02]  /*67c0*/  SHF.R.S32.HI R3, RZ, 0x1f, R74 ;  /* 0x0000001fff037819 */ /* 0x002fe4000001144a */
[----:B------:R-:W-:Y:S02]  /*67d0*/  LOP3.LUT R4, R44, 0x18, R12, 0xf8, !PT ;  /* 0x000000182c047812 */ /* 0x000fe400078ef80c */
[----:B------:R-:W-:Y:S01]  /*67e0*/  ISETP.NE.AND.EX P0, PT, RZ, c[0x0][0x34c], PT, P0 ;  /* 0x0000d300ff007a0c */ /* 0x000fe20003f05300 */
[----:B------:R-:W-:Y:S01]  /*67f0*/  IMAD R3, R3, c[0x0][0x178], RZ ;  /* 0x00005e0003037a24 */ /* 0x000fe200078e02ff */
[----:B------:R-:W-:Y:S02]  /*6800*/  SHF.R.U32.HI R44, RZ, 0x3, R44 ;  /* 0x00000003ff2c7819 */ /* 0x000fe4000001162c */
[----:B------:R-:W-:Y:S01]  /*6810*/  LOP3.LUT R51, R51, 0xfffffff0, RZ, 0xc0, !PT ;  /* 0xfffffff033337812 */ /* 0x000fe200078ec0ff */
[----:B------:R-:W-:Y:S01]  /*6820*/  IMAD R3, R74, c[0x0][0x17c], R3 ;  /* 0x00005f004a037a24 */ /* 0x000fe200078e0203 */
[----:B------:R-:W-:-:S02]  /*6830*/  LOP3.LUT R44, R4, R44, RZ, 0x3c, !PT ;  /* 0x0000002c042c7212 */ /* 0x000fc400078e3cff */
[----:B------:R-:W-:Y:S01]  /*6840*/  IADD3 R4, R12, 0x40, RZ ;  /* 0x000000400c047810 */ /* 0x000fe20007ffe0ff */
[----:B------:R-:W-:Y:S01]  /*6850*/  IMAD.IADD R21, R21, 0x1, R3 ;  /* 0x0000000115157824 */ /* 0x000fe200078e0203 */
[----:B------:R-:W-:Y:S01]  /*6860*/  SEL R18, R225, RZ, !P0 ;  /* 0x000000ffe1127207 */ /* 0x000fe20004000000 */
[----:B------:R-:W-:Y:S01]  /*6870*/  IMAD R3, R78, 0x20, R244 ;  /* 0x000000204e037824 */ /* 0x000fe200078e02f4 */
[----:B------:R-:W-:Y:S01]  /*6880*/  ISETP.GE.AND P2, PT, R4, c[0x0][0x1d4], PT ;  /* 0x0000750004007a0c */ /* 0x000fe20003f46270 */
[----:B------:R-:W-:Y:S01]  /*6890*/  IMAD.WIDE.U32 R20, R222, c[0x0][0x1b8], R20 ;  /* 0x00006e00de147a25 */ /* 0x000fe200078e0014 */
[----:B------:R-:W-:Y:S02]  /*68a0*/  SHF.R.S32.HI R13, RZ, 0x1f, R12 ;  /* 0x0000001fff0d7819 */ /* 0x000fe4000001140c */
[----:B------:R-:W-:Y:S01]  /*68b0*/  IADD3 R3, R77, R3, RZ ;  /* 0x000000034d037210 */ /* 0x000fe20007ffe0ff */
[----:B------:R-:W-:Y:S01]  /*68c0*/  IMAD.IADD R51, R223, 0x1, -R51 ;  /* 0x00000001df337824 */ /* 0x000fe200078e0a33 */
[----:B------:R-:W-:Y:S01]  /*68d0*/  LOP3.LUT R226, R226, 0xfffffdff, RZ, 0xc0, !PT ;  /* 0xfffffdffe2e27812 */ /* 0x000fe200078ec0ff */
[----:B------:R-:W-:Y:S01]  /*68e0*/  IMAD.IADD R21, R21, 0x1, R6 ;  /* 0x0000000115157824 */ /* 0x000fe200078e0206 */
[----:B------:R-:W-:Y:S01]  /*68f0*/  LEA.HI R11, R11, R244, RZ, 0x1 ;  /* 0x000000f40b0b7211 */ /* 0x000fe200078f08ff */
[----:B------:R-:W-:Y:S01]  /*6900*/  @P6 IMAD.HI.U32 R0, R3, c[0x0][0x2c8], RZ ;  /* 0x0000b20003006a27 */ /* 0x000fe200078e00ff */
[----:B------:R-:W-:-:S02]  /*6910*/  LEA.HI R52, R51, R51, RZ, 0x1 ;  /* 0x0000003333347211 */ /* 0x000fc400078f08ff */
[----:B------:R-:W-:Y:S01]  /*6920*/  LEA.HI R96, R96, R223, RZ, 0x5 ;  /* 0x000000df60607211 */ /* 0x000fe200078f28ff */
[----:B------:R-:W-:Y:S01]  /*6930*/  IMAD.MOV.U32 R8, RZ, RZ, R3 ;  /* 0x000000ffff087224 */ /* 0x000fe200078e0003 */
[----:B------:R-:W-:Y:S01]  /*6940*/  @P6 SHF.R.U32.HI R8, RZ, c[0x0][0x2cc], R0 ;  /* 0x0000b300ff086a19 */ /* 0x000fe20000011600 */
[C---:B------:R-:W-:Y:S01]  /*6950*/  IMAD R6, R5.reuse, c[0x0][0x1e0], RZ ;  /* 0x0000780005067a24 */ /* 0x040fe200078e02ff */
[----:B------:R-:W-:Y:S01]  /*6960*/  SHF.R.S32.HI R0, RZ, 0x1f, R225 ;  /* 0x0000001fff007819 */ /* 0x000fe200000114e1 */
[----:B------:R-:W-:Y:S01]  /*6970*/  IMAD R5, R5, c[0x0][0x208], RZ ;  /* 0x0000820005057a24 */ /* 0x000fe200078e02ff */
[----:B------:R-:W-:Y:S01]  /*6980*/  IADD3 R4, -R8, RZ, RZ ;  /* 0x000000ff08047210 */ /* 0x000fe20007ffe1ff */
[----:B------:R-:W-:Y:S01]  /*6990*/  IMAD R6, R14, c[0x0][0x1e4], R6 ;  /* 0x000079000e067a24 */ /* 0x000fe200078e0206 */
[----:B------:R-:W-:Y:S01]  /*69a0*/  SEL R10, R0, RZ, !P0 ;  /* 0x000000ff000a7207 */ /* 0x000fe20004000000 */
[----:B------:R-:W-:Y:S01]  /*69b0*/  IMAD R5, R14, c[0x0][0x20c], R5 ;  /* 0x000083000e057a24 */ /* 0x000fe200078e0205 */
[----:B------:R-:W-:Y:S01]  /*69c0*/  SHF.R.S32.HI R7, RZ, 0x1f, R8 ;  /* 0x0000001fff077819 */ /* 0x000fe20000011408 */
[----:B------:R-:W-:Y:S01]  /*69d0*/  IMAD R4, R4, c[0x0][0x2c4], R3 ;  /* 0x0000b10004047a24 */ /* 0x000fe200078e0203 */
[--C-:B------:R-:W-:Y:S01]  /*69e0*/  SHF.R.S32.HI R50, RZ, 0x1, R52.reuse ;  /* 0x00000001ff327819 */ /* 0x100fe20000011434 */
[----:B------:R-:W-:Y:S01]  /*69f0*/  IMAD R10, R10, c[0x0][0x1c0], RZ ;  /* 0x000070000a0a7a24 */ /* 0x000fe200078e02ff */
[----:B------:R-:W-:Y:S01]  /*6a00*/  SHF.R.S32.HI R9, RZ, 0x1f, R52 ;  /* 0x0000001fff097819 */ /* 0x000fe20000011434 */
[----:B------:R-:W-:Y:S01]  /*6a10*/  IMAD R7, R7, c[0x0][0x1b0], RZ ;  /* 0x00006c0007077a24 */ /* 0x000fe200078e02ff */
[----:B------:R-:W-:Y:S01]  /*6a20*/  SHF.R.S32.HI R3, RZ, 0x1f, R4 ;  /* 0x0000001fff037819 */ /* 0x000fe20000011404 */
[C---:B------:R-:W-:Y:S01]  /*6a30*/  IMAD R10, R18.reuse, c[0x0][0x1c4], R10 ;  /* 0x00007100120a7a24 */ /* 0x040fe200078e020a */
[----:B------:R-:W-:Y:S01]  /*6a40*/  LEA.HI R9, R9, R50, RZ, 0x2 ;  /* 0x0000003209097211 */ /* 0x000fe200078f10ff */
[----:B------:R-:W-:Y:S01]  /*6a50*/  IMAD.WIDE.U32 R18, R18, c[0x0][0x1c0], R20 ;  /* 0x0000700012127a25 */ /* 0x000fe200078e0014 */
[----:B------:R-:W-:-:S02]  /*6a60*/  ISETP.NE.U32.AND P0, PT, RZ, c[0x0][0x350], PT ;  /* 0x0000d400ff007a0c */ /* 0x000fc40003f05070 */
[----:B------:R-:W-:Y:S01]  /*6a70*/  LOP3.LUT R9, R9, 0xfffffffc, RZ, 0xc0, !PT ;  /* 0xfffffffc09097812 */ /* 0x000fe200078ec0ff */
[----:B------:R-:W-:Y:S01]  /*6a80*/  IMAD.IADD R19, R19, 0x1, R10 ;  /* 0x0000000113137824 */ /* 0x000fe200078e020a */
[----:B------:R-:W-:Y:S01]  /*6a90*/  IADD3 R10, R12, 0x20, RZ ;  /* 0x000000200c0a7810 */ /* 0x000fe20007ffe0ff */
[----:B------:R-:W-:Y:S01]  /*6aa0*/  IMAD R7, R8, c[0x0][0x1b4], R7 ;  /* 0x00006d0008077a24 */ /* 0x000fe200078e0207 */
[----:B------:R-:W-:Y:S01]  /*6ab0*/  IADD3 R50, R50, -R9, RZ ;  /* 0x8000000932327210 */ /* 0x000fe20007ffe0ff */
[----:B------:R-:W-:Y:S01]  /*6ac0*/  IMAD.WIDE.U32 R18, R8, c[0x0][0x1b0], R18 ;  /* 0x00006c0008127a25 */ /* 0x000fe200078e0012 */
[----:B------:R-:W-:Y:S02]  /*6ad0*/  @P2 LOP3.LUT R226, R226, 0x200, RZ, 0xfc, !PT ;  /* 0x00000200e2e22812 */ /* 0x000fe400078efcff */
[----:B------:R-:W-:Y:S01]  /*6ae0*/  LOP3.LUT R11, R11, 0x7fffffe, RZ, 0xc0, !PT ;  /* 0x07fffffe0b0b7812 */ /* 0x000fe200078ec0ff */
[----:B------:R-:W-:Y:S01]  /*6af0*/  IMAD.WIDE.U32 R16, R14, c[0x0][0x1e0], R12 ;  /* 0x000078000e107a25 */ /* 0x000fe200078e000c */
[----:B------:R-:W-:-:S02]  /*6b00*/  LOP3.LUT R226, R226, 0xfffffeff, RZ, 0xc0, !PT ;  /* 0xfffffeffe2e27812 */ /* 0x000fc400078ec0ff */
[----:B------:R-:W-:Y:S01]  /*6b10*/  SHF.R.S32.HI R97, RZ, 0x5, R96 ;  /* 0x00000005ff617819 */ /* 0x000fe20000011460 */
[----:B------:R-:W-:Y:S01]  /*6b20*/  IMAD.IADD R19, R19, 0x1, R7 ;  /* 0x0000000113137824 */ /* 0x000fe200078e0207 */
[----:B------:R-:W-:Y:S01]  /*6b30*/  ISETP.GE.AND P2, PT, R10, c[0x0][0x198], PT ;  /* 0x000066000a007a0c */ /* 0x000fe20003f46270 */
[----:B------:R-:W-:Y:S02]  /*6b40*/  IMAD R3, R3, c[0x0][0x1a8], RZ ;  /* 0x00006a0003037a24 */ /* 0x000fe400078e02ff */
[----:B------:R-:W-:-:S04]  /*6b50*/  IMAD.WIDE.U32 R14, R14, c[0x0][0x208], R12 ;  /* 0x000082000e0e7a25 */ /* 0x000fc800078e000c */
[----:B------:R-:W-:Y:S02]  /*6b60*/  IMAD.IADD R17, R17, 0x1, R6 ;  /* 0x0000000111117824 */ /* 0x000fe400078e0206 */
[C---:B------:R-:W-:Y:S02]  /*6b70*/  IMAD R3, R4.reuse, c[0x0][0x1ac], R3 ;  /* 0x00006b0004037a24 */ /* 0x040fe400078e0203 */
[----:B------:R-:W-:-:S04]  /*6b80*/  IMAD.WIDE.U32 R8, R4, c[0x0][0x1a8], R18 ;  /* 0x00006a0004087a25 */ /* 0x000fc800078e0012 */
[----:B------:R-:W-:Y:S02]  /*6b90*/  IMAD.IADD R15, R15, 0x1, R5 ;  /* 0x000000010f0f7824 */ /* 0x000fe400078e0205 */
[----:B------:R-:W-:Y:S02]  /*6ba0*/  IMAD R4, R221, c[0x0][0x210], RZ ;  /* 0x00008400dd047a24 */ /* 0x000fe400078e02ff */
[----:B------:R-:W-:-:S04]  /*6bb0*/  IMAD.WIDE.U32 R14, R222, c[0x0][0x210], R14 ;  /* 0x00008400de0e7a25 */ /* 0x000fc800078e000e */
[----:B------:R-:W-:Y:S02]  /*6bc0*/  IMAD R4, R222, c[0x0][0x214], R4 ;  /* 0x00008500de047a24 */ /* 0x000fe400078e0204 */
[----:B------:R-:W-:Y:S02]  /*6bd0*/  IMAD.IADD R3, R9, 0x1, R3 ;  /* 0x0000000109037824 */ /* 0x000fe400078e0203 */
[----:B------:R-:W-:Y:S01]  /*6be0*/  IMAD R5, R221, c[0x0][0x1e8], RZ ;  /* 0x00007a00dd057a24 */ /* 0x000fe200078e02ff */
[----:B------:R-:W-:Y:S01]  /*6bf0*/  IADD3 R229, R4, R15, RZ ;  /* 0x0000000f04e57210 */ /* 0x000fe20007ffe0ff */
[----:B------:R-:W-:Y:S02]  /*6c00*/  IMAD R4, R224, c[0x0][0x2c4], RZ ;  /* 0x0000b100e0047a24 */ /* 0x000fe400078e02ff */
[C---:B------:R-:W-:Y:S02]  /*6c10*/  IMAD R5, R222.reuse, c[0x0][0x1ec], R5 ;  /* 0x00007b00de057a24 */ /* 0x040fe400078e0205 */
[----:B------:R-:W-:-:S04]  /*6c20*/  IMAD.WIDE.U32 R16, R222, c[0x0][0x1e8], R16 ;  /* 0x00007a00de107a25 */ /* 0x000fc800078e0010 */
[----:B------:R-:W-:Y:S02]  /*6c30*/  IMAD.IADD R233, R5, 0x1, R17 ;  /* 0x0000000105e97824 */ /* 0x000fe400078e0211 */
[----:B------:R-:W-:Y:S02]  /*6c40*/  IMAD.MOV.U32 R232, RZ, RZ, R16 ;  /* 0x000000ffffe87224 */ /* 0x000fe400078e0010 */
[----:B------:R-:W-:Y:S02]  /*6c50*/  IMAD.MOV.U32 R228, RZ, RZ, R14 ;  /* 0x000000ffffe47224 */ /* 0x000fe400078e000e */
[----:B------:R-:W-:-:S04]  /*6c60*/  IMAD.IADD R11, R244, 0x1, -R11 ;  /* 0x00000001f40b7824 */ /* 0x000fc800078e0a0b */
[----:B------:R-:W-:-:S04]  /*6c70*/  IMAD R11, R97, 0x8, R11 ;  /* 0x00000008610b7824 */ /* 0x000fc800078e020b */
[----:B------:R-:W-:Y:S01]  /*6c80*/  IMAD.U32 R44, R11, 0x20, R44 ;  /* 0x000000200b2c7824 */ /* 0x000fe200078e002c */
[--C-:B--2---:R-:W-:Y:S01]  /*6c90*/  @P1 SHF.R.S32.HI R7, RZ, 0x1f, R2.reuse ;  /* 0x0000001fff071819 */ /* 0x104fe20000011402 */
[----:B------:R-:W-:Y:S02]  /*6ca0*/  @P1 IMAD.MOV.U32 R6, RZ, RZ, R2 ;  /* 0x000000ffff061224 */ /* 0x000fe400078e0002 */
[----:B------:R-:W-:Y:S02]  /*6cb0*/  @!P1 IMAD.MOV.U32 R6, RZ, RZ, R225 ;  /* 0x000000ffff069224 */ /* 0x000fe400078e00e1 */
[----:B------:R-:W-:Y:S01]  /*6cc0*/  @!P1 IMAD.MOV.U32 R7, RZ, RZ, R0 ;  /* 0x000000ffff079224 */ /* 0x000fe200078e0000 */
[----:B------:R-:W-:Y:S02]  /*6cd0*/  ISETP.NE.AND.EX P1, PT, RZ, c[0x0][0x354], PT, P0 ;  /* 0x0000d500ff007a0c */ /* 0x000fe40003f25300 */
[----:B------:R-:W-:Y:S02]  /*6ce0*/  LEA R9, P0, R8, c[0x0][0x160], 0x1 ;  /* 0x0000580008097a11 */ /* 0x000fe400078008ff */
[----:B------:R-:W-:Y:S01]  /*6cf0*/  SEL R0, R7, RZ, !P1 ;  /* 0x000000ff07007207 */ /* 0x000fe20004800000 */
[----:B------:R-:W-:Y:S01]  /*6d00*/  IMAD.IADD R7, R77, 0x1, R244 ;  /* 0x000000014d077824 */ /* 0x000fe200078e02f4 */
[----:B------:R-:W-:Y:S01]  /*6d10*/  SEL R6, R6, RZ, !P1 ;  /* 0x000000ff06067207 */ /* 0x000fe20004800000 */
[----:B------:R1:W2:Y:S01]  /*6d20*/  SHFL.IDX PT, R14, R9, RZ, 0x1c1f ;  /* 0x001c1fff090e7589 */ /* 0x0002a200000e0000 */
[----:B------:R-:W-:Y:S01]  /*6d30*/  ISETP.GE.AND P1, PT, R12, c[0x0][0x1d4], PT ;  /* 0x000075000c007a0c */ /* 0x000fe20003f26270 */
[----:B------:R-:W-:Y:S01]  /*6d40*/  IMAD R238, R0, c[0x0][0x1f0], RZ ;  /* 0x00007c0000ee7a24 */ /* 0x000fe200078e02ff */
[----:B------:R-:W-:Y:S01]  /*6d50*/  LEA.HI.X R8, R8, c[0x0][0x164], R3, 0x1, P0 ;  /* 0x0000590008087a11 */ /* 0x000fe200000f0c03 */
[----:B------:R-:W-:Y:S01]  /*6d60*/  IMAD R236, R0, c[0x0][0x218], RZ ;  /* 0x0000860000ec7a24 */ /* 0x000fe200078e02ff */
[----:B------:R-:W-:Y:S01]  /*6d70*/  MOV R0, 0x10 ;  /* 0x0000001000007802 */ /* 0x000fe20000000f00 */
[----:B------:R-:W-:Y:S01]  /*6d80*/  IMAD R238, R6, c[0x0][0x1f4], R238 ;  /* 0x00007d0006ee7a24 */ /* 0x000fe200078e02ee */
[----:B------:R-:W-:Y:S01]  /*6d90*/  LOP3.LUT P0, RZ, R50, 0x2, RZ, 0xc0, !PT ;  /* 0x0000000232ff7812 */ /* 0x000fe2000780c0ff */
[C---:B------:R-:W-:Y:S01]  /*6da0*/  IMAD R236, R6.reuse, c[0x0][0x21c], R236 ;  /* 0x0000870006ec7a24 */ /* 0x040fe200078e02ec */
[----:B------:R-:W-:Y:S01]  /*6db0*/  ISETP.GE.AND P4, PT, R7, R4, PT ;  /* 0x000000040700720c */ /* 0x000fe20003f86270 */
[----:B------:R-:W-:Y:S01]  /*6dc0*/  IMAD.WIDE.U32 R232, R6, c[0x0][0x1f0], R232 ;  /* 0x00007c0006e87a25 */ /* 0x000fe200078e00e8 */
[----:B------:R-:W-:Y:S01]  /*6dd0*/  SEL R0, R0, 0xfffffff0, !P0 ;  /* 0xfffffff000007807 */ /* 0x000fe20004000000 */
[----:B------:R1:W3:Y:S01]  /*6de0*/  SHFL.IDX PT, R15, R8, RZ, 0x1c1f ;  /* 0x001c1fff080f7589 */ /* 0x0002e200000e0000 */
[----:B------:R-:W-:Y:S01]  /*6df0*/  ISETP.GE.AND P0, PT, R10, c[0x0][0x1d4], PT ;  /* 0x000075000a007a0c */ /* 0x000fe20003f06270 */
[----:B------:R-:W-:Y:S01]  /*6e00*/  IMAD.WIDE.U32 R228, R6, c[0x0][0x218], R228 ;  /* 0x0000860006e47a25 */ /* 0x000fe200078e00e4 */
[----:B------:R-:W-:-:S03]  /*6e10*/  @P1 LOP3.LUT R226, R226, 0x100, RZ, 0xfc, !PT ;  /* 0x00000100e2e21812 */ /* 0x000fc600078efcff */
[----:B------:R-:W-:Y:S01]  /*6e20*/  IMAD.SHL.U32 R6, R78, 0x8, RZ ;  /* 0x000000084e067824 */ /* 0x000fe200078e00ff */
[----:B------:R-:W-:Y:S01]  /*6e30*/  LOP3.LUT R226, R226, 0xffffff7f, RZ, 0xc0, !PT ;  /* 0xffffff7fe2e27812 */ /* 0x000fe200078ec0ff */
[----:B------:R-:W-:Y:S02]  /*6e40*/  IMAD.IADD R239, R233, 0x1, R238 ;  /* 0x00000001e9ef7824 */ /* 0x000fe400078e02ee */
[----:B------:R-:W-:Y:S01]  /*6e50*/  IMAD.IADD R237, R229, 0x1, R236 ;  /* 0x00000001e5ed7824 */ /* 0x000fe200078e02ec */
[C---:B------:R-:W-:Y:S02]  /*6e60*/  IADD3 R2, R6.reuse, 0x40, RZ ;  /* 0x0000004006027810 */ /* 0x040fe40007ffe0ff */
[----:B------:R-:W-:Y:S02]  /*6e70*/  ISETP.GE.AND P3, PT, R6, c[0x0][0x198], PT ;  /* 0x0000660006007a0c */ /* 0x000fe40003f66270 */
[----:B------:R-:W-:Y:S02]  /*6e80*/  @P0 LOP3.LUT R226, R226, 0x80, RZ, 0xfc, !PT ;  /* 0x00000080e2e20812 */ /* 0x000fe400078efcff */
[----:B------:R-:W-:Y:S01]  /*6e90*/  ISETP.GE.AND P1, PT, R2, c[0x0][0x198], PT ;  /* 0x0000660002007a0c */ /* 0x000fe20003f26270 */
[----:B------:R-:W-:Y:S07]  /*6ea0*/  @P4 BRA `(.L_x_1155) ;  /* 0x000000f000004947 */ /* 0x000fee0003800000 */
[----:B--2---:R-:W-:Y:S02]  /*6eb0*/  SHF.R.S32.HI R5, RZ, 0x1f, R10 ;  /* 0x0000001fff057819 */ /* 0x004fe4000001140a */
[----:B------:R-:W-:-:S02]  /*6ec0*/  SHF.R.S32.HI R3, RZ, 0x1f, R2 ;  /* 0x0000001fff037819 */ /* 0x000fc40000011402 */
[----:B------:R-:W-:Y:S02]  /*6ed0*/  LEA.HI R5, R5, R10, RZ, 0x3 ;  /* 0x0000000a05057211 */ /* 0x000fe400078f18ff */
[----:B------:R-:W-:Y:S01]  /*6ee0*/  LEA.HI R3, R3, R2, RZ, 0x3 ;  /* 0x0000000203037211 */ /* 0x000fe200078f18ff */
[----:B------:R-:W-:Y:S01]  /*6ef0*/  IMAD.SHL.U32 R2, R44, 0x2, RZ ;  /* 0x000000022c027824 */ /* 0x000fe200078e00ff */
[C---:B------:R-:W-:Y:S02]  /*6f00*/  LEA R16, P0, R6.reuse, R14, 0x1 ;  /* 0x0000000e06107211 */ /* 0x040fe400078008ff */
        /* <DEDUP_REMOVED lines=9> */
.L_x_1155:
[----:B--2---:R-:W-:Y:S05]  /*6fa0*/  BSYNC B0 ;  /* 0x0000000000007941 */ /* 0x004fea0003800000 */
.L_x_1154:
        /* <DEDUP_REMOVED lines=22> */
.L_x_1157:
[----:B------:R-:W-:Y:S05]  /*7110*/  BSYNC B0 ;  /* 0x0000000000007941 */ /* 0x000fea0003800000 */
.L_x_1156:
[----:B------:R-:W-:Y:S01]  /*7120*/  IADD3 R2, R7, 0x40, RZ ;  /* 0x0000004007027810 */ /* 0x000fe20007ffe0ff */
[----:B---3--:R3:W1:Y:S01]  /*7130*/  SHFL.IDX PT, R15, R8, 0x2, 0x1c1f ;  /* 0x005c1f00080f7f89 */ /* 0x00866200000e0000 */
        /* <DEDUP_REMOVED lines=20> */
.L_x_1159:
[----:B------:R-:W-:Y:S05]  /*7280*/  BSYNC B0 ;  /* 0x0000000000007941 */ /* 0x000fea0003800000 */
.L_x_1158:
[----:B-1--4-:R-:W1:Y:S01]  /*7290*/  SHFL.IDX PT, R14, R9, 0x3, 0x1c1f ;  /* 0x007c1f00090e7f89 */ /* 0x012e6200000e0000 */
[----:B------:R-:W-:Y:S01]  /*72a0*/  IADD3 R7, R7, 0x60, RZ ;  /* 0x0000006007077810 */ /* 0x000fe20007ffe0ff */
[----:B------:R-:W-:Y:S01]  /*72b0*/  IMAD.MOV.U32 R98, RZ, RZ, 0x30 ;  /* 0x00000030ff627424 */ /* 0x000fe200078e00ff */
[----:B------:R-:W-:Y:S01]  /*72c0*/  IADD3 R100, R152, -0x1, RZ ;  /* 0xffffffff98647810 */ /* 0x000fe20007ffe0ff */
[----:B------:R-:W4:Y:S01]  /*72d0*/  SHFL.IDX PT, R15, R8, 0x3, 0x1c1f ;  /* 0x007c1f00080f7f89 */ /* 0x000f2200000e0000 */
[----:B------:R-:W-:Y:S01]  /*72e0*/  ISETP.GE.AND P0, PT, R7, R4, PT ;  /* 0x000000040700720c */ /* 0x000fe20003f06270 */
[----:B------:R-:W-:Y:S01]  /*72f0*/  IMAD R79, R98, c[0x0][0x1e4], RZ ;  /* 0x00007900624f7a24 */ /* 0x000fe200078e02ff */
[----:B------:R-:W-:Y:S01]  /*7300*/  SHF.R.S32.HI R48, RZ, 0x1f, R100 ;  /* 0x0000001fff307819 */ /* 0x000fe20000011464 */
[----:B------:R-:W-:Y:S01]  /*7310*/  IMAD.MOV.U32 R238, RZ, RZ, R232 ;  /* 0x000000ffffee7224 */ /* 0x000fe200078e00e8 */
[----:B------:R-:W-:Y:S01]  /*7320*/  ULDC.64 UR4, c[0x0][0x1e0] ;  /* 0x0000780000047ab9 */ /* 0x000fe20000000a00 */
[----:B------:R-:W-:Y:S01]  /*7330*/  SHF.R.S32.HI R49, RZ, 0x1f, R223 ;  /* 0x0000001fff317819 */ /* 0x000fe200000114df */
[----:B------:R-:W-:-:S02]  /*7340*/  USHF.L.U32 UR6, UR4, 0x5, URZ ;  /* 0x0000000504067899 */ /* 0x000fc4000800063f */
[----:B------:R-:W-:Y:S01]  /*7350*/  UMOV UR7, 0x5 ;  /* 0x0000000500077882 */ /* 0x000fe20000000000 */
[----:B------:R-:W-:Y:S01]  /*7360*/  LEA.HI R49, R49, R223, RZ, 0x4 ;  /* 0x000000df31317211 */ /* 0x000fe200078f20ff */
[----:B------:R-:W-:-:S03]  /*7370*/  USHF.L.U64.HI UR7, UR4, UR7, UR5 ;  /* 0x0000000704077299 */ /* 0x000fc60008010205 */
[----:B------:R-:W-:Y:S01]  /*7380*/  @!P0 IMAD.SHL.U32 R5, R44, 0x2, RZ ;  /* 0x000000022c058824 */ /* 0x000fe200078e00ff */
[----:B------:R-:W-:Y:S02]  /*7390*/  SHF.R.S32.HI R49, RZ, 0x4, R49 ;  /* 0x00000004ff317819 */ /* 0x000fe40000011431 */
[----:B-1----:R-:W-:-:S04]  /*73a0*/  @!P0 LEA R2, P4, R6, R14, 0x1 ;  /* 0x0000000e06028211 */ /* 0x002fc800078808ff */
[----:B----4-:R-:W-:Y:S02]  /*73b0*/  @!P0 LEA.HI.X R3, R6, R15, R13, 0x1, P4 ;  /* 0x0000000f06038211 */ /* 0x010fe400020f0c0d */
[----:B------:R-:W-:-:S03]  /*73c0*/  LOP3.LUT P4, RZ, R226, 0x200, RZ, 0xc0, !PT ;  /* 0x00000200e2ff7812 */ /* 0x000fc6000788c0ff */
[----:B------:R-:W-:Y:S01]  /*73d0*/  @!PT LDS RZ, [RZ] ;  /* 0x00000000fffff984 */ /* 0x000fe20000000800 */
[----:B------:R1:W-:Y:S01]  /*73e0*/  @!P0 LDGSTS.E.BYPASS.LTC128B.128 [R5+0x7880], [R2.64], !P3 ;  /* 0x0788000002058fae */ /* 0x0003e2000d901d4c */
[----:B------:R-:W-:Y:S02]  /*73f0*/  LOP3.LUT P3, RZ, R226, 0x80, RZ, 0xc0, !PT ;  /* 0x00000080e2ff7812 */ /* 0x000fe4000786c0ff */
[----:B-1----:R-:W-:-:S04]  /*7400*/  @!P0 SHF.R.S32.HI R2, RZ, 0x1f, R10 ;  /* 0x0000001fff028819 */ /* 0x002fc8000001140a */
[----:B------:R-:W-:-:S04]  /*7410*/  @!P0 LEA.HI R2, R2, R10, RZ, 0x3 ;  /* 0x0000000a02028211 */ /* 0x000fc800078f18ff */
[----:B------:R-:W-:-:S05]  /*7420*/  @!P0 LOP3.LUT R2, R2, 0xfffffff8, RZ, 0xc0, !PT ;  /* 0xfffffff802028812 */ /* 0x000fca00078ec0ff */
[----:B------:R-:W-:-:S05]  /*7430*/  @!P0 IMAD.WIDE R2, R2, 0x2, R14 ;  /* 0x0000000202028825 */ /* 0x000fca00078e020e */
[----:B------:R1:W-:Y:S02]  /*7440*/  @!P0 LDGSTS.E.BYPASS.LTC128B.128 [R5+0x9880], [R2.64], !P2 ;  /* 0x0988000002058fae */ /* 0x0003e4000d101d4c */
[----:B-1----:R-:W-:Y:S01]  /*7450*/  @!P0 IADD3 R2, R6, 0x40, RZ ;  /* 0x0000004006028810 */ /* 0x002fe20007ffe0ff */
[----:B------:R-:W-:Y:S02]  /*7460*/  IMAD R3, R152, -0x30, R98 ;  /* 0xffffffd098037824 */ /* 0x000fe400078e0262 */
[----:B------:R-:W-:Y:S01]  /*7470*/  IMAD.WIDE.U32 R98, R98, c[0x0][0x1e0], RZ ;  /* 0x0000780062627a25 */ /* 0x000fe200078e00ff */
[----:B------:R-:W-:-:S03]  /*7480*/  @!P0 SHF.R.S32.HI R6, RZ, 0x1f, R2 ;  /* 0x0000001fff068819 */ /* 0x000fc60000011402 */
[----:B------:R-:W-:Y:S01]  /*7490*/  IMAD.IADD R79, R99, 0x1, R79 ;  /* 0x00000001634f7824 */ /* 0x000fe200078e024f */
[----:B------:R-:W-:Y:S01]  /*74a0*/  @!P0 LEA.HI R6, R6, R2, RZ, 0x3 ;  /* 0x0000000206068211 */ /* 0x000fe200078f18ff */
[----:B------:R-:W-:Y:S02]  /*74b0*/  IMAD.IADD R2, R218, 0x1, R3 ;  /* 0x00000001da027824 */ /* 0x000fe400078e0203 */
[----:B------:R-:W-:Y:S01]  /*74c0*/  IMAD.WIDE.U32 R10, R100, R98, R238 ;  /* 0x00000062640a7225 */ /* 0x000fe200078e00ee */
[----:B------:R-:W-:Y:S02]  /*74d0*/  @!P0 LOP3.LUT R6, R6, 0xfffffff8, RZ, 0xc0, !PT ;  /* 0xfffffff806068812 */ /* 0x000fe400078ec0ff */
[----:B------:R-:W-:-:S03]  /*74e0*/  IMNMX R7, R2, 0x30, PT ;  /* 0x0000003002077817 */ /* 0x000fc60003800200 */
[----:B------:R-:W-:-:S04]  /*74f0*/  @!P0 IMAD.WIDE R14, R6, 0x2, R14 ;  /* 0x00000002060e8825 */ /* 0x000fc800078e020e */
[----:B------:R-:W-:Y:S01]  /*7500*/  IMAD.IADD R6, R7, 0x1, -R244 ;  /* 0x0000000107067824 */ /* 0x000fe200078e0af4 */
[----:B------:R1:W-:Y:S04]  /*7510*/  @!P0 LDGSTS.E.BYPASS.LTC128B.128 [R5+0xb880], [R14.64], !P1 ;  /* 0x0b8800000e058fae */ /* 0x0003e8000c901d4c */
[----:B------:R-:W-:Y:S01]  /*7520*/  ISETP.GE.AND P1, PT, R6, 0x1, PT ;  /* 0x000000010600780c */ /* 0x000fe20003f26270 */
[----:B------:R-:W0:Y:S04]  /*7530*/  LDGDEPBAR ;  /* 0x00000000000079af */ /* 0x000e280000000000 */
[----:B------:R-:W-:Y:S08]  /*7540*/  BAR.SYNC.DEFER_BLOCKING 0x0 ;  /* 0x0000000000007b1d */ /* 0x000ff00000010000 */
[----:B--23--:R-:W-:Y:S01]  /*7550*/  @P1 LEA R8, P0, R10, c[0x0][0x1c8], 0x1 ;  /* 0x000072000a081a11 */ /* 0x00cfe200078008ff */
[----:B-1----:R-:W-:-:S04]  /*7560*/  IMAD R5, R79, R100, RZ ;  /* 0x000000644f057224 */ /* 0x002fc800078e02ff */
[----:B------:R-:W-:-:S04]  /*7570*/  IMAD R5, R48, R98, R5 ;  /* 0x0000006230057224 */ /* 0x000fc800078e0205 */
[----:B------:R-:W-:-:S05]  /*7580*/  IMAD.IADD R5, R11, 0x1, R5 ;  /* 0x000000010b057824 */ /* 0x000fca00078e0205 */
[----:B------:R-:W-:Y:S02]  /*7590*/  @P1 LEA.HI.X R9, R10, c[0x0][0x1cc], R5, 0x1, P0 ;  /* 0x000073000a091a11 */ /* 0x000fe400000f0c05 */
[----:B------:R-:W-:-:S13]  /*75a0*/  ISETP.GE.AND P0, PT, R6, 0x21, PT ;  /* 0x000000210600780c */ /* 0x000fda0003f06270 */
[----:B------:R-:W-:-:S04]  /*75b0*/  @P0 IADD3 R6, P2, R10, UR6, RZ ;  /* 0x000000060a060c10 */ /* 0x000fc8000ff5e0ff */
[----:B------:R-:W-:Y:S02]  /*75c0*/  @P0 IADD3.X R5, R5, UR7, RZ, P2, !PT ;  /* 0x0000000705050c10 */ /* 0x000fe400097fe4ff */
[----:B------:R-:W-:-:S04]  /*75d0*/  @P0 LEA R10, P2, R6, c[0x0][0x1c8], 0x1 ;  /* 0x00007200060a0a11 */ /* 0x000fc800078408ff */
[----:B------:R-:W-:Y:S01]  /*75e0*/  @P0 LEA.HI.X R11, R6, c[0x0][0x1cc], R5, 0x1, P2 ;  /* 0x00007300060b0a11 */ /* 0x000fe200010f0c05 */
[----:B------:R-:W-:Y:S01]  /*75f0*/  @P1 IMAD.SHL.U32 R6, R44, 0x2, RZ ;  /* 0x000000022c061824 */ /* 0x000fe200078e00ff */
[----:B------:R-:W-:Y:S01]  /*7600*/  LOP3.LUT P2, RZ, R226, 0x100, RZ, 0xc0, !PT ;  /* 0x00000100e2ff7812 */ /* 0x000fe2000784c0ff */
[----:B------:R-:W-:-:S03]  /*7610*/  @P0 IMAD.SHL.U32 R5, R44, 0x2, RZ ;  /* 0x000000022c050824 */ /* 0x000fc600078e00ff */
[----:B------:R-:W-:-:S09]  /*7620*/  SEL R45, RZ, 0x1, P2 ;  /* 0x00000001ff2d7807 */ /* 0x000fd20001000000 */
        /* <DEDUP_REMOVED lines=10> */
[----:B------:R-:W0:Y:S10]  /*76d0*/  LDGDEPBAR ;  /* 0x00000000000079af */ /* 0x000e340000000000 */
[----:B------:R-:W-:Y:S05]  /*76e0*/  @P0 BRA `(.L_x_1160) ;  /* 0x0000002000000947 */ /* 0x000fea0003800000 */
[----:B------:R-:W-:-:S04]  /*76f0*/  DEPBAR.LE SB0, 0x1 ;  /* 0x000080400000791a */ /* 0x000fc80000000000 */
[----:B------:R-:W-:Y:S05]  /*7700*/  BRA `(.L_x_1161) ;  /* 0x0000701000007947 */ /* 0x000fea0003800000 */
.L_x_1160:
[----:B------:R-:W-:Y:S01]  /*7710*/  ULDC.U8 UR4, c[0x0][0x298] ;  /* 0x0000a60000047ab9 */ /* 0x000fe20000000000 */
[----:B-1---5:R-:W-:Y:S01]  /*7720*/  SHF.R.S32.HI R10, RZ, 0x1f, R73 ;  /* 0x0000001fff0a7819 */ /* 0x022fe20000011449 */
[----:B------:R-:W-:Y:S01]  /*7730*/  IMAD.WIDE.U32 R8, R73, c[0x0][0x280], RZ ;  /* 0x0000a00049087a25 */ /* 0x000fe200078e00ff */
[----:B------:R-:W-:Y:S01]  /*7740*/  ISETP.NE.AND P0, PT, RZ, UR4, PT ;  /* 0x00000004ff007c0c */ /* 0x000fe2000bf05270 */
[----:B------:R-:W-:Y:S01]  /*7750*/  BSSY B2, `(.L_x_1161) ;  /* 0x00006fc000027945 */ /* 0x000fe20003800000 */
[----:B------:R-:W-:Y:S01]  /*7760*/  LEA.HI R88, R223, R223, RZ, 0x1 ;  /* 0x000000dfdf587211 */ /* 0x000fe200078f08ff */
        /* <DEDUP_REMOVED lines=24> */
[C---:B------:R-:W-:Y:S01]  /*78f0*/  IMAD.WIDE.U32 R10, R6.reuse, c[0x0][0x290], R10 ;  /* 0x0000a400060a7a25 */ /* 0x040fe200078e000a */
[----:B------:R-:W-:Y:S01]  /*7900*/  CS2R R82, SRZ ;  /* 0x0000000000527805 */ /* 0x000fe2000001ff00 */
[----:B------:R-:W-:Y:S01]  /*7910*/  CS2R R104, SRZ ;  /* 0x0000000000687805 */ /* 0x000fe2000001ff00 */
[----:B------:R-:W-:Y:S01]  /*7920*/  CS2R R110, SRZ ;  /* 0x00000000006e7805 */ /* 0x000fe2000001ff00 */
[C---:B------:R-:W-:Y:S01]  /*7930*/  IMAD R8, R9.reuse, c[0x0][0x280], RZ ;  /* 0x0000a00009087a24 */ /* 0x040fe200078e02ff */
[----:B------:R-:W-:Y:S01]  /*7940*/  CS2R R86, SRZ ;  /* 0x0000000000567805 */ /* 0x000fe2000001ff00 */
        /* <DEDUP_REMOVED lines=9> */
[C---:B------:R-:W-:Y:S01]  /*79e0*/  LEA R6, P0, R10.reuse, c[0x0][0x288], 0x1 ;  /* 0x0000a2000a067a11 */ /* 0x040fe200078008ff */
[----:B------:R-:W-:Y:S01]  /*79f0*/  CS2R R108, SRZ ;  /* 0x00000000006c7805 */ /* 0x000fe2000001ff00 */
[----:B------:R-:W-:Y:S01]  /*7a00*/  IADD3 R9, R11, R9, RZ ;  /* 0x000000090b097210 */ /* 0x000fe20007ffe0ff */
[----:B------:R-:W-:Y:S01]  /*7a10*/  IMAD.IADD R8, R17, 0x1, R8 ;  /* 0x0000000111087824 */ /* 0x000fe200078e0208 */
[----:B------:R1:W2:Y:S01]  /*7a20*/  SHFL.IDX PT, R20, R7, RZ, 0x1e1f ;  /* 0x001e1fff07147589 */ /* 0x0002a200000e0000 */
[----:B------:R-:W-:Y:S01]  /*7a30*/  CS2R R90, SRZ ;  /* 0x00000000005a7805 */ /* 0x000fe2000001ff00 */
[----:B------:R-:W-:-:S02]  /*7a40*/  LEA.HI.X R10, R10, c[0x0][0x28c], R9, 0x1, P0 ;  /* 0x0000a3000a0a7a11 */ /* 0x000fc400000f0c09 */
[----:B------:R-:W-:Y:S01]  /*7a50*/  ISETP.GE.AND P0, PT, R5, R4, PT ;  /* 0x000000040500720c */ /* 0x000fe20003f06270 */
[----:B------:R1:W3:Y:S01]  /*7a60*/  SHFL.IDX PT, R18, R6, RZ, 0x1e1f ;  /* 0x001e1fff06127589 */ /* 0x0002e200000e0000 */
[----:B------:R-:W-:-:S03]  /*7a70*/  LEA.HI.X R16, R16, c[0x0][0x274], R8, 0x1, P1 ;  /* 0x00009d0010107a11 */ /* 0x000fc600008f0c08 */
[----:B------:R1:W4:Y:S04]  /*7a80*/  SHFL.IDX PT, R19, R10, RZ, 0x1e1f ;  /* 0x001e1fff0a137589 */ /* 0x00032800000e0000 */
[----:B------:R1:W1:Y:S04]  /*7a90*/  SHFL.IDX PT, R21, R16, RZ, 0x1e1f ;  /* 0x001e1fff10157589 */ /* 0x00026800000e0000 */
[----:B------:R-:W-:Y:S05]  /*7aa0*/  @P0 BRA `(.L_x_1164) ;  /* 0x000003e000000947 */ /* 0x000fea0003800000 */
[C---:B------:R-:W-:Y:S01]  /*7ab0*/  IADD3 R8, R88.reuse, 0x8, RZ ;  /* 0x0000000858087810 */ /* 0x040fe20007ffe0ff */
[----:B------:R-:W-:Y:S01]  /*7ac0*/  CS2R R86, SRZ ;  /* 0x0000000000567805 */ /* 0x000fe2000001ff00 */
[----:B------:R-:W-:Y:S01]  /*7ad0*/  ISETP.GE.AND P0, PT, R88, c[0x0][0x27c], PT ;  /* 0x00009f0058007a0c */ /* 0x000fe20003f06270 */
[----:B------:R-:W-:Y:S01]  /*7ae0*/  CS2R R90, SRZ ;  /* 0x00000000005a7805 */ /* 0x000fe2000001ff00 */
[----:B------:R-:W-:-:S11]  /*7af0*/  ISETP.GE.AND P2, PT, R8, c[0x0][0x27c], PT ;  /* 0x00009f0008007a0c */ /* 0x000fd60003f46270 */
[C---:B-12---:R-:W-:Y:S02]  /*7b00*/  @!P0 IMAD.WIDE R22, R88.reuse, 0x2, R20 ;  /* 0x0000000258168825 */ /* 0x046fe400078e0214 */
[----:B------:R-:W-:Y:S02]  /*7b10*/  @!P2 SHF.R.S32.HI R9, RZ, 0x1f, R8 ;  /* 0x0000001fff09a819 */ /* 0x000fe40000011408 */
[C---:B---34-:R-:W-:Y:S01]  /*7b20*/  @!P0 IMAD.WIDE R12, R88.reuse, 0x2, R18 ;  /* 0x00000002580c8825 */ /* 0x058fe200078e0212 */
[----:B------:R1:W5:Y:S01]  /*7b30*/  @!P0 LD.E.64 R86, [R22.64] ;  /* 0x0000000c16568980 */ /* 0x000362000c101b00 */
[----:B------:R-:W-:Y:S02]  /*7b40*/  @!P2 LEA.HI R8, R9, R8, RZ, 0x2 ;  /* 0x000000080908a211 */ /* 0x000fe400078f10ff */
[----:B------:R-:W-:Y:S01]  /*7b50*/  IADD3 R9, R88, 0x10, RZ ;  /* 0x0000001058097810 */ /* 0x000fe20007ffe0ff */
[----:B------:R2:W5:Y:S01]  /*7b60*/  @!P0 LD.E.64 R90, [R12.64] ;  /* 0x0000000c0c5a8980 */ /* 0x000562000c101b00 */
[----:B------:R-:W-:-:S02]  /*7b70*/  @!P2 LOP3.LUT R8, R8, 0xfffffffc, RZ, 0xc0, !PT ;  /* 0xfffffffc0808a812 */ /* 0x000fc400078ec0ff */
[----:B------:R-:W-:-:S03]  /*7b80*/  ISETP.GE.AND P1, PT, R9, c[0x0][0x27c], PT ;  /* 0x00009f0009007a0c */ /* 0x000fc60003f26270 */
[----:B-1----:R-:W-:-:S04]  /*7b90*/  @!P2 IMAD.WIDE R22, R8, 0x2, R18 ;  /* 0x000000020816a825 */ /* 0x002fc800078e0212 */
[----:B--2---:R-:W-:Y:S01]  /*7ba0*/  @!P2 IMAD.WIDE R12, R8, 0x2, R20 ;  /* 0x00000002080ca825 */ /* 0x004fe200078e0214 */
[----:B------:R-:W-:-:S04]  /*7bb0*/  IADD3 R8, R88, 0x18, RZ ;  /* 0x0000001858087810 */ /* 0x000fc80007ffe0ff */
[----:B------:R-:W-:Y:S02]  /*7bc0*/  ISETP.GE.AND P0, PT, R8, c[0x0][0x27c], PT ;  /* 0x00009f0008007a0c */ /* 0x000fe40003f06270 */
[----:B------:R-:W-:Y:S01]  /*7bd0*/  @!P1 SHF.R.S32.HI R11, RZ, 0x1f, R9 ;  /* 0x0000001fff0b9819 */ /* 0x000fe20000011409 */
[----:B------:R-:W-:-:S03]  /*7be0*/  CS2R R110, SRZ ;  /* 0x00000000006e7805 */ /* 0x000fc6000001ff00 */
[----:B------:R-:W-:Y:S01]  /*7bf0*/  @!P1 LEA.HI R9, R11, R9, RZ, 0x2 ;  /* 0x000000090b099211 */ /* 0x000fe200078f10ff */
[----:B------:R-:W-:Y:S01]  /*7c00*/  CS2R R108, SRZ ;  /* 0x00000000006c7805 */ /* 0x000fe2000001ff00 */
[----:B------:R-:W-:Y:S01]  /*7c10*/  CS2R R104, SRZ ;  /* 0x0000000000687805 */ /* 0x000fe2000001ff00 */
[----:B------:R1:W5:Y:S01]  /*7c20*/  @!P2 LD.E.64 R110, [R12.64] ;  /* 0x0000000c0c6ea980 */ /* 0x000362000c101b00 */
[----:B------:R-:W-:-:S03]  /*7c30*/  @!P1 LOP3.LUT R9, R9, 0xfffffffc, RZ, 0xc0, !PT ;  /* 0xfffffffc09099812 */ /* 0x000fc600078ec0ff */
[----:B------:R-:W-:Y:S01]  /*7c40*/  @!P0 SHF.R.S32.HI R11, RZ, 0x1f, R8 ;  /* 0x0000001fff0b8819 */ /* 0x000fe20000011408 */
[----:B------:R-:W-:Y:S01]  /*7c50*/  CS2R R102, SRZ ;  /* 0x0000000000667805 */ /* 0x000fe2000001ff00 */
[----:B------:R2:W5:Y:S02]  /*7c60*/  @!P2 LD.E.64 R108, [R22.64] ;  /* 0x0000000c166ca980 */ /* 0x000564000c101b00 */
[----:B------:R-:W-:Y:S01]  /*7c70*/  @!P0 LEA.HI R8, R11, R8, RZ, 0x2 ;  /* 0x000000080b088211 */ /* 0x000fe200078f10ff */
[----:B------:R-:W-:-:S03]  /*7c80*/  @!P1 IMAD.WIDE R24, R9, 0x2, R18 ;  /* 0x0000000209189825 */ /* 0x000fc600078e0212 */
[----:B------:R-:W-:Y:S01]  /*7c90*/  @!P0 LOP3.LUT R8, R8, 0xfffffffc, RZ, 0xc0, !PT ;  /* 0xfffffffc08088812 */ /* 0x000fe200078ec0ff */
[----:B------:R-:W-:Y:S01]  /*7ca0*/  CS2R R82, SRZ ;  /* 0x0000000000527805 */ /* 0x000fe2000001ff00 */
[----:B------:R-:W-:Y:S01]  /*7cb0*/  CS2R R80, SRZ ;  /* 0x0000000000507805 */ /* 0x000fe2000001ff00 */
[----:B------:R3:W5:Y:S01]  /*7cc0*/  @!P1 LD.E.64 R102, [R24.64] ;  /* 0x0000000c18669980 */ /* 0x000762000c101b00 */
[----:B-1----:R-:W-:Y:S01]  /*7cd0*/  @!P1 IMAD.WIDE R12, R9, 0x2, R20 ;  /* 0x00000002090c9825 */ /* 0x002fe200078e0214 */
[----:B------:R-:W-:-:S04]  /*7ce0*/  IADD3 R9, R88, 0x20, RZ ;  /* 0x0000002058097810 */ /* 0x000fc80007ffe0ff */
[----:B------:R1:W5:Y:S01]  /*7cf0*/  @!P1 LD.E.64 R104, [R12.64] ;  /* 0x0000000c0c689980 */ /* 0x000362000c101b00 */
[----:B--2---:R-:W-:Y:S01]  /*7d00*/  @!P0 IMAD.WIDE R22, R8, 0x2, R18 ;  /* 0x0000000208168825 */ /* 0x004fe200078e0212 */
[----:B------:R-:W-:-:S04]  /*7d10*/  ISETP.GE.AND P1, PT, R9, c[0x0][0x27c], PT ;  /* 0x00009f0009007a0c */ /* 0x000fc80003f26270 */
[----:B------:R3:W5:Y:S01]  /*7d20*/  @!P0 LD.E.64 R80, [R22.64] ;  /* 0x0000000c16508980 */ /* 0x000762000c101b00 */
[----:B-1----:R-:W-:Y:S01]  /*7d30*/  @!P0 IMAD.WIDE R12, R8, 0x2, R20 ;  /* 0x00000002080c8825 */ /* 0x002fe200078e0214 */
[----:B------:R-:W-:-:S04]  /*7d40*/  IADD3 R8, R88, 0x28, RZ ;  /* 0x0000002858087810 */ /* 0x000fc80007ffe0ff */
[----:B------:R1:W5:Y:S01]  /*7d50*/  @!P0 LD.E.64 R82, [R12.64] ;  /* 0x0000000c0c528980 */ /* 0x000362000c101b00 */
[----:B------:R-:W-:Y:S01]  /*7d60*/  ISETP.GE.AND P0, PT, R8, c[0x0][0x27c], PT ;  /* 0x00009f0008007a0c */ /* 0x000fe20003f06270 */
[----:B------:R-:W-:-:S12]  /*7d70*/  CS2R R72, SRZ ;  /* 0x0000000000487805 */ /* 0x000fd8000001ff00 */
[----:B------:R-:W-:-:S04]  /*7d80*/  @!P0 SHF.R.S32.HI R11, RZ, 0x1f, R8 ;  /* 0x0000001fff0b8819 */ /* 0x000fc80000011408 */
[----:B------:R-:W-:Y:S02]  /*7d90*/  @!P0 LEA.HI R11, R11, R8, RZ, 0x2 ;  /* 0x000000080b0b8211 */ /* 0x000fe400078f10ff */
[----:B-1----:R-:W-:-:S04]  /*7da0*/  @!P1 SHF.R.S32.HI R12, RZ, 0x1f, R9 ;  /* 0x0000001fff0c9819 */ /* 0x002fc80000011409 */
[----:B------:R-:W-:Y:S02]  /*7db0*/  @!P1 LEA.HI R12, R12, R9, RZ, 0x2 ;  /* 0x000000090c0c9211 */ /* 0x000fe400078f10ff */
[----:B------:R-:W-:Y:S02]  /*7dc0*/  @!P0 LOP3.LUT R11, R11, 0xfffffffc, RZ, 0xc0, !PT ;  /* 0xfffffffc0b0b8812 */ /* 0x000fe400078ec0ff */
[----:B------:R-:W-:Y:S01]  /*7dd0*/  @!P1 LOP3.LUT R12, R12, 0xfffffffc, RZ, 0xc0, !PT ;  /* 0xfffffffc0c0c9812 */ /* 0x000fe200078ec0ff */
[----:B------:R-:W-:Y:S01]  /*7de0*/  CS2R R66, SRZ ;  /* 0x0000000000427805 */ /* 0x000fe2000001ff00 */
[----:B------:R-:W-:Y:S01]  /*7df0*/  CS2R R70, SRZ ;  /* 0x0000000000467805 */ /* 0x000fe2000001ff00 */
[----:B------:R-:W-:Y:S02]  /*7e00*/  CS2R R64, SRZ ;  /* 0x0000000000407805 */ /* 0x000fe4000001ff00 */
[----:B------:R-:W-:-:S04]  /*7e10*/  @!P1 IMAD.WIDE R8, R12, 0x2, R20 ;  /* 0x000000020c089825 */ /* 0x000fc800078e0214 */
[----:B------:R-:W-:Y:S01]  /*7e20*/  @!P1 IMAD.WIDE R12, R12, 0x2, R18 ;  /* 0x000000020c0c9825 */ /* 0x000fe200078e0212 */
[----:B------:R3:W5:Y:S03]  /*7e30*/  @!P1 LD.E.64 R72, [R8.64] ;  /* 0x0000000c08489980 */ /* 0x000766000c101b00 */
[C---:B------:R-:W-:Y:S01]  /*7e40*/  @!P0 IMAD.WIDE R20, R11.reuse, 0x2, R20 ;  /* 0x000000020b148825 */ /* 0x040fe200078e0214 */
[----:B------:R3:W5:Y:S03]  /*7e50*/  @!P1 LD.E.64 R70, [R12.64] ;  /* 0x0000000c0c469980 */ /* 0x000766000c101b00 */
[----:B------:R-:W-:Y:S01]  /*7e60*/  @!P0 IMAD.WIDE R18, R11, 0x2, R18 ;  /* 0x000000020b128825 */ /* 0x000fe200078e0212 */
[----:B------:R3:W5:Y:S04]  /*7e70*/  @!P0 LD.E.64 R66, [R20.64] ;  /* 0x0000000c14428980 */ /* 0x000768000c101b00 */
[----:B------:R3:W5:Y:S02]  /*7e80*/  @!P0 LD.E.64 R64, [R18.64] ;  /* 0x0000000c12408980 */ /* 0x000764000c101b00 */
.L_x_1164:
[----:B------:R-:W-:Y:S05]  /*7e90*/  BSYNC B0 ;  /* 0x0000000000007941 */ /* 0x000fea0003800000 */
.L_x_1163:
[----:B---3--:R-:W-:Y:S01]  /*7ea0*/  IADD3 R8, R5, 0x40, RZ ;  /* 0x0000004005087810 */ /* 0x008fe20007ffe0ff */
[----:B-----5:R-:W-:Y:S01]  /*7eb0*/  IMAD.MOV.U32 R5, RZ, RZ, R66 ;  /* 0x000000ffff057224 */ /* 0x020fe200078e0042 */
[----:B------:R-:W3:Y:S01]  /*7ec0*/  SHFL.IDX PT, R17, R16, 0x1, 0x1e1f ;  /* 0x003e1f0010117f89 */ /* 0x000ee200000e0000 */
[----:B------:R-:W-:Y:S01]  /*7ed0*/  IMAD.MOV.U32 R11, RZ, RZ, R67 ;  /* 0x000000ffff0b7224 */ /* 0x000fe200078e0043 */
[----:B------:R-:W-:Y:S01]  /*7ee0*/  ISETP.GE.AND P0, PT, R8, R4, PT ;  /* 0x000000040800720c */ /* 0x000fe20003f06270 */
[----:B------:R-:W-:Y:S01]  /*7ef0*/  IMAD.MOV.U32 R9, RZ, RZ, R72 ;  /* 0x000000ffff097224 */ /* 0x000fe200078e0048 */
[----:B-1----:R1:W4:Y:S01]  /*7f00*/  SHFL.IDX PT, R16, R7, 0x1, 0x1e1f ;  /* 0x003e1f0007107f89 */ /* 0x00232200000e0000 */
        /* <DEDUP_REMOVED lines=8> */
[----:B------:R-:W-:Y:S01]  /*7f90*/  IMAD.MOV.U32 R5, RZ, RZ, R110 ;  /* 0x000000ffff057224 */ /* 0x000fe200078e006e */
[----:B------:R-:W-:Y:S01]  /*7fa0*/  MOV R9, R104 ;  /* 0x0000006800097202 */ /* 0x000fe20000000f00 */
[----:B------:R-:W-:Y:S01]  /*7fb0*/  CS2R R22, SRZ ;  /* 0x0000000000167805 */ /* 0x000fe2000001ff00 */
[----:B------:R-:W-:Y:S01]  /*7fc0*/  PRMT R59, R11, 0x7610, R59 ;  /* 0x000076100b3b7816 */ /* 0x000fe2000000003b */
        /* <DEDUP_REMOVED lines=14> */
[----:B-1----:R-:W-:Y:S01]  /*80b0*/  IMAD.MOV.U32 R7, RZ, RZ, R102 ;  /* 0x000000ffff077224 */ /* 0x002fe200078e0066 */
[----:B------:R-:W-:Y:S01]  /*80c0*/  PRMT R39, R11, 0x7610, R39 ;  /* 0x000076100b277816 */ /* 0x000fe20000000027 */
[----:B------:R-:W-:Y:S01]  /*80d0*/  CS2R R34, SRZ ;  /* 0x0000000000227805 */ /* 0x000fe2000001ff00 */
[----:B------:R-:W-:Y:S01]  /*80e0*/  PRMT R55, R8, 0x5410, R9 ;  /* 0x0000541008377816 */ /* 0x000fe20000000009 */
[----:B------:R-:W-:Y:S01]  /*80f0*/  IMAD.MOV.U32 R8, RZ, RZ, R81 ;  /* 0x000000ffff087224 */ /* 0x000fe200078e0051 */
[----:B------:R-:W-:Y:S01]  /*8100*/  PRMT R57, R57, 0x5410, R5 ;  /* 0x0000541039397816 */ /* 0x000fe20000000005 */
[----:B------:R-:W-:Y:S01]  /*8110*/  IMAD.MOV.U32 R5, RZ, RZ, R103 ;  /* 0x000000ffff057224 */ /* 0x000fe200078e0067 */
[----:B------:R-:W1:Y:S01]  /*8120*/  SHFL.IDX PT, R11, R10, 0x1, 0x1e1f ;  /* 0x003e1f000a0b7f89 */ /* 0x000e6200000e0000 */
[----:B------:R-:W-:Y:S01]  /*8130*/  CS2R R42, SRZ ;  /* 0x00000000002a7805 */ /* 0x000fe2000001ff00 */
[----:B------:R-:W-:Y:S01]  /*8140*/  PRMT R57, R8, 0x7610, R57 ;  /* 0x0000761008397816 */ /* 0x000fe20000000039 */
[----:B------:R-:W-:Y:S01]  /*8150*/  IMAD.MOV.U32 R8, RZ, RZ, R108 ;  /* 0x000000ffff087224 */ /* 0x000fe200078e006c */
[----:B------:R2:W1:Y:S01]  /*8160*/  SHFL.IDX PT, R10, R6, 0x1, 0x1e1f ;  /* 0x003e1f00060a7f89 */ /* 0x00046200000e0000 */
[----:B------:R-:W-:Y:S01]  /*8170*/  PRMT R68, R5, 0x5410, R7 ;  /* 0x0000541005447816 */ /* 0x000fe20000000007 */
[----:B------:R-:W-:Y:S01]  /*8180*/  IMAD.MOV.U32 R5, RZ, RZ, R91 ;  /* 0x000000ffff057224 */ /* 0x000fe200078e005b */
[----:B------:R-:W-:Y:S01]  /*8190*/  MOV R7, R109 ;  /* 0x0000006d00077202 */ /* 0x000fe20000000f00 */
[----:B------:R-:W-:Y:S01]  /*81a0*/  CS2R R62, SRZ ;  /* 0x00000000003e7805 */ /* 0x000fe2000001ff00 */
[----:B------:R-:W-:Y:S01]  /*81b0*/  CS2R R12, SRZ ;  /* 0x00000000000c7805 */ /* 0x000fe2000001ff00 */
[----:B--2---:R-:W-:Y:S01]  /*81c0*/  CS2R R20, SRZ ;  /* 0x0000000000147805 */ /* 0x004fe2000001ff00 */
[----:B------:R-:W-:Y:S01]  /*81d0*/  PRMT R74, R7, 0x5410, R8 ;  /* 0x00005410074a7816 */ /* 0x000fe20000000008 */
[----:B------:R-:W-:Y:S01]  /*81e0*/  CS2R R26, SRZ ;  /* 0x00000000001a7805 */ /* 0x000fe2000001ff00 */
[----:B------:R-:W-:Y:S01]  /*81f0*/  CS2R R32, SRZ ;  /* 0x0000000000207805 */ /* 0x000fe2000001ff00 */
[----:B------:R-:W-:Y:S01]  /*8200*/  CS2R R40, SRZ ;  /* 0x0000000000287805 */ /* 0x000fe2000001ff00 */
[----:B------:R-:W-:Y:S01]  /*8210*/  CS2R R60, SRZ ;  /* 0x00000000003c7805 */ /* 0x000fe2000001ff00 */
[----:B------:R-:W-:-:S05]  /*8220*/  IMAD.MOV.U32 R6, RZ, RZ, R90 ;  /* 0x000000ffff067224 */ /* 0x000fca00078e005a */
[----:B------:R-:W-:Y:S01]  /*8230*/  PRMT R84, R5, 0x5410, R6 ;  /* 0x0000541005547816 */ /* 0x000fe20000000006 */
[----:B------:R-:W-:Y:S05]  /*8240*/  @P0 BRA `(.L_x_1166) ;  /* 0x000003e000000947 */ /* 0x000fea0003800000 */
[C---:B-1-34-:R-:W-:Y:S01]  /*8250*/  IADD3 R6, R88.reuse, 0x8, RZ ;  /* 0x0000000858067810 */ /* 0x05afe20007ffe0ff */
[----:B------:R-:W-:Y:S01]  /*8260*/  CS2R R62, SRZ ;  /* 0x00000000003e7805 */ /* 0x000fe2000001ff00 */
[----:B------:R-:W-:Y:S01]  /*8270*/  ISETP.GE.AND P0, PT, R88, c[0x0][0x27c], PT ;  /* 0x00009f0058007a0c */ /* 0x000fe20003f06270 */
[----:B------:R-:W-:Y:S01]  /*8280*/  CS2R R60, SRZ ;  /* 0x00000000003c7805 */ /* 0x000fe2000001ff00 */
[----:B------:R-:W-:Y:S02]  /*8290*/  ISETP.GE.AND P2, PT, R6, c[0x0][0x27c], PT ;  /* 0x00009f0006007a0c */ /* 0x000fe40003f46270 */
[----:B------:R-:W-:-:S09]  /*82a0*/  IADD3 R7, R88, 0x18, RZ ;  /* 0x0000001858077810 */ /* 0x000fd20007ffe0ff */
[C---:B------:R-:W-:Y:S02]  /*82b0*/  @!P0 IMAD.WIDE R12, R88.reuse, 0x2, R16 ;  /* 0x00000002580c8825 */ /* 0x040fe400078e0210 */
[----:B------:R-:W-:Y:S02]  /*82c0*/  @!P2 SHF.R.S32.HI R5, RZ, 0x1f, R6 ;  /* 0x0000001fff05a819 */ /* 0x000fe40000011406 */
[C---:B------:R-:W-:Y:S01]  /*82d0*/  @!P0 IMAD.WIDE R8, R88.reuse, 0x2, R10 ;  /* 0x0000000258088825 */ /* 0x040fe200078e020a */
[----:B------:R1:W5:Y:S01]  /*82e0*/  @!P0 LD.E.64 R62, [R12.64] ;  /* 0x0000000c0c3e8980 */ /* 0x000362000c101b00 */
[----:B------:R-:W-:Y:S02]  /*82f0*/  @!P2 LEA.HI R5, R5, R6, RZ, 0x2 ;  /* 0x000000060505a211 */ /* 0x000fe400078f10ff */
[----:B------:R-:W-:Y:S01]  /*8300*/  IADD3 R6, R88, 0x10, RZ ;  /* 0x0000001058067810 */ /* 0x000fe20007ffe0ff */
[----:B------:R2:W5:Y:S03]  /*8310*/  @!P0 LD.E.64 R60, [R8.64] ;  /* 0x0000000c083c8980 */ /* 0x000566000c101b00 */
[----:B------:R-:W-:-:S02]  /*8320*/  ISETP.GE.AND P1, PT, R6, c[0x0][0x27c], PT ;  /* 0x00009f0006007a0c */ /* 0x000fc40003f26270 */
[----:B------:R-:W-:Y:S02]  /*8330*/  ISETP.GE.AND P0, PT, R7, c[0x0][0x27c], PT ;  /* 0x00009f0007007a0c */ /* 0x000fe40003f06270 */
[----:B------:R-:W-:Y:S01]  /*8340*/  @!P2 LOP3.LUT R5, R5, 0xfffffffc, RZ, 0xc0, !PT ;  /* 0xfffffffc0505a812 */ /* 0x000fe200078ec0ff */
[----:B------:R-:W-:-:S04]  /*8350*/  CS2R R42, SRZ ;  /* 0x00000000002a7805 */ /* 0x000fc8000001ff00 */
[----:B-1----:R-:W-:-:S04]  /*8360*/  @!P2 IMAD.WIDE R12, R5, 0x2, R10 ;  /* 0x00000002050ca825 */ /* 0x002fc800078e020a */
[----:B--2---:R-:W-:Y:S01]  /*8370*/  @!P2 IMAD.WIDE R8, R5, 0x2, R16 ;  /* 0x000000020508a825 */ /* 0x004fe200078e0210 */
[----:B------:R-:W-:-:S04]  /*8380*/  @!P1 SHF.R.S32.HI R5, RZ, 0x1f, R6 ;  /* 0x0000001fff059819 */ /* 0x000fc80000011406 */
[----:B------:R-:W-:Y:S01]  /*8390*/  @!P1 LEA.HI R6, R5, R6, RZ, 0x2 ;  /* 0x0000000605069211 */ /* 0x000fe200078f10ff */
[----:B------:R-:W-:Y:S01]  /*83a0*/  CS2R R40, SRZ ;  /* 0x0000000000287805 */ /* 0x000fe2000001ff00 */
[----:B------:R-:W-:Y:S01]  /*83b0*/  @!P0 SHF.R.S32.HI R5, RZ, 0x1f, R7 ;  /* 0x0000001fff058819 */ /* 0x000fe20000011407 */
[----:B------:R1:W5:Y:S01]  /*83c0*/  @!P2 LD.E.64 R42, [R8.64] ;  /* 0x0000000c082aa980 */ /* 0x000362000c101b00 */
[----:B------:R-:W-:Y:S02]  /*83d0*/  @!P1 LOP3.LUT R6, R6, 0xfffffffc, RZ, 0xc0, !PT ;  /* 0xfffffffc06069812 */ /* 0x000fe400078ec0ff */
[----:B------:R-:W-:Y:S01]  /*83e0*/  @!P0 LEA.HI R5, R5, R7, RZ, 0x2 ;  /* 0x0000000705058211 */ /* 0x000fe200078f10ff */
[----:B------:R-:W-:Y:S01]  /*83f0*/  CS2R R34, SRZ ;  /* 0x0000000000227805 */ /* 0x000fe2000001ff00 */
[----:B------:R-:W-:Y:S01]  /*8400*/  CS2R R32, SRZ ;  /* 0x0000000000207805 */ /* 0x000fe2000001ff00 */
[----:B------:R2:W5:Y:S01]  /*8410*/  @!P2 LD.E.64 R40, [R12.64] ;  /* 0x0000000c0c28a980 */ /* 0x000562000c101b00 */
[----:B------:R-:W-:Y:S01]  /*8420*/  @!P0 LOP3.LUT R5, R5, 0xfffffffc, RZ, 0xc0, !PT ;  /* 0xfffffffc05058812 */ /* 0x000fe200078ec0ff */
[----:B------:R-:W-:Y:S01]  /*8430*/  CS2R R28, SRZ ;  /* 0x00000000001c7805 */ /* 0x000fe2000001ff00 */
[----:B------:R-:W-:-:S03]  /*8440*/  CS2R R26, SRZ ;  /* 0x00000000001a7805 */ /* 0x000fc6000001ff00 */
[----:B------:R-:W-:-:S05]  /*8450*/  @!P0 IMAD.WIDE R14, R5, 0x2, R10 ;  /* 0x00000002050e8825 */ /* 0x000fca00078e020a */
[----:B------:R3:W5:Y:S01]  /*8460*/  @!P0 LD.E.64 R26, [R14.64] ;  /* 0x0000000c0e1a8980 */ /* 0x000762000c101b00 */
[----:B-1----:R-:W-:-:S04]  /*8470*/  @!P1 IMAD.WIDE R8, R6, 0x2, R16 ;  /* 0x0000000206089825 */ /* 0x002fc800078e0210 */
[----:B------:R-:W-:Y:S01]  /*8480*/  @!P1 IMAD.WIDE R6, R6, 0x2, R10 ;  /* 0x0000000206069825 */ /* 0x000fe200078e020a */
[----:B------:R1:W5:Y:S03]  /*8490*/  @!P1 LD.E.64 R34, [R8.64] ;  /* 0x0000000c08229980 */ /* 0x000366000c101b00 */
[----:B--2---:R-:W-:Y:S01]  /*84a0*/  @!P0 IMAD.WIDE R12, R5, 0x2, R16 ;  /* 0x00000002050c8825 */ /* 0x004fe200078e0210 */
[----:B------:R2:W5:Y:S04]  /*84b0*/  @!P1 LD.E.64 R32, [R6.64] ;  /* 0x0000000c06209980 */ /* 0x000568000c101b00 */
[----:B------:R4:W5:Y:S01]  /*84c0*/  @!P0 LD.E.64 R28, [R12.64] ;  /* 0x0000000c0c1c8980 */ /* 0x000962000c101b00 */
[----:B-1----:R-:W-:-:S02]  /*84d0*/  IADD3 R8, R88, 0x20, RZ ;  /* 0x0000002058087810 */ /* 0x002fc40007ffe0ff */
[----:B--2---:R-:W-:Y:S02]  /*84e0*/  IADD3 R6, R88, 0x28, RZ ;  /* 0x0000002858067810 */ /* 0x004fe40007ffe0ff */
[----:B------:R-:W-:Y:S02]  /*84f0*/  ISETP.GE.AND P1, PT, R8, c[0x0][0x27c], PT ;  /* 0x00009f0008007a0c */ /* 0x000fe40003f26270 */
[----:B------:R-:W-:-:S11]  /*8500*/  ISETP.GE.AND P0, PT, R6, c[0x0][0x27c], PT ;  /* 0x00009f0006007a0c */ /* 0x000fd60003f06270 */
[----:B------:R-:W-:Y:S02]  /*8510*/  @!P1 SHF.R.S32.HI R7, RZ, 0x1f, R8 ;  /* 0x0000001fff079819 */ /* 0x000fe40000011408 */
[----:B------:R-:W-:Y:S02]  /*8520*/  @!P0 SHF.R.S32.HI R5, RZ, 0x1f, R6 ;  /* 0x0000001fff058819 */ /* 0x000fe40000011406 */
[----:B------:R-:W-:Y:S02]  /*8530*/  @!P1 LEA.HI R7, R7, R8, RZ, 0x2 ;  /* 0x0000000807079211 */ /* 0x000fe400078f10ff */
[----:B------:R-:W-:Y:S02]  /*8540*/  @!P0 LEA.HI R5, R5, R6, RZ, 0x2 ;  /* 0x0000000605058211 */ /* 0x000fe400078f10ff */
[----:B------:R-:W-:Y:S02]  /*8550*/  @!P1 LOP3.LUT R7, R7, 0xfffffffc, RZ, 0xc0, !PT ;  /* 0xfffffffc07079812 */ /* 0x000fe400078ec0ff */
[----:B------:R-:W-:Y:S01]  /*8560*/  @!P0 LOP3.LUT R5, R5, 0xfffffffc, RZ, 0xc0, !PT ;  /* 0xfffffffc05058812 */ /* 0x000fe200078ec0ff */
[----:B------:R-:W-:Y:S01]  /*8570*/  CS2R R22, SRZ ;  /* 0x0000000000167805 */ /* 0x000fe2000001ff00 */
[----:B---3--:R-:W-:Y:S01]  /*8580*/  CS2R R14, SRZ ;  /* 0x00000000000e7805 */ /* 0x008fe2000001ff00 */
[----:B------:R-:W-:Y:S01]  /*8590*/  @!P1 IMAD.WIDE R8, R7, 0x2, R16 ;  /* 0x0000000207089825 */ /* 0x000fe200078e0210 */
[----:B------:R-:W-:Y:S01]  /*85a0*/  CS2R R20, SRZ ;  /* 0x0000000000147805 */ /* 0x000fe2000001ff00 */
[----:B----4-:R-:W-:-:S02]  /*85b0*/  CS2R R12, SRZ ;  /* 0x00000000000c7805 */ /* 0x010fc4000001ff00 */
[----:B------:R-:W-:Y:S01]  /*85c0*/  @!P1 IMAD.WIDE R6, R7, 0x2, R10 ;  /* 0x0000000207069825 */ /* 0x000fe200078e020a */
[----:B------:R1:W5:Y:S03]  /*85d0*/  @!P1 LD.E.64 R22, [R8.64] ;  /* 0x0000000c08169980 */ /* 0x000366000c101b00 */
[C---:B------:R-:W-:Y:S01]  /*85e0*/  @!P0 IMAD.WIDE R16, R5.reuse, 0x2, R16 ;  /* 0x0000000205108825 */ /* 0x040fe200078e0210 */
[----:B------:R1:W5:Y:S03]  /*85f0*/  @!P1 LD.E.64 R20, [R6.64] ;  /* 0x0000000c06149980 */ /* 0x000366000c101b00 */
[----:B------:R-:W-:Y:S01]  /*8600*/  @!P0 IMAD.WIDE R10, R5, 0x2, R10 ;  /* 0x00000002050a8825 */ /* 0x000fe200078e020a */
[----:B------:R1:W5:Y:S04]  /*8610*/  @!P0 LD.E.64 R14, [R16.64] ;  /* 0x0000000c100e8980 */ /* 0x000368000c101b00 */
[----:B------:R1:W5:Y:S02]  /*8620*/  @!P0 LD.E.64 R12, [R10.64] ;  /* 0x0000000c0a0c8980 */ /* 0x000364000c101b00 */
.L_x_1166:
[----:B-1-34-:R-:W-:Y:S05]  /*8630*/  BSYNC B0 ;  /* 0x0000000000007941 */ /* 0x01afea0003800000 */
.L_x_1165:
[----:B-----5:R-:W-:Y:S01]  /*8640*/  IMAD.MOV.U32 R5, RZ, RZ, R14 ;  /* 0x000000ffff057224 */ /* 0x020fe200078e000e */
[----:B------:R-:W-:-:S04]  /*8650*/  DEPBAR.LE SB0, 0x1 ;  /* 0x000080400000791a */ /* 0x000fc80000000000 */
        /* <DEDUP_REMOVED lines=10> */
[----:B------:R-:W-:-:S02]  /*8700*/  IMAD.MOV.U32 R6, RZ, RZ, R35 ;  /* 0x000000ffff067224 */ /* 0x000fc400078e0023 */
[----:B------:R-:W-:Y:S01]  /*8710*/  IMAD.MOV.U32 R5, RZ, RZ, R42 ;  /* 0x000000ffff057224 */ /* 0x000fe200078e002a */
[----:B------:R-:W-:Y:S01]  /*8720*/  PRMT R19, R8, 0x7610, R19 ;  /* 0x0000761008137816 */ /* 0x000fe20000000013 */
[----:B------:R-:W-:Y:S01]  /*8730*/  IMAD.MOV.U32 R8, RZ, RZ, R43 ;  /* 0x000000ffff087224 */ /* 0x000fe200078e002b */
[----:B------:R-:W-:Y:S01]  /*8740*/  PRMT R24, R6, 0x5410, R7 ;  /* 0x0000541006187816 */ /* 0x000fe20000000007 */
[----:B------:R-:W-:Y:S01]  /*8750*/  IMAD.MOV.U32 R7, RZ, RZ, R62 ;  /* 0x000000ffff077224 */ /* 0x000fe200078e003e */
[----:B------:R-:W-:Y:S01]  /*8760*/  PRMT R30, R30, 0x5410, R5 ;  /* 0x000054101e1e7816 */ /* 0x000fe20000000005 */
[----:B------:R-:W-:Y:S01]  /*8770*/  IMAD.MOV.U32 R5, RZ, RZ, R63 ;  /* 0x000000ffff057224 */ /* 0x000fe200078e003f */
[----:B------:R-:W-:Y:S01]  /*8780*/  SHF.R.S32.HI R6, RZ, 0x1f, R244 ;  /* 0x0000001fff067819 */ /* 0x000fe200000114f4 */
[----:B------:R-:W-:Y:S01]  /*8790*/  IMAD.IADD R38, R4, 0x1, -R77 ;  /* 0x0000000104267824 */ /* 0x000fe200078e0a4d */
[----:B------:R-:W-:Y:S01]  /*87a0*/  PRMT R30, R8, 0x7610, R30 ;  /* 0x00007610081e7816 */ /* 0x000fe2000000001e */
[----:B------:R-:W-:Y:S01]  /*87b0*/  IMAD.MOV.U32 R8, RZ, RZ, R12 ;  /* 0x000000ffff087224 */ /* 0x000fe200078e000c */
[----:B------:R-:W-:Y:S01]  /*87c0*/  LEA.HI R6, R6, R244, RZ, 0x2 ;  /* 0x000000f406067211 */ /* 0x000fe200078f10ff */
[----:B------:R-:W-:Y:S01]  /*87d0*/  IMAD.MOV.U32 R4, RZ, RZ, R61 ;  /* 0x000000ffff047224 */ /* 0x000fe200078e003d */
[----:B------:R-:W-:Y:S01]  /*87e0*/  PRMT R36, R5, 0x5410, R7 ;  /* 0x0000541005247816 */ /* 0x000fe20000000007 */
[----:B------:R-:W-:Y:S01]  /*87f0*/  IMAD.MOV.U32 R7, RZ, RZ, R13 ;  /* 0x000000ffff077224 */ /* 0x000fe200078e000d */
[----:B------:R-:W-:Y:S01]  /*8800*/  LOP3.LUT R6, R6, 0xfffffffc, RZ, 0xc0, !PT ;  /* 0xfffffffc06067812 */ /* 0x000fe200078ec0ff */
[----:B------:R-:W-:Y:S01]  /*8810*/  IMAD.MOV.U32 R5, RZ, RZ, R20 ;  /* 0x000000ffff057224 */ /* 0x000fe200078e0014 */
[----:B------:R-:W-:-:S02]  /*8820*/  IMNMX R38, R38, 0x80, PT ;  /* 0x0000008026267817 */ /* 0x000fc40003800200 */
[----:B------:R-:W-:Y:S01]  /*8830*/  PRMT R9, R7, 0x5410, R8 ;  /* 0x0000541007097816 */ /* 0x000fe20000000008 */
[----:B------:R-:W-:Y:S01]  /*8840*/  IMAD.IADD R6, R244, 0x1, -R6 ;  /* 0x00000001f4067824 */ /* 0x000fe200078e0a06 */
[----:B------:R-:W-:Y:S01]  /*8850*/  PRMT R16, R16, 0x5410, R5 ;  /* 0x0000541010107816 */ /* 0x000fe20000000005 */
[----:B------:R-:W-:Y:S01]  /*8860*/  IMAD.MOV.U32 R7, RZ, RZ, R26 ;  /* 0x000000ffff077224 */ /* 0x000fe200078e001a */
[----:B------:R-:W-:Y:S01]  /*8870*/  BAR.SYNC.DEFER_BLOCKING 0x0 ;  /* 0x0000000000007b1d */ /* 0x000fe20000010000 */
[----:B------:R-:W-:Y:S01]  /*8880*/  IMAD.MOV.U32 R5, RZ, RZ, R27 ;  /* 0x000000ffff057224 */ /* 0x000fe200078e001b */
[C---:B------:R-:W-:Y:S01]  /*8890*/  LOP3.LUT P0, RZ, R6.reuse, 0x2, RZ, 0xc0, !PT ;  /* 0x0000000206ff7812 */ /* 0x040fe2000780c0ff */
[----:B------:R-:W-:Y:S01]  /*88a0*/  IMAD.SHL.U32 R11, R6, 0x40, RZ ;  /* 0x00000040060b7824 */ /* 0x000fe200078e00ff */
[----:B------:R-:W-:Y:S01]  /*88b0*/  ISETP.GE.AND P1, PT, R53, R38, PT ;  /* 0x000000263500720c */ /* 0x000fe20003f26270 */
[----:B------:R-:W-:Y:S01]  /*88c0*/  IMAD.MOV.U32 R8, RZ, RZ, R21 ;  /* 0x000000ffff087224 */ /* 0x000fe200078e0015 */
[----:B------:R-:W-:Y:S01]  /*88d0*/  PRMT R18, R5, 0x5410, R7 ;  /* 0x0000541005127816 */ /* 0x000fe20000000007 */
[----:B------:R-:W-:Y:S01]  /*88e0*/  IMAD.MOV.U32 R7, RZ, RZ, R32 ;  /* 0x000000ffff077224 */ /* 0x000fe200078e0020 */
[----:B------:R-:W-:Y:S01]  /*88f0*/  LEA.HI R5, R53, R53, RZ, 0x1 ;  /* 0x0000003535057211 */ /* 0x000fe200078f08ff */
[----:B------:R-:W-:Y:S01]  /*8900*/  IMAD.MOV.U32 R6, RZ, RZ, R40 ;  /* 0x000000ffff067224 */ /* 0x000fe200078e0028 */
[----:B------:R-:W-:-:S02]  /*8910*/  LOP3.LUT R11, R11, 0xc0, RZ, 0xc0, !PT ;  /* 0x000000c00b0b7812 */ /* 0x000fc400078ec0ff */
[----:B------:R-:W-:Y:S02]  /*8920*/  LOP3.LUT R5, R5, 0x7fffffe, RZ, 0xc0, !PT ;  /* 0x07fffffe05057812 */ /* 0x000fe400078ec0ff */
[----:B------:R-:W-:Y:S02]  /*8930*/  LOP3.LUT R58, R11, 0x8, R58, 0xf8, !PT ;  /* 0x000000080b3a7812 */ /* 0x000fe400078ef83a */
[----:B------:R-:W-:Y:S01]  /*8940*/  SHF.R.U32.HI R11, RZ, 0x3, R11 ;  /* 0x00000003ff0b7819 */ /* 0x000fe2000001160b */
[----:B------:R-:W-:Y:S01]  /*8950*/  IMAD.IADD R5, R53, 0x1, -R5 ;  /* 0x0000000135057824 */ /* 0x000fe200078e0a05 */
[----:B------:R-:W-:Y:S02]  /*8960*/  PRMT R16, R8, 0x7610, R16 ;  /* 0x0000761008107816 */ /* 0x000fe40000000010 */
[----:B------:R-:W-:Y:S01]  /*8970*/  LOP3.LUT R11, R58, R11, RZ, 0x3c, !PT ;  /* 0x0000000b3a0b7212 */ /* 0x000fe200078e3cff */
[----:B------:R-:W-:Y:S01]  /*8980*/  IMAD R5, R49, 0x8, R5 ;  /* 0x0000000831057824 */ /* 0x000fe200078e0205 */
[----:B------:R-:W-:Y:S01]  /*8990*/  PRMT R25, R25, 0x5410, R7 ;  /* 0x0000541019197816 */ /* 0x000fe20000000007 */
[----:B------:R-:W-:Y:S01]  /*89a0*/  IMAD.MOV.U32 R7, RZ, RZ, R33 ;  /* 0x000000ffff077224 */ /* 0x000fe200078e0021 */
[----:B------:R-:W-:Y:S01]  /*89b0*/  PRMT R31, R31, 0x5410, R6 ;  /* 0x000054101f1f7816 */ /* 0x000fe20000000006 */
[----:B------:R-:W-:-:S02]  /*89c0*/  IMAD.U32 R11, R5, 0x20, R11 ;  /* 0x00000020050b7824 */ /* 0x000fc400078e000b */
[----:B------:R-:W-:Y:S01]  /*89d0*/  IMAD.MOV.U32 R6, RZ, RZ, R41 ;  /* 0x000000ffff067224 */ /* 0x000fe200078e0029 */
[----:B------:R-:W-:Y:S01]  /*89e0*/  PRMT R25, R7, 0x7610, R25 ;  /* 0x0000761007197816 */ /* 0x000fe20000000019 */
[----:B------:R-:W-:Y:S01]  /*89f0*/  IMAD.MOV.U32 R5, RZ, RZ, R60 ;  /* 0x000000ffff057224 */ /* 0x000fe200078e003c */
[C---:B------:R-:W-:Y:S02]  /*8a00*/  IADD3 R8, R11.reuse, 0x10, RZ ;  /* 0x000000100b087810 */ /* 0x040fe40007ffe0ff */
[C---:B------:R-:W-:Y:S02]  /*8a10*/  @P0 IADD3 R8, R11.reuse, -0x10, RZ ;  /* 0xfffffff00b080810 */ /* 0x040fe40007ffe0ff */
[----:B------:R-:W-:Y:S02]  /*8a20*/  PRMT R31, R6, 0x7610, R31 ;  /* 0x00007610061f7816 */ /* 0x000fe4000000001f */
[----:B------:R-:W-:Y:S02]  /*8a30*/  PRMT R37, R4, 0x5410, R5 ;  /* 0x0000541004257816 */ /* 0x000fe40000000005 */
[----:B------:R-:W-:-:S02]  /*8a40*/  LEA R11, R11, 0x6080, 0x1 ;  /* 0x000060800b0b7811 */ /* 0x000fc400078e08ff */
[----:B------:R-:W-:Y:S01]  /*8a50*/  LEA R8, R8, 0x6080, 0x1 ;  /* 0x0000608008087811 */ /* 0x000fe200078e08ff */
[----:B------:R-:W-:Y:S05]  /*8a60*/  @P1 BRA `(.L_x_1168) ;  /* 0x0000117000001947 */ /* 0x000fea0003800000 */
[----:B------:R-:W-:Y:S01]  /*8a70*/  ISETP.GE.AND P0, PT, R88, c[0x0][0x27c], PT ;  /* 0x00009f0058007a0c */ /* 0x000fe20003f06270 */
[----:B------:R-:W-:-:S12]  /*8a80*/  BSSY B0, `(.L_x_1169) ;  /* 0x000002c000007945 */ /* 0x000fd80003800000 */
[----:B------:R-:W-:Y:S05]  /*8a90*/  @P0 BRA `(.L_x_1170) ;  /* 0x000002a000000947 */ /* 0x000fea0003800000 */
[----:B------:R-:W1:Y:S01]  /*8aa0*/  LDS.128 R4, [R11] ;  /* 0x000000000b047984 */ /* 0x000e620000000c00 */
[----:B------:R-:W-:Y:S01]  /*8ab0*/  SHF.R.U32.HI R89, RZ, 0x10, R91 ;  /* 0x00000010ff597819 */ /* 0x000fe2000001165b */
[--C-:B------:R-:W-:Y:S01]  /*8ac0*/  HADD2.F32 R94, -RZ, R84.reuse.H1_H1 ;  /* 0x30000054ff5e7230 */ /* 0x100fe20000004100 */
[--C-:B------:R-:W-:Y:S01]  /*8ad0*/  SHF.R.U64 R58, R86, 0x10, R87.reuse ;  /* 0x00000010563a7819 */ /* 0x100fe20000001257 */
[----:B------:R-:W-:Y:S01]  /*8ae0*/  HADD2.F32 R84, -RZ, R84.H0_H0 ;  /* 0x20000054ff547230 */ /* 0x000fe20000004100 */
[----:B------:R-:W-:Y:S01]  /*8af0*/  SHF.R.U32.HI R86, RZ, 0x10, R87 ;  /* 0x00000010ff567819 */ /* 0x000fe20000011657 */
[----:B------:R-:W-:Y:S01]  /*8b00*/  HADD2.F32 R89, -RZ, R89.H0_H0 ;  /* 0x20000059ff597230 */ /* 0x000fe20000004100 */
[----:B------:R-:W-:Y:S01]  /*8b10*/  SHF.R.U64 R87, R90, 0x10, R91 ;  /* 0x000000105a577819 */ /* 0x000fe2000000125b */
[----:B------:R-:W-:Y:S02]  /*8b20*/  HADD2.F32 R101, -RZ, R85.H1_H1 ;  /* 0x30000055ff657230 */ /* 0x000fe40000004100 */
[----:B------:R-:W-:-:S02]  /*8b30*/  HADD2.F32 R95, -RZ, R86.H0_H0 ;  /* 0x20000056ff5f7230 */ /* 0x000fc40000004100 */
[----:B------:R-:W-:Y:S02]  /*8b40*/  HADD2.F32 R87, -RZ, R87.H0_H0 ;  /* 0x20000057ff577230 */ /* 0x000fe40000004100 */
[----:B------:R-:W-:Y:S02]  /*8b50*/  HADD2.F32 R85, -RZ, R85.H0_H0 ;  /* 0x20000055ff557230 */ /* 0x000fe40000004100 */
[--C-:B-1----:R-:W-:Y:S02]  /*8b60*/  HADD2.F32 R90, -RZ, R7.reuse.H0_H0 ;  /* 0x20000007ff5a7230 */ /* 0x102fe40000004100 */
[----:B------:R-:W-:Y:S02]  /*8b70*/  HADD2.F32 R7, -RZ, R7.H1_H1 ;  /* 0x30000007ff077230 */ /* 0x000fe40000004100 */
[--C-:B------:R-:W-:Y:S02]  /*8b80*/  HADD2.F32 R91, -RZ, R4.reuse.H0_H0 ;  /* 0x20000004ff5b7230 */ /* 0x100fe40000004100 */
[----:B------:R-:W-:Y:S01]  /*8b90*/  HADD2.F32 R92, -RZ, R4.H1_H1 ;  /* 0x30000004ff5c7230 */ /* 0x000fe20000004100 */
[CC--:B------:R-:W-:Y:S01]  /*8ba0*/  FMUL.FTZ R86, R7.reuse, R89.reuse ;  /* 0x0000005907567220 */ /* 0x0c0fe20000410000 */
[--C-:B------:R-:W-:Y:S01]  /*8bb0*/  HADD2.F32 R4, -RZ, R6.reuse.H0_H0 ;  /* 0x20000006ff047230 */ /* 0x100fe20000004100 */
[C---:B------:R-:W-:Y:S01]  /*8bc0*/  FMUL.FTZ R89, R90.reuse, R89 ;  /* 0x000000595a597220 */ /* 0x040fe20000410000 */
[--C-:B------:R-:W-:Y:S01]  /*8bd0*/  HADD2.F32 R93, -RZ, R5.reuse.H0_H0 ;  /* 0x20000005ff5d7230 */ /* 0x100fe20000004100 */
[-C--:B------:R-:W-:Y:S01]  /*8be0*/  FFMA.FTZ R86, R90, R95.reuse, -R86 ;  /* 0x0000005f5a567223 */ /* 0x080fe20000010856 */
[----:B------:R-:W-:Y:S01]  /*8bf0*/  HADD2.F32 R6, -RZ, R6.H1_H1 ;  /* 0x30000006ff067230 */ /* 0x000fe20000004100 */
[----:B------:R-:W-:Y:S01]  /*8c00*/  FFMA.FTZ R7, R7, R95, R89 ;  /* 0x0000005f07077223 */ /* 0x000fe20000010059 */
[----:B------:R-:W-:Y:S01]  /*8c10*/  HADD2.F32 R5, -RZ, R5.H1_H1 ;  /* 0x30000005ff057230 */ /* 0x000fe20000004100 */
[----:B------:R-:W-:Y:S01]  /*8c20*/  FMUL.FTZ R106, R92, R94 ;  /* 0x0000005e5c6a7220 */ /* 0x000fe20000410000 */
[----:B------:R-:W-:Y:S01]  /*8c30*/  HADD2.F32 R89, -RZ, R58.H0_H0 ;  /* 0x2000003aff597230 */ /* 0x000fe20000004100 */
[----:B------:R-:W-:Y:S01]  /*8c40*/  FMUL.FTZ R58, R6, R84 ;  /* 0x00000054063a7220 */ /* 0x000fe20000410000 */
[----:B------:R-:W-:Y:S01]  /*8c50*/  F2FP.PACK_AB R7, R7, R86 ;  /* 0x000000560707723e */ /* 0x000fe200000000ff */
[----:B------:R-:W-:-:S02]  /*8c60*/  FMUL.FTZ R90, R5, R87 ;  /* 0x00000057055a7220 */ /* 0x000fc40000410000 */
[----:B------:R-:W-:Y:S02]  /*8c70*/  FMUL.FTZ R94, R91, R94 ;  /* 0x0000005e5b5e7220 */ /* 0x000fe40000410000 */
[----:B------:R-:W-:Y:S02]  /*8c80*/  FMUL.FTZ R84, R4, R84 ;  /* 0x0000005404547220 */ /* 0x000fe40000410000 */
[----:B------:R-:W-:Y:S02]  /*8c90*/  FMUL.FTZ R87, R93, R87 ;  /* 0x000000575d577220 */ /* 0x000fe40000410000 */
[-C--:B------:R-:W-:Y:S02]  /*8ca0*/  FFMA.FTZ R106, R91, R101.reuse, -R106 ;  /* 0x000000655b6a7223 */ /* 0x080fe4000001086a */
[----:B------:R-:W-:Y:S02]  /*8cb0*/  FFMA.FTZ R94, R92, R101, R94 ;  /* 0x000000655c5e7223 */ /* 0x000fe4000001005e */
[----:B------:R-:W-:-:S02]  /*8cc0*/  FFMA.FTZ R58, R4, R85, -R58 ;  /* 0x00000055043a7223 */ /* 0x000fc4000001083a */
[----:B------:R-:W-:Y:S01]  /*8cd0*/  FFMA.FTZ R6, R6, R85, R84 ;  /* 0x0000005506067223 */ /* 0x000fe20000010054 */
[----:B------:R-:W-:Y:S01]  /*8ce0*/  F2FP.PACK_AB R4, R94, R106 ;  /* 0x0000006a5e04723e */ /* 0x000fe200000000ff */
[-C--:B------:R-:W-:Y:S02]  /*8cf0*/  FFMA.FTZ R90, R93, R89.reuse, -R90 ;  /* 0x000000595d5a7223 */ /* 0x080fe4000001085a */
[----:B------:R-:W-:Y:S01]  /*8d00*/  FFMA.FTZ R5, R5, R89, R87 ;  /* 0x0000005905057223 */ /* 0x000fe20000010057 */
[----:B------:R-:W-:-:S04]  /*8d10*/  F2FP.PACK_AB R6, R6, R58 ;  /* 0x0000003a0606723e */ /* 0x000fc800000000ff */
[----:B------:R-:W-:-:S05]  /*8d20*/  F2FP.PACK_AB R5, R5, R90 ;  /* 0x0000005a0505723e */ /* 0x000fca00000000ff */
[----:B------:R1:W-:Y:S02]  /*8d30*/  STS.128 [R11], R4 ;  /* 0x000000040b007388 */ /* 0x0003e40000000c00 */
.L_x_1170:
[----:B------:R-:W-:Y:S05]  /*8d40*/  BSYNC B0 ;  /* 0x0000000000007941 */ /* 0x000fea0003800000 */
.L_x_1169:
[----:B-1----:R-:W-:Y:S01]  /*8d50*/  IADD3 R4, R88, 0x8, RZ ;  /* 0x0000000858047810 */ /* 0x002fe20007ffe0ff */
[----:B------:R-:W-:Y:S03]  /*8d60*/  BSSY B0, `(.L_x_1171) ;  /* 0x000002d000007945 */ /* 0x000fe60003800000 */
[----:B------:R-:W-:-:S13]  /*8d70*/  ISETP.GE.AND P0, PT, R4, c[0x0][0x27c], PT ;  /* 0x00009f0004007a0c */ /* 0x000fda0003f06270 */
[----:B------:R-:W-:Y:S05]  /*8d80*/  @P0 BRA `(.L_x_1172) ;  /* 0x000002a000000947 */ /* 0x000fea0003800000 */
[----:B------:R-:W1:Y:S01]  /*8d90*/  LDS.128 R4, [R8] ;  /* 0x0000000008047984 */ /* 0x000e620000000c00 */
[--C-:B------:R-:W-:Y:S01]  /*8da0*/  SHF.R.U64 R84, R108, 0x10, R109.reuse ;  /* 0x000000106c547819 */ /* 0x100fe2000000126d */
[--C-:B------:R-:W-:Y:S01]  /*8db0*/  HADD2.F32 R90, -RZ, R74.reuse.H1_H1 ;  /* 0x3000004aff5a7230 */ /* 0x100fe20000004100 */
[----:B------:R-:W-:Y:S01]  /*8dc0*/  SHF.R.U32.HI R108, RZ, 0x10, R109 ;  /* 0x00000010ff6c7819 */ /* 0x000fe2000001166d */
[----:B------:R-:W-:Y:S01]  /*8dd0*/  HADD2.F32 R92, -RZ, R75.H1_H1 ;  /* 0x3000004bff5c7230 */ /* 0x000fe20000004100 */
[--C-:B------:R-:W-:Y:S01]  /*8de0*/  SHF.R.U64 R58, R110, 0x10, R111.reuse ;  /* 0x000000106e3a7819 */ /* 0x100fe2000000126f */
[----:B------:R-:W-:Y:S01]  /*8df0*/  HADD2.F32 R74, -RZ, R74.H0_H0 ;  /* 0x2000004aff4a7230 */ /* 0x000fe20000004100 */
[----:B------:R-:W-:Y:S01]  /*8e00*/  SHF.R.U32.HI R110, RZ, 0x10, R111 ;  /* 0x00000010ff6e7819 */ /* 0x000fe2000001166f */
[----:B------:R-:W-:Y:S02]  /*8e10*/  HADD2.F32 R108, -RZ, R108.H0_H0 ;  /* 0x2000006cff6c7230 */ /* 0x000fe40000004100 */
[----:B------:R-:W-:-:S02]  /*8e20*/  HADD2.F32 R84, -RZ, R84.H0_H0 ;  /* 0x20000054ff547230 */ /* 0x000fc40000004100 */
[----:B------:R-:W-:Y:S02]  /*8e30*/  HADD2.F32 R110, -RZ, R110.H0_H0 ;  /* 0x2000006eff6e7230 */ /* 0x000fe40000004100 */
[----:B------:R-:W-:Y:S02]  /*8e40*/  HADD2.F32 R75, -RZ, R75.H0_H0 ;  /* 0x2000004bff4b7230 */ /* 0x000fe40000004100 */
[--C-:B-1----:R-:W-:Y:S02]  /*8e50*/  HADD2.F32 R85, -RZ, R7.reuse.H0_H0 ;  /* 0x20000007ff557230 */ /* 0x102fe40000004100 */
[----:B------:R-:W-:Y:S02]  /*8e60*/  HADD2.F32 R7, -RZ, R7.H1_H1 ;  /* 0x30000007ff077230 */ /* 0x000fe40000004100 */
[--C-:B------:R-:W-:Y:S02]  /*8e70*/  HADD2.F32 R87, -RZ, R4.reuse.H1_H1 ;  /* 0x30000004ff577230 */ /* 0x100fe40000004100 */
[----:B------:R-:W-:Y:S01]  /*8e80*/  HADD2.F32 R86, -RZ, R4.H0_H0 ;  /* 0x20000004ff567230 */ /* 0x000fe20000004100 */
[----:B------:R-:W-:Y:S01]  /*8e90*/  FMUL.FTZ R91, R7, R108 ;  /* 0x0000006c075b7220 */ /* 0x000fe20000410000 */
[--C-:B------:R-:W-:Y:S01]  /*8ea0*/  HADD2.F32 R4, -RZ, R6.reuse.H0_H0 ;  /* 0x20000006ff047230 */ /* 0x100fe20000004100 */
[----:B------:R-:W-:Y:S01]  /*8eb0*/  FMUL.FTZ R93, R87, R90 ;  /* 0x0000005a575d7220 */ /* 0x000fe20000410000 */
[--C-:B------:R-:W-:Y:S01]  /*8ec0*/  HADD2.F32 R89, -RZ, R5.reuse.H0_H0 ;  /* 0x20000005ff597230 */ /* 0x100fe20000004100 */
[C---:B------:R-:W-:Y:S01]  /*8ed0*/  FMUL.FTZ R108, R85.reuse, R108 ;  /* 0x0000006c556c7220 */ /* 0x040fe20000410000 */
[----:B------:R-:W-:Y:S01]  /*8ee0*/  HADD2.F32 R6, -RZ, R6.H1_H1 ;  /* 0x30000006ff067230 */ /* 0x000fe20000004100 */
[----:B------:R-:W-:Y:S01]  /*8ef0*/  FFMA.FTZ R91, R85, R110, -R91 ;  /* 0x0000006e555b7223 */ /* 0x000fe2000001085b */
[----:B------:R-:W-:Y:S01]  /*8f00*/  HADD2.F32 R5, -RZ, R5.H1_H1 ;  /* 0x30000005ff057230 */ /* 0x000fe20000004100 */
[C---:B------:R-:W-:Y:S01]  /*8f10*/  FMUL.FTZ R90, R86.reuse, R90 ;  /* 0x0000005a565a7220 */ /* 0x040fe20000410000 */
[----:B------:R-:W-:Y:S01]  /*8f20*/  HADD2.F32 R85, -RZ, R58.H0_H0 ;  /* 0x2000003aff557230 */ /* 0x000fe20000004100 */
[----:B------:R-:W-:-:S02]  /*8f30*/  FFMA.FTZ R93, R86, R92, -R93 ;  /* 0x0000005c565d7223 */ /* 0x000fc4000001085d */
[----:B------:R-:W-:Y:S02]  /*8f40*/  FMUL.FTZ R58, R6, R74 ;  /* 0x0000004a063a7220 */ /* 0x000fe40000410000 */
[----:B------:R-:W-:Y:S02]  /*8f50*/  FMUL.FTZ R86, R5, R84 ;  /* 0x0000005405567220 */ /* 0x000fe40000410000 */
[----:B------:R-:W-:Y:S02]  /*8f60*/  FMUL.FTZ R74, R4, R74 ;  /* 0x0000004a044a7220 */ /* 0x000fe40000410000 */
[----:B------:R-:W-:Y:S02]  /*8f70*/  FMUL.FTZ R84, R89, R84 ;  /* 0x0000005459547220 */ /* 0x000fe40000410000 */
[----:B------:R-:W-:Y:S02]  /*8f80*/  FFMA.FTZ R7, R7, R110, R108 ;  /* 0x0000006e07077223 */ /* 0x000fe4000001006c */
[----:B------:R-:W-:-:S02]  /*8f90*/  FFMA.FTZ R90, R87, R92, R90 ;  /* 0x0000005c575a7223 */ /* 0x000fc4000001005a */
[----:B------:R-:W-:Y:S01]  /*8fa0*/  FFMA.FTZ R58, R4, R75, -R58 ;  /* 0x0000004b043a7223 */ /* 0x000fe2000001083a */
[----:B------:R-:W-:Y:S01]  /*8fb0*/  F2FP.PACK_AB R7, R7, R91 ;  /* 0x0000005b0707723e */ /* 0x000fe200000000ff */
[----:B------:R-:W-:Y:S01]  /*8fc0*/  FFMA.FTZ R6, R6, R75, R74 ;  /* 0x0000004b06067223 */ /* 0x000fe2000001004a */
[----:B------:R-:W-:Y:S01]  /*8fd0*/  F2FP.PACK_AB R4, R90, R93 ;  /* 0x0000005d5a04723e */ /* 0x000fe200000000ff */
[-C--:B------:R-:W-:Y:S02]  /*8fe0*/  FFMA.FTZ R86, R89, R85.reuse, -R86 ;  /* 0x0000005559567223 */ /* 0x080fe40000010856 */
[----:B------:R-:W-:Y:S01]  /*8ff0*/  FFMA.FTZ R5, R5, R85, R84 ;  /* 0x0000005505057223 */ /* 0x000fe20000010054 */
[----:B------:R-:W-:-:S04]  /*9000*/  F2FP.PACK_AB R6, R6, R58 ;  /* 0x0000003a0606723e */ /* 0x000fc800000000ff */
[----:B------:R-:W-:-:S05]  /*9010*/  F2FP.PACK_AB R5, R5, R86 ;  /* 0x000000560505723e */ /* 0x000fca00000000ff */
[----:B------:R1:W-:Y:S02]  /*9020*/  STS.128 [R8], R4 ;  /* 0x0000000408007388 */ /* 0x0003e40000000c00 */
.L_x_1172:
[----:B------:R-:W-:Y:S05]  /*9030*/  BSYNC B0 ;  /* 0x0000000000007941 */ /* 0x000fea0003800000 */
.L_x_1171:
[----:B-1----:R-:W-:Y:S01]  /*9040*/  IADD3 R4, R88, 0x10, RZ ;  /* 0x0000001058047810 */ /* 0x002fe20007ffe0ff */
[----:B------:R-:W-:Y:S03]  /*9050*/  BSSY B0, `(.L_x_1173) ;  /* 0x000002d000007945 */ /* 0x000fe60003800000 */
[----:B------:R-:W-:-:S13]  /*9060*/  ISETP.GE.AND P0, PT, R4, c[0x0][0x27c], PT ;  /* 0x00009f0004007a0c */ /* 0x000fda0003f06270 */
[----:B------:R-:W-:Y:S05]  /*9070*/  @P0 BRA `(.L_x_1174) ;  /* 0x000002a000000947 */ /* 0x000fea0003800000 */
[----:B------:R-:W1:Y:S01]  /*9080*/  LDS.128 R4, [R11+0x2000] ;  /* 0x002000000b047984 */ /* 0x000e620000000c00 */
        /* <DEDUP_REMOVED lines=15> */
[-C--:B------:R-:W-:Y:S01]  /*9180*/  FMUL.FTZ R89, R7, R102.reuse ;  /* 0x0000006607597220 */ /* 0x080fe20000410000 */
[--C-:B------:R-:W-:Y:S01]  /*9190*/  HADD2.F32 R4, -RZ, R6.reuse.H0_H0 ;  /* 0x20000006ff047230 */ /* 0x100fe20000004100 */
[-C--:B------:R-:W-:Y:S01]  /*91a0*/  FMUL.FTZ R91, R85, R87.reuse ;  /* 0x00000057555b7220 */ /* 0x080fe20000410000 */
        /* <DEDUP_REMOVED lines=22> */
[----:B------:R1:W-:Y:S02]  /*9310*/  STS.128 [R11+0x2000], R4 ;  /* 0x002000040b007388 */ /* 0x0003e40000000c00 */
.L_x_1174:
[----:B------:R-:W-:Y:S05]  /*9320*/  BSYNC B0 ;  /* 0x0000000000007941 */ /* 0x000fea0003800000 */
.L_x_1173:
        /* <DEDUP_REMOVED lines=8> */
[----:B------:R-:W-:Y:S01]  /*93b0*/  HADD2.F32 R59, -RZ, R59.H0_H0 ;  /* 0x2000003bff3b7230 */ /* 0x000fe20000004100 */
[--C-:B------:R-:W-:Y:S01]  /*93c0*/  SHF.R.U64 R58, R82, 0x10, R83.reuse ;  /* 0x00000010523a7819 */ /* 0x100fe20000001253 */
[----:B------:R-:W-:Y:S01]  /*93d0*/  HADD2.F32 R68, -RZ, R68.H0_H0 ;  /* 0x20000044ff447230 */ /* 0x000fe20000004100 */
[----:B------:R-:W-:Y:S01]  /*93e0*/  SHF.R.U32.HI R82, RZ, 0x10, R83 ;  /* 0x00000010ff527819 */ /* 0x000fe20000011653 */
[----:B------:R-:W-:Y:S02]  /*93f0*/  HADD2.F32 R80, -RZ, R80.H0_H0 ;  /* 0x20000050ff507230 */ /* 0x000fe40000004100 */
[----:B------:R-:W-:-:S02]  /*9400*/  HADD2.F32 R83, -RZ, R57.H1_H1 ;  /* 0x30000039ff537230 */ /* 0x000fc40000004100 */
        /* <DEDUP_REMOVED lines=17> */
[-C--:B------:R-:W-:Y:S02]  /*9520*/  FMUL.FTZ R58, R6, R57.reuse ;  /* 0x00000039063a7220 */ /* 0x080fe40000410000 */
[-C--:B------:R-:W-:Y:S02]  /*9530*/  FMUL.FTZ R74, R5, R68.reuse ;  /* 0x00000044054a7220 */ /* 0x080fe40000410000 */
[----:B------:R-:W-:Y:S02]  /*9540*/  FMUL.FTZ R57, R4, R57 ;  /* 0x0000003904397220 */ /* 0x000fe40000410000 */
[----:B------:R-:W-:Y:S02]  /*9550*/  FMUL.FTZ R68, R81, R68 ;  /* 0x0000004451447220 */ /* 0x000fe40000410000 */
[----:B------:R-:W-:Y:S02]  /*9560*/  FFMA.FTZ R7, R7, R84, R80 ;  /* 0x0000005407077223 */ /* 0x000fe40000010050 */
[----:B------:R-:W-:-:S02]  /*9570*/  FFMA.FTZ R83, R75, R85, R83 ;  /* 0x000000554b537223 */ /* 0x000fc40000010053 */
[-C--:B------:R-:W-:Y:S01]  /*9580*/  FFMA.FTZ R58, R4, R59.reuse, -R58 ;  /* 0x0000003b043a7223 */ /* 0x080fe2000001083a */
        /* <DEDUP_REMOVED lines=8> */
.L_x_1176:
[----:B------:R-:W-:Y:S05]  /*9610*/  BSYNC B0 ;  /* 0x0000000000007941 */ /* 0x000fea0003800000 */
.L_x_1175:
        /* <DEDUP_REMOVED lines=46> */
.L_x_1178:
[----:B------:R-:W-:Y:S05]  /*9900*/  BSYNC B0 ;  /* 0x0000000000007941 */ /* 0x000fea0003800000 */
.L_x_1177:
[----:B-1----:R-:W-:-:S04]  /*9910*/  IADD3 R4, R88, 0x28, RZ ;  /* 0x0000002858047810 */ /* 0x002fc80007ffe0ff */
        /* <DEDUP_REMOVED lines=44> */
.L_x_1168:
[----:B------:R-:W-:Y:S05]  /*9be0*/  BSYNC B1 ;  /* 0x0000000000017941 */ /* 0x000fea0003800000 */
.L_x_1167:
[----:B------:R-:W-:-:S04]  /*9bf0*/  IADD3 R53, R53, 0x40, RZ ;  /* 0x0000004035357810 */ /* 0x000fc80007ffe0ff */
[----:B------:R-:W-:-:S13]  /*9c00*/  ISETP.GE.AND P0, PT, R53, R38, PT ;  /* 0x000000263500720c */ /* 0x000fda0003f06270 */
[----:B------:R-:W-:Y:S05]  /*9c10*/  @P0 BRA `(.L_x_1179) ;  /* 0x00004af000000947 */ /* 0x000fea0003800000 */
[----:B------:R-:W-:Y:S01]  /*9c20*/  ISETP.GE.AND P0, PT, R88, c[0x0][0x27c], PT ;  /* 0x00009f0058007a0c */ /* 0x000fe20003f06270 */
[----:B------:R-:W-:-:S12]  /*9c30*/  BSSY B0, `(.L_x_1180) ;  /* 0x000002c000007945 */ /* 0x000fd80003800000 */
[----:B------:R-:W-:Y:S05]  /*9c40*/  @P0 BRA `(.L_x_1181) ;  /* 0x000002a000000947 */ /* 0x000fea0003800000 */
[----:B-1----:R-:W1:Y:S01]  /*9c50*/  LDS.128 R4, [R11+0x1000] ;  /* 0x001000000b047984 */ /* 0x002e620000000c00 */
        /* <DEDUP_REMOVED lines=41> */
.L_x_1181:
[----:B------:R-:W-:Y:S05]  /*9ef0*/  BSYNC B0 ;  /* 0x0000000000007941 */ /* 0x000fea0003800000 */
.L_x_1180:
        /* <DEDUP_REMOVED lines=46> */
.L_x_1183:
[----:B------:R-:W-:Y:S05]  /*a1e0*/  BSYNC B0 ;  /* 0x0000000000007941 */ /* 0x000fea0003800000 */
.L_x_1182:
        /* <DEDUP_REMOVED lines=18> */
[--C-:B------:R-:W-:Y:S02]  /*a310*/  HADD2.F32 R35, -RZ, R4.reuse.H0_H0 ;  /* 0x20000004ff237230 */ /* 0x100fe40000004100 */
[----:B------:R-:W-:Y:S01]  /*a320*/  HADD2.F32 R36, -RZ, R4.H1_H1 ;  /* 0x30000004ff247230 */ /* 0x000fe20000004100 */
[-C--:B------:R-:W-:Y:S01]  /*a330*/  FMUL.FTZ R34, R7, R32.reuse ;  /* 0x0000002007227220 */ /* 0x080fe20000410000 */
        /* <DEDUP_REMOVED lines=24> */
[----:B------:R1:W-:Y:S02]  /*a4c0*/  STS.128 [R11+0x3000], R4 ;  /* 0x003000040b007388 */ /* 0x0003e40000000c00 */
.L_x_1185:
[----:B------:R-:W-:Y:S05]  /*a4d0*/  BSYNC B0 ;  /* 0x0000000000007941 */ /* 0x000fea0003800000 */
.L_x_1184:
        /* <DEDUP_REMOVED lines=46> */
.L_x_1187:
[----:B------:R-:W-:Y:S05]  /*a7c0*/  BSYNC B0 ;  /* 0x0000000000007941 */ /* 0x000fea0003800000 */
.L_x_1186:
        /* <DEDUP_REMOVED lines=46> */
.L_x_1189:
[----:B------:R-:W-:Y:S05]  /*aab0*/  BSYNC B0 ;  /* 0x0000000000007941 */ /* 0x000fea0003800000 */
.L_x_1188:
[----:B------:R-:W-:-:S04]  /*aac0*/  IADD3 R88, R88, 0x28, RZ ;  /* 0x0000002858587810 */ /* 0x000fc80007ffe0ff */
[----:B------:R-:W-:-:S13]  /*aad0*/  ISETP.GE.AND P0, PT, R88, c[0x0][0x27c], PT ;  /* 0x00009f0058007a0c */ /* 0x000fda0003f06270 */
[----:B------:R-:W-:Y:S05]  /*aae0*/  @P0 BRA `(.L_x_1179) ;  /* 0x00003c2000000947 */ /* 0x000fea0003800000 */
[----:B-1----:R-:W1:Y:S01]  /*aaf0*/  LDS.128 R4, [R8+0x5000] ;  /* 0x0050000008047984 */ /* 0x002e620000000c00 */
        /* <DEDUP_REMOVED lines=40> */
[----:B------:R1:W-:Y:S01]  /*ad80*/  STS.128 [R8+0x5000], R4 ;  /* 0x0050000408007388 */ /* 0x0003e20000000c00 */
[----:B------:R-:W-:Y:S05]  /*ad90*/  BRA `(.L_x_1179) ;  /* 0x0000397000007947 */ /* 0x000fea0003800000 */
.L_x_1162:
[----:B------:R-:W-:Y:S01]  /*ada0*/  @P6 IMAD.HI.U32 R7, R6, c[0x0][0x2c8], RZ ;  /* 0x0000b20006076a27 */ /* 0x000fe200078e00ff */
[----:B------:R-:W-:Y:S01]  /*adb0*/  MOV R9, R17 ;  /* 0x0000001100097202 */ /* 0x000fe20000000f00 */
[----:B------:R-:W-:Y:S01]  /*adc0*/  BSSY B0, `(.L_x_1190) ;  /* 0x0000047000007945 */ /* 0x000fe20003800000 */
[----:B------:R-:W-:Y:S01]  /*add0*/  MOV R14, R12 ;  /* 0x0000000c000e7202 */ /* 0x000fe20000000f00 */
[----:B------:R-:W-:Y:S01]  /*ade0*/  IMAD.MOV.U32 R15, RZ, RZ, R11 ;  /* 0x000000ffff0f7224 */ /* 0x000fe200078e000b */
        /* <DEDUP_REMOVED lines=20> */
[----:B------:R-:W-:Y:S01]  /*af30*/  LEA R6, P1, R12, c[0x0][0x270], 0x1 ;  /* 0x00009c000c067a11 */ /* 0x000fe200078208ff */
[----:B------:R-:W-:Y:S01]  /*af40*/  IMAD.IADD R10, R9, 0x1, R10 ;  /* 0x00000001090a7824 */ /* 0x000fe200078e020a */
[----:B------:R-:W-:Y:S01]  /*af50*/  CS2R R74, SRZ ;  /* 0x00000000004a7805 */ /* 0x000fe2000001ff00 */
[----:B------:R1:W2:Y:S01]  /*af60*/  SHFL.IDX PT, R14, R7, RZ, 0x1e1f ;  /* 0x001e1fff070e7589 */ /* 0x0002a200000e0000 */
[----:B------:R-:W-:Y:S01]  /*af70*/  IADD3 R54, R13, R54, RZ ;  /* 0x000000360d367210 */ /* 0x000fe20007ffe0ff */
[----:B------:R-:W-:Y:S01]  /*af80*/  CS2R R72, SRZ ;  /* 0x0000000000487805 */ /* 0x000fe2000001ff00 */
[----:B------:R-:W-:Y:S01]  /*af90*/  LEA.HI.X R10, R8, c[0x0][0x28c], R10, 0x1, P0 ;  /* 0x0000a300080a7a11 */ /* 0x000fe200000f0c0a */
[----:B------:R1:W3:Y:S01]  /*afa0*/  SHFL.IDX PT, R16, R6, RZ, 0x1e1f ;  /* 0x001e1fff06107589 */ /* 0x0002e200000e0000 */
[----:B------:R-:W-:-:S02]  /*afb0*/  ISETP.GE.AND P0, PT, R5, R4, PT ;  /* 0x000000040500720c */ /* 0x000fc40003f06270 */
[----:B------:R-:W-:Y:S01]  /*afc0*/  LEA.HI.X R54, R12, c[0x0][0x274], R54, 0x1, P1 ;  /* 0x00009d000c367a11 */ /* 0x000fe200008f0c36 */
[----:B------:R1:W4:Y:S04]  /*afd0*/  SHFL.IDX PT, R15, R10, RZ, 0x1e1f ;  /* 0x001e1fff0a0f7589 */ /* 0x00032800000e0000 */
[----:B------:R1:W1:Y:S06]  /*afe0*/  SHFL.IDX PT, R17, R54, RZ, 0x1e1f ;  /* 0x001e1fff36117589 */ /* 0x00026c00000e0000 */
        /* <DEDUP_REMOVED lines=8> */
[----:B-1-3--:R-:W-:-:S04]  /*b070*/  @!P0 IMAD.WIDE R20, R58, 0x2, R16 ;  /* 0x000000023a148825 */ /* 0x00afc800078e0210 */
[----:B--2-4-:R-:W-:Y:S01]  /*b080*/  @!P0 IMAD.WIDE R18, R58, 0x2, R14 ;  /* 0x000000023a128825 */ /* 0x014fe200078e020e */
        /* <DEDUP_REMOVED lines=14> */
[----:B------:R-:W-:Y:S02]  /*b170*/  @!P1 LEA.HI R11, R11, R12, RZ, 0x3 ;  /* 0x0000000c0b0b9211 */ /* 0x000fe400078f18ff */
[----:B------:R-:W-:Y:S02]  /*b180*/  @!P0 LEA.HI R8, R8, R9, RZ, 0x3 ;  /* 0x0000000908088211 */ /* 0x000fe400078f18ff */
[----:B------:R-:W-:Y:S02]  /*b190*/  @!P1 LOP3.LUT R11, R11, 0xfffffff8, RZ, 0xc0, !PT ;  /* 0xfffffff80b0b9812 */ /* 0x000fe400078ec0ff */
[----:B------:R-:W-:-:S03]  /*b1a0*/  @!P0 LOP3.LUT R8, R8, 0xfffffff8, RZ, 0xc0, !PT ;  /* 0xfffffff808088812 */ /* 0x000fc600078ec0ff */
[----:B------:R-:W-:-:S04]  /*b1b0*/  @!P1 IMAD.WIDE R12, R11, 0x2, R16 ;  /* 0x000000020b0c9825 */ /* 0x000fc800078e0210 */
[C---:B------:R-:W-:Y:S01]  /*b1c0*/  @!P0 IMAD.WIDE R16, R8.reuse, 0x2, R16 ;  /* 0x0000000208108825 */ /* 0x040fe200078e0210 */
[----:B------:R1:W5:Y:S03]  /*b1d0*/  @!P1 LD.E.128 R64, [R12.64] ;  /* 0x0000000c0c409980 */ /* 0x000366000c101d00 */
[--C-:B--2---:R-:W-:Y:S01]  /*b1e0*/  @!P1 IMAD.WIDE R18, R11, 0x2, R14.reuse ;  /* 0x000000020b129825 */ /* 0x104fe200078e020e */
[----:B------:R1:W5:Y:S03]  /*b1f0*/  @!P0 LD.E.128 R40, [R16.64] ;  /* 0x0000000c10288980 */ /* 0x000366000c101d00 */
[----:B------:R-:W-:Y:S01]  /*b200*/  @!P0 IMAD.WIDE R8, R8, 0x2, R14 ;  /* 0x0000000208088825 */ /* 0x000fe200078e020e */
[----:B------:R1:W5:Y:S04]  /*b210*/  @!P1 LD.E.128 R60, [R18.64] ;  /* 0x0000000c123c9980 */ /* 0x000368000c101d00 */
[----:B------:R1:W5:Y:S02]  /*b220*/  @!P0 LD.E.128 R36, [R8.64] ;  /* 0x0000000c08248980 */ /* 0x000364000c101d00 */
.L_x_1191:
[----:B------:R-:W-:Y:S05]  /*b230*/  BSYNC B0 ;  /* 0x0000000000007941 */ /* 0x000fea0003800000 */
.L_x_1190:
[----:B-1----:R-:W-:Y:S01]  /*b240*/  IADD3 R8, R5, 0x40, RZ ;  /* 0x0000004005087810 */ /* 0x002fe20007ffe0ff */
[----:B-----5:R-:W-:Y:S01]  /*b250*/  IMAD.MOV.U32 R5, RZ, RZ, R42 ;  /* 0x000000ffff057224 */ /* 0x020fe200078e002a */
[----:B------:R-:W1:Y:S01]  /*b260*/  SHFL.IDX PT, R55, R54, 0x1, 0x1e1f ;  /* 0x003e1f0036377f89 */ /* 0x000e6200000e0000 */
[----:B------:R-:W-:Y:S01]  /*b270*/  IMAD.MOV.U32 R11, RZ, RZ, R43 ;  /* 0x000000ffff0b7224 */ /* 0x000fe200078e002b */
[----:B------:R-:W-:Y:S01]  /*b280*/  ISETP.GE.AND P0, PT, R8, R4, PT ;  /* 0x000000040800720c */ /* 0x000fe20003f06270 */
[----:B------:R-:W-:Y:S01]  /*b290*/  IMAD.MOV.U32 R9, RZ, RZ, R40 ;  /* 0x000000ffff097224 */ /* 0x000fe200078e0028 */
[----:B------:R4:W3:Y:S01]  /*b2a0*/  SHFL.IDX PT, R54, R6, 0x1, 0x1e1f ;  /* 0x003e1f0006367f89 */ /* 0x0008e200000e0000 */
        /* <DEDUP_REMOVED lines=26> */
[----:B----4-:R-:W-:Y:S01]  /*b450*/  IMAD.MOV.U32 R6, RZ, RZ, R60 ;  /* 0x000000ffff067224 */ /* 0x010fe200078e003c */
[----:B------:R-:W-:Y:S01]  /*b460*/  PRMT R90, R11, 0x7610, R90 ;  /* 0x000076100b5a7816 */ /* 0x000fe2000000005a */
[----:B------:R-:W-:Y:S01]  /*b470*/  CS2R R20, SRZ ;  /* 0x0000000000147805 */ /* 0x000fe2000001ff00 */
[----:B------:R-:W-:Y:S01]  /*b480*/  PRMT R89, R8, 0x5410, R9 ;  /* 0x0000541008597816 */ /* 0x000fe20000000009 */
[----:B------:R-:W-:Y:S01]  /*b490*/  IMAD.MOV.U32 R8, RZ, RZ, R63 ;  /* 0x000000ffff087224 */ /* 0x000fe200078e003f */
[----:B------:R-:W-:Y:S01]  /*b4a0*/  PRMT R94, R94, 0x5410, R5 ;  /* 0x000054105e5e7816 */ /* 0x000fe20000000005 */
[----:B------:R-:W-:Y:S01]  /*b4b0*/  IMAD.MOV.U32 R5, RZ, RZ, R61 ;  /* 0x000000ffff057224 */ /* 0x000fe200078e003d */
[----:B------:R-:W4:Y:S01]  /*b4c0*/  SHFL.IDX PT, R11, R10, 0x1, 0x1e1f ;  /* 0x003e1f000a0b7f89 */ /* 0x000f2200000e0000 */
[----:B------:R-:W-:Y:S01]  /*b4d0*/  CS2R R34, SRZ ;  /* 0x0000000000227805 */ /* 0x000fe2000001ff00 */
[----:B------:R-:W-:Y:S01]  /*b4e0*/  PRMT R94, R8, 0x7610, R94 ;  /* 0x00007610085e7816 */ /* 0x000fe2000000005e */
[----:B------:R-:W-:Y:S01]  /*b4f0*/  IMAD.MOV.U32 R8, RZ, RZ, R74 ;  /* 0x000000ffff087224 */ /* 0x000fe200078e004a */
[----:B------:R-:W-:Y:S01]  /*b500*/  PRMT R93, R5, 0x5410, R6 ;  /* 0x00005410055d7816 */ /* 0x000fe20000000006 */
[----:B------:R2:W1:Y:S01]  /*b510*/  SHFL.IDX PT, R10, R7, 0x1, 0x1e1f ;  /* 0x003e1f00070a7f89 */ /* 0x00046200000e0000 */
[----:B------:R-:W-:Y:S01]  /*b520*/  IMAD.MOV.U32 R6, RZ, RZ, R72 ;  /* 0x000000ffff067224 */ /* 0x000fe200078e0048 */
[----:B------:R-:W-:Y:S01]  /*b530*/  CS2R R32, SRZ ;  /* 0x0000000000207805 */ /* 0x000fe2000001ff00 */
[----:B------:R-:W-:Y:S01]  /*b540*/  IMAD.MOV.U32 R5, RZ, RZ, R73 ;  /* 0x000000ffff057224 */ /* 0x000fe200078e0049 */
[----:B------:R-:W-:Y:S01]  /*b550*/  CS2R R18, SRZ ;  /* 0x0000000000127805 */ /* 0x000fe2000001ff00 */
[----:B---3--:R-:W-:Y:S01]  /*b560*/  CS2R R16, SRZ ;  /* 0x0000000000107805 */ /* 0x008fe2000001ff00 */
[----:B--2---:R-:W-:Y:S01]  /*b570*/  CS2R R14, SRZ ;  /* 0x00000000000e7805 */ /* 0x004fe2000001ff00 */
[----:B------:R-:W-:Y:S01]  /*b580*/  CS2R R12, SRZ ;  /* 0x00000000000c7805 */ /* 0x000fe2000001ff00 */
[----:B------:R-:W-:Y:S01]  /*b590*/  PRMT R104, R5, 0x5410, R6 ;  /* 0x0000541005687816 */ /* 0x000fe20000000006 */
[----:B------:R-:W-:Y:S01]  /*b5a0*/  CS2R R30, SRZ ;  /* 0x00000000001e7805 */ /* 0x000fe2000001ff00 */
[----:B------:R-:W-:Y:S01]  /*b5b0*/  CS2R R28, SRZ ;  /* 0x00000000001c7805 */ /* 0x000fe2000001ff00 */
[----:B------:R-:W-:-:S04]  /*b5c0*/  MOV R7, R75 ;  /* 0x0000004b00077202 */ /* 0x000fc80000000f00 */
[----:B------:R-:W-:Y:S01]  /*b5d0*/  PRMT R105, R7, 0x5410, R8 ;  /* 0x0000541007697816 */ /* 0x000fe20000000008 */
[----:B------:R-:W-:Y:S05]  /*b5e0*/  @P0 BRA `(.L_x_1193) ;  /* 0x0000023000000947 */ /* 0x000fea0003800000 */
[C---:B-1--4-:R-:W-:Y:S01]  /*b5f0*/  ISETP.GE.AND P0, PT, R58.reuse, c[0x0][0x27c], PT ;  /* 0x00009f003a007a0c */ /* 0x052fe20003f06270 */
[----:B------:R-:W-:Y:S01]  /*b600*/  CS2R R34, SRZ ;  /* 0x0000000000227805 */ /* 0x000fe2000001ff00 */
[----:B------:R-:W-:Y:S01]  /*b610*/  CS2R R32, SRZ ;  /* 0x0000000000207805 */ /* 0x000fe2000001ff00 */
[----:B------:R-:W-:Y:S01]  /*b620*/  CS2R R30, SRZ ;  /* 0x00000000001e7805 */ /* 0x000fe2000001ff00 */
[----:B------:R-:W-:Y:S01]  /*b630*/  CS2R R28, SRZ ;  /* 0x00000000001c7805 */ /* 0x000fe2000001ff00 */
[C---:B------:R-:W-:Y:S02]  /*b640*/  IADD3 R8, R58.reuse, 0x10, RZ ;  /* 0x000000103a087810 */ /* 0x040fe40007ffe0ff */
[----:B------:R-:W-:Y:S02]  /*b650*/  IADD3 R6, R58, 0x20, RZ ;  /* 0x000000203a067810 */ /* 0x000fe40007ffe0ff */
[----:B------:R-:W-:-:S04]  /*b660*/  ISETP.GE.AND P1, PT, R8, c[0x0][0x27c], PT ;  /* 0x00009f0008007a0c */ /* 0x000fc80003f26270 */
[----:B------:R-:W-:-:S04]  /*b670*/  @!P0 IMAD.WIDE R14, R58, 0x2, R54 ;  /* 0x000000023a0e8825 */ /* 0x000fc800078e0236 */
[----:B------:R-:W-:Y:S01]  /*b680*/  @!P0 IMAD.WIDE R12, R58, 0x2, R10 ;  /* 0x000000023a0c8825 */ /* 0x000fe200078e020a */
[----:B------:R1:W5:Y:S04]  /*b690*/  @!P0 LD.E.128 R32, [R14.64] ;  /* 0x0000000c0e208980 */ /* 0x000368000c101d00 */
[----:B------:R2:W5:Y:S01]  /*b6a0*/  @!P0 LD.E.128 R28, [R12.64] ;  /* 0x0000000c0c1c8980 */ /* 0x000562000c101d00 */
[----:B------:R-:W-:Y:S01]  /*b6b0*/  ISETP.GE.AND P0, PT, R6, c[0x0][0x27c], PT ;  /* 0x00009f0006007a0c */ /* 0x000fe20003f06270 */
[----:B------:R-:W-:Y:S01]  /*b6c0*/  CS2R R22, SRZ ;  /* 0x0000000000167805 */ /* 0x000fe2000001ff00 */
[----:B------:R-:W-:Y:S01]  /*b6d0*/  @!P1 SHF.R.S32.HI R7, RZ, 0x1f, R8 ;  /* 0x0000001fff079819 */ /* 0x000fe20000011408 */
[----:B------:R-:W-:Y:S01]  /*b6e0*/  CS2R R20, SRZ ;  /* 0x0000000000147805 */ /* 0x000fe2000001ff00 */
[----:B------:R-:W-:Y:S01]  /*b6f0*/  CS2R R26, SRZ ;  /* 0x00000000001a7805 */ /* 0x000fe2000001ff00 */
[----:B------:R-:W-:Y:S01]  /*b700*/  CS2R R24, SRZ ;  /* 0x0000000000187805 */ /* 0x000fe2000001ff00 */
[----:B------:R-:W-:Y:S01]  /*b710*/  @!P1 LEA.HI R7, R7, R8, RZ, 0x3 ;  /* 0x0000000807079211 */ /* 0x000fe200078f18ff */
[----:B------:R-:W-:Y:S01]  /*b720*/  CS2R R18, SRZ ;  /* 0x0000000000127805 */ /* 0x000fe2000001ff00 */
[----:B------:R-:W-:-:S02]  /*b730*/  CS2R R16, SRZ ;  /* 0x0000000000107805 */ /* 0x000fc4000001ff00 */
[----:B------:R-:W-:-:S03]  /*b740*/  @!P1 LOP3.LUT R7, R7, 0xfffffff8, RZ, 0xc0, !PT ;  /* 0xfffffff807079812 */ /* 0x000fc600078ec0ff */
[----:B------:R-:W-:Y:S02]  /*b750*/  @!P0 SHF.R.S32.HI R5, RZ, 0x1f, R6 ;  /* 0x0000001fff058819 */ /* 0x000fe40000011406 */
[----:B------:R-:W-:Y:S02]  /*b760*/  @!P1 IMAD.WIDE R8, R7, 0x2, R54 ;  /* 0x0000000207089825 */ /* 0x000fe400078e0236 */
[----:B------:R-:W-:Y:S02]  /*b770*/  @!P0 LEA.HI R5, R5, R6, RZ, 0x3 ;  /* 0x0000000605058211 */ /* 0x000fe400078f18ff */
[----:B------:R-:W-:Y:S01]  /*b780*/  @!P1 IMAD.WIDE R6, R7, 0x2, R10 ;  /* 0x0000000207069825 */ /* 0x000fe200078e020a */
[----:B-1----:R-:W-:Y:S01]  /*b790*/  CS2R R14, SRZ ;  /* 0x00000000000e7805 */ /* 0x002fe2000001ff00 */
[----:B------:R-:W-:Y:S01]  /*b7a0*/  @!P0 LOP3.LUT R5, R5, 0xfffffff8, RZ, 0xc0, !PT ;  /* 0xfffffff805058812 */ /* 0x000fe200078ec0ff */
[----:B------:R1:W5:Y:S01]  /*b7b0*/  @!P1 LD.E.128 R20, [R8.64] ;  /* 0x0000000c08149980 */ /* 0x000362000c101d00 */
[----:B--2---:R-:W-:-:S03]  /*b7c0*/  CS2R R12, SRZ ;  /* 0x00000000000c7805 */ /* 0x004fc6000001ff00 */
[----:B------:R-:W-:-:S04]  /*b7d0*/  @!P0 IMAD.WIDE R54, R5, 0x2, R54 ;  /* 0x0000000205368825 */ /* 0x000fc800078e0236 */
[----:B------:R-:W-:Y:S01]  /*b7e0*/  @!P0 IMAD.WIDE R10, R5, 0x2, R10 ;  /* 0x00000002050a8825 */ /* 0x000fe200078e020a */
[----:B------:R1:W5:Y:S04]  /*b7f0*/  @!P1 LD.E.128 R12, [R6.64] ;  /* 0x0000000c060c9980 */ /* 0x000368000c101d00 */
[----:B------:R1:W5:Y:S04]  /*b800*/  @!P0 LD.E.128 R24, [R54.64] ;  /* 0x0000000c36188980 */ /* 0x000368000c101d00 */
[----:B------:R1:W5:Y:S02]  /*b810*/  @!P0 LD.E.128 R16, [R10.64] ;  /* 0x0000000c0a108980 */ /* 0x000364000c101d00 */
.L_x_1193:
[----:B-1--4-:R-:W-:Y:S05]  /*b820*/  BSYNC B0 ;  /* 0x0000000000007941 */ /* 0x012fea0003800000 */
.L_x_1192:
[----:B-----5:R-:W-:Y:S01]  /*b830*/  IMAD.MOV.U32 R5, RZ, RZ, R26 ;  /* 0x000000ffff057224 */ /* 0x020fe200078e001a */
[----:B------:R-:W-:-:S04]  /*b840*/  DEPBAR.LE SB0, 0x1 ;  /* 0x000080400000791a */ /* 0x000fc80000000000 */
[----:B------:R-:W-:Y:S01]  /*b850*/  IMAD.MOV.U32 R8, RZ, RZ, R27 ;  /* 0x000000ffff087224 */ /* 0x000fe200078e001b */
[----:B------:R-:W-:Y:S01]  /*b860*/  BSSY B1, `(.L_x_1194) ;  /* 0x0000185000017945 */ /* 0x000fe20003800000 */
[----:B------:R-:W-:Y:S02]  /*b870*/  IMAD.MOV.U32 R7, RZ, RZ, R24 ;  /* 0x000000ffff077224 */ /* 0x000fe400078e0018 */
[----:B------:R-:W-:Y:S01]  /*b880*/  IMAD.MOV.U32 R6, RZ, RZ, R25 ;  /* 0x000000ffff067224 */ /* 0x000fe200078e0019 */
[----:B------:R-:W-:Y:S01]  /*b890*/  PRMT R57, R8, 0x5410, R5 ;  /* 0x0000541008397816 */ /* 0x000fe20000000005 */
[----:B------:R-:W-:Y:S01]  /*b8a0*/  IMAD.MOV.U32 R5, RZ, RZ, R22 ;  /* 0x000000ffff057224 */ /* 0x000fe200078e0016 */
[----:B------:R-:W-:Y:S01]  /*b8b0*/  MOV R8, R23 ;  /* 0x0000001700087202 */ /* 0x000fe20000000f00 */
        /* <DEDUP_REMOVED lines=15> */
[----:B------:R-:W-:Y:S01]  /*b9b0*/  BAR.SYNC.DEFER_BLOCKING 0x0 ;  /* 0x0000000000007b1d */ /* 0x000fe20000010000 */
[----:B------:R-:W-:-:S02]  /*b9c0*/  ISETP.GE.AND P0, PT, R53, R87, PT ;  /* 0x000000573500720c */ /* 0x000fc40003f06270 */
[----:B------:R-:W-:Y:S01]  /*b9d0*/  PRMT R85, R6, 0x5410, R7 ;  /* 0x0000541006557816 */ /* 0x000fe20000000007 */
[----:B------:R-:W-:Y:S01]  /*b9e0*/  IMAD.MOV.U32 R6, RZ, RZ, R17 ;  /* 0x000000ffff067224 */ /* 0x000fe200078e0011 */
[----:B------:R-:W-:Y:S01]  /*b9f0*/  PRMT R55, R55, 0x5410, R5 ;  /* 0x0000541037377816 */ /* 0x000fe20000000005 */
[----:B------:R-:W-:Y:S01]  /*ba00*/  IMAD.MOV.U32 R5, RZ, RZ, R14 ;  /* 0x000000ffff057224 */ /* 0x000fe200078e000e */
[----:B------:R-:W-:Y:S02]  /*ba10*/  MOV R7, R16 ;  /* 0x0000001000077202 */ /* 0x000fe40000000f00 */
[----:B------:R-:W-:Y:S01]  /*ba20*/  PRMT R86, R8, 0x7610, R86 ;  /* 0x0000761008567816 */ /* 0x000fe20000000056 */
[----:B------:R-:W-:Y:S01]  /*ba30*/  IMAD.MOV.U32 R8, RZ, RZ, R19 ;  /* 0x000000ffff087224 */ /* 0x000fe200078e0013 */
[----:B------:R-:W-:Y:S01]  /*ba40*/  PRMT R54, R6, 0x5410, R7 ;  /* 0x0000541006367816 */ /* 0x000fe20000000007 */
[----:B------:R-:W-:Y:S01]  /*ba50*/  IMAD.MOV.U32 R6, RZ, RZ, R15 ;  /* 0x000000ffff067224 */ /* 0x000fe200078e000f */
[----:B------:R-:W-:Y:S01]  /*ba60*/  PRMT R68, R68, 0x5410, R5 ;  /* 0x0000541044447816 */ /* 0x000fe20000000005 */
[----:B------:R-:W-:Y:S01]  /*ba70*/  IMAD.MOV.U32 R7, RZ, RZ, R30 ;  /* 0x000000ffff077224 */ /* 0x000fe200078e001e */
[----:B------:R-:W-:-:S02]  /*ba80*/  MOV R5, R12 ;  /* 0x0000000c00057202 */ /* 0x000fc40000000f00 */
[----:B------:R-:W-:Y:S02]  /*ba90*/  PRMT R68, R6, 0x7610, R68 ;  /* 0x0000761006447816 */ /* 0x000fe40000000044 */
[----:B------:R-:W-:Y:S01]  /*baa0*/  PRMT R59, R4, 0x5410, R5 ;  /* 0x00005410043b7816 */ /* 0x000fe20000000005 */
[----:B------:R-:W-:Y:S01]  /*bab0*/  IMAD.MOV.U32 R5, RZ, RZ, R28 ;  /* 0x000000ffff057224 */ /* 0x000fe200078e001c */
[----:B------:R-:W-:Y:S01]  /*bac0*/  MOV R6, R31 ;  /* 0x0000001f00067202 */ /* 0x000fe20000000f00 */
[----:B------:R-:W-:Y:S01]  /*bad0*/  IMAD.MOV.U32 R4, RZ, RZ, R29 ;  /* 0x000000ffff047224 */ /* 0x000fe200078e001d */
[----:B------:R-:W-:Y:S02]  /*bae0*/  PRMT R55, R8, 0x7610, R55 ;  /* 0x0000761008377816 */ /* 0x000fe40000000037 */
[----:B------:R-:W-:Y:S02]  /*baf0*/  PRMT R84, R6, 0x5410, R7 ;  /* 0x0000541006547816 */ /* 0x000fe40000000007 */
[----:B------:R-:W-:Y:S01]  /*bb00*/  PRMT R71, R4, 0x5410, R5 ;  /* 0x0000541004477816 */ /* 0x000fe20000000005 */
[----:B------:R-:W-:Y:S05]  /*bb10*/  @P0 BRA `(.L_x_1195) ;  /* 0x0000159000000947 */ /* 0x000fea0003800000 */
[----:B------:R-:W-:Y:S01]  /*bb20*/  ISETP.GE.AND P0, PT, R58, c[0x0][0x27c], PT ;  /* 0x00009f003a007a0c */ /* 0x000fe20003f06270 */
[----:B------:R-:W-:-:S12]  /*bb30*/  BSSY B0, `(.L_x_1196) ;  /* 0x000006d000007945 */ /* 0x000fd80003800000 */
[----:B------:R-:W-:Y:S05]  /*bb40*/  @P0 BRA `(.L_x_1197) ;  /* 0x000006b000000947 */ /* 0x000fea0003800000 */
[C---:B------:R-:W-:Y:S01]  /*bb50*/  LEA.HI R4, R53.reuse, R53, RZ, 0x1 ;  /* 0x0000003535047211 */ /* 0x040fe200078f08ff */
[----:B------:R-:W-:Y:S01]  /*bb60*/  HADD2.F32 R112, -RZ, R105.H0_H0 ;  /* 0x20000069ff707230 */ /* 0x000fe20000004100 */
[----:B------:R-:W-:Y:S01]  /*bb70*/  MOV R6, c[0x0][0x27c] ;  /* 0x00009f0000067a02 */ /* 0x000fe20000000f00 */
[--C-:B------:R-:W-:Y:S01]  /*bb80*/  HADD2.F32 R118, -RZ, R107.reuse.H0_H0 ;  /* 0x2000006bff767230 */ /* 0x100fe20000004100 */
[----:B------:R-:W-:Y:S01]  /*bb90*/  LOP3.LUT R4, R4, 0x7fffffe, RZ, 0xc0, !PT ;  /* 0x07fffffe04047812 */ /* 0x000fe200078ec0ff */
[----:B------:R-:W-:Y:S01]  /*bba0*/  HADD2.F32 R119, -RZ, R104.H0_H0 ;  /* 0x20000068ff777230 */ /* 0x000fe20000004100 */
[----:B------:R-:W-:Y:S01]  /*bbb0*/  SHF.L.U32 R9, R244, 0x6, RZ ;  /* 0x00000006f4097819 */ /* 0x000fe200000006ff */
[----:B------:R-:W-:Y:S01]  /*bbc0*/  HADD2.F32 R121, -RZ, R106.H0_H0 ;  /* 0x2000006aff797230 */ /* 0x000fe20000004100 */
[----:B------:R-:W-:Y:S01]  /*bbd0*/  LEA.HI R6, R6, R88, RZ, 0x1d ;  /* 0x0000005806067211 */ /* 0x000fe200078fe8ff */
[----:B------:R-:W-:Y:S01]  /*bbe0*/  IMAD.IADD R4, R53, 0x1, -R4 ;  /* 0x0000000135047824 */ /* 0x000fe200078e0a04 */
[----:B------:R-:W-:Y:S01]  /*bbf0*/  LOP3.LUT R9, R9, 0xc0, RZ, 0xc0, !PT ;  /* 0x000000c009097812 */ /* 0x000fe200078ec0ff */
[----:B------:R-:W-:Y:S01]  /*bc00*/  HADD2.F32 R104, -RZ, R104.H1_H1 ;  /* 0x30000068ff687230 */ /* 0x000fe20000004100 */
[----:B------:R-:W-:Y:S01]  /*bc10*/  SHF.R.S32.HI R5, RZ, 0x1f, R6 ;  /* 0x0000001fff057819 */ /* 0x000fe20000011406 */
[----:B------:R-:W-:Y:S01]  /*bc20*/  HADD2.F32 R106, -RZ, R106.H1_H1 ;  /* 0x3000006aff6a7230 */ /* 0x000fe20000004100 */
[----:B------:R-:W-:Y:S01]  /*bc30*/  LOP3.LUT R7, R9, 0x18, R58, 0xf8, !PT ;  /* 0x0000001809077812 */ /* 0x000fe200078ef83a */
[----:B------:R-:W-:Y:S01]  /*bc40*/  HADD2.F32 R107, -RZ, R107.H1_H1 ;  /* 0x3000006bff6b7230 */ /* 0x000fe20000004100 */
[----:B------:R-:W-:-:S02]  /*bc50*/  SHF.R.U32.HI R8, RZ, 0x3, R9 ;  /* 0x00000003ff087819 */ /* 0x000fc40000011609 */
[----:B------:R-:W-:Y:S02]  /*bc60*/  LEA R4, R49, R4, 0x3 ;  /* 0x0000000431047211 */ /* 0x000fe400078e18ff */
[----:B------:R-:W-:Y:S01]  /*bc70*/  LEA.HI R5, R5, R6, RZ, 0x2 ;  /* 0x0000000605057211 */ /* 0x000fe200078f10ff */
[----:B------:R-:W-:Y:S01]  /*bc80*/  IMAD.SHL.U32 R6, R6, 0x8, RZ ;  /* 0x0000000806067824 */ /* 0x000fe200078e00ff */
[-C--:B------:R-:W-:Y:S02]  /*bc90*/  LOP3.LUT R7, R7, R8.reuse, RZ, 0x3c, !PT ;  /* 0x0000000807077212 */ /* 0x080fe400078e3cff */
[----:B------:R-:W-:Y:S02]  /*bca0*/  SHF.L.U32 R4, R4, 0x5, RZ ;  /* 0x0000000504047819 */ /* 0x000fe400000006ff */
[----:B------:R-:W-:Y:S02]  /*bcb0*/  LOP3.LUT R6, R9, 0x18, R6, 0xf8, !PT ;  /* 0x0000001809067812 */ /* 0x000fe400078ef806 */
[----:B------:R-:W-:Y:S01]  /*bcc0*/  SHF.L.U32 R5, R5, 0xa, RZ ;  /* 0x0000000a05057819 */ /* 0x000fe200000006ff */
[----:B------:R-:W-:Y:S01]  /*bcd0*/  IMAD.IADD R7, R4, 0x1, R7 ;  /* 0x0000000104077824 */ /* 0x000fe200078e0207 */
[----:B------:R-:W-:-:S02]  /*bce0*/  LOP3.LUT R6, R6, R8, RZ, 0x3c, !PT ;  /* 0x0000000806067212 */ /* 0x000fc400078e3cff */
[----:B------:R-:W-:Y:S02]  /*bcf0*/  LOP3.LUT R5, R5, 0x7ffff000, RZ, 0xc0, !PT ;  /* 0x7ffff00005057812 */ /* 0x000fe400078ec0ff */
[----:B------:R-:W-:Y:S02]  /*bd00*/  SHF.L.U32 R103, R7, 0x1, RZ ;  /* 0x0000000107677819 */ /* 0x000fe400000006ff */
[----:B------:R-:W-:Y:S02]  /*bd10*/  IADD3 R102, R6, R5, R4 ;  /* 0x0000000506667210 */ /* 0x000fe40007ffe004 */
[--C-:B------:R-:W-:Y:S01]  /*bd20*/  SHF.R.U64 R74, R74, 0x10, R75.reuse ;  /* 0x000000104a4a7819 */ /* 0x100fe2000000124b */
[----:B------:R-:W1:Y:S01]  /*bd30*/  LDS.128 R8, [R103+0x6080] ;  /* 0x0060800067087984 */ /* 0x000e620000000c00 */
[----:B------:R-:W-:Y:S02]  /*bd40*/  SHF.L.U32 R102, R102, 0x1, RZ ;  /* 0x0000000166667819 */ /* 0x000fe400000006ff */
[----:B------:R-:W-:Y:S01]  /*bd50*/  SHF.R.U32.HI R108, RZ, 0x10, R75 ;  /* 0x00000010ff6c7819 */ /* 0x000fe2000001164b */
[----:B------:R-:W-:Y:S01]  /*bd60*/  HADD2.F32 R74, -RZ, R74.H0_H0 ;  /* 0x2000004aff4a7230 */ /* 0x000fe20000004100 */
[--C-:B------:R-:W-:Y:S01]  /*bd70*/  SHF.R.U64 R75, R80, 0x10, R81.reuse ;  /* 0x00000010504b7819 */ /* 0x100fe20000001251 */
[----:B------:R-:W2:Y:S01]  /*bd80*/  LDS.128 R4, [R102+0x6080] ;  /* 0x0060800066047984 */ /* 0x000ea20000000c00 */
[----:B------:R-:W-:Y:S01]  /*bd90*/  SHF.R.U32.HI R80, RZ, 0x10, R81 ;  /* 0x00000010ff507819 */ /* 0x000fe20000011651 */
[----:B------:R-:W-:Y:S01]  /*bda0*/  HADD2.F32 R108, -RZ, R108.H0_H0 ;  /* 0x2000006cff6c7230 */ /* 0x000fe20000004100 */
[--C-:B------:R-:W-:Y:S01]  /*bdb0*/  SHF.R.U64 R82, R82, 0x10, R83.reuse ;  /* 0x0000001052527819 */ /* 0x100fe20000001253 */
[----:B------:R-:W-:Y:S01]  /*bdc0*/  HADD2.F32 R75, -RZ, R75.H0_H0 ;  /* 0x2000004bff4b7230 */ /* 0x000fe20000004100 */
[----:B------:R-:W-:-:S02]  /*bdd0*/  SHF.R.U32.HI R83, RZ, 0x10, R83 ;  /* 0x00000010ff537819 */ /* 0x000fc40000011653 */
[--C-:B------:R-:W-:Y:S01]  /*bde0*/  SHF.R.U64 R72, R72, 0x10, R73.reuse ;  /* 0x0000001048487819 */ /* 0x100fe20000001249 */
[----:B------:R-:W-:Y:S01]  /*bdf0*/  HADD2.F32 R82, -RZ, R82.H0_H0 ;  /* 0x20000052ff527230 */ /* 0x000fe20000004100 */
[----:B------:R-:W-:-:S05]  /*be00*/  SHF.R.U32.HI R73, RZ, 0x10, R73 ;  /* 0x00000010ff497819 */ /* 0x000fca0000011649 */
[----:B------:R-:W-:Y:S02]  /*be10*/  HADD2.F32 R73, -RZ, R73.H0_H0 ;  /* 0x20000049ff497230 */ /* 0x000fe40000004100 */
[--C-:B-1----:R-:W-:Y:S02]  /*be20*/  HADD2.F32 R81, -RZ, R11.reuse.H0_H0 ;  /* 0x2000000bff517230 */ /* 0x102fe40000004100 */
[----:B------:R-:W-:Y:S02]  /*be30*/  HADD2.F32 R11, -RZ, R11.H1_H1 ;  /* 0x3000000bff0b7230 */ /* 0x000fe40000004100 */
[----:B------:R-:W-:Y:S01]  /*be40*/  HADD2.F32 R109, -RZ, R9.H0_H0 ;  /* 0x20000009ff6d7230 */ /* 0x000fe20000004100 */
[-C--:B------:R-:W-:Y:S01]  /*be50*/  FMUL.FTZ R117, R81, R112.reuse ;  /* 0x0000007051757220 */ /* 0x080fe20000410000 */
[--C-:B--2---:R-:W-:Y:S02]  /*be60*/  HADD2.F32 R113, -RZ, R7.reuse.H0_H0 ;  /* 0x20000007ff717230 */ /* 0x104fe40000004100 */
[----:B------:R-:W-:Y:S01]  /*be70*/  HADD2.F32 R7, -RZ, R7.H1_H1 ;  /* 0x30000007ff077230 */ /* 0x000fe20000004100 */
[----:B------:R-:W-:Y:S01]  /*be80*/  FMUL.FTZ R120, R109, R119 ;  /* 0x000000776d787220 */ /* 0x000fe20000410000 */
[----:B------:R-:W-:Y:S01]  /*be90*/  HADD2.F32 R114, -RZ, R5.H0_H0 ;  /* 0x20000005ff727230 */ /* 0x000fe20000004100 */
[C---:B------:R-:W-:Y:S01]  /*bea0*/  FMUL.FTZ R112, R113.reuse, R112 ;  /* 0x0000007071707220 */ /* 0x040fe20000410000 */
[----:B------:R-:W-:Y:S01]  /*beb0*/  HADD2.F32 R9, -RZ, R9.H1_H1 ;  /* 0x30000009ff097230 */ /* 0x000fe20000004100 */
[----:B------:R-:W-:Y:S01]  /*bec0*/  FFMA.FTZ R117, R113, R118, R117 ;  /* 0x0000007671757223 */ /* 0x000fe20000010075 */
[----:B------:R-:W-:Y:S01]  /*bed0*/  HADD2.F32 R113, -RZ, R83.H0_H0 ;  /* 0x20000053ff717230 */ /* 0x000fe20000004100 */
[-C--:B------:R-:W-:Y:S01]  /*bee0*/  FMUL.FTZ R83, R11, R108.reuse ;  /* 0x0000006c0b537220 */ /* 0x080fe20000410000 */
[--C-:B------:R-:W-:Y:S01]  /*bef0*/  HADD2.F32 R110, -RZ, R8.reuse.H0_H0 ;  /* 0x20000008ff6e7230 */ /* 0x100fe20000004100 */
[C---:B------:R-:W-:Y:S01]  /*bf00*/  FMUL.FTZ R108, R7.reuse, R108 ;  /* 0x0000006c076c7220 */ /* 0x040fe20000410000 */
[----:B------:R-:W-:Y:S01]  /*bf10*/  HADD2.F32 R5, -RZ, R5.H1_H1 ;  /* 0x30000005ff057230 */ /* 0x000fe20000004100 */
[----:B------:R-:W-:Y:S01]  /*bf20*/  FFMA.FTZ R7, R7, R113, R83 ;  /* 0x0000007107077223 */ /* 0x000fe20000010053 */
[----:B------:R-:W-:Y:S01]  /*bf30*/  HADD2.F32 R111, -RZ, R8.H1_H1 ;  /* 0x30000008ff6f7230 */ /* 0x000fe20000004100 */
[C---:B------:R-:W-:Y:S01]  /*bf40*/  FMUL.FTZ R119, R114.reuse, R119 ;  /* 0x0000007772777220 */ /* 0x040fe20000410000 */
[----:B------:R-:W-:Y:S01]  /*bf50*/  HADD2.F32 R115, -RZ, R4.H0_H0 ;  /* 0x20000004ff737230 */ /* 0x000fe20000004100 */
[----:B------:R-:W-:Y:S01]  /*bf60*/  FFMA.FTZ R120, R114, R121, R120 ;  /* 0x0000007972787223 */ /* 0x000fe20000010078 */
[----:B------:R-:W-:Y:S01]  /*bf70*/  HADD2.F32 R83, -RZ, R80.H0_H0 ;  /* 0x20000050ff537230 */ /* 0x000fe20000004100 */
        /* <DEDUP_REMOVED lines=11> */
[----:B------:R-:W-:Y:S01]  /*c030*/  HADD2.F32 R115, -RZ, R72.H0_H0 ;  /* 0x20000048ff737230 */ /* 0x000fe20000004100 */
[-C--:B------:R-:W-:Y:S01]  /*c040*/  FMUL.FTZ R80, R8, R114.reuse ;  /* 0x0000007208507220 */ /* 0x080fe20000410000 */
[----:B------:R-:W-:Y:S01]  /*c050*/  HADD2.F32 R6, -RZ, R6.H1_H1 ;  /* 0x30000006ff067230 */ /* 0x000fe20000004100 */
[C---:B------:R-:W-:Y:S01]  /*c060*/  FMUL.FTZ R114, R4.reuse, R114 ;  /* 0x0000007204727220 */ /* 0x040fe20000410000 */
[----:B------:R-:W-:Y:S01]  /*c070*/  F2FP.PACK_AB R7, R7, R117 ;  /* 0x000000750707723e */ /* 0x000fe200000000ff */
[----:B------:R-:W-:Y:S01]  /*c080*/  FFMA.FTZ R72, R4, R107, R80 ;  /* 0x0000006b04487223 */ /* 0x000fe20000010050 */
[----:B------:R-:W-:Y:S01]  /*c090*/  F2FP.PACK_AB R5, R5, R120 ;  /* 0x000000780505723e */ /* 0x000fe200000000ff */
[----:B------:R-:W-:-:S02]  /*c0a0*/  FMUL.FTZ R4, R111, R115 ;  /* 0x000000736f047220 */ /* 0x000fc40000410000 */
[-C--:B------:R-:W-:Y:S02]  /*c0b0*/  FMUL.FTZ R80, R10, R74.reuse ;  /* 0x0000004a0a507220 */ /* 0x080fe40000410000 */
[----:B------:R-:W-:Y:S02]  /*c0c0*/  FMUL.FTZ R115, R116, R115 ;  /* 0x0000007374737220 */ /* 0x000fe40000410000 */
[----:B------:R-:W-:Y:S02]  /*c0d0*/  FMUL.FTZ R74, R6, R74 ;  /* 0x0000004a064a7220 */ /* 0x000fe40000410000 */
[----:B------:R-:W-:Y:S02]  /*c0e0*/  FFMA.FTZ R114, R8, R107, -R114 ;  /* 0x0000006b08727223 */ /* 0x000fe40000010872 */
[----:B------:R-:W-:Y:S02]  /*c0f0*/  FFMA.FTZ R112, R81, R118, -R112 ;  /* 0x0000007651707223 */ /* 0x000fe40000010870 */
[----:B------:R-:W-:-:S02]  /*c100*/  FFMA.FTZ R11, R11, R113, -R108 ;  /* 0x000000710b0b7223 */ /* 0x000fc4000001086c */
[----:B------:R-:W-:Y:S02]  /*c110*/  FFMA.FTZ R119, R109, R121, -R119 ;  /* 0x000000796d777223 */ /* 0x000fe40000010877 */
[----:B------:R-:W-:Y:S01]  /*c120*/  FFMA.FTZ R9, R9, R83, -R73 ;  /* 0x0000005309097223 */ /* 0x000fe20000010849 */
[----:B------:R-:W-:Y:S01]  /*c130*/  F2FP.PACK_AB R11, R11, R112 ;  /* 0x000000700b0b723e */ /* 0x000fe200000000ff */
[----:B------:R-:W-:Y:S02]  /*c140*/  FFMA.FTZ R104, R110, R106, -R104 ;  /* 0x0000006a6e687223 */ /* 0x000fe40000010868 */
[----:B------:R-:W-:Y:S01]  /*c150*/  FFMA.FTZ R8, R111, R75, -R115 ;  /* 0x0000004b6f087223 */ /* 0x000fe20000010873 */
[----:B------:R-:W-:Y:S01]  /*c160*/  F2FP.PACK_AB R9, R9, R119 ;  /* 0x000000770909723e */ /* 0x000fe200000000ff */
[----:B------:R-:W-:Y:S02]  /*c170*/  FFMA.FTZ R10, R10, R82, -R74 ;  /* 0x000000520a0a7223 */ /* 0x000fe4000001084a */
[----:B------:R-:W-:Y:S01]  /*c180*/  FFMA.FTZ R4, R116, R75, R4 ;  /* 0x0000004b74047223 */ /* 0x000fe20000010004 */
[----:B------:R-:W-:Y:S01]  /*c190*/  F2FP.PACK_AB R8, R8, R104 ;  /* 0x000000680808723e */ /* 0x000fe200000000ff */
[----:B------:R-:W-:Y:S01]  /*c1a0*/  FFMA.FTZ R6, R6, R82, R80 ;  /* 0x0000005206067223 */ /* 0x000fe20000010050 */
[----:B------:R-:W-:-:S02]  /*c1b0*/  F2FP.PACK_AB R10, R10, R114 ;  /* 0x000000720a0a723e */ /* 0x000fc400000000ff */
[----:B------:R-:W-:Y:S02]  /*c1c0*/  F2FP.PACK_AB R4, R4, R105 ;  /* 0x000000690404723e */ /* 0x000fe400000000ff */
[----:B------:R-:W-:Y:S01]  /*c1d0*/  F2FP.PACK_AB R6, R6, R72 ;  /* 0x000000480606723e */ /* 0x000fe200000000ff */
[----:B------:R1:W-:Y:S04]  /*c1e0*/  STS.128 [R103+0x6080], R8 ;  /* 0x0060800867007388 */ /* 0x0003e80000000c00 */
[----:B------:R1:W-:Y:S02]  /*c1f0*/  STS.128 [R102+0x6080], R4 ;  /* 0x0060800466007388 */ /* 0x0003e40000000c00 */
.L_x_1197:
[----:B------:R-:W-:Y:S05]  /*c200*/  BSYNC B0 ;  /* 0x0000000000007941 */ /* 0x000fea0003800000 */
.L_x_1196:
[----:B-1----:R-:W-:Y:S01]  /*c210*/  IADD3 R7, R58, 0x10, RZ ;  /* 0x000000103a077810 */ /* 0x002fe20007ffe0ff */
[----:B------:R-:W-:Y:S03]  /*c220*/  BSSY B0, `(.L_x_1198) ;  /* 0x0000074000007945 */ /* 0x000fe60003800000 */
[----:B------:R-:W-:-:S13]  /*c230*/  ISETP.GE.AND P0, PT, R7, c[0x0][0x27c], PT ;  /* 0x00009f0007007a0c */ /* 0x000fda0003f06270 */
[----:B------:R-:W-:Y:S05]  /*c240*/  @P0 BRA `(.L_x_1199) ;  /* 0x0000071000000947 */ /* 0x000fea0003800000 */
[----:B------:R-:W-:Y:S01]  /*c250*/  SHF.R.S32.HI R11, RZ, 0x1f, R7 ;  /* 0x0000001fff0b7819 */ /* 0x000fe20000011407 */
[----:B------:R-:W-:Y:S01]  /*c260*/  IMAD.MOV.U32 R9, RZ, RZ, c[0x0][0x27c] ;  /* 0x00009f00ff097624 */ /* 0x000fe200078e00ff */
[----:B------:R-:W-:Y:S01]  /*c270*/  LEA.HI R4, R53, R53, RZ, 0x1 ;  /* 0x0000003535047211 */ /* 0x000fe200078f08ff */
[----:B------:R-:W-:Y:S01]  /*c280*/  IMAD.SHL.U32 R6, R244, 0x40, RZ ;  /* 0x00000040f4067824 */ /* 0x000fe200078e00ff */
[CC--:B------:R-:W-:Y:S01]  /*c290*/  LEA.HI R10, R11.reuse, R7.reuse, RZ, 0x3 ;  /* 0x000000070b0a7211 */ /* 0x0c0fe200078f18ff */
[----:B------:R-:W-:Y:S01]  /*c2a0*/  HADD2.F32 R82, -RZ, R93.H0_H0 ;  /* 0x2000005dff527230 */ /* 0x000fe20000004100 */
[----:B------:R-:W-:Y:S01]  /*c2b0*/  LOP3.LUT R4, R4, 0x7fffffe, RZ, 0xc0, !PT ;  /* 0x07fffffe04047812 */ /* 0x000fe200078ec0ff */
[----:B------:R-:W-:Y:S01]  /*c2c0*/  HADD2.F32 R106, -RZ, R95.H0_H0 ;  /* 0x2000005fff6a7230 */ /* 0x000fe20000004100 */
[----:B------:R-:W-:Y:S01]  /*c2d0*/  SHF.R.S32.HI R5, RZ, 0x3, R10 ;  /* 0x00000003ff057819 */ /* 0x000fe2000001140a */
[----:B------:R-:W-:Y:S01]  /*c2e0*/  HADD2.F32 R107, -RZ, R94.H0_H0 ;  /* 0x2000005eff6b7230 */ /* 0x000fe20000004100 */
[----:B------:R-:W-:Y:S01]  /*c2f0*/  LEA.HI R11, R11, R7, RZ, 0x5 ;  /* 0x000000070b0b7211 */ /* 0x000fe200078f28ff */
[----:B------:R-:W-:Y:S01]  /*c300*/  HADD2.F32 R109, -RZ, R101.H0_H0 ;  /* 0x20000065ff6d7230 */ /* 0x000fe20000004100 */
[----:B------:R-:W-:Y:S01]  /*c310*/  LEA.HI R9, R9, R5, RZ, 0x1d ;  /* 0x0000000509097211 */ /* 0x000fe200078fe8ff */
[----:B------:R-:W-:Y:S01]  /*c320*/  HADD2.F32 R93, -RZ, R93.H1_H1 ;  /* 0x3000005dff5d7230 */ /* 0x000fe20000004100 */
[----:B------:R-:W-:Y:S01]  /*c330*/  IADD3 R4, R53, -R4, RZ ;  /* 0x8000000435047210 */ /* 0x000fe20007ffe0ff */
[----:B------:R-:W-:Y:S01]  /*c340*/  IMAD.SHL.U32 R11, R11, 0x80, RZ ;  /* 0x000000800b0b7824 */ /* 0x000fe200078e00ff */
[----:B------:R-:W-:Y:S01]  /*c350*/  SHF.R.S32.HI R7, RZ, 0x1f, R9 ;  /* 0x0000001fff077819 */ /* 0x000fe20000011409 */
[----:B------:R-:W-:Y:S01]  /*c360*/  HADD2.F32 R95, -RZ, R95.H1_H1 ;  /* 0x3000005fff5f7230 */ /* 0x000fe20000004100 */
[----:B------:R-:W-:Y:S01]  /*c370*/  LOP3.LUT R6, R6, 0xc0, RZ, 0xc0, !PT ;  /* 0x000000c006067812 */ /* 0x000fe200078ec0ff */
[----:B------:R-:W-:Y:S01]  /*c380*/  HADD2.F32 R101, -RZ, R101.H1_H1 ;  /* 0x30000065ff657230 */ /* 0x000fe20000004100 */
[----:B------:R-:W-:-:S02]  /*c390*/  SHF.L.U32 R8, R9, 0x3, RZ ;  /* 0x0000000309087819 */ /* 0x000fc400000006ff */
[----:B------:R-:W-:Y:S02]  /*c3a0*/  LEA.HI R7, R7, R9, RZ, 0x2 ;  /* 0x0000000907077211 */ /* 0x000fe400078f10ff */
[----:B------:R-:W-:Y:S02]  /*c3b0*/  LEA R4, R49, R4, 0x3 ;  /* 0x0000000431047211 */ /* 0x000fe400078e18ff */
[----:B------:R-:W-:Y:S02]  /*c3c0*/  LOP3.LUT R10, R6, 0x18, R10, 0xf8, !PT ;  /* 0x00000018060a7812 */ /* 0x000fe400078ef80a */
[----:B------:R-:W-:Y:S01]  /*c3d0*/  SHF.R.U32.HI R5, RZ, 0x3, R6 ;  /* 0x00000003ff057819 */ /* 0x000fe20000011606 */
[----:B------:R-:W-:Y:S01]  /*c3e0*/  IMAD.SHL.U32 R4, R4, 0x20, RZ ;  /* 0x0000002004047824 */ /* 0x000fe200078e00ff */
[----:B------:R-:W-:Y:S01]  /*c3f0*/  LOP3.LUT R8, R6, 0x18, R8, 0xf8, !PT ;  /* 0x0000001806087812 */ /* 0x000fe200078ef808 */
[----:B------:R-:W-:Y:S01]  /*c400*/  IMAD.SHL.U32 R6, R7, 0x400, RZ ;  /* 0x0000040007067824 */ /* 0x000fe200078e00ff */
[----:B------:R-:W-:-:S02]  /*c410*/  LOP3.LUT R11, R11, 0x7ffff000, RZ, 0xc0, !PT ;  /* 0x7ffff0000b0b7812 */ /* 0x000fc400078ec0ff */
[-C--:B------:R-:W-:Y:S02]  /*c420*/  LOP3.LUT R10, R10, R5.reuse, RZ, 0x3c, !PT ;  /* 0x000000050a0a7212 */ /* 0x080fe400078e3cff */
[----:B------:R-:W-:Y:S02]  /*c430*/  LOP3.LUT R5, R8, R5, RZ, 0x3c, !PT ;  /* 0x0000000508057212 */ /* 0x000fe400078e3cff */
[----:B------:R-:W-:Y:S02]  /*c440*/  LOP3.LUT R6, R6, 0x7ffff000, RZ, 0xc0, !PT ;  /* 0x7ffff00006067812 */ /* 0x000fe400078ec0ff */
[--C-:B------:R-:W-:Y:S02]  /*c450*/  IADD3 R10, R10, R11, R4.reuse ;  /* 0x0000000b0a0a7210 */ /* 0x100fe40007ffe004 */
[----:B------:R-:W-:Y:S02]  /*c460*/  IADD3 R5, R5, R6, R4 ;  /* 0x0000000605057210 */ /* 0x000fe40007ffe004 */
[----:B------:R-:W-:-:S02]  /*c470*/  SHF.L.U32 R73, R10, 0x1, RZ ;  /* 0x000000010a497819 */ /* 0x000fc400000006ff */
[--C-:B------:R-:W-:Y:S01]  /*c480*/  SHF.R.U64 R60, R60, 0x10, R61.reuse ;  /* 0x000000103c3c7819 */ /* 0x100fe2000000123d */
[----:B------:R-:W-:Y:S01]  /*c490*/  IMAD.SHL.U32 R72, R5, 0x2, RZ ;  /* 0x0000000205487824 */ /* 0x000fe200078e00ff */
[----:B------:R-:W-:Y:S01]  /*c4a0*/  SHF.R.U32.HI R74, RZ, 0x10, R61 ;  /* 0x00000010ff4a7819 */ /* 0x000fe2000001163d */
[----:B------:R-:W1:Y:S01]  /*c4b0*/  LDS.128 R8, [R73+0x6080] ;  /* 0x0060800049087984 */ /* 0x000e620000000c00 */
[--C-:B------:R-:W-:Y:S02]  /*c4c0*/  SHF.R.U64 R61, R66, 0x10, R67.reuse ;  /* 0x00000010423d7819 */ /* 0x100fe40000001243 */
[----:B------:R-:W-:Y:S01]  /*c4d0*/  SHF.R.U32.HI R66, RZ, 0x10, R67 ;  /* 0x00000010ff427819 */ /* 0x000fe20000011643 */
[----:B------:R-:W2:Y:S01]  /*c4e0*/  LDS.128 R4, [R72+0x6080] ;  /* 0x0060800048047984 */ /* 0x000ea20000000c00 */
[--C-:B------:R-:W-:Y:S01]  /*c4f0*/  SHF.R.U64 R64, R64, 0x10, R65.reuse ;  /* 0x0000001040407819 */ /* 0x100fe20000001241 */
[----:B------:R-:W-:Y:S01]  /*c500*/  HADD2.F32 R74, -RZ, R74.H0_H0 ;  /* 0x2000004aff4a7230 */ /* 0x000fe20000004100 */
[----:B------:R-:W-:Y:S01]  /*c510*/  SHF.R.U32.HI R65, RZ, 0x10, R65 ;  /* 0x00000010ff417819 */ /* 0x000fe20000011641 */
[----:B------:R-:W-:Y:S01]  /*c520*/  HADD2.F32 R66, -RZ, R66.H0_H0 ;  /* 0x20000042ff427230 */ /* 0x000fe20000004100 */
[--C-:B------:R-:W-:Y:S01]  /*c530*/  SHF.R.U64 R62, R62, 0x10, R63.reuse ;  /* 0x000000103e3e7819 */ /* 0x100fe2000000123f */
[----:B------:R-:W-:Y:S01]  /*c540*/  HADD2.F32 R64, -RZ, R64.H0_H0 ;  /* 0x20000040ff407230 */ /* 0x000fe20000004100 */
[----:B------:R-:W-:Y:S01]  /*c550*/  SHF.R.U32.HI R63, RZ, 0x10, R63 ;  /* 0x00000010ff3f7819 */ /* 0x000fe2000001163f */
[----:B------:R-:W-:-:S02]  /*c560*/  HADD2.F32 R61, -RZ, R61.H0_H0 ;  /* 0x2000003dff3d7230 */ /* 0x000fc40000004100 */
[----:B------:R-:W-:Y:S02]  /*c570*/  HADD2.F32 R62, -RZ, R62.H0_H0 ;  /* 0x2000003eff3e7230 */ /* 0x000fe40000004100 */
[----:B------:R-:W-:Y:S02]  /*c580*/  HADD2.F32 R63, -RZ, R63.H0_H0 ;  /* 0x2000003fff3f7230 */ /* 0x000fe40000004100 */
[--C-:B-1----:R-:W-:Y:S02]  /*c590*/  HADD2.F32 R67, -RZ, R9.reuse.H0_H0 ;  /* 0x20000009ff437230 */ /* 0x102fe40000004100 */
[----:B------:R-:W-:Y:S02]  /*c5a0*/  HADD2.F32 R75, -RZ, R9.H1_H1 ;  /* 0x30000009ff4b7230 */ /* 0x000fe40000004100 */
[----:B--2---:R-:W-:Y:S01]  /*c5b0*/  HADD2.F32 R83, -RZ, R5.H0_H0 ;  /* 0x20000005ff537230 */ /* 0x004fe20000004100 */
[----:B------:R-:W-:Y:S01]  /*c5c0*/  FMUL.FTZ R105, R67, R82 ;  /* 0x0000005243697220 */ /* 0x000fe20000410000 */
[----:B------:R-:W-:-:S02]  /*c5d0*/  HADD2.F32 R9, -RZ, R11.H0_H0 ;  /* 0x2000000bff097230 */ /* 0x000fc40000004100 */
[----:B------:R-:W-:Y:S01]  /*c5e0*/  HADD2.F32 R102, -RZ, R5.H1_H1 ;  /* 0x30000005ff667230 */ /* 0x000fe20000004100 */
[C---:B------:R-:W-:Y:S01]  /*c5f0*/  FMUL.FTZ R82, R83.reuse, R82 ;  /* 0x0000005253527220 */ /* 0x040fe20000410000 */
[----:B------:R-:W-:Y:S01]  /*c600*/  HADD2.F32 R5, -RZ, R7.H0_H0 ;  /* 0x20000007ff057230 */ /* 0x000fe20000004100 */
[----:B------:R-:W-:Y:S01]  /*c610*/  FFMA.FTZ R105, R83, R106, R105 ;  /* 0x0000006a53697223 */ /* 0x000fe20000010069 */
[----:B------:R-:W-:Y:S01]  /*c620*/  HADD2.F32 R83, -RZ, R65.H0_H0 ;  /* 0x20000041ff537230 */ /* 0x000fe20000004100 */
[-C--:B------:R-:W-:Y:S01]  /*c630*/  FMUL.FTZ R65, R75, R74.reuse ;  /* 0x0000004a4b417220 */ /* 0x080fe20000410000 */
[----:B------:R-:W-:Y:S01]  /*c640*/  HADD2.F32 R11, -RZ, R11.H1_H1 ;  /* 0x3000000bff0b7230 */ /* 0x000fe20000004100 */
[----:B------:R-:W-:Y:S01]  /*c650*/  FMUL.FTZ R108, R9, R107 ;  /* 0x0000006b096c7220 */ /* 0x000fe20000410000 */
        /* <DEDUP_REMOVED lines=8> */
[----:B------:R-:W-:Y:S01]  /*c6e0*/  HADD2.F32 R102, -RZ, R94.H1_H1 ;  /* 0x3000005eff667230 */ /* 0x000fe20000004100 */
[----:B------:R-:W-:Y:S01]  /*c6f0*/  FMUL.FTZ R5, R11, R63 ;  /* 0x0000003f0b057220 */ /* 0x000fe20000410000 */
[----:B------:R-:W-:Y:S01]  /*c700*/  HADD2.F32 R8, -RZ, R10.H0_H0 ;  /* 0x2000000aff087230 */ /* 0x000fe20000004100 */
[----:B------:R-:W-:Y:S01]  /*c710*/  FMUL.FTZ R94, R80, R93 ;  /* 0x0000005d505e7220 */ /* 0x000fe20000410000 */
[----:B------:R-:W-:Y:S01]  /*c720*/  HADD2.F32 R104, -RZ, R4.H1_H1 ;  /* 0x30000004ff687230 */ /* 0x000fe20000004100 */
        /* <DEDUP_REMOVED lines=9> */
[----:B------:R-:W-:Y:S01]  /*c7c0*/  F2FP.PACK_AB R7, R7, R108 ;  /* 0x0000006c0707723e */ /* 0x000fe200000000ff */
[----:B------:R-:W-:-:S02]  /*c7d0*/  FMUL.FTZ R102, R4, R102 ;  /* 0x0000006604667220 */ /* 0x000fc40000410000 */
[----:B------:R-:W-:Y:S02]  /*c7e0*/  FFMA.FTZ R60, R4, R101, R5 ;  /* 0x00000065043c7223 */ /* 0x000fe40000010005 */
[-C--:B------:R-:W-:Y:S02]  /*c7f0*/  FMUL.FTZ R4, R81, R103.reuse ;  /* 0x0000006751047220 */ /* 0x080fe40000410000 */
[-C--:B------:R-:W-:Y:S02]  /*c800*/  FMUL.FTZ R5, R10, R62.reuse ;  /* 0x0000003e0a057220 */ /* 0x080fe40000410000 */
[----:B------:R-:W-:Y:S02]  /*c810*/  FMUL.FTZ R103, R104, R103 ;  /* 0x0000006768677220 */ /* 0x000fe40000410000 */
[----:B------:R-:W-:Y:S02]  /*c820*/  FMUL.FTZ R62, R6, R62 ;  /* 0x0000003e063e7220 */ /* 0x000fe40000410000 */
[----:B------:R-:W-:-:S02]  /*c830*/  FFMA.FTZ R102, R8, R101, -R102 ;  /* 0x0000006508667223 */ /* 0x000fc40000010866 */
[----:B------:R-:W-:Y:S02]  /*c840*/  FFMA.FTZ R82, R67, R106, -R82 ;  /* 0x0000006a43527223 */ /* 0x000fe40000010852 */
[----:B------:R-:W-:Y:S02]  /*c850*/  FFMA.FTZ R74, R75, R83, -R74 ;  /* 0x000000534b4a7223 */ /* 0x000fe4000001084a */
[----:B------:R-:W-:Y:S02]  /*c860*/  FFMA.FTZ R107, R9, R109, -R107 ;  /* 0x0000006d096b7223 */ /* 0x000fe4000001086b */
[----:B------:R-:W-:Y:S01]  /*c870*/  FFMA.FTZ R11, R11, R66, -R63 ;  /* 0x000000420b0b7223 */ /* 0x000fe2000001083f */
[----:B------:R-:W-:Y:S01]  /*c880*/  F2FP.PACK_AB R9, R74, R82 ;  /* 0x000000524a09723e */ /* 0x000fe200000000ff */
[----:B------:R-:W-:Y:S02]  /*c890*/  FFMA.FTZ R93, R80, R95, -R93 ;  /* 0x0000005f505d7223 */ /* 0x000fe4000001085d */
[----:B------:R-:W-:Y:S01]  /*c8a0*/  FFMA.FTZ R8, R81, R64, -R103 ;  /* 0x0000004051087223 */ /* 0x000fe20000010867 */
[----:B------:R-:W-:Y:S01]  /*c8b0*/  F2FP.PACK_AB R11, R11, R107 ;  /* 0x0000006b0b0b723e */ /* 0x000fe200000000ff */
[----:B------:R-:W-:-:S02]  /*c8c0*/  FFMA.FTZ R10, R10, R61, -R62 ;  /* 0x0000003d0a0a7223 */ /* 0x000fc4000001083e */
[----:B------:R-:W-:Y:S01]  /*c8d0*/  FFMA.FTZ R4, R104, R64, R4 ;  /* 0x0000004068047223 */ /* 0x000fe20000010004 */
[----:B------:R-:W-:Y:S01]  /*c8e0*/  F2FP.PACK_AB R8, R8, R93 ;  /* 0x0000005d0808723e */ /* 0x000fe200000000ff */
[----:B------:R-:W-:Y:S01]  /*c8f0*/  FFMA.FTZ R6, R6, R61, R5 ;  /* 0x0000003d06067223 */ /* 0x000fe20000010005 */
[----:B------:R-:W-:Y:S02]  /*c900*/  F2FP.PACK_AB R10, R10, R102 ;  /* 0x000000660a0a723e */ /* 0x000fe400000000ff */
[----:B------:R-:W-:Y:S02]  /*c910*/  F2FP.PACK_AB R5, R65, R105 ;  /* 0x000000694105723e */ /* 0x000fe400000000ff */
[----:B------:R-:W-:Y:S01]  /*c920*/  F2FP.PACK_AB R4, R4, R94 ;  /* 0x0000005e0404723e */ /* 0x000fe200000000ff */
[----:B------:R1:W-:Y:S01]  /*c930*/  STS.128 [R73+0x6080], R8 ;  /* 0x0060800849007388 */ /* 0x0003e20000000c00 */
[----:B------:R-:W-:-:S05]  /*c940*/  F2FP.PACK_AB R6, R6, R60 ;  /* 0x0000003c0606723e */ /* 0x000fca00000000ff */
[----:B------:R1:W-:Y:S02]  /*c950*/  STS.128 [R72+0x6080], R4 ;  /* 0x0060800448007388 */ /* 0x0003e40000000c00 */
.L_x_1199:
[----:B------:R-:W-:Y:S05]  /*c960*/  BSYNC B0 ;  /* 0x0000000000007941 */ /* 0x000fea0003800000 */
.L_x_1198:
[----:B-1----:R-:W-:-:S04]  /*c970*/  IADD3 R7, R58, 0x20, RZ ;  /* 0x000000203a077810 */ /* 0x002fc80007ffe0ff */
        /* <DEDUP_REMOVED lines=22> */
[----:B------:R-:W-:Y:S01]  /*cae0*/  SHF.L.U32 R8, R9, 0x3, RZ ;  /* 0x0000000309087819 */ /* 0x000fe200000006ff */
[----:B------:R-:W-:Y:S01]  /*caf0*/  HADD2.F32 R92, -RZ, R92.H1_H1 ;  /* 0x3000005cff5c7230 */ /* 0x000fe20000004100 */
[----:B------:R-:W-:-:S02]  /*cb00*/  LEA.HI R7, R7, R9, RZ, 0x2 ;  /* 0x0000000907077211 */ /* 0x000fc400078f10ff */
[----:B------:R-:W-:Y:S02]  /*cb10*/  LEA R4, R49, R4, 0x3 ;  /* 0x0000000431047211 */ /* 0x000fe400078e18ff */
[----:B------:R-:W-:Y:S02]  /*cb20*/  LOP3.LUT R10, R6, 0x18, R10, 0xf8, !PT ;  /* 0x00000018060a7812 */ /* 0x000fe400078ef80a */
[----:B------:R-:W-:Y:S01]  /*cb30*/  SHF.R.U32.HI R5, RZ, 0x3, R6 ;  /* 0x00000003ff057819 */ /* 0x000fe20000011606 */
[----:B------:R-:W-:Y:S01]  /*cb40*/  IMAD.SHL.U32 R4, R4, 0x20, RZ ;  /* 0x0000002004047824 */ /* 0x000fe200078e00ff */
[----:B------:R-:W-:Y:S01]  /*cb50*/  LOP3.LUT R8, R6, 0x18, R8, 0xf8, !PT ;  /* 0x0000001806087812 */ /* 0x000fe200078ef808 */
[----:B------:R-:W-:Y:S01]  /*cb60*/  IMAD.SHL.U32 R6, R7, 0x400, RZ ;  /* 0x0000040007067824 */ /* 0x000fe200078e00ff */
[----:B------:R-:W-:Y:S02]  /*cb70*/  LOP3.LUT R11, R11, 0x7ffff000, RZ, 0xc0, !PT ;  /* 0x7ffff0000b0b7812 */ /* 0x000fe400078ec0ff */
[----:B------:R-:W-:-:S02]  /*cb80*/  LOP3.LUT R10, R10, R5, RZ, 0x3c, !PT ;  /* 0x000000050a0a7212 */ /* 0x000fc400078e3cff */
[----:B------:R-:W-:Y:S02]  /*cb90*/  LOP3.LUT R5, R8, R5, RZ, 0x3c, !PT ;  /* 0x0000000508057212 */ /* 0x000fe400078e3cff */
[----:B------:R-:W-:Y:S02]  /*cba0*/  LOP3.LUT R6, R6, 0x7ffff000, RZ, 0xc0, !PT ;  /* 0x7ffff00006067812 */ /* 0x000fe400078ec0ff */
[--C-:B------:R-:W-:Y:S02]  /*cbb0*/  IADD3 R10, R10, R11, R4.reuse ;  /* 0x0000000b0a0a7210 */ /* 0x100fe40007ffe004 */
[----:B------:R-:W-:Y:S02]  /*cbc0*/  IADD3 R5, R5, R6, R4 ;  /* 0x0000000605057210 */ /* 0x000fe40007ffe004 */
[----:B------:R-:W-:Y:S02]  /*cbd0*/  SHF.L.U32 R61, R10, 0x1, RZ ;  /* 0x000000010a3d7819 */ /* 0x000fe400000006ff */
[--C-:B------:R-:W-:Y:S01]  /*cbe0*/  SHF.R.U64 R36, R36, 0x10, R37.reuse ;  /* 0x0000001024247819 */ /* 0x100fe20000001225 */
[----:B------:R-:W-:Y:S01]  /*cbf0*/  IMAD.SHL.U32 R60, R5, 0x2, RZ ;  /* 0x00000002053c7824 */ /* 0x000fe200078e00ff */
[----:B------:R-:W-:Y:S01]  /*cc00*/  SHF.R.U32.HI R62, RZ, 0x10, R37 ;  /* 0x00000010ff3e7819 */ /* 0x000fe20000011625 */
[----:B------:R-:W1:Y:S01]  /*cc10*/  LDS.128 R8, [R61+0x6080] ;  /* 0x006080003d087984 */ /* 0x000e620000000c00 */
[----:B------:R-:W-:-:S02]  /*cc20*/  SHF.R.U64 R37, R42, 0x10, R43 ;  /* 0x000000102a257819 */ /* 0x000fc4000000122b */
        /* <DEDUP_REMOVED lines=9> */
[----:B------:R-:W-:Y:S02]  /*ccc0*/  HADD2.F32 R37, -RZ, R37.H0_H0 ;  /* 0x20000025ff257230 */ /* 0x000fe40000004100 */
[----:B------:R-:W-:-:S02]  /*ccd0*/  HADD2.F32 R38, -RZ, R38.H0_H0 ;  /* 0x20000026ff267230 */ /* 0x000fc40000004100 */
[----:B------:R-:W-:Y:S02]  /*cce0*/  HADD2.F32 R39, -RZ, R39.H0_H0 ;  /* 0x20000027ff277230 */ /* 0x000fe40000004100 */
[--C-:B-1----:R-:W-:Y:S02]  /*ccf0*/  HADD2.F32 R43, -RZ, R9.reuse.H0_H0 ;  /* 0x20000009ff2b7230 */ /* 0x102fe40000004100 */
[----:B------:R-:W-:Y:S02]  /*cd00*/  HADD2.F32 R63, -RZ, R9.H1_H1 ;  /* 0x30000009ff3f7230 */ /* 0x000fe40000004100 */
[----:B--2---:R-:W-:Y:S01]  /*cd10*/  HADD2.F32 R67, -RZ, R5.H0_H0 ;  /* 0x20000005ff437230 */ /* 0x004fe20000004100 */
[-C--:B------:R-:W-:Y:S01]  /*cd20*/  FMUL.FTZ R75, R43, R66.reuse ;  /* 0x000000422b4b7220 */ /* 0x080fe20000410000 */
[----:B------:R-:W-:Y:S02]  /*cd30*/  HADD2.F32 R9, -RZ, R11.H0_H0 ;  /* 0x2000000bff097230 */ /* 0x000fe40000004100 */
        /* <DEDUP_REMOVED lines=18> */
[----:B------:R-:W-:Y:S01]  /*ce60*/  HADD2.F32 R74, -RZ, R4.H1_H1 ;  /* 0x30000004ff4a7230 */ /* 0x000fe20000004100 */
[----:B------:R-:W-:Y:S01]  /*ce70*/  FMUL.FTZ R72, R64, R89 ;  /* 0x0000005940487220 */ /* 0x000fe20000410000 */
[----:B------:R-:W-:Y:S01]  /*ce80*/  HADD2.F32 R4, -RZ, R6.H0_H0 ;  /* 0x20000006ff047230 */ /* 0x000fe20000004100 */
[C---:B------:R-:W-:Y:S01]  /*ce90*/  FMUL.FTZ R39, R7.reuse, R39 ;  /* 0x0000002707277220 */ /* 0x040fe20000410000 */
[----:B------:R-:W-:Y:S01]  /*cea0*/  HADD2.F32 R10, -RZ, R10.H1_H1 ;  /* 0x3000000aff0a7230 */ /* 0x000fe20000004100 */
[----:B------:R-:W-:Y:S01]  /*ceb0*/  FFMA.FTZ R7, R7, R42, R5 ;  /* 0x0000002a07077223 */ /* 0x000fe20000010005 */
[----:B------:R-:W-:Y:S01]  /*cec0*/  HADD2.F32 R6, -RZ, R6.H1_H1 ;  /* 0x30000006ff067230 */ /* 0x000fe20000004100 */
[----:B------:R-:W-:-:S02]  /*ced0*/  FMUL.FTZ R89, R73, R89 ;  /* 0x0000005949597220 */ /* 0x000fc40000410000 */
[----:B------:R-:W-:Y:S01]  /*cee0*/  FFMA.FTZ R72, R73, R91, R72 ;  /* 0x0000005b49487223 */ /* 0x000fe20000010048 */
[----:B------:R-:W-:Y:S01]  /*cef0*/  HADD2.F32 R73, -RZ, R36.H0_H0 ;  /* 0x20000024ff497230 */ /* 0x000fe20000004100 */
[----:B------:R-:W-:Y:S01]  /*cf00*/  FMUL.FTZ R5, R8, R90 ;  /* 0x0000005a08057220 */ /* 0x000fe20000410000 */
[----:B------:R-:W-:Y:S01]  /*cf10*/  F2FP.PACK_AB R7, R7, R82 ;  /* 0x000000520707723e */ /* 0x000fe200000000ff */
[C---:B------:R-:W-:Y:S02]  /*cf20*/  FMUL.FTZ R90, R4.reuse, R90 ;  /* 0x0000005a045a7220 */ /* 0x040fe40000410000 */
[----:B------:R-:W-:Y:S02]  /*cf30*/  FFMA.FTZ R36, R4, R92, R5 ;  /* 0x0000005c04247223 */ /* 0x000fe40000010005 */
[----:B------:R-:W-:Y:S02]  /*cf40*/  FMUL.FTZ R4, R65, R73 ;  /* 0x0000004941047220 */ /* 0x000fe40000410000 */
[----:B------:R-:W-:-:S02]  /*cf50*/  FMUL.FTZ R5, R10, R38 ;  /* 0x000000260a057220 */ /* 0x000fc40000410000 */
[----:B------:R-:W-:Y:S02]  /*cf60*/  FMUL.FTZ R73, R74, R73 ;  /* 0x000000494a497220 */ /* 0x000fe40000410000 */
[----:B------:R-:W-:Y:S02]  /*cf70*/  FMUL.FTZ R38, R6, R38 ;  /* 0x0000002606267220 */ /* 0x000fe40000410000 */
[----:B------:R-:W-:Y:S02]  /*cf80*/  FFMA.FTZ R90, R8, R92, -R90 ;  /* 0x0000005c085a7223 */ /* 0x000fe4000001085a */
[----:B------:R-:W-:Y:S02]  /*cf90*/  FFMA.FTZ R66, R43, R80, -R66 ;  /* 0x000000502b427223 */ /* 0x000fe40000010842 */
[----:B------:R-:W-:Y:S02]  /*cfa0*/  FFMA.FTZ R62, R63, R67, -R62 ;  /* 0x000000433f3e7223 */ /* 0x000fe4000001083e */
[----:B------:R-:W-:-:S02]  /*cfb0*/  FFMA.FTZ R81, R9, R83, -R81 ;  /* 0x0000005309517223 */ /* 0x000fc40000010851 */
[----:B------:R-:W-:Y:S01]  /*cfc0*/  FFMA.FTZ R11, R11, R42, -R39 ;  /* 0x0000002a0b0b7223 */ /* 0x000fe20000010827 */
[----:B------:R-:W-:Y:S01]  /*cfd0*/  F2FP.PACK_AB R9, R62, R66 ;  /* 0x000000423e09723e */ /* 0x000fe200000000ff */
[----:B------:R-:W-:Y:S02]  /*cfe0*/  FFMA.FTZ R89, R64, R91, -R89 ;  /* 0x0000005b40597223 */ /* 0x000fe40000010859 */
[-C--:B------:R-:W-:Y:S01]  /*cff0*/  FFMA.FTZ R8, R65, R40.reuse, -R73 ;  /* 0x0000002841087223 */ /* 0x080fe20000010849 */
        /* <DEDUP_REMOVED lines=8> */
[----:B------:R1:W-:Y:S01]  /*d080*/  STS.128 [R61+0x6080], R8 ;  /* 0x006080083d007388 */ /* 0x0003e20000000c00 */
[----:B------:R-:W-:-:S05]  /*d090*/  F2FP.PACK_AB R6, R6, R36 ;  /* 0x000000240606723e */ /* 0x000fca00000000ff */
[----:B------:R1:W-:Y:S02]  /*d0a0*/  STS.128 [R60+0x6080], R4 ;  /* 0x006080043c007388 */ /* 0x0003e40000000c00 */
.L_x_1195:
[----:B------:R-:W-:Y:S05]  /*d0b0*/  BSYNC B1 ;  /* 0x0000000000017941 */ /* 0x000fea0003800000 */
.L_x_1194:
[----:B------:R-:W-:-:S04]  /*d0c0*/  IADD3 R53, R53, 0x40, RZ ;  /* 0x0000004035357810 */ /* 0x000fc80007ffe0ff */
[----:B------:R-:W-:-:S13]  /*d0d0*/  ISETP.GE.AND P0, PT, R53, R87, PT ;  /* 0x000000573500720c */ /* 0x000fda0003f06270 */
[----:B------:R-:W-:Y:S05]  /*d0e0*/  @P0 BRA `(.L_x_1179) ;  /* 0x0000162000000947 */ /* 0x000fea0003800000 */
[----:B------:R-:W-:Y:S01]  /*d0f0*/  ISETP.GE.AND P0, PT, R58, c[0x0][0x27c], PT ;  /* 0x00009f003a007a0c */ /* 0x000fe20003f06270 */
[----:B------:R-:W-:-:S12]  /*d100*/  BSSY B0, `(.L_x_1200) ;  /* 0x0000070000007945 */ /* 0x000fd80003800000 */
[----:B------:R-:W-:Y:S05]  /*d110*/  @P0 BRA `(.L_x_1201) ;  /* 0x000006e000000947 */ /* 0x000fea0003800000 */
[-C--:B-1----:R-:W-:Y:S01]  /*d120*/  LEA.HI R7, R53, R53.reuse, RZ, 0x1 ;  /* 0x0000003535077211 */ /* 0x082fe200078f08ff */
[----:B------:R-:W-:Y:S01]  /*d130*/  IMAD.MOV.U32 R4, RZ, RZ, c[0x0][0x27c] ;  /* 0x00009f00ff047624 */ /* 0x000fe200078e00ff */
[----:B------:R-:W-:Y:S01]  /*d140*/  SHF.R.S32.HI R6, RZ, 0x1f, R53 ;  /* 0x0000001fff067819 */ /* 0x000fe20000011435 */
[----:B------:R-:W-:Y:S01]  /*d150*/  HADD2.F32 R42, -RZ, R84.H0_H0 ;  /* 0x20000054ff2a7230 */ /* 0x000fe20000004100 */
[----:B------:R-:W-:Y:S01]  /*d160*/  SHF.R.U64 R30, R30, 0x10, R31 ;  /* 0x000000101e1e7819 */ /* 0x000fe2000000121f */
[C---:B------:R-:W-:Y:S01]  /*d170*/  IMAD.SHL.U32 R9, R7.reuse, 0x20, RZ ;  /* 0x0000002007097824 */ /* 0x040fe200078e00ff */
[----:B------:R-:W-:Y:S01]  /*d180*/  LEA.HI R6, R6, R53, RZ, 0x3 ;  /* 0x0000003506067211 */ /* 0x000fe200078f18ff */
[----:B------:R-:W-:Y:S01]  /*d190*/  HADD2.F32 R64, -RZ, R86.H0_H0 ;  /* 0x20000056ff407230 */ /* 0x000fe20000004100 */
[----:B------:R-:W-:Y:S01]  /*d1a0*/  LEA.HI R88, R4, R88, RZ, 0x1d ;  /* 0x0000005804587211 */ /* 0x000fe200078fe8ff */
[----:B------:R-:W-:Y:S01]  /*d1b0*/  HADD2.F32 R65, -RZ, R71.H0_H0 ;  /* 0x20000047ff417230 */ /* 0x000fe20000004100 */
[----:B------:R-:W-:Y:S01]  /*d1c0*/  LOP3.LUT R7, R7, 0x7fffffe, RZ, 0xc0, !PT ;  /* 0x07fffffe07077812 */ /* 0x000fe200078ec0ff */
[----:B------:R-:W-:Y:S01]  /*d1d0*/  HADD2.F32 R67, -RZ, R85.H0_H0 ;  /* 0x20000055ff437230 */ /* 0x000fe20000004100 */
[----:B------:R-:W-:Y:S01]  /*d1e0*/  SHF.L.U32 R6, R6, 0x5, RZ ;  /* 0x0000000506067819 */ /* 0x000fe200000006ff */
[----:B------:R-:W-:Y:S01]  /*d1f0*/  HADD2.F32 R71, -RZ, R71.H1_H1 ;  /* 0x30000047ff477230 */ /* 0x000fe20000004100 */
[----:B------:R-:W-:Y:S01]  /*d200*/  LOP3.LUT R9, R9, 0xc0, RZ, 0xc0, !PT ;  /* 0x000000c009097812 */ /* 0x000fe200078ec0ff */
[----:B------:R-:W-:Y:S01]  /*d210*/  IMAD.IADD R7, R53, 0x1, -R7 ;  /* 0x0000000135077824 */ /* 0x000fe200078e0a07 */
[----:B------:R-:W-:Y:S01]  /*d220*/  SHF.R.S32.HI R4, RZ, 0x1f, R88 ;  /* 0x0000001fff047819 */ /* 0x000fe20000011458 */
[----:B------:R-:W-:Y:S01]  /*d230*/  HADD2.F32 R85, -RZ, R85.H1_H1 ;  /* 0x30000055ff557230 */ /* 0x000fe20000004100 */
[----:B------:R-:W-:Y:S01]  /*d240*/  LOP3.LUT R6, R6, 0xffffff00, RZ, 0xc0, !PT ;  /* 0xffffff0006067812 */ /* 0x000fe200078ec0ff */
[----:B------:R-:W-:Y:S01]  /*d250*/  HADD2.F32 R84, -RZ, R84.H1_H1 ;  /* 0x30000054ff547230 */ /* 0x000fe20000004100 */
[----:B------:R-:W-:Y:S01]  /*d260*/  LOP3.LUT R8, R9, 0x18, R58, 0xf8, !PT ;  /* 0x0000001809087812 */ /* 0x000fe200078ef83a */
[----:B------:R-:W-:Y:S01]  /*d270*/  HADD2.F32 R86, -RZ, R86.H1_H1 ;  /* 0x30000056ff567230 */ /* 0x000fe20000004100 */
[----:B------:R-:W-:Y:S01]  /*d280*/  SHF.R.U32.HI R5, RZ, 0x3, R9 ;  /* 0x00000003ff057819 */ /* 0x000fe20000011609 */
[----:B------:R-:W-:Y:S01]  /*d290*/  IMAD R6, R7, 0x20, R6 ;  /* 0x0000002007067824 */ /* 0x000fe200078e0206 */
[----:B------:R-:W-:Y:S01]  /*d2a0*/  LEA.HI R4, R4, R88, RZ, 0x2 ;  /* 0x0000005804047211 */ /* 0x000fe200078f10ff */
[----:B------:R-:W-:Y:S01]  /*d2b0*/  HADD2.F32 R30, -RZ, R30.H0_H0 ;  /* 0x2000001eff1e7230 */ /* 0x000fe20000004100 */
[----:B------:R-:W-:-:S02]  /*d2c0*/  SHF.L.U32 R88, R88, 0x3, RZ ;  /* 0x0000000358587819 */ /* 0x000fc400000006ff */
[-C--:B------:R-:W-:Y:S02]  /*d2d0*/  LOP3.LUT R8, R8, R5.reuse, RZ, 0x3c, !PT ;  /* 0x0000000508087212 */ /* 0x080fe400078e3cff */
[----:B------:R-:W-:Y:S02]  /*d2e0*/  LOP3.LUT R88, R9, 0x18, R88, 0xf8, !PT ;  /* 0x0000001809587812 */ /* 0x000fe400078ef858 */
[----:B------:R-:W-:Y:S01]  /*d2f0*/  SHF.L.U32 R4, R4, 0xa, RZ ;  /* 0x0000000a04047819 */ /* 0x000fe200000006ff */
[----:B------:R-:W-:Y:S01]  /*d300*/  IMAD.IADD R8, R6, 0x1, R8 ;  /* 0x0000000106087824 */ /* 0x000fe200078e0208 */
[----:B------:R-:W-:Y:S02]  /*d310*/  LOP3.LUT R36, R88, R5, RZ, 0x3c, !PT ;  /* 0x0000000558247212 */ /* 0x000fe400078e3cff */
[----:B------:R-:W-:Y:S02]  /*d320*/  LOP3.LUT R4, R4, 0x7ffff000, RZ, 0xc0, !PT ;  /* 0x7ffff00004047812 */ /* 0x000fe400078ec0ff */
[----:B------:R-:W-:-:S02]  /*d330*/  SHF.L.U32 R37, R8, 0x1, RZ ;  /* 0x0000000108257819 */ /* 0x000fc400000006ff */
[----:B------:R-:W-:Y:S02]  /*d340*/  IADD3 R36, R36, R4, R6 ;  /* 0x0000000424247210 */ /* 0x000fe40007ffe006 */
[----:B------:R-:W-:Y:S01]  /*d350*/  SHF.R.U32.HI R38, RZ, 0x10, R31 ;  /* 0x00000010ff267819 */ /* 0x000fe2000001161f */
[----:B------:R-:W1:Y:S01]  /*d360*/  LDS.128 R8, [R37+0x6080] ;  /* 0x0060800025087984 */ /* 0x000e620000000c00 */
[----:B------:R-:W-:Y:S02]  /*d370*/  SHF.L.U32 R36, R36, 0x1, RZ ;  /* 0x0000000124247819 */ /* 0x000fe400000006ff */
[--C-:B------:R-:W-:Y:S01]  /*d380*/  SHF.R.U64 R31, R32, 0x10, R33.reuse ;  /* 0x00000010201f7819 */ /* 0x100fe20000001221 */
[----:B------:R-:W-:Y:S01]  /*d390*/  HADD2.F32 R38, -RZ, R38.H0_H0 ;  /* 0x20000026ff267230 */ /* 0x000fe20000004100 */
[----:B------:R-:W-:Y:S01]  /*d3a0*/  SHF.R.U32.HI R32, RZ, 0x10, R33 ;  /* 0x00000010ff207819 */ /* 0x000fe20000011621 */
[----:B------:R-:W2:Y:S01]  /*d3b0*/  LDS.128 R4, [R36+0x6080] ;  /* 0x0060800024047984 */ /* 0x000ea20000000c00 */
        /* <DEDUP_REMOVED lines=42> */
[----:B------:R-:W-:Y:S01]  /*d660*/  F2FP.PACK_AB R7, R7, R63 ;  /* 0x0000003f0707723e */ /* 0x000fe200000000ff */
[C---:B------:R-:W-:Y:S01]  /*d670*/  FMUL.FTZ R84, R4.reuse, R84 ;  /* 0x0000005404547220 */ /* 0x040fe20000410000 */
[----:B------:R-:W-:Y:S01]  /*d680*/  F2FP.PACK_AB R5, R5, R66 ;  /* 0x000000420505723e */ /* 0x000fe200000000ff */
[----:B------:R-:W-:-:S02]  /*d690*/  FFMA.FTZ R28, R4, R86, R32 ;  /* 0x00000056041c7223 */ /* 0x000fc40000010020 */
[-C--:B------:R-:W-:Y:S02]  /*d6a0*/  FMUL.FTZ R4, R41, R61.reuse ;  /* 0x0000003d29047220 */ /* 0x080fe40000410000 */
[-C--:B------:R-:W-:Y:S02]  /*d6b0*/  FMUL.FTZ R32, R10, R30.reuse ;  /* 0x0000001e0a207220 */ /* 0x080fe40000410000 */
[----:B------:R-:W-:Y:S02]  /*d6c0*/  FMUL.FTZ R61, R62, R61 ;  /* 0x0000003d3e3d7220 */ /* 0x000fe40000410000 */
[----:B------:R-:W-:Y:S02]  /*d6d0*/  FMUL.FTZ R30, R6, R30 ;  /* 0x0000001e061e7220 */ /* 0x000fe40000410000 */
[----:B------:R-:W-:Y:S02]  /*d6e0*/  FFMA.FTZ R84, R8, R86, -R84 ;  /* 0x0000005608547223 */ /* 0x000fe40000010854 */
[----:B------:R-:W-:-:S02]  /*d6f0*/  FFMA.FTZ R42, R33, R64, -R42 ;  /* 0x00000040212a7223 */ /* 0x000fc4000001082a */
        /* <DEDUP_REMOVED lines=14> */
[----:B------:R1:W-:Y:S04]  /*d7e0*/  STS.128 [R37+0x6080], R8 ;  /* 0x0060800825007388 */ /* 0x0003e80000000c00 */
[----:B------:R1:W-:Y:S02]  /*d7f0*/  STS.128 [R36+0x6080], R4 ;  /* 0x0060800424007388 */ /* 0x0003e40000000c00 */
.L_x_1201:
[----:B------:R-:W-:Y:S05]  /*d800*/  BSYNC B0 ;  /* 0x0000000000007941 */ /* 0x000fea0003800000 */
.L_x_1200:
[----:B-1----:R-:W-:Y:S01]  /*d810*/  IADD3 R4, R58, 0x10, RZ ;  /* 0x000000103a047810 */ /* 0x002fe20007ffe0ff */
[----:B------:R-:W-:Y:S03]  /*d820*/  BSSY B0, `(.L_x_1202) ;  /* 0x0000077000007945 */ /* 0x000fe60003800000 */
[----:B------:R-:W-:-:S13]  /*d830*/  ISETP.GE.AND P0, PT, R4, c[0x0][0x27c], PT ;  /* 0x00009f0004007a0c */ /* 0x000fda0003f06270 */
[----:B------:R-:W-:Y:S05]  /*d840*/  @P0 BRA `(.L_x_1203) ;  /* 0x0000074000000947 */ /* 0x000fea0003800000 */
[----:B------:R-:W-:Y:S01]  /*d850*/  SHF.R.S32.HI R9, RZ, 0x1f, R4 ;  /* 0x0000001fff097819 */ /* 0x000fe20000011404 */
[----:B------:R-:W-:Y:S01]  /*d860*/  IMAD.MOV.U32 R8, RZ, RZ, c[0x0][0x27c] ;  /* 0x00009f00ff087624 */ /* 0x000fe200078e00ff */
[----:B------:R-:W-:Y:S01]  /*d870*/  SHF.R.S32.HI R5, RZ, 0x1f, R53 ;  /* 0x0000001fff057819 */ /* 0x000fe20000011435 */
[----:B------:R-:W-:Y:S01]  /*d880*/  HADD2.F32 R34, -RZ, R68.H0_H0 ;  /* 0x20000044ff227230 */ /* 0x000fe20000004100 */
[CC--:B------:R-:W-:Y:S01]  /*d890*/  LEA.HI R11, R9.reuse, R4.reuse, RZ, 0x3 ;  /* 0x00000004090b7211 */ /* 0x0c0fe200078f18ff */
[----:B------:R-:W-:Y:S01]  /*d8a0*/  HADD2.F32 R40, -RZ, R70.H0_H0 ;  /* 0x20000046ff287230 */ /* 0x000fe20000004100 */
[----:B------:R-:W-:Y:S01]  /*d8b0*/  LEA.HI R9, R9, R4, RZ, 0x5 ;  /* 0x0000000409097211 */ /* 0x000fe200078f28ff */
[----:B------:R-:W-:Y:S01]  /*d8c0*/  HADD2.F32 R41, -RZ, R59.H0_H0 ;  /* 0x2000003bff297230 */ /* 0x000fe20000004100 */
[-C--:B------:R-:W-:Y:S01]  /*d8d0*/  LEA.HI R4, R53, R53.reuse, RZ, 0x1 ;  /* 0x0000003535047211 */ /* 0x080fe200078f08ff */
[----:B------:R-:W-:Y:S01]  /*d8e0*/  HADD2.F32 R43, -RZ, R69.H0_H0 ;  /* 0x20000045ff2b7230 */ /* 0x000fe20000004100 */
[----:B------:R-:W-:Y:S01]  /*d8f0*/  LEA.HI R5, R5, R53, RZ, 0x3 ;  /* 0x0000003505057211 */ /* 0x000fe200078f18ff */
[----:B------:R-:W-:Y:S01]  /*d900*/  IMAD.SHL.U32 R9, R9, 0x80, RZ ;  /* 0x0000008009097824 */ /* 0x000fe200078e00ff */
[----:B------:R-:W-:Y:S01]  /*d910*/  SHF.R.S32.HI R6, RZ, 0x3, R11 ;  /* 0x00000003ff067819 */ /* 0x000fe2000001140b */
[C---:B------:R-:W-:Y:S01]  /*d920*/  IMAD.SHL.U32 R10, R4.reuse, 0x20, RZ ;  /* 0x00000020040a7824 */ /* 0x040fe200078e00ff */
[----:B------:R-:W-:Y:S01]  /*d930*/  LOP3.LUT R4, R4, 0x7fffffe, RZ, 0xc0, !PT ;  /* 0x07fffffe04047812 */ /* 0x000fe200078ec0ff */
[----:B------:R-:W-:Y:S01]  /*d940*/  IMAD.SHL.U32 R5, R5, 0x20, RZ ;  /* 0x0000002005057824 */ /* 0x000fe200078e00ff */
[----:B------:R-:W-:Y:S01]  /*d950*/  LEA.HI R8, R8, R6, RZ, 0x1d ;  /* 0x0000000608087211 */ /* 0x000fe200078fe8ff */
[----:B------:R-:W-:Y:S01]  /*d960*/  HADD2.F32 R59, -RZ, R59.H1_H1 ;  /* 0x3000003bff3b7230 */ /* 0x000fe20000004100 */
[----:B------:R-:W-:Y:S01]  /*d970*/  IADD3 R4, R53, -R4, RZ ;  /* 0x8000000435047210 */ /* 0x000fe20007ffe0ff */
[----:B------:R-:W-:Y:S01]  /*d980*/  HADD2.F32 R69, -RZ, R69.H1_H1 ;  /* 0x30000045ff457230 */ /* 0x000fe20000004100 */
[----:B------:R-:W-:Y:S01]  /*d990*/  LOP3.LUT R5, R5, 0xffffff00, RZ, 0xc0, !PT ;  /* 0xffffff0005057812 */ /* 0x000fe200078ec0ff */
[----:B------:R-:W-:Y:S01]  /*d9a0*/  HADD2.F32 R68, -RZ, R68.H1_H1 ;  /* 0x30000044ff447230 */ /* 0x000fe20000004100 */
[----:B------:R-:W-:Y:S01]  /*d9b0*/  LOP3.LUT R10, R10, 0xc0, RZ, 0xc0, !PT ;  /* 0x000000c00a0a7812 */ /* 0x000fe200078ec0ff */
[----:B------:R-:W-:Y:S01]  /*d9c0*/  HADD2.F32 R70, -RZ, R70.H1_H1 ;  /* 0x30000046ff467230 */ /* 0x000fe20000004100 */
[----:B------:R-:W-:Y:S01]  /*d9d0*/  SHF.L.U32 R7, R8, 0x3, RZ ;  /* 0x0000000308077819 */ /* 0x000fe200000006ff */
[----:B------:R-:W-:Y:S01]  /*d9e0*/  IMAD R5, R4, 0x20, R5 ;  /* 0x0000002004057824 */ /* 0x000fe200078e0205 */
[----:B------:R-:W-:-:S02]  /*d9f0*/  SHF.R.S32.HI R4, RZ, 0x1f, R8 ;  /* 0x0000001fff047819 */ /* 0x000fc40000011408 */
[----:B------:R-:W-:Y:S02]  /*da00*/  LOP3.LUT R11, R10, 0x18, R11, 0xf8, !PT ;  /* 0x000000180a0b7812 */ /* 0x000fe400078ef80b */
[----:B------:R-:W-:Y:S02]  /*da10*/  LEA.HI R4, R4, R8, RZ, 0x2 ;  /* 0x0000000804047211 */ /* 0x000fe400078f10ff */
[----:B------:R-:W-:Y:S02]  /*da20*/  SHF.R.U32.HI R6, RZ, 0x3, R10 ;  /* 0x00000003ff067819 */ /* 0x000fe4000001160a */
[----:B------:R-:W-:Y:S01]  /*da30*/  LOP3.LUT R9, R9, 0x7ffff000, RZ, 0xc0, !PT ;  /* 0x7ffff00009097812 */ /* 0x000fe200078ec0ff */
[----:B------:R-:W-:Y:S01]  /*da40*/  IMAD.SHL.U32 R4, R4, 0x400, RZ ;  /* 0x0000040004047824 */ /* 0x000fe200078e00ff */
[----:B------:R-:W-:Y:S02]  /*da50*/  LOP3.LUT R11, R11, R6, RZ, 0x3c, !PT ;  /* 0x000000060b0b7212 */ /* 0x000fe400078e3cff */
[----:B------:R-:W-:-:S02]  /*da60*/  LOP3.LUT R7, R10, 0x18, R7, 0xf8, !PT ;  /* 0x000000180a077812 */ /* 0x000fc400078ef807 */
[----:B------:R-:W-:Y:S02]  /*da70*/  IADD3 R9, R11, R5, R9 ;  /* 0x000000050b097210 */ /* 0x000fe40007ffe009 */
[----:B------:R-:W-:Y:S02]  /*da80*/  LOP3.LUT R6, R7, R6, RZ, 0x3c, !PT ;  /* 0x0000000607067212 */ /* 0x000fe400078e3cff */
[----:B------:R-:W-:Y:S01]  /*da90*/  LOP3.LUT R4, R4, 0x7ffff000, RZ, 0xc0, !PT ;  /* 0x7ffff00004047812 */ /* 0x000fe200078ec0ff */
[----:B------:R-:W-:Y:S01]  /*daa0*/  IMAD.SHL.U32 R29, R9, 0x2, RZ ;  /* 0x00000002091d7824 */ /* 0x000fe200078e00ff */
[----:B------:R-:W-:Y:S02]  /*dab0*/  SHF.R.U64 R14, R14, 0x10, R15 ;  /* 0x000000100e0e7819 */ /* 0x000fe4000000120f */
[----:B------:R-:W-:Y:S02]  /*dac0*/  IADD3 R4, R6, R4, R5 ;  /* 0x0000000406047210 */ /* 0x000fe40007ffe005 */
[----:B------:R-:W1:Y:S01]  /*dad0*/  LDS.128 R8, [R29+0x6080] ;  /* 0x006080001d087984 */ /* 0x000e620000000c00 */
[----:B------:R-:W-:Y:S01]  /*dae0*/  SHF.R.U32.HI R30, RZ, 0x10, R15 ;  /* 0x00000010ff1e7819 */ /* 0x000fe2000001160f */
[----:B------:R-:W-:Y:S01]  /*daf0*/  HADD2.F32 R14, -RZ, R14.H0_H0 ;  /* 0x2000000eff0e7230 */ /* 0x000fe20000004100 */
[----:B------:R-:W-:-:S02]  /*db00*/  SHF.L.U32 R28, R4, 0x1, RZ ;  /* 0x00000001041c7819 */ /* 0x000fc400000006ff */
[--C-:B------:R-:W-:Y:S01]  /*db10*/  SHF.R.U64 R15, R20, 0x10, R21.reuse ;  /* 0x00000010140f7819 */ /* 0x100fe20000001215 */
[----:B------:R-:W-:Y:S01]  /*db20*/  HADD2.F32 R30, -RZ, R30.H0_H0 ;  /* 0x2000001eff1e7230 */ /* 0x000fe20000004100 */
[----:B------:R-:W-:Y:S01]  /*db30*/  SHF.R.U32.HI R20, RZ, 0x10, R21 ;  /* 0x00000010ff147819 */ /* 0x000fe20000011615 */
[----:B------:R-:W2:Y:S01]  /*db40*/  LDS.128 R4, [R28+0x6080] ;  /* 0x006080001c047984 */ /* 0x000ea20000000c00 */
[--C-:B------:R-:W-:Y:S01]  /*db50*/  SHF.R.U64 R22, R22, 0x10, R23.reuse ;  /* 0x0000001016167819 */ /* 0x100fe20000001217 */
[----:B------:R-:W-:Y:S01]  /*db60*/  HADD2.F32 R15, -RZ, R15.H0_H0 ;  /* 0x2000000fff0f7230 */ /* 0x000fe20000004100 */
[----:B------:R-:W-:Y:S02]  /*db70*/  SHF.R.U32.HI R23, RZ, 0x10, R23 ;  /* 0x00000010ff177819 */ /* 0x000fe40000011617 */
[--C-:B------:R-:W-:Y:S01]  /*db80*/  SHF.R.U64 R12, R12, 0x10, R13.reuse ;  /* 0x000000100c0c7819 */ /* 0x100fe2000000120d */
[----:B------:R-:W-:Y:S01]  /*db90*/  HADD2.F32 R22, -RZ, R22.H0_H0 ;  /* 0x20000016ff167230 */ /* 0x000fe20000004100 */
[----:B------:R-:W-:-:S05]  /*dba0*/  SHF.R.U32.HI R13, RZ, 0x10, R13 ;  /* 0x00000010ff0d7819 */ /* 0x000fca000001160d */
[----:B------:R-:W-:Y:S02]  /*dbb0*/  HADD2.F32 R13, -RZ, R13.H0_H0 ;  /* 0x2000000dff0d7230 */ /* 0x000fe40000004100 */
[--C-:B-1----:R-:W-:Y:S02]  /*dbc0*/  HADD2.F32 R21, -RZ, R11.reuse.H0_H0 ;  /* 0x2000000bff157230 */ /* 0x102fe40000004100 */
[----:B------:R-:W-:Y:S02]  /*dbd0*/  HADD2.F32 R11, -RZ, R11.H1_H1 ;  /* 0x3000000bff0b7230 */ /* 0x000fe40000004100 */
[--C-:B------:R-:W-:Y:S01]  /*dbe0*/  HADD2.F32 R31, -RZ, R9.reuse.H0_H0 ;  /* 0x20000009ff1f7230 */ /* 0x100fe20000004100 */
[----:B------:R-:W-:Y:S01]  /*dbf0*/  FMUL.FTZ R39, R21, R34 ;  /* 0x0000002215277220 */ /* 0x000fe20000410000 */
[----:B------:R-:W-:Y:S02]  /*dc00*/  HADD2.F32 R9, -RZ, R9.H1_H1 ;  /* 0x30000009ff097230 */ /* 0x000fe40000004100 */
[--C-:B--2---:R-:W-:Y:S01]  /*dc10*/  HADD2.F32 R35, -RZ, R7.reuse.H0_H0 ;  /* 0x20000007ff237230 */ /* 0x104fe20000004100 */
[----:B------:R-:W-:Y:S01]  /*dc20*/  FMUL.FTZ R42, R31, R41 ;  /* 0x000000291f2a7220 */ /* 0x000fe20000410000 */
[----:B------:R-:W-:-:S02]  /*dc30*/  HADD2.F32 R7, -RZ, R7.H1_H1 ;  /* 0x30000007ff077230 */ /* 0x000fc40000004100 */
[----:B------:R-:W-:Y:S01]  /*dc40*/  HADD2.F32 R36, -RZ, R5.H0_H0 ;  /* 0x20000005ff247230 */ /* 0x000fe20000004100 */
[C---:B------:R-:W-:Y:S01]  /*dc50*/  FMUL.FTZ R34, R35.reuse, R34 ;  /* 0x0000002223227220 */ /* 0x040fe20000410000 */
[--C-:B------:R-:W-:Y:S01]  /*dc60*/  HADD2.F32 R32, -RZ, R8.reuse.H0_H0 ;  /* 0x20000008ff207230 */ /* 0x100fe20000004100 */
[----:B------:R-:W-:Y:S01]  /*dc70*/  FFMA.FTZ R39, R35, R40, R39 ;  /* 0x0000002823277223 */ /* 0x000fe20000010027 */
[----:B------:R-:W-:Y:S01]  /*dc80*/  HADD2.F32 R35, -RZ, R23.H0_H0 ;  /* 0x20000017ff237230 */ /* 0x000fe20000004100 */
[-C--:B------:R-:W-:Y:S01]  /*dc90*/  FMUL.FTZ R23, R11, R30.reuse ;  /* 0x0000001e0b177220 */ /* 0x080fe20000410000 */
[----:B------:R-:W-:Y:S01]  /*dca0*/  HADD2.F32 R5, -RZ, R5.H1_H1 ;  /* 0x30000005ff057230 */ /* 0x000fe20000004100 */
[C---:B------:R-:W-:Y:S01]  /*dcb0*/  FMUL.FTZ R30, R7.reuse, R30 ;  /* 0x0000001e071e7220 */ /* 0x040fe20000410000 */
[----:B------:R-:W-:Y:S01]  /*dcc0*/  HADD2.F32 R33, -RZ, R8.H1_H1 ;  /* 0x30000008ff217230 */ /* 0x000fe20000004100 */
[----:B------:R-:W-:Y:S01]  /*dcd0*/  FFMA.FTZ R7, R7, R35, R23 ;  /* 0x0000002307077223 */ /* 0x000fe20000010017 */
[----:B------:R-:W-:Y:S01]  /*dce0*/  HADD2.F32 R37, -RZ, R4.H0_H0 ;  /* 0x20000004ff257230 */ /* 0x000fe20000004100 */
        /* <DEDUP_REMOVED lines=12> */
[----:B------:R-:W-:Y:S01]  /*ddb0*/  FMUL.FTZ R59, R37, R59 ;  /* 0x0000003b253b7220 */ /* 0x000fe20000410000 */
[----:B------:R-:W-:Y:S01]  /*ddc0*/  F2FP.PACK_AB R7, R7, R39 ;  /* 0x000000270707723e */ /* 0x000fe200000000ff */
        /* <DEDUP_REMOVED lines=28> */
.L_x_1203:
[----:B------:R-:W-:Y:S05]  /*df90*/  BSYNC B0 ;  /* 0x0000000000007941 */ /* 0x000fea0003800000 */
.L_x_1202:
[----:B------:R-:W-:-:S04]  /*dfa0*/  IADD3 R58, R58, 0x20, RZ ;  /* 0x000000203a3a7810 */ /* 0x000fc80007ffe0ff */
[----:B------:R-:W-:-:S13]  /*dfb0*/  ISETP.GE.AND P0, PT, R58, c[0x0][0x27c], PT ;  /* 0x00009f003a007a0c */ /* 0x000fda0003f06270 */
[----:B------:R-:W-:Y:S05]  /*dfc0*/  @P0 BRA `(.L_x_1179) ;  /* 0x0000074000000947 */ /* 0x000fea0003800000 */
[----:B-1----:R-:W-:Y:S01]  /*dfd0*/  SHF.R.S32.HI R7, RZ, 0x1f, R58 ;  /* 0x0000001fff077819 */ /* 0x002fe2000001143a */
[----:B------:R-:W-:Y:S01]  /*dfe0*/  IMAD.MOV.U32 R6, RZ, RZ, c[0x0][0x27c] ;  /* 0x00009f00ff067624 */ /* 0x000fe200078e00ff */
[-C--:B------:R-:W-:Y:S01]  /*dff0*/  LEA.HI R8, R53, R53.reuse, RZ, 0x1 ;  /* 0x0000003535087211 */ /* 0x080fe200078f08ff */
[--C-:B------:R-:W-:Y:S01]  /*e000*/  HADD2.F32 R32, -RZ, R57.reuse.H0_H0 ;  /* 0x20000039ff207230 */ /* 0x100fe20000004100 */
[CC--:B------:R-:W-:Y:S01]  /*e010*/  LEA.HI R5, R7.reuse, R58.reuse, RZ, 0x3 ;  /* 0x0000003a07057211 */ /* 0x0c0fe200078f18ff */
[----:B------:R-:W-:Y:S01]  /*e020*/  HADD2.F32 R33, -RZ, R54.H0_H0 ;  /* 0x20000036ff217230 */ /* 0x000fe20000004100 */
[----:B------:R-:W-:Y:S01]  /*e030*/  SHF.R.S32.HI R4, RZ, 0x1f, R53 ;  /* 0x0000001fff047819 */ /* 0x000fe20000011435 */
[----:B------:R-:W-:Y:S01]  /*e040*/  HADD2.F32 R35, -RZ, R56.H0_H0 ;  /* 0x20000038ff237230 */ /* 0x000fe20000004100 */
[C---:B------:R-:W-:Y:S01]  /*e050*/  LOP3.LUT R10, R8.reuse, 0x7fffffe, RZ, 0xc0, !PT ;  /* 0x07fffffe080a7812 */ /* 0x040fe200078ec0ff */
[----:B------:R-:W-:Y:S01]  /*e060*/  IMAD.SHL.U32 R8, R8, 0x20, RZ ;  /* 0x0000002008087824 */ /* 0x000fe200078e00ff */
[----:B------:R-:W-:Y:S01]  /*e070*/  SHF.R.S32.HI R9, RZ, 0x3, R5 ;  /* 0x00000003ff097819 */ /* 0x000fe20000011405 */
[----:B------:R-:W-:Y:S01]  /*e080*/  HADD2.F32 R54, -RZ, R54.H1_H1 ;  /* 0x30000036ff367230 */ /* 0x000fe20000004100 */
[----:B------:R-:W-:Y:S01]  /*e090*/  LEA.HI R4, R4, R53, RZ, 0x3 ;  /* 0x0000003504047211 */ /* 0x000fe200078f18ff */
[----:B------:R-:W-:Y:S01]  /*e0a0*/  HADD2.F32 R56, -RZ, R56.H1_H1 ;  /* 0x30000038ff387230 */ /* 0x000fe20000004100 */
[----:B------:R-:W-:Y:S01]  /*e0b0*/  LOP3.LUT R8, R8, 0xc0, RZ, 0xc0, !PT ;  /* 0x000000c008087812 */ /* 0x000fe200078ec0ff */
[----:B------:R-:W-:Y:S01]  /*e0c0*/  HADD2.F32 R57, -RZ, R57.H1_H1 ;  /* 0x30000039ff397230 */ /* 0x000fe20000004100 */
[----:B------:R-:W-:Y:S01]  /*e0d0*/  LEA.HI R6, R6, R9, RZ, 0x1d ;  /* 0x0000000906067211 */ /* 0x000fe200078fe8ff */
[----:B------:R-:W-:Y:S01]  /*e0e0*/  IMAD.SHL.U32 R4, R4, 0x20, RZ ;  /* 0x0000002004047824 */ /* 0x000fe200078e00ff */
[----:B------:R-:W-:-:S02]  /*e0f0*/  LEA.HI R7, R7, R58, RZ, 0x5 ;  /* 0x0000003a07077211 */ /* 0x000fc400078f28ff */
[----:B------:R-:W-:Y:S02]  /*e100*/  IADD3 R53, R53, -R10, RZ ;  /* 0x8000000a35357210 */ /* 0x000fe40007ffe0ff */
[----:B------:R-:W-:Y:S01]  /*e110*/  LOP3.LUT R9, R8, 0x18, R5, 0xf8, !PT ;  /* 0x0000001808097812 */ /* 0x000fe200078ef805 */
[----:B------:R-:W-:Y:S01]  /*e120*/  IMAD.SHL.U32 R7, R7, 0x80, RZ ;  /* 0x0000008007077824 */ /* 0x000fe200078e00ff */
[----:B------:R-:W-:Y:S02]  /*e130*/  SHF.R.U32.HI R5, RZ, 0x3, R8 ;  /* 0x00000003ff057819 */ /* 0x000fe40000011608 */
[----:B------:R-:W-:Y:S02]  /*e140*/  SHF.R.S32.HI R10, RZ, 0x1f, R6 ;  /* 0x0000001fff0a7819 */ /* 0x000fe40000011406 */
[----:B------:R-:W-:Y:S02]  /*e150*/  LOP3.LUT R4, R4, 0xffffff00, RZ, 0xc0, !PT ;  /* 0xffffff0004047812 */ /* 0x000fe400078ec0ff */
[----:B------:R-:W-:-:S02]  /*e160*/  LOP3.LUT R11, R9, R5, RZ, 0x3c, !PT ;  /* 0x00000005090b7212 */ /* 0x000fc400078e3cff */
[----:B------:R-:W-:Y:S01]  /*e170*/  LEA.HI R10, R10, R6, RZ, 0x2 ;  /* 0x000000060a0a7211 */ /* 0x000fe200078f10ff */
[----:B------:R-:W-:Y:S01]  /*e180*/  IMAD R4, R53, 0x20, R4 ;  /* 0x0000002035047824 */ /* 0x000fe200078e0204 */
[----:B------:R-:W-:Y:S02]  /*e190*/  SHF.L.U32 R9, R6, 0x3, RZ ;  /* 0x0000000306097819 */ /* 0x000fe400000006ff */
[----:B------:R-:W-:Y:S01]  /*e1a0*/  LOP3.LUT R7, R7, 0x7ffff000, RZ, 0xc0, !PT ;  /* 0x7ffff00007077812 */ /* 0x000fe200078ec0ff */
[----:B------:R-:W-:Y:S01]  /*e1b0*/  IMAD.SHL.U32 R10, R10, 0x400, RZ ;  /* 0x000004000a0a7824 */ /* 0x000fe200078e00ff */
[----:B------:R-:W-:Y:S02]  /*e1c0*/  LOP3.LUT R6, R8, 0x18, R9, 0xf8, !PT ;  /* 0x0000001808067812 */ /* 0x000fe400078ef809 */
[----:B------:R-:W-:Y:S02]  /*e1d0*/  IADD3 R7, R11, R4, R7 ;  /* 0x000000040b077210 */ /* 0x000fe40007ffe007 */
[----:B------:R-:W-:-:S02]  /*e1e0*/  LOP3.LUT R6, R6, R5, RZ, 0x3c, !PT ;  /* 0x0000000506067212 */ /* 0x000fc400078e3cff */
[----:B------:R-:W-:Y:S01]  /*e1f0*/  LOP3.LUT R5, R10, 0x7ffff000, RZ, 0xc0, !PT ;  /* 0x7ffff0000a057812 */ /* 0x000fe200078ec0ff */
[----:B------:R-:W-:Y:S01]  /*e200*/  IMAD.SHL.U32 R13, R7, 0x2, RZ ;  /* 0x00000002070d7824 */ /* 0x000fe200078e00ff */
[----:B------:R-:W-:Y:S02]  /*e210*/  SHF.R.U64 R15, R18, 0x10, R19 ;  /* 0x00000010120f7819 */ /* 0x000fe40000001213 */
[----:B------:R-:W-:Y:S02]  /*e220*/  IADD3 R5, R6, R5, R4 ;  /* 0x0000000506057210 */ /* 0x000fe40007ffe004 */
[----:B------:R-:W1:Y:S01]  /*e230*/  LDS.128 R8, [R13+0x6080] ;  /* 0x006080000d087984 */ /* 0x000e620000000c00 */
[--C-:B------:R-:W-:Y:S02]  /*e240*/  SHF.R.U64 R18, R24, 0x10, R25.reuse ;  /* 0x0000001018127819 */ /* 0x100fe40000001219 */
[----:B------:R-:W-:Y:S02]  /*e250*/  SHF.L.U32 R12, R5, 0x1, RZ ;  /* 0x00000001050c7819 */ /* 0x000fe400000006ff */
[----:B------:R-:W-:Y:S01]  /*e260*/  SHF.R.U32.HI R24, RZ, 0x10, R25 ;  /* 0x00000010ff187819 */ /* 0x000fe20000011619 */
[--C-:B------:R-:W-:Y:S01]  /*e270*/  HADD2.F32 R25, -RZ, R55.reuse.H0_H0 ;  /* 0x20000037ff197230 */ /* 0x100fe20000004100 */
[----:B------:R-:W-:Y:S01]  /*e280*/  SHF.R.U32.HI R19, RZ, 0x10, R19 ;  /* 0x00000010ff137819 */ /* 0x000fe20000011613 */
[----:B------:R-:W2:Y:S01]  /*e290*/  LDS.128 R4, [R12+0x6080] ;  /* 0x006080000c047984 */ /* 0x000ea20000000c00 */
[--C-:B------:R-:W-:Y:S01]  /*e2a0*/  SHF.R.U64 R14, R26, 0x10, R27.reuse ;  /* 0x000000101a0e7819 */ /* 0x100fe2000000121b */
[----:B------:R-:W-:Y:S01]  /*e2b0*/  HADD2.F32 R55, -RZ, R55.H1_H1 ;  /* 0x30000037ff377230 */ /* 0x000fe20000004100 */
        /* <DEDUP_REMOVED lines=10> */
[--C-:B------:R-:W-:Y:S01]  /*e360*/  HADD2.F32 R21, -RZ, R9.reuse.H0_H0 ;  /* 0x20000009ff157230 */ /* 0x100fe20000004100 */
[----:B------:R-:W-:Y:S01]  /*e370*/  FMUL.FTZ R31, R20, R25 ;  /* 0x00000019141f7220 */ /* 0x000fe20000410000 */
[----:B------:R-:W-:-:S02]  /*e380*/  HADD2.F32 R9, -RZ, R9.H1_H1 ;  /* 0x30000009ff097230 */ /* 0x000fc40000004100 */
[--C-:B--2---:R-:W-:Y:S01]  /*e390*/  HADD2.F32 R27, -RZ, R7.reuse.H0_H0 ;  /* 0x20000007ff1b7230 */ /* 0x104fe20000004100 */
[----:B------:R-:W-:Y:S01]  /*e3a0*/  FMUL.FTZ R34, R21, R33 ;  /* 0x0000002115227220 */ /* 0x000fe20000410000 */
[----:B------:R-:W-:Y:S02]  /*e3b0*/  HADD2.F32 R7, -RZ, R7.H1_H1 ;  /* 0x30000007ff077230 */ /* 0x000fe40000004100 */
[--C-:B------:R-:W-:Y:S01]  /*e3c0*/  HADD2.F32 R28, -RZ, R5.reuse.H0_H0 ;  /* 0x20000005ff1c7230 */ /* 0x100fe20000004100 */
[C---:B------:R-:W-:Y:S01]  /*e3d0*/  FMUL.FTZ R25, R27.reuse, R25 ;  /* 0x000000191b197220 */ /* 0x040fe20000410000 */
[----:B------:R-:W-:Y:S01]  /*e3e0*/  HADD2.F32 R22, -RZ, R8.H0_H0 ;  /* 0x20000008ff167230 */ /* 0x000fe20000004100 */
        /* <DEDUP_REMOVED lines=12> */
[-C--:B------:R-:W-:Y:S01]  /*e4b0*/  FMUL.FTZ R24, R9, R17.reuse ;  /* 0x0000001109187220 */ /* 0x080fe20000410000 */
        /* <DEDUP_REMOVED lines=11> */
[-C--:B------:R-:W-:Y:S01]  /*e570*/  FMUL.FTZ R24, R8, R55.reuse ;  /* 0x0000003708187220 */ /* 0x080fe20000410000 */
        /* <DEDUP_REMOVED lines=25> */
.L_x_1179:
[----:B------:R-:W-:Y:S05]  /*e710*/  BSYNC B2 ;  /* 0x0000000000027941 */ /* 0x000fea0003800000 */
.L_x_1161:
[----:B-1----:R-:W-:Y:S01]  /*e720*/  LOP3.LUT R4, R47, 0xfffffff8, RZ, 0xc0, !PT ;  /* 0xfffffff82f047812 */ /* 0x002fe200078ec0ff */
[----:B------:R-:W-:Y:S01]  /*e730*/  IMAD.SHL.U32 R8, R46, 0x8, RZ ;  /* 0x000000082e087824 */ /* 0x000fe200078e00ff */
[----:B------:R-:W-:Y:S01]  /*e740*/  LOP3.LUT R101, R52, 0x7fffffe, RZ, 0xc0, !PT ;  /* 0x07fffffe34657812 */ /* 0x000fe200078ec0ff */
[----:B------:R-:W-:Y:S01]  /*e750*/  IMAD R7, R48, c[0x0][0x208], RZ ;  /* 0x0000820030077a24 */ /* 0x000fe200078e02ff */
[----:B------:R-:W-:Y:S01]  /*e760*/  SHF.R.S32.HI R5, RZ, 0x1f, R51 ;  /* 0x0000001fff057819 */ /* 0x000fe20000011433 */
[----:B------:R-:W-:Y:S01]  /*e770*/  IMAD.IADD R4, R223, 0x1, -R4 ;  /* 0x00000001df047824 */ /* 0x000fe200078e0a04 */
[----:B------:R-:W-:Y:S01]  /*e780*/  LEA.HI R10, R49, R49, RZ, 0x1 ;  /* 0x00000031310a7211 */ /* 0x000fe200078f08ff */
[----:B------:R-:W-:Y:S01]  /*e790*/  IMAD.IADD R101, R51, 0x1, -R101 ;  /* 0x0000000133657824 */ /* 0x000fe200078e0a65 */
[----:B------:R-:W-:Y:S01]  /*e7a0*/  LEA.HI R51, R5, R51, RZ, 0x3 ;  /* 0x0000003305337211 */ /* 0x000fe200078f18ff */
[----:B------:R-:W-:Y:S01]  /*e7b0*/  IMAD.WIDE.U32 R14, R100, c[0x0][0x208], RZ ;  /* 0x00008200640e7a25 */ /* 0x000fe200078e00ff */
[----:B------:R-:W-:Y:S01]  /*e7c0*/  LEA.HI R9, R4, R4, RZ, 0x1 ;  /* 0x0000000404097211 */ /* 0x000fe200078f08ff */
[----:B------:R-:W-:-:S04]  /*e7d0*/  DEPBAR.LE SB0, 0x0 ;  /* 0x000080000000791a */ /* 0x000fc80000000000 */
[----:B------:R-:W-:Y:S01]  /*e7e0*/  SHF.R.S32.HI R5, RZ, 0x1, R9 ;  /* 0x00000001ff057819 */ /* 0x000fe20000011409 */
[----:B------:R-:W-:Y:S01]  /*e7f0*/  IMAD R7, R100, c[0x0][0x20c], R7 ;  /* 0x0000830064077a24 */ /* 0x000fe200078e0207 */
[----:B------:R-:W-:Y:S01]  /*e800*/  LOP3.LUT R10, R10, 0xfffffffe, RZ, 0xc0, !PT ;  /* 0xfffffffe0a0a7812 */ /* 0x000fe200078ec0ff */
[----:B------:R-:W-:Y:S01]  /*e810*/  IMAD.SHL.U32 R50, R50, 0x40, RZ ;  /* 0x0000004032327824 */ /* 0x000fe200078e00ff */
[----:B------:R-:W-:Y:S01]  /*e820*/  LOP3.LUT R9, R9, 0x3fffffe, RZ, 0xc0, !PT ;  /* 0x03fffffe09097812 */ /* 0x000fe200078ec0ff */
[C---:B------:R-:W-:Y:S01]  /*e830*/  IMAD.SHL.U32 R6, R5.reuse, 0x40, RZ ;  /* 0x0000004005067824 */ /* 0x040fe200078e00ff */
[----:B------:R-:W-:Y:S01]  /*e840*/  LOP3.LUT P1, RZ, R5, 0x2, RZ, 0xc0, !PT ;  /* 0x0000000205ff7812 */ /* 0x000fe2000782c0ff */
[----:B------:R-:W-:Y:S01]  /*e850*/  IMAD.IADD R49, R49, 0x1, -R10 ;  /* 0x0000000131317824 */ /* 0x000fe200078e0a0a */
[----:B------:R-:W-:Y:S01]  /*e860*/  ISETP.GT.AND P2, PT, R223, 0x3f, PT ;  /* 0x0000003fdf00780c */ /* 0x000fe20003f44270 */
[----:B------:R-:W-:Y:S01]  /*e870*/  IMAD.IADD R9, R4, 0x1, -R9 ;  /* 0x0000000104097824 */ /* 0x000fe200078e0a09 */
[----:B------:R-:W-:Y:S01]  /*e880*/  LOP3.LUT R6, R6, 0xc0, RZ, 0xc0, !PT ;  /* 0x000000c006067812 */ /* 0x000fe200078ec0ff */
[----:B------:R-:W-:Y:S01]  /*e890*/  IMAD.MOV.U32 R236, RZ, RZ, R228 ;  /* 0x000000ffffec7224 */ /* 0x000fe200078e00e4 */
[----:B------:R-:W-:Y:S01]  /*e8a0*/  LOP3.LUT R50, R50, 0xc0, RZ, 0xc0, !PT ;  /* 0x000000c032327812 */ /* 0x000fe200078ec0ff */
[----:B------:R-:W-:Y:S01]  /*e8b0*/  IMAD R9, R49, 0x8, R9 ;  /* 0x0000000831097824 */ /* 0x000fe200078e0209 */
[----:B------:R-:W-:Y:S01]  /*e8c0*/  LOP3.LUT R8, R6, 0x8, R8, 0xf8, !PT ;  /* 0x0000000806087812 */ /* 0x000fe200078ef808 */
[----:B------:R-:W-:Y:S01]  /*e8d0*/  IMAD.IADD R7, R15, 0x1, R7 ;  /* 0x000000010f077824 */ /* 0x000fe200078e0207 */
[----:B------:R-:W-:Y:S01]  /*e8e0*/  SHF.R.U32.HI R6, RZ, 0x3, R6 ;  /* 0x00000003ff067819 */ /* 0x000fe20000011606 */
[----:B------:R-:W-:Y:S01]  /*e8f0*/  IMAD.SHL.U32 R5, R49, 0x8, RZ ;  /* 0x0000000831057824 */ /* 0x000fe200078e00ff */
[----:B------:R-:W-:Y:S01]  /*e900*/  SEL R52, RZ, 0x2, P3 ;  /* 0x00000002ff347807 */ /* 0x000fe20001800000 */
[----:B------:R-:W-:Y:S01]  /*e910*/  IMAD.WIDE.U32 R12, R14, 0x30, R236 ;  /* 0x000000300e0c7825 */ /* 0x000fe200078e00ec */
[----:B------:R-:W-:-:S02]  /*e920*/  LOP3.LUT R8, R8, R6, RZ, 0x3c, !PT ;  /* 0x0000000608087212 */ /* 0x000fc400078e3cff */
[----:B------:R-:W-:Y:S01]  /*e930*/  LOP3.LUT R5, R50, 0x8, R5, 0xf8, !PT ;  /* 0x0000000832057812 */ /* 0x000fe200078ef805 */
[----:B------:R-:W-:Y:S01]  /*e940*/  IMAD R7, R7, 0x30, RZ ;  /* 0x0000003007077824 */ /* 0x000fe200078e02ff */
[----:B------:R-:W-:Y:S01]  /*e950*/  SHF.R.U32.HI R102, RZ, 0x3, R50 ;  /* 0x00000003ff667819 */ /* 0x000fe20000011632 */
[----:B------:R-:W-:Y:S01]  /*e960*/  IMAD.U32 R216, R9, 0x20, R8 ;  /* 0x0000002009d87824 */ /* 0x000fe200078e0008 */
[----:B------:R-:W-:Y:S01]  /*e970*/  LEA R6, P0, R12, c[0x0][0x1f8], 0x1 ;  /* 0x00007e000c067a11 */ /* 0x000fe200078008ff */
[----:B------:R-:W-:Y:S01]  /*e980*/  IMAD.SHL.U32 R51, R51, 0x20, RZ ;  /* 0x0000002033337824 */ /* 0x000fe200078e00ff */
[----:B------:R-:W-:Y:S01]  /*e990*/  LOP3.LUT R102, R5, R102, RZ, 0x3c, !PT ;  /* 0x0000006605667212 */ /* 0x000fe200078e3cff */
[----:B------:R-:W-:Y:S01]  /*e9a0*/  IMAD.SHL.U32 R216, R216, 0x2, RZ ;  /* 0x00000002d8d87824 */ /* 0x000fe200078e00ff */
[----:B------:R-:W-:Y:S01]  /*e9b0*/  BAR.SYNC.DEFER_BLOCKING 0x0 ;  /* 0x0000000000007b1d */ /* 0x000fe20000010000 */
[----:B------:R-:W-:Y:S01]  /*e9c0*/  IMAD.IADD R7, R13, 0x1, R7 ;  /* 0x000000010d077824 */ /* 0x000fe200078e0207 */
[----:B------:R-:W-:Y:S01]  /*e9d0*/  LOP3.LUT R103, R51, 0xffffff00, RZ, 0xc0, !PT ;  /* 0xffffff0033677812 */ /* 0x000fe200078ec0ff */
[----:B------:R-:W-:Y:S01]  /*e9e0*/  @!P2 IMAD.MOV.U32 R8, RZ, RZ, c[0x0][0x208] ;  /* 0x00008200ff08a624 */ /* 0x000fe200078e00ff */
[----:B------:R-:W-:Y:S01]  /*e9f0*/  IADD3 R4, R216, 0x3c80, RZ ;  /* 0x00003c80d8047810 */ /* 0x000fe20007ffe0ff */
[----:B------:R-:W-:Y:S01]  /*ea00*/  IMAD.IADD R52, R52, 0x1, R45 ;  /* 0x0000000134347824 */ /* 0x000fe200078e022d */
[----:B------:R-:W-:Y:S01]  /*ea10*/  IADD3 R215, R216, 0x3ca0, RZ ;  /* 0x00003ca0d8d77810 */ /* 0x000fe20007ffe0ff */
[----:B------:R-:W-:Y:S01]  /*ea20*/  @!P2 IMAD.MOV.U32 R5, RZ, RZ, c[0x0][0x20c] ;  /* 0x00008300ff05a624 */ /* 0x000fe200078e00ff */
[----:B------:R-:W-:Y:S01]  /*ea30*/  @P1 IADD3 R215, R4, -0x20, RZ ;  /* 0xffffffe004d71810 */ /* 0x000fe20007ffe0ff */
[----:B------:R-:W-:Y:S01]  /*ea40*/  IMAD R217, R97, 0x200, R103 ;  /* 0x0000020061d97824 */ /* 0x000fe200078e0267 */
[----:B------:R-:W-:Y:S01]  /*ea50*/  SEL R4, RZ, 0x4, P4 ;  /* 0x00000004ff047807 */ /* 0x000fe20002000000 */
[----:B------:R-:W-:Y:S01]  /*ea60*/  IMAD.SHL.U32 R230, R44, 0x2, RZ ;  /* 0x000000022ce67824 */ /* 0x000fe200078e00ff */
[----:B------:R-:W-:Y:S01]  /*ea70*/  LEA.HI.X R7, R12, c[0x0][0x1fc], R7, 0x1, P0 ;  /* 0x00007f000c077a11 */ /* 0x000fe200000f0c07 */
[----:B------:R-:W-:Y:S01]  /*ea80*/  IMAD R217, R101, 0x20, R217 ;  /* 0x0000002065d97824 */ /* 0x000fe200078e02d9 */
[----:B------:R-:W-:Y:S01]  /*ea90*/  @!P2 LEA R80, P0, R8, R6, 0x6 ;  /* 0x000000060850a211 */ /* 0x000fe200078030ff */
[----:B------:R-:W-:Y:S01]  /*eaa0*/  IMAD.IADD R4, R4, 0x1, R52 ;  /* 0x0000000104047824 */ /* 0x000fe200078e0234 */
[----:B------:R-:W-:Y:S01]  /*eab0*/  IADD3 R82, R3, R218, -R244 ;  /* 0x000000da03527210 */ /* 0x000fe20007ffe8f4 */
[----:B------:R-:W-:Y:S01]  /*eac0*/  IMAD.IADD R217, R102, 0x1, R217 ;  /* 0x0000000166d97824 */ /* 0x000fe200078e02d9 */
[----:B------:R-:W-:-:S02]  /*ead0*/  @!P2 LEA.HI.X R81, R8, R7, R5, 0x6, P0 ;  /* 0x000000070851a211 */ /* 0x000fc400000f3405 */
[----:B------:R-:W-:Y:S01]  /*eae0*/  LOP3.LUT P0, RZ, R4, 0x1, RZ, 0xc0, !PT ;  /* 0x0000000104ff7812 */ /* 0x000fe2000780c0ff */
[----:B------:R-:W-:Y:S01]  /*eaf0*/  IMAD.SHL.U32 R217, R217, 0x2, RZ ;  /* 0x00000002d9d97824 */ /* 0x000fe200078e00ff */
[----:B------:R-:W-:Y:S02]  /*eb00*/  LOP3.LUT R226, R226, 0xffffffbf, RZ, 0xc0, !PT ;  /* 0xffffffbfe2e27812 */ /* 0x000fe400078ec0ff */
[----:B------:R-:W-:Y:S01]  /*eb10*/  ISETP.LT.OR P0, PT, R82, 0x1, !P0 ;  /* 0x000000015200780c */ /* 0x000fe20004701670 */
[----:B------:R-:W-:Y:S01]  /*eb20*/  IMAD R213, R0, 0x2, R217 ;  /* 0x0000000200d57824 */ /* 0x000fe200078e02d9 */
[----:B------:R-:W-:Y:S01]  /*eb30*/  LDSM.16.M88.4 R44, [R217+0x6080] ;  /* 0x00608000d92c783b */ /* 0x000fe20000000200 */
[----:B------:R-:W-:Y:S02]  /*eb40*/  @P2 LOP3.LUT R226, R226, 0x40, RZ, 0xfc, !PT ;  /* 0x00000040e2e22812 */ /* 0x000fe400078efcff */
[C---:B------:R-:W-:Y:S01]  /*eb50*/  IADD3 R211, R215.reuse, 0x400, RZ ;  /* 0x00000400d7d37810 */ /* 0x040fe20007ffe0ff */
[----:B------:R-:W-:Y:S01]  /*eb60*/  LDSM.16.M88.4 R48, [R217+0x7080] ;  /* 0x00708000d930783b */ /* 0x000fe20000000200 */
[----:B------:R-:W-:-:S02]  /*eb70*/  IADD3 R210, R215, 0x800, RZ ;  /* 0x00000800d7d27810 */ /* 0x000fc40007ffe0ff */
[C---:B------:R-:W-:Y:S01]  /*eb80*/  IADD3 R209, R215.reuse, 0xc00, RZ ;  /* 0x00000c00d7d17810 */ /* 0x040fe20007ffe0ff */
[----:B------:R-:W-:Y:S01]  /*eb90*/  LDSM.16.M88.4 R24, [R213+0x6080] ;  /* 0x00608000d518783b */ /* 0x000fe20000000200 */
[C---:B------:R-:W-:Y:S02]  /*eba0*/  IADD3 R208, R215.reuse, 0x1000, RZ ;  /* 0x00001000d7d07810 */ /* 0x040fe40007ffe0ff */
[C---:B------:R-:W-:Y:S01]  /*ebb0*/  IADD3 R207, R215.reuse, 0x1400, RZ ;  /* 0x00001400d7cf7810 */ /* 0x040fe20007ffe0ff */
[----:B------:R-:W-:Y:S01]  /*ebc0*/  LDSM.16.M88.4 R40, [R213+0x7080] ;  /* 0x00708000d528783b */ /* 0x000fe20000000200 */
[C---:B------:R-:W-:Y:S02]  /*ebd0*/  IADD3 R206, R215.reuse, 0x1800, RZ ;  /* 0x00001800d7ce7810 */ /* 0x040fe40007ffe0ff */
[C---:B------:R-:W-:Y:S01]  /*ebe0*/  IADD3 R205, R215.reuse, 0x1c00, RZ ;  /* 0x00001c00d7cd7810 */ /* 0x040fe20007ffe0ff */
[----:B------:R-:W1:Y:S01]  /*ebf0*/  LDSM.16.M88.4 R64, [R216+0x3c80] ;  /* 0x003c8000d840783b */ /* 0x000e620000000200 */
[----:B------:R-:W-:-:S03]  /*ec00*/  IADD3 R204, R215, 0x2000, RZ ;  /* 0x00002000d7cc7810 */ /* 0x000fc60007ffe0ff */
[----:B------:R-:W2:Y:S04]  /*ec10*/  LDSM.16.M88.4 R56, [R216+0x4080] ;  /* 0x00408000d838783b */ /* 0x000ea80000000200 */
[----:B-----5:R-:W3:Y:S04]  /*ec20*/  LDSM.16.M88.4 R72, [R216+0x4480] ;  /* 0x00448000d848783b */ /* 0x020ee80000000200 */
[----:B------:R-:W-:Y:S04]  /*ec30*/  LDSM.16.M88.4 R36, [R215] ;  /* 0x00000000d724783b */ /* 0x000fe80000000200 */
[----:B------:R-:W-:Y:S04]  /*ec40*/  LDSM.16.M88.4 R32, [R215+0x400] ;  /* 0x00040000d720783b */ /* 0x000fe80000000200 */
[----:B------:R-:W4:Y:S04]  /*ec50*/  LDSM.16.M88.4 R28, [R215+0x800] ;  /* 0x00080000d71c783b */ /* 0x000f280000000200 */
[----:B------:R-:W-:Y:S01]  /*ec60*/  @!PT LDS RZ, [RZ] ;  /* 0x00000000fffff984 */ /* 0x000fe20000000800 */
[----:B------:R-:W-:Y:S01]  /*ec70*/  @!PT LDS RZ, [RZ] ;  /* 0x00000000fffff984 */ /* 0x000fe20000000800 */
[----:B------:R-:W-:Y:S01]  /*ec80*/  @!PT LDS RZ, [RZ] ;  /* 0x00000000fffff984 */ /* 0x000fe20000000800 */
[----:B------:R3:W-:Y:S01]  /*ec90*/  LDGSTS.E.BYPASS.LTC128B.128 [R230+0x1880], [R6.64], !P0 ;  /* 0x0188000006e67fae */ /* 0x0007e2000c101d4c */
[----:B------:R-:W-:-:S04]  /*eca0*/  LOP3.LUT P0, RZ, R4, 0x2, RZ, 0xc0, !PT ;  /* 0x0000000204ff7812 */ /* 0x000fc8000780c0ff */
[----:B------:R-:W-:Y:S01]  /*ecb0*/  ISETP.LT.OR P0, PT, R82, 0x1, !P0 ;  /* 0x000000015200780c */ /* 0x000fe20004701670 */
[----:B-1----:R-:W-:Y:S11]  /*ecc0*/  HMMA.16816.F32 R20, R48, R64, RZ ;  /* 0x000000403014723c */ /* 0x002ff600000018ff */
[----:B------:R-:W-:Y:S01]  /*ecd0*/  @!UPT UIADD3 URZ, URZ, URZ, URZ ;  /* 0x0000003f3f3ff290 */ /* 0x000fe2000fffe03f */
[----:B------:R3:W-:Y:S01]  /*ece0*/  LDGSTS.E.BYPASS.LTC128B.128 [R230+0x2480], [R6.64+0x40], !P0 ;  /* 0x0248004006e67fae */ /* 0x0007e2000c101d4c */
[----:B------:R-:W-:-:S04]  /*ecf0*/  LOP3.LUT P0, RZ, R4, 0x4, RZ, 0xc0, !PT ;  /* 0x0000000404ff7812 */ /* 0x000fc8000780c0ff */
[----:B------:R-:W-:Y:S01]  /*ed00*/  ISETP.LT.OR P0, PT, R82, 0x1, !P0 ;  /* 0x000000015200780c */ /* 0x000fe20004701670 */
[C---:B--2---:R-:W-:Y:S08]  /*ed10*/  HMMA.16816.F32 R12, R48.reuse, R56, RZ ;  /* 0x00000038300c723c */ /* 0x044ff000000018ff */
[----:B------:R-:W-:Y:S04]  /*ed20*/  HMMA.16816.F32 R16, R48, R66, RZ ;  /* 0x000000423010723c */ /* 0x000fe800000018ff */
[----:B------:R3:W-:Y:S01]  /*ed30*/  LDGSTS.E.BYPASS.LTC128B.128 [R230+0x3080], [R6.64+0x80], !P0 ;  /* 0x0308008006e67fae */ /* 0x0007e2000c101d4c */
[----:B------:R-:W-:-:S03]  /*ed40*/  @!P2 LOP3.LUT P0, RZ, R52, 0x1, RZ, 0xc0, !PT ;  /* 0x0000000134ffa812 */ /* 0x000fc6000780c0ff */
[----:B------:R-:W-:Y:S01]  /*ed50*/  HMMA.16816.F32 R8, R48, R58, RZ ;  /* 0x0000003a3008723c */ /* 0x000fe200000018ff */
[----:B------:R-:W-:-:S07]  /*ed60*/  @!P2 ISETP.LT.OR P0, PT, R82, 0x21, !P0 ;  /* 0x000000215200a80c */ /* 0x000fce0004701670 */
[C---:B------:R-:W-:Y:S06]  /*ed70*/  HMMA.16816.F32 R68, R44.reuse, R64, RZ ;  /* 0x000000402c44723c */ /* 0x040fec00000018ff */
[----:B------:R1:W-:Y:S01]  /*ed80*/  @!P2 LDGSTS.E.BYPASS.LTC128B.128 [R230+0x2080], [R80.64], !P0 ;  /* 0x0208000050e6afae */ /* 0x0003e2000c101d4c */
[----:B------:R-:W-:Y:S01]  /*ed90*/  @!P2 LOP3.LUT P0, RZ, R52, 0x2, RZ, 0xc0, !PT ;  /* 0x0000000234ffa812 */ /* 0x000fe2000780c0ff */
[----:B------:R-:W-:Y:S03]  /*eda0*/  HMMA.16816.F32 R60, R44, R56, RZ ;  /* 0x000000382c3c723c */ /* 0x000fe600000018ff */
[----:B------:R-:W-:-:S05]  /*edb0*/  @!P2 ISETP.LT.OR P0, PT, R82, 0x21, !P0 ;  /* 0x000000215200a80c */ /* 0x000fca0004701670 */
[----:B---3--:R-:W-:Y:S08]  /*edc0*/  HMMA.16816.F32 R4, R48, R72, RZ ;  /* 0x000000483004723c */ /* 0x008ff000000018ff */
[----:B------:R1:W-:Y:S01]  /*edd0*/  @!P2 LDGSTS.E.BYPASS.LTC128B.128 [R230+0x2c80], [R80.64+0x40], !P0 ;  /* 0x02c8004050e6afae */ /* 0x0003e2000c101d4c */
[----:B------:R-:W-:Y:S01]  /*ede0*/  @!P2 ISETP.LT.OR P0, PT, R82, 0x21, P4 ;  /* 0x000000215200a80c */ /* 0x000fe20002701670 */
[C---:B------:R-:W-:Y:S08]  /*edf0*/  HMMA.16816.F32 R64, R44.reuse, R66, RZ ;  /* 0x000000422c40723c */ /* 0x040ff000000018ff */
[----:B------:R-:W-:Y:S04]  /*ee00*/  HMMA.16816.F32 R56, R44, R58, RZ ;  /* 0x0000003a2c38723c */ /* 0x000fe800000018ff */
[----:B------:R1:W-:Y:S01]  /*ee10*/  @!P2 LDGSTS.E.BYPASS.LTC128B.128 [R230+0x3880], [R80.64+0x80], !P0 ;  /* 0x0388008050e6afae */ /* 0x0003e2000c101d4c */
[----:B------:R-:W-:-:S03]  /*ee20*/  ISETP.GT.AND P0, PT, R100, R227, PT ;  /* 0x000000e36400720c */ /* 0x000fc60003f04270 */
[----:B------:R-:W-:Y:S01]  /*ee30*/  HMMA.16816.F32 R52, R44, R72, RZ ;  /* 0x000000482c34723c */ /* 0x000fe200000018ff */
[----:B------:R-:W-:Y:S04]  /*ee40*/  LDSM.16.M88.4 R92, [R217+0x9080] ;  /* 0x00908000d95c783b */ /* 0x000fe80000000200 */
[----:B------:R-:W-:Y:S03]  /*ee50*/  LDSM.16.M88.4 R88, [R216+0x4880] ;  /* 0x00488000d858783b */ /* 0x000fe60000000200 */
[-C--:B------:R-:W-:Y:S01]  /*ee60*/  HMMA.16816.F32 R48, R48, R74.reuse, RZ ;  /* 0x0000004a3030723c */ /* 0x080fe200000018ff */
[----:B------:R-:W-:Y:S04]  /*ee70*/  LDSM.16.M88.4 R84, [R216+0x4c80] ;  /* 0x004c8000d854783b */ /* 0x000fe80000000200 */
[----:B------:R-:W0:Y:S03]  /*ee80*/  LDGDEPBAR ;  /* 0x00000000000079af */ /* 0x000e260000000000 */
[----:B------:R-:W-:Y:S01]  /*ee90*/  HMMA.16816.F32 R44, R44, R74, RZ ;  /* 0x0000004a2c2c723c */ /* 0x000fe200000018ff */
[----:B------:R-:W-:Y:S04]  /*eea0*/  LDSM.16.M88.4 R72, [R217+0x8080] ;  /* 0x00808000d948783b */ /* 0x000fe80000000200 */
[----:B-1----:R-:W1:Y:S03]  /*eeb0*/  LDSM.16.M88.4 R80, [R216+0x5080] ;  /* 0x00508000d850783b */ /* 0x002e660000000200 */
[C---:B----4-:R-:W-:Y:S08]  /*eec0*/  HMMA.16816.F32 R4, R40.reuse, R28, R4 ;  /* 0x0000001c2804723c */ /* 0x050ff00000001804 */
[----:B------:R-:W-:Y:S08]  /*eed0*/  HMMA.16816.F32 R16, R40, R38, R16 ;  /* 0x000000262810723c */ /* 0x000ff00000001810 */
[C---:B------:R-:W-:Y:S08]  /*eee0*/  HMMA.16816.F32 R68, R24.reuse, R36, R68 ;  /* 0x000000241844723c */ /* 0x040ff00000001844 */
[C---:B------:R-:W-:Y:S08]  /*eef0*/  HMMA.16816.F32 R60, R24.reuse, R32, R60 ;  /* 0x00000020183c723c */ /* 0x040ff0000000183c */
[C---:B------:R-:W-:Y:S08]  /*ef00*/  HMMA.16816.F32 R52, R24.reuse, R28, R52 ;  /* 0x0000001c1834723c */ /* 0x040ff00000001834 */
[C---:B------:R-:W-:Y:S08]  /*ef10*/  HMMA.16816.F32 R64, R24.reuse, R38, R64 ;  /* 0x000000261840723c */ /* 0x040ff00000001840 */
[----:B------:R-:W-:Y:S08]  /*ef20*/  HMMA.16816.F32 R56, R24, R34, R56 ;  /* 0x000000221838723c */ /* 0x000ff00000001838 */
[C---:B------:R-:W-:Y:S01]  /*ef30*/  HMMA.16816.F32 R20, R40.reuse, R36, R20 ;  /* 0x000000242814723c */ /* 0x040fe20000001814 */
[----:B------:R-:W-:Y:S07]  /*ef40*/  LDSM.16.M88.4 R36, [R213+0x9080] ;  /* 0x00908000d524783b */ /* 0x000fee0000000200 */
[C---:B------:R-:W-:Y:S08]  /*ef50*/  HMMA.16816.F32 R12, R40.reuse, R32, R12 ;  /* 0x00000020280c723c */ /* 0x040ff0000000180c */
[C---:B------:R-:W-:Y:S01]  /*ef60*/  HMMA.16816.F32 R8, R40.reuse, R34, R8 ;  /* 0x000000222808723c */ /* 0x040fe20000001808 */
[----:B------:R-:W-:Y:S07]  /*ef70*/  LDSM.16.M88.4 R32, [R215+0xc00] ;  /* 0x000c0000d720783b */ /* 0x000fee0000000200 */
[-C--:B------:R-:W-:Y:S01]  /*ef80*/  HMMA.16816.F32 R48, R40, R30.reuse, R48 ;  /* 0x0000001e2830723c */ /* 0x080fe20000001830 */
[----:B------:R-:W2:Y:S07]  /*ef90*/  LDSM.16.M88.4 R40, [R215+0x1400] ;  /* 0x00140000d728783b */ /* 0x000eae0000000200 */
[----:B------:R-:W-:Y:S01]  /*efa0*/  HMMA.16816.F32 R44, R24, R30, R44 ;  /* 0x0000001e182c723c */ /* 0x000fe2000000182c */
[----:B------:R-:W-:Y:S04]  /*efb0*/  LDSM.16.M88.4 R28, [R215+0x1000] ;  /* 0x00100000d71c783b */ /* 0x000fe80000000200 */
[----:B------:R-:W3:Y:S03]  /*efc0*/  LDSM.16.M88.4 R24, [R213+0x8080] ;  /* 0x00808000d518783b */ /* 0x000ee60000000200 */
[C---:B-1----:R-:W-:Y:S08]  /*efd0*/  HMMA.16816.F32 R4, R92.reuse, R80, R4 ;  /* 0x000000505c04723c */ /* 0x042ff00000001804 */
        /* <DEDUP_REMOVED lines=12> */
[----:B------:R-:W-:Y:S07]  /*f0a0*/  LDSM.16.M88.4 R92, [R217+0xa080] ;  /* 0x00a08000d95c783b */ /* 0x000fee0000000200 */
[----:B------:R-:W-:Y:S01]  /*f0b0*/  HMMA.16816.F32 R44, R72, R82, R44 ;  /* 0x00000052482c723c */ /* 0x000fe2000000182c */
[----:B------:R-:W1:Y:S04]  /*f0c0*/  LDSM.16.M88.4 R72, [R216+0x5c80] ;  /* 0x005c8000d848783b */ /* 0x000e680000000200 */
[----:B------:R-:W4:Y:S03]  /*f0d0*/  LDSM.16.M88.4 R80, [R216+0x5880] ;  /* 0x00588000d850783b */ /* 0x000f260000000200 */
[C---:B--2---:R-:W-:Y:S08]  /*f0e0*/  HMMA.16816.F32 R4, R36.reuse, R40, R4 ;  /* 0x000000282404723c */ /* 0x044ff00000001804 */
[----:B------:R-:W-:Y:S08]  /*f0f0*/  HMMA.16816.F32 R16, R36, R34, R16 ;  /* 0x000000222410723c */ /* 0x000ff00000001810 */
[C---:B---3--:R-:W-:Y:S08]  /*f100*/  HMMA.16816.F32 R68, R24.reuse, R32, R68 ;  /* 0x000000201844723c */ /* 0x048ff00000001844 */
        /* <DEDUP_REMOVED lines=12> */
[----:B------:R-:W2:Y:S04]  /*f1d0*/  LDSM.16.M88.4 R24, [R215+0x2000] ;  /* 0x00200000d718783b */ /* 0x000ea80000000200 */
[----:B------:R-:W3:Y:S01]  /*f1e0*/  LDSM.16.M88.4 R40, [R213+0xa080] ;  /* 0x00a08000d528783b */ /* 0x000ee20000000200 */
[----:B------:R-:W-:-:S04]  /*f1f0*/  DEPBAR.LE SB0, 0x0 ;  /* 0x000080000000791a */ /* 0x000fc80000000000 */
[C---:B-1----:R-:W-:Y:S08]  /*f200*/  HMMA.16816.F32 R4, R88.reuse, R72, R4 ;  /* 0x000000485804723c */ /* 0x042ff00000001804 */
[----:B------:R-:W-:Y:S08]  /*f210*/  HMMA.16816.F32 R16, R88, R86, R16 ;  /* 0x000000565810723c */ /* 0x000ff00000001810 */
[C---:B------:R-:W-:Y:S08]  /*f220*/  HMMA.16816.F32 R68, R92.reuse, R84, R68 ;  /* 0x000000545c44723c */ /* 0x040ff00000001844 */
[C---:B------:R-:W-:Y:S08]  /*f230*/  HMMA.16816.F32 R64, R92.reuse, R86, R64 ;  /* 0x000000565c40723c */ /* 0x040ff00000001840 */
[C---:B----4-:R-:W-:Y:S08]  /*f240*/  HMMA.16816.F32 R60, R92.reuse, R80, R60 ;  /* 0x000000505c3c723c */ /* 0x050ff0000000183c */
[C---:B------:R-:W-:Y:S08]  /*f250*/  HMMA.16816.F32 R56, R92.reuse, R82, R56 ;  /* 0x000000525c38723c */ /* 0x040ff00000001838 */
[----:B------:R-:W-:Y:S08]  /*f260*/  HMMA.16816.F32 R52, R92, R72, R52 ;  /* 0x000000485c34723c */ /* 0x000ff00000001834 */
[C---:B------:R-:W-:Y:S08]  /*f270*/  HMMA.16816.F32 R20, R88.reuse, R84, R20 ;  /* 0x000000545814723c */ /* 0x040ff00000001814 */
[C---:B------:R-:W-:Y:S08]  /*f280*/  HMMA.16816.F32 R12, R88.reuse, R80, R12 ;  /* 0x00000050580c723c */ /* 0x040ff0000000180c */
[C---:B------:R-:W-:Y:S08]  /*f290*/  HMMA.16816.F32 R8, R88.reuse, R82, R8 ;  /* 0x000000525808723c */ /* 0x040ff00000001808 */
[-C--:B------:R-:W-:Y:S08]  /*f2a0*/  HMMA.16816.F32 R48, R88, R74.reuse, R48 ;  /* 0x0000004a5830723c */ /* 0x080ff00000001830 */
[----:B------:R-:W-:Y:S08]  /*f2b0*/  HMMA.16816.F32 R92, R92, R74, R44 ;  /* 0x0000004a5c5c723c */ /* 0x000ff0000000182c */
[C---:B--2---:R-:W-:Y:S07]  /*f2c0*/  HMMA.16816.F32 R72, R36.reuse, R24, R4 ;  /* 0x000000182448723c */ /* 0x044fee0000001804 */
[----:B------:R-:W-:Y:S01]  /*f2d0*/  IMAD R4, R101, 0x20, R103 ;  /* 0x0000002065047824 */ /* 0x000fe200078e0267 */
[----:B------:R-:W-:Y:S03]  /*f2e0*/  HMMA.16816.F32 R44, R36, R34, R16 ;  /* 0x00000022242c723c */ /* 0x000fe60000001810 */
[----:B------:R-:W-:-:S05]  /*f2f0*/  IMAD.IADD R4, R102, 0x1, R4 ;  /* 0x0000000166047824 */ /* 0x000fca00078e0204 */
[C---:B------:R-:W-:Y:S08]  /*f300*/  HMMA.16816.F32 R20, R36.reuse, R32, R20 ;  /* 0x000000202414723c */ /* 0x040ff00000001814 */
[C---:B------:R-:W-:Y:S08]  /*f310*/  HMMA.16816.F32 R12, R36.reuse, R28, R12 ;  /* 0x0000001c240c723c */ /* 0x040ff0000000180c */
[C---:B------:R-:W-:Y:S08]  /*f320*/  HMMA.16816.F32 R8, R36.reuse, R30, R8 ;  /* 0x0000001e2408723c */ /* 0x040ff00000001808 */
[----:B------:R-:W-:Y:S08]  /*f330*/  HMMA.16816.F32 R16, R36, R26, R48 ;  /* 0x0000001a2410723c */ /* 0x000ff00000001830 */
[C---:B---3--:R-:W-:Y:S08]  /*f340*/  HMMA.16816.F32 R68, R40.reuse, R32, R68 ;  /* 0x000000202844723c */ /* 0x048ff00000001844 */
        /* <DEDUP_REMOVED lines=34> */
.L_x_1204:
[----:B------:R-:W-:Y:S01]  /*f570*/  LOP3.LUT R5, R96, 0xffffffe0, RZ, 0xc0, !PT ;  /* 0xffffffe060057812 */ /* 0x000fe200078ec0ff */
[----:B------:R-:W-:Y:S01]  /*f580*/  ULDC UR8, c[0x0][0x324] ;  /* 0x0000c90000087ab9 */ /* 0x000fe20000000800 */
[----:B------:R-:W-:Y:S01]  /*f590*/  SHF.R.S32.HI R25, RZ, 0x1f, R97 ;  /* 0x0000001fff197819 */ /* 0x000fe20000011461 */
[----:B------:R-:W-:Y:S01]  /*f5a0*/  ULOP3.LUT UR8, URZ, UR8, URZ, 0x33, !UPT ;  /* 0x000000083f087292 */ /* 0x000fe2000f8e333f */
[----:B------:R-:W-:Y:S01]  /*f5b0*/  LEA.HI R24, R78, R78, RZ, 0x1 ;  /* 0x0000004e4e187211 */ /* 0x000fe200078f08ff */
[----:B------:R-:W-:Y:S01]  /*f5c0*/  IMAD.IADD R5, R223, 0x1, -R5 ;  /* 0x00000001df057824 */ /* 0x000fe200078e0a05 */
[----:B------:R-:W-:Y:S01]  /*f5d0*/  LEA.HI R25, R25, R97, RZ, 0x2 ;  /* 0x0000006119197211 */ /* 0x000fe200078f10ff */
[----:B------:R-:W0:Y:S02]  /*f5e0*/  LDGDEPBAR ;  /* 0x00000000000079af */ /* 0x000e240000000000 */
[----:B-1----:R-:W-:Y:S01]  /*f5f0*/  IMAD.SHL.U32 R7, R24, 0x20, RZ ;  /* 0x0000002018077824 */ /* 0x002fe200078e00ff */
[----:B------:R-:W-:-:S02]  /*f600*/  SHF.R.S32.HI R6, RZ, 0x1f, R5 ;  /* 0x0000001fff067819 */ /* 0x000fc40000011405 */
[----:B------:R-:W-:Y:S02]  /*f610*/  LOP3.LUT R25, R25, 0xffffffc, RZ, 0xc0, !PT ;  /* 0x0ffffffc19197812 */ /* 0x000fe400078ec0ff */
[----:B------:R-:W-:Y:S02]  /*f620*/  LEA.HI R6, R6, R5, RZ, 0x2 ;  /* 0x0000000506067211 */ /* 0x000fe400078f10ff */
[----:B------:R-:W-:Y:S01]  /*f630*/  LOP3.LUT R24, R24, 0x1ffffffe, RZ, 0xc0, !PT ;  /* 0x1ffffffe18187812 */ /* 0x000fe200078ec0ff */
[----:B------:R-:W-:Y:S01]  /*f640*/  IMAD.IADD R97, R97, 0x1, -R25 ;  /* 0x0000000161617824 */ /* 0x000fe200078e0a19 */
[----:B------:R-:W-:Y:S02]  /*f650*/  LEA.HI.SX32 R25, R6, R77, 0x1e ;  /* 0x0000004d06197211 */ /* 0x000fe400078ff2ff */
[----:B------:R-:W-:Y:S01]  /*f660*/  LOP3.LUT R7, R7, 0xffffffc0, RZ, 0xc0, !PT ;  /* 0xffffffc007077812 */ /* 0x000fe200078ec0ff */
[----:B------:R-:W-:Y:S01]  /*f670*/  IMAD.IADD R24, R78, 0x1, -R24 ;  /* 0x000000014e187824 */ /* 0x000fe200078e0a18 */
[----:B------:R-:W-:Y:S01]  /*f680*/  LOP3.LUT R6, R6, 0x7ffffffc, RZ, 0xc0, !PT ;  /* 0x7ffffffc06067812 */ /* 0x000fe200078ec0ff */
[----:B------:R-:W-:-:S04]  /*f690*/  IMAD R25, R97, 0x10, R25 ;  /* 0x0000001061197824 */ /* 0x000fc800078e0219 */
[----:B------:R-:W-:Y:S02]  /*f6a0*/  IMAD.IADD R7, R7, 0x1, R25 ;  /* 0x0000000107077824 */ /* 0x000fe400078e0219 */
[----:B------:R-:W-:Y:S02]  /*f6b0*/  IMAD.IADD R6, R5, 0x1, -R6 ;  /* 0x0000000105067824 */ /* 0x000fe400078e0a06 */
[----:B------:R-:W-:Y:S02]  /*f6c0*/  IMAD R231, R24, 0x8, R7 ;  /* 0x0000000818e77824 */ /* 0x000fe400078e0207 */
[----:B------:R-:W-:Y:S02]  /*f6d0*/  IMAD.SHL.U32 R234, R6, 0x2, RZ ;  /* 0x0000000206ea7824 */ /* 0x000fe400078e00ff */
[----:B------:R-:W-:-:S03]  /*f6e0*/  @P6 IMAD.HI.U32 R24, R231, c[0x0][0x2c8], RZ ;  /* 0x0000b200e7186a27 */ /* 0x000fc600078e00ff */
[C---:B------:R-:W-:Y:S01]  /*f6f0*/  IADD3 R6, -R234.reuse, 0x1, R2 ;  /* 0x00000001ea067810 */ /* 0x040fe20007ffe102 */
[----:B------:R-:W-:Y:S01]  /*f700*/  IMAD.MOV.U32 R7, RZ, RZ, R231 ;  /* 0x000000ffff077224 */ /* 0x000fe200078e00e7 */
[----:B------:R-:W-:Y:S01]  /*f710*/  @P6 SHF.R.U32.HI R7, RZ, c[0x0][0x2cc], R24 ;  /* 0x0000b300ff076a19 */ /* 0x000fe20000011618 */
[----:B------:R-:W-:Y:S01]  /*f720*/  IMAD.IADD R5, R3, 0x1, -R234 ;  /* 0x0000000103057824 */ /* 0x000fe200078e0aea */
[----:B------:R-:W-:Y:S01]  /*f730*/  IADD3 R38, -R234, R3, R218 ;  /* 0x00000003ea267210 */ /* 0x000fe20007ffe1da */
[----:B------:R-:W-:Y:S02]  /*f740*/  IMAD.IADD R6, R6, 0x1, -R224 ;  /* 0x0000000106067824 */ /* 0x000fe400078e0ae0 */
[----:B------:R-:W1:Y:S03]  /*f750*/  SHFL.IDX PT, R26, R7, RZ, 0x1c1f ;  /* 0x001c1fff071a7589 */ /* 0x000e6600000e0000 */
[----:B------:R-:W-:-:S02]  /*f760*/  IADD3 R39, R6, c[0x0][0x328], RZ ;  /* 0x0000ca0006277a10 */ /* 0x000fc40007ffe0ff */
        /* <DEDUP_REMOVED lines=16> */
.L_x_1207:
[----:B------:R-:W-:-:S04]  /*f870*/  MOV R2, c[0x0][0x32c] ;  /* 0x0000cb0000027a02 */ /* 0x000fc80000000f00 */
[----:B------:R-:W-:-:S13]  /*f880*/  ISETP.NE.AND P0, PT, R2, 0x1, PT ;  /* 0x000000010200780c */ /* 0x000fda0003f05270 */
[----:B------:R-:W-:-:S05]  /*f890*/  @P0 IMAD.HI.U32 R2, R26, c[0x0][0x330], RZ ;  /* 0x0000cc001a020a27 */ /* 0x000fca00078e00ff */
[----:B------:R-:W-:Y:S02]  /*f8a0*/  @P0 SHF.R.U32.HI R26, RZ, c[0x0][0x334], R2 ;  /* 0x0000cd00ff1a0a19 */ /* 0x000fe40000011602 */
.L_x_1208:
[----:B------:R-:W-:Y:S05]  /*f8b0*/  BSYNC B0 ;  /* 0x0000000000007941 */ /* 0x000fea0003800000 */
.L_x_1206:
[----:B------:R-:W-:-:S05]  /*f8c0*/  IMAD R26, R26, c[0x0][0x32c], R5 ;  /* 0x0000cb001a1a7a24 */ /* 0x000fca00078e0205 */
[----:B------:R-:W-:Y:S02]  /*f8d0*/  IADD3 R2, R26, c[0x0][0x32c], RZ ;  /* 0x0000cb001a027a10 */ /* 0x000fe40007ffe0ff */
[----:B------:R-:W-:Y:S02]  /*f8e0*/  IMNMX R24, R24, R26, !PT ;  /* 0x0000001a18187217 */ /* 0x000fe40007800200 */
[----:B------:R-:W-:Y:S02]  /*f8f0*/  IMNMX R25, R25, R2, PT ;  /* 0x0000000219197217 */ /* 0x000fe40003800200 */
.L_x_1205:
        /* <DEDUP_REMOVED lines=16> */
.L_x_1211:
[----:B------:R-:W-:-:S04]  /*fa00*/  MOV R2, c[0x0][0x32c] ;  /* 0x0000cb0000027a02 */ /* 0x000fc80000000f00 */
[----:B------:R-:W-:-:S13]  /*fa10*/  ISETP.NE.AND P0, PT, R2, 0x1, PT ;  /* 0x000000010200780c */ /* 0x000fda0003f05270 */
[----:B------:R-:W-:-:S05]  /*fa20*/  @P0 IMAD.HI.U32 R2, R26, c[0x0][0x330], RZ ;  /* 0x0000cc001a020a27 */ /* 0x000fca00078e00ff */
[----:B------:R-:W-:Y:S02]  /*fa30*/  @P0 SHF.R.U32.HI R26, RZ, c[0x0][0x334], R2 ;  /* 0x0000cd00ff1a0a19 */ /* 0x000fe40000011602 */
.L_x_1212:
[----:B------:R-:W-:Y:S05]  /*fa40*/  BSYNC B0 ;  /* 0x0000000000007941 */ /* 0x000fea0003800000 */
.L_x_1210:
[----:B------:R-:W-:-:S05]  /*fa50*/  IMAD R26, R26, c[0x0][0x32c], R5 ;  /* 0x0000cb001a1a7a24 */ /* 0x000fca00078e0205 */
[----:B------:R-:W-:Y:S02]  /*fa60*/  IADD3 R2, R26, c[0x0][0x32c], RZ ;  /* 0x0000cb001a027a10 */ /* 0x000fe40007ffe0ff */
[----:B------:R-:W-:Y:S02]  /*fa70*/  IMNMX R42, R42, R26, !PT ;  /* 0x0000001a2a2a7217 */ /* 0x000fe40007800200 */
[----:B------:R-:W-:Y:S02]  /*fa80*/  IMNMX R43, R43, R2, PT ;  /* 0x000000022b2b7217 */ /* 0x000fe40003800200 */
.L_x_1209:
        /* <DEDUP_REMOVED lines=51> */
[----:B------:R-:W-:-:S04]  /*fdc0*/  ISETP.GT.AND P0, PT, R24, 0x29, !P0 ;  /* 0x000000291800780c */ /* 0x000fc80004704270 */
[----:B------:R-:W-:Y:S02]  /*fdd0*/  ISETP.LT.OR P0, PT, R25, 0x2a, P0 ;  /* 0x0000002a1900780c */ /* 0x000fe40000701670 */
[----:B------:R-:W1:Y:S02]  /*fde0*/  SHFL.IDX PT, R25, R7, 0x2, 0x1c1f ;  /* 0x005c1f0007197f89 */ /* 0x000e6400000e0000 */
[----:B------:R-:W-:Y:S02]  /*fdf0*/  FSEL R26, R93, -INF , !P0 ;  /* 0xff8000005d1a7808 */ /* 0x000fe40004000000 */
[----:B------:R-:W-:Y:S01]  /*fe00*/  ISETP.GE.AND P0, PT, R219, 0x1, PT ;  /* 0x00000001db00780c */ /* 0x000fe20003f06270 */
[--C-:B-1----:R-:W-:Y:S02]  /*fe10*/  IMAD.IADD R49, R39, 0x1, R25.reuse ;  /* 0x0000000127317824 */ /* 0x102fe400078e0219 */
[----:B------:R-:W-:-:S03]  /*fe20*/  IMAD.IADD R48, R6, 0x1, R25 ;  /* 0x0000000106307824 */ /* 0x000fc600078e0219 */
[----:B------:R-:W-:-:S07]  /*fe30*/  IMNMX R49, R49, R38, PT ;  /* 0x0000002631317217 */ /* 0x000fce0003800200 */
        /* <DEDUP_REMOVED lines=12> */
.L_x_1215:
[----:B------:R-:W-:-:S04]  /*ff00*/  MOV R24, c[0x0][0x32c] ;  /* 0x0000cb0000187a02 */ /* 0x000fc80000000f00 */
[----:B------:R-:W-:-:S13]  /*ff10*/  ISETP.NE.AND P0, PT, R24, 0x1, PT ;  /* 0x000000011800780c */ /* 0x000fda0003f05270 */
[----:B------:R-:W-:-:S05]  /*ff20*/  @P0 IMAD.HI.U32 R24, R25, c[0x0][0x330], RZ ;  /* 0x0000cc0019180a27 */ /* 0x000fca00078e00ff */
[----:B------:R-:W-:Y:S02]  /*ff30*/  @P0 SHF.R.U32.HI R25, RZ, c[0x0][0x334], R24 ;  /* 0x0000cd00ff190a19 */ /* 0x000fe40000011618 */
.L_x_1216:
[----:B------:R-:W-:Y:S05]  /*ff40*/  BSYNC B0 ;  /* 0x0000000000007941 */ /* 0x000fea0003800000 */
.L_x_1214:
[----:B------:R-:W-:-:S05]  /*ff50*/  IMAD R25, R25, c[0x0][0x32c], R5 ;  /* 0x0000cb0019197a24 */ /* 0x000fca00078e0205 */
[----:B------:R-:W-:Y:S02]  /*ff60*/  IADD3 R24, R25, c[0x0][0x32c], RZ ;  /* 0x0000cb0019187a10 */ /* 0x000fe40007ffe0ff */
[----:B------:R-:W-:Y:S02]  /*ff70*/  IMNMX R48, R48, R25, !PT ;  /* 0x0000001930307217 */ /* 0x000fe40007800200 */
[----:B------:R-:W-:Y:S02]  /*ff80*/  IMNMX R49, R49, R24, PT ;  /* 0x0000001831317217 */ /* 0x000fe40003800200 */
.L_x_1213:
[----:B------:R-:W-:Y:S01]  /*ff90*/  ISETP.NE.AND P0, PT, R37, RZ, PT ;  /* 0x000000ff2500720c */ /* 0x000fe20003f05270 */
[----:B------:R-:W1:Y:S01]  /*ffa0*/  SHFL.IDX PT, R7, R7, 0x3, 0x1c1f ;  /* 0x007c1f0007077f89 */ /* 0x000e6200000e0000 */
        /* <DEDUP_REMOVED lines=45> */
[----:B------:R-:W-:Y:S01]  /*10280*/  FSEL R107, R20, -INF , !P0 ;  /* 0xff800000146b7808 */ /* 0x000fe20004000000 */
[----:B-1----:R-:W-:Y:S01]  /*10290*/  IMAD.IADD R20, R6, 0x1, R7 ;  /* 0x0000000106147824 */ /* 0x002fe200078e0207 */
        /* <DEDUP_REMOVED lines=37> */
[----:B------:R-:W-:Y:S01]  /*104f0*/  FSEL R179, R17, -INF , !P0 ;  /* 0xff80000011b37808 */ /* 0x000fe20004000000 */
[----:B------:R-:W-:Y:S01]  /*10500*/  IMAD.IADD R17, R39, 0x1, R7 ;  /* 0x0000000127117824 */ /* 0x000fe200078e0207 */
[----:B------:R-:W-:-:S04]  /*10510*/  ISETP.GE.AND P0, PT, R219, 0x1, PT ;  /* 0x00000001db00780c */ /* 0x000fc80003f06270 */
[----:B------:R-:W-:-:S09]  /*10520*/  IMNMX R17, R17, R38, PT ;  /* 0x0000002611117217 */ /* 0x000fd20003800200 */
        /* <DEDUP_REMOVED lines=12> */
.L_x_1219:
[----:B------:R-:W-:-:S04]  /*105f0*/  MOV R6, c[0x0][0x32c] ;  /* 0x0000cb0000067a02 */ /* 0x000fc80000000f00 */
[----:B------:R-:W-:-:S13]  /*10600*/  ISETP.NE.AND P0, PT, R6, 0x1, PT ;  /* 0x000000010600780c */ /* 0x000fda0003f05270 */
[----:B------:R-:W-:-:S05]  /*10610*/  @P0 IMAD.HI.U32 R6, R7, c[0x0][0x330], RZ ;  /* 0x0000cc0007060a27 */ /* 0x000fca00078e00ff */
[----:B------:R-:W-:Y:S02]  /*10620*/  @P0 SHF.R.U32.HI R7, RZ, c[0x0][0x334], R6 ;  /* 0x0000cd00ff070a19 */ /* 0x000fe40000011606 */
.L_x_1220:
[----:B------:R-:W-:Y:S05]  /*10630*/  BSYNC B0 ;  /* 0x0000000000007941 */ /* 0x000fea0003800000 */
.L_x_1218:
[----:B------:R-:W-:-:S05]  /*10640*/  IMAD R7, R7, c[0x0][0x32c], R5 ;  /* 0x0000cb0007077a24 */ /* 0x000fca00078e0205 */
[----:B------:R-:W-:Y:S02]  /*10650*/  IADD3 R5, R7, c[0x0][0x32c], RZ ;  /* 0x0000cb0007057a10 */ /* 0x000fe40007ffe0ff */
[----:B------:R-:W-:Y:S02]  /*10660*/  IMNMX R20, R20, R7, !PT ;  /* 0x0000000714147217 */ /* 0x000fe40007800200 */
[----:B------:R-:W-:Y:S02]  /*10670*/  IMNMX R17, R17, R5, PT ;  /* 0x0000000511117217 */ /* 0x000fe40003800200 */
.L_x_1217:
[----:B------:R-:W-:Y:S01]  /*10680*/  ISETP.NE.AND P0, PT, R37, RZ, PT ;  /* 0x000000ff2500720c */ /* 0x000fe20003f05270 */
[----:B------:R-:W-:Y:S01]  /*10690*/  IMAD.SHL.U32 R214, R4, 0x2, RZ ;  /* 0x0000000204d67824 */ /* 0x000fe200078e00ff */
[----:B------:R-:W-:Y:S02]  /*106a0*/  IADD3 R243, R152, -0x2, RZ ;  /* 0xfffffffe98f37810 */ /* 0x000fe40007ffe0ff */
        /* <DEDUP_REMOVED lines=20> */
[----:B------:R-:W-:Y:S01]  /*107f0*/  ISETP.NE.AND P6, PT, R40, RZ, PT ;  /* 0x000000ff2800720c */ /* 0x000fe20003fc5270 */
[----:B------:R-:W-:Y:S01]  /*10800*/  LDSM.16.MT88.4 R48, [R214+0x2880] ;  /* 0x00288000d630783b */ /* 0x000fe20000004200 */
[----:B------:R-:W-:-:S02]  /*10810*/  ISETP.LT.OR P0, PT, R17, 0x11, P0 ;  /* 0x000000111100780c */ /* 0x000fc40000701670 */
[----:B------:R-:W-:Y:S01]  /*10820*/  FMNMX.FTZ R0, R91, R0, !PT ;  /* 0x000000005b007209 */ /* 0x000fe20007810000 */
[----:B------:R-:W-:Y:S01]  /*10830*/  LDSM.16.MT88.4 R44, [R212+0x2880] ;  /* 0x00288000d42c783b */ /* 0x000fe20000004200 */
[----:B------:R-:W-:Y:S02]  /*10840*/  FSEL R90, R14, -INF , !P0 ;  /* 0xff8000000e5a7808 */ /* 0x000fe40004000000 */
[----:B------:R-:W-:Y:S01]  /*10850*/  ISETP.GT.AND P0, PT, R20, 0x11, !P5 ;  /* 0x000000111400780c */ /* 0x000fe20006f04270 */
[----:B------:R-:W-:Y:S01]  /*10860*/  LDSM.16.MT88.4 R36, [R212+0x3480] ;  /* 0x00348000d424783b */ /* 0x000fe20000004200 */
[----:B------:R-:W-:Y:S02]  /*10870*/  ISETP.NE.AND P5, PT, R41, RZ, PT ;  /* 0x000000ff2900720c */ /* 0x000fe40003fa5270 */
[----:B------:R-:W-:Y:S01]  /*10880*/  ISETP.LT.OR P0, PT, R17, 0x12, P0 ;  /* 0x000000121100780c */ /* 0x000fe20000701670 */
[----:B------:R-:W-:Y:S01]  /*10890*/  LDSM.16.MT88.4 R40, [R214+0x3480] ;  /* 0x00348000d628783b */ /* 0x000fe20000004200 */
[----:B------:R-:W-:-:S02]  /*108a0*/  FMNMX.FTZ R0, R89, R0, !PT ;  /* 0x0000000059007209 */ /* 0x000fc40007810000 */
[----:B------:R-:W-:Y:S02]  /*108b0*/  FSEL R88, R15, -INF , !P0 ;  /* 0xff8000000f587808 */ /* 0x000fe40004000000 */
[----:B------:R-:W-:Y:S01]  /*108c0*/  ISETP.GT.AND P0, PT, R20, 0x18, !P4 ;  /* 0x000000181400780c */ /* 0x000fe20006704270 */
[----:B------:R-:W-:Y:S01]  /*108d0*/  LDSM.16.MT88.4 R12, [R214+0x3080] ;  /* 0x00308000d60c783b */ /* 0x000fe20000004200 */
[----:B------:R-:W-:Y:S02]  /*108e0*/  ISETP.NE.AND P4, PT, R2, RZ, PT ;  /* 0x000000ff0200720c */ /* 0x000fe40003f85270 */
[----:B------:R-:W-:Y:S02]  /*108f0*/  ISETP.LT.OR P0, PT, R17, 0x19, P0 ;  /* 0x000000191100780c */ /* 0x000fe40000701670 */
[----:B------:R-:W-:Y:S02]  /*10900*/  FMNMX.FTZ R0, R184, R0, !PT ;  /* 0x00000000b8007209 */ /* 0x000fe40007810000 */
[----:B------:R-:W-:-:S02]  /*10910*/  FSEL R73, R10, -INF , !P0 ;  /* 0xff8000000a497808 */ /* 0x000fc40004000000 */
[C---:B------:R-:W-:Y:S02]  /*10920*/  ISETP.GT.AND P0, PT, R20.reuse, 0x19, !P3 ;  /* 0x000000191400780c */ /* 0x040fe40005f04270 */
[----:B------:R-:W-:Y:S02]  /*10930*/  FMNMX.FTZ R0, R183, R0, !PT ;  /* 0x00000000b7007209 */ /* 0x000fe40007810000 */
[----:B------:R-:W-:Y:S02]  /*10940*/  ISETP.LT.OR P0, PT, R17, 0x1a, P0 ;  /* 0x0000001a1100780c */ /* 0x000fe40000701670 */
[----:B------:R-:W-:Y:S02]  /*10950*/  FMNMX.FTZ R0, R181, R0, !PT ;  /* 0x00000000b5007209 */ /* 0x000fe40007810000 */
[----:B------:R-:W-:Y:S02]  /*10960*/  FSEL R72, R11, -INF , !P0 ;  /* 0xff8000000b487808 */ /* 0x000fe40004000000 */
[----:B------:R-:W-:-:S02]  /*10970*/  ISETP.GT.AND P0, PT, R20, 0x20, !P2 ;  /* 0x000000201400780c */ /* 0x000fc40005704270 */
[----:B------:R-:W-:Y:S02]  /*10980*/  FMNMX.FTZ R0, R179, R0, !PT ;  /* 0x00000000b3007209 */ /* 0x000fe40007810000 */
        /* <DEDUP_REMOVED lines=8> */
[----:B------:R-:W-:-:S04]  /*10a10*/  ISETP.GT.AND P0, PT, R20, RZ, !P5 ;  /* 0x000000ff1400720c */ /* 0x000fc80006f04270 */
[----:B------:R-:W-:-:S04]  /*10a20*/  ISETP.LT.OR P0, PT, R17, 0x1, P0 ;  /* 0x000000011100780c */ /* 0x000fc80000701670 */
[----:B------:R-:W-:Y:S02]  /*10a30*/  FSEL R75, R22, -INF , !P0 ;  /* 0xff800000164b7808 */ /* 0x000fe40004000000 */
[----:B------:R-:W-:Y:S02]  /*10a40*/  ISETP.GT.AND P0, PT, R20, 0x28, !P6 ;  /* 0x000000281400780c */ /* 0x000fe40007704270 */
[----:B------:R-:W-:Y:S02]  /*10a50*/  ISETP.NE.AND P6, PT, R3, RZ, PT ;  /* 0x000000ff0300720c */ /* 0x000fe40003fc5270 */
[----:B------:R-:W-:Y:S02]  /*10a60*/  FMNMX.FTZ R3, R68, R69, !PT ;  /* 0x0000004544037209 */ /* 0x000fe40007810000 */
[----:B------:R-:W-:Y:S02]  /*10a70*/  FMNMX.FTZ R21, R75, R74, !PT ;  /* 0x0000004a4b157209 */ /* 0x000fe40007810000 */
[----:B------:R-:W-:-:S02]  /*10a80*/  FMNMX.FTZ R3, R64, R3, !PT ;  /* 0x0000000340037209 */ /* 0x000fc40007810000 */
[----:B------:R-:W-:Y:S02]  /*10a90*/  FMNMX.FTZ R21, R95, R21, !PT ;  /* 0x000000155f157209 */ /* 0x000fe40007810000 */
[----:B------:R-:W-:Y:S02]  /*10aa0*/  FMNMX.FTZ R3, R65, R3, !PT ;  /* 0x0000000341037209 */ /* 0x000fe40007810000 */
[----:B------:R-:W-:Y:S02]  /*10ab0*/  FMNMX.FTZ R22, R94, R21, !PT ;  /* 0x000000155e167209 */ /* 0x000fe40007810000 */
[----:B------:R-:W-:Y:S01]  /*10ac0*/  FMNMX.FTZ R3, R35, R3, !PT ;  /* 0x0000000323037209 */ /* 0x000fe20007810000 */
[----:B------:R-:W1:Y:S01]  /*10ad0*/  SHFL.BFLY PT, R21, R0, 0x2, 0x1f ;  /* 0x0c401f0000157f89 */ /* 0x000e6200000e0000 */
[----:B------:R-:W-:Y:S02]  /*10ae0*/  ISETP.LT.OR P0, PT, R17, 0x29, P0 ;  /* 0x000000291100780c */ /* 0x000fe40000701670 */
[----:B------:R-:W-:-:S02]  /*10af0*/  FMNMX.FTZ R3, R34, R3, !PT ;  /* 0x0000000322037209 */ /* 0x000fc40007810000 */
[----:B------:R-:W-:Y:S02]  /*10b00*/  FMNMX.FTZ R22, R90, R22, !PT ;  /* 0x000000165a167209 */ /* 0x000fe40007810000 */
[----:B------:R-:W-:Y:S02]  /*10b10*/  FMNMX.FTZ R3, R33, R3, !PT ;  /* 0x0000000321037209 */ /* 0x000fe40007810000 */
[----:B------:R-:W-:Y:S02]  /*10b20*/  FSEL R178, R18, -INF , !P0 ;  /* 0xff80000012b27808 */ /* 0x000fe40004000000 */
[----:B------:R-:W-:Y:S02]  /*10b30*/  FMNMX.FTZ R3, R57, R3, !PT ;  /* 0x0000000339037209 */ /* 0x000fe40007810000 */
[----:B------:R-:W-:Y:S02]  /*10b40*/  FMNMX.FTZ R22, R88, R22, !PT ;  /* 0x0000001658167209 */ /* 0x000fe40007810000 */
[----:B------:R-:W-:-:S02]  /*10b50*/  FMNMX.FTZ R3, R30, R3, !PT ;  /* 0x000000031e037209 */ /* 0x000fc40007810000 */
[----:B------:R-:W-:Y:S02]  /*10b60*/  FMNMX.FTZ R22, R73, R22, !PT ;  /* 0x0000001649167209 */ /* 0x000fe40007810000 */
[----:B------:R-:W-:Y:S02]  /*10b70*/  FMNMX.FTZ R3, R29, R3, !PT ;  /* 0x000000031d037209 */ /* 0x000fe40007810000 */
[----:B------:R-:W-:Y:S02]  /*10b80*/  FMNMX.FTZ R22, R72, R22, !PT ;  /* 0x0000001648167209 */ /* 0x000fe40007810000 */
[----:B------:R-:W-:Y:S02]  /*10b90*/  FMNMX.FTZ R3, R28, R3, !PT ;  /* 0x000000031c037209 */ /* 0x000fe40007810000 */
[----:B-1----:R-:W-:Y:S02]  /*10ba0*/  FMNMX.FTZ R0, R0, R21, !PT ;  /* 0x0000001500007209 */ /* 0x002fe40007810000 */
[----:B------:R-:W-:-:S05]  /*10bb0*/  FMNMX.FTZ R3, R26, R3, !PT ;  /* 0x000000031a037209 */ /* 0x000fca0007810000 */
[----:B------:R-:W1:Y:S02]  /*10bc0*/  SHFL.BFLY PT, R2, R3, 0x2, 0x1f ;  /* 0x0c401f0003027f89 */ /* 0x000e6400000e0000 */
[----:B-1----:R-:W-:-:S05]  /*10bd0*/  FMNMX.FTZ R2, R3, R2, !PT ;  /* 0x0000000203027209 */ /* 0x002fca0007810000 */
[----:B------:R-:W1:Y:S02]  /*10be0*/  SHFL.BFLY PT, R3, R2, 0x1, 0x1f ;  /* 0x0c201f0002037f89 */ /* 0x000e6400000e0000 */
[----:B-1----:R-:W-:Y:S02]  /*10bf0*/  FMNMX.FTZ R3, R2, R3, !PT ;  /* 0x0000000302037209 */ /* 0x002fe40007810000 */
[----:B------:R-:W-:Y:S02]  /*10c00*/  FMNMX.FTZ R2, R70, R71, !PT ;  /* 0x0000004746027209 */ /* 0x000fe40007810000 */
[C---:B------:R-:W-:Y:S01]  /*10c10*/  FSETP.NEU.FTZ.AND P0, PT, R3.reuse, -INF , PT ;  /* 0xff8000000300780b */ /* 0x040fe20003f1d000 */
[----:B------:R-:W-:Y:S01]  /*10c20*/  FMUL.FTZ R18, R3, c[0x0][0x2d0] ;  /* 0x0000b40003127a20 */ /* 0x000fe20000410000 */
[----:B------:R-:W-:-:S04]  /*10c30*/  FMNMX.FTZ R2, R66, R2, !PT ;  /* 0x0000000242027209 */ /* 0x000fc80007810000 */
[----:B------:R-:W-:Y:S02]  /*10c40*/  FMNMX.FTZ R2, R67, R2, !PT ;  /* 0x0000000243027209 */ /* 0x000fe40007810000 */
[----:B------:R-:W-:Y:S02]  /*10c50*/  FSEL R18, R18, RZ, P0 ;  /* 0x000000ff12127208 */ /* 0x000fe40000000000 */
[----:B------:R-:W-:-:S03]  /*10c60*/  FMNMX.FTZ R2, R32, R2, !PT ;  /* 0x0000000220027209 */ /* 0x000fc60007810000 */
[--C-:B------:R-:W-:Y:S01]  /*10c70*/  FFMA.FTZ R169, R68, c[0x0][0x2d0], -R18.reuse ;  /* 0x0000b40044a97a23 */ /* 0x100fe20000010812 */
[----:B------:R-:W-:Y:S01]  /*10c80*/  FMNMX.FTZ R2, R31, R2, !PT ;  /* 0x000000021f027209 */ /* 0x000fe20007810000 */
[--C-:B------:R-:W-:Y:S02]  /*10c90*/  FFMA.FTZ R168, R69, c[0x0][0x2d0], -R18.reuse ;  /* 0x0000b40045a87a23 */ /* 0x100fe40000010812 */
[--C-:B------:R-:W-:Y:S01]  /*10ca0*/  FFMA.FTZ R79, R64, c[0x0][0x2d0], -R18.reuse ;  /* 0x0000b400404f7a23 */ /* 0x100fe20000010812 */
[----:B------:R-:W-:Y:S01]  /*10cb0*/  FMNMX.FTZ R2, R58, R2, !PT ;  /* 0x000000023a027209 */ /* 0x000fe20007810000 */
[--C-:B------:R-:W-:Y:S01]  /*10cc0*/  FFMA.FTZ R78, R65, c[0x0][0x2d0], -R18.reuse ;  /* 0x0000b400414e7a23 */ /* 0x100fe20000010812 */
[----:B------:R-:W-:Y:S01]  /*10cd0*/  MUFU.EX2 R169, R169 ;  /* 0x000000a900a97308 */ /* 0x000fe20000000800 */
[--C-:B------:R-:W-:Y:S01]  /*10ce0*/  FFMA.FTZ R165, R35, c[0x0][0x2d0], -R18.reuse ;  /* 0x0000b40023a57a23 */ /* 0x100fe20000010812 */
[----:B------:R-:W-:Y:S01]  /*10cf0*/  FMNMX.FTZ R2, R59, R2, !PT ;  /* 0x000000023b027209 */ /* 0x000fe20007810000 */
[----:B------:R-:W-:-:S02]  /*10d00*/  FFMA.FTZ R164, R34, c[0x0][0x2d0], -R18 ;  /* 0x0000b40022a47a23 */ /* 0x000fc40000010812 */
[--C-:B------:R-:W-:Y:S01]  /*10d10*/  FFMA.FTZ R162, R33, c[0x0][0x2d0], -R18.reuse ;  /* 0x0000b40021a27a23 */ /* 0x100fe20000010812 */
[----:B------:R-:W-:Y:S01]  /*10d20*/  FMNMX.FTZ R2, R27, R2, !PT ;  /* 0x000000021b027209 */ /* 0x000fe20007810000 */
[--C-:B------:R-:W-:Y:S01]  /*10d30*/  FFMA.FTZ R155, R57, c[0x0][0x2d0], -R18.reuse ;  /* 0x0000b400399b7a23 */ /* 0x100fe20000010812 */
[----:B------:R-:W1:Y:S01]  /*10d40*/  MUFU.EX2 R168, R168 ;  /* 0x000000a800a87308 */ /* 0x000e620000000800 */
[--C-:B------:R-:W-:Y:S01]  /*10d50*/  FFMA.FTZ R172, R30, c[0x0][0x2d0], -R18.reuse ;  /* 0x0000b4001eac7a23 */ /* 0x100fe20000010812 */
[----:B------:R-:W-:Y:S01]  /*10d60*/  FMNMX.FTZ R2, R25, R2, !PT ;  /* 0x0000000219027209 */ /* 0x000fe20007810000 */
[--C-:B------:R-:W-:Y:S01]  /*10d70*/  FFMA.FTZ R173, R29, c[0x0][0x2d0], -R18.reuse ;  /* 0x0000b4001dad7a23 */ /* 0x100fe20000010812 */
[----:B------:R-:W2:Y:S01]  /*10d80*/  SHFL.BFLY PT, R57, R0, 0x1, 0x1f ;  /* 0x0c201f0000397f89 */ /* 0x000ea200000e0000 */
[--C-:B------:R-:W-:Y:S01]  /*10d90*/  FFMA.FTZ R174, R28, c[0x0][0x2d0], -R18.reuse ;  /* 0x0000b4001cae7a23 */ /* 0x100fe20000010812 */
[----:B------:R-:W-:Y:S01]  /*10da0*/  FMNMX.FTZ R2, R24, R2, !PT ;  /* 0x0000000218027209 */ /* 0x000fe20007810000 */
[----:B------:R-:W-:Y:S01]  /*10db0*/  FFMA.FTZ R242, R26, c[0x0][0x2d0], -R18 ;  /* 0x0000b4001af27a23 */ /* 0x000fe20000010812 */
[----:B------:R-:W-:Y:S01]  /*10dc0*/  FMNMX.FTZ R18, R182, R22, !PT ;  /* 0x00000016b6127209 */ /* 0x000fe20007810000 */
[----:B------:R-:W3:Y:S01]  /*10dd0*/  MUFU.EX2 R79, R79 ;  /* 0x0000004f004f7308 */ /* 0x000ee20000000800 */
[----:B------:R-:W-:-:S02]  /*10de0*/  FMNMX.FTZ R2, R56, R2, !PT ;  /* 0x0000000238027209 */ /* 0x000fc40007810000 */
[----:B------:R-:W-:-:S03]  /*10df0*/  FMNMX.FTZ R18, R180, R18, !PT ;  /* 0x00000012b4127209 */ /* 0x000fc60007810000 */
[----:B------:R-:W4:Y:S01]  /*10e00*/  SHFL.BFLY PT, R5, R2, 0x2, 0x1f ;  /* 0x0c401f0002057f89 */ /* 0x000f2200000e0000 */
[----:B------:R-:W-:Y:S01]  /*10e10*/  FMNMX.FTZ R153, R178, R18, !PT ;  /* 0x00000012b2997209 */ /* 0x000fe20007810000 */
[----:B------:R-:W5:Y:S01]  /*10e20*/  MUFU.EX2 R78, R78 ;  /* 0x0000004e004e7308 */ /* 0x000f620000000800 */
[----:B-1----:R-:W-:Y:S01]  /*10e30*/  F2FP.PACK_AB R96, R168, R169 ;  /* 0x000000a9a860723e */ /* 0x002fe200000000ff */
[----:B------:R-:W-:-:S06]  /*10e40*/  FADD.FTZ R168, R169, R168 ;  /* 0x000000a8a9a87221 */ /* 0x000fcc0000010000 */
[----:B------:R-:W1:Y:S01]  /*10e50*/  MUFU.EX2 R165, R165 ;  /* 0x000000a500a57308 */ /* 0x000e620000000800 */
[----:B---3--:R-:W-:Y:S01]  /*10e60*/  FADD.FTZ R168, R79, R168 ;  /* 0x000000a84fa87221 */ /* 0x008fe20000010000 */
[----:B--2---:R-:W-:Y:S02]  /*10e70*/  FMNMX.FTZ R0, R0, R57, !PT ;  /* 0x0000003900007209 */ /* 0x004fe40007810000 */
[----:B-----5:R-:W-:-:S04]  /*10e80*/  F2FP.PACK_AB R98, R78, R79 ;  /* 0x0000004f4e62723e */ /* 0x020fc800000000ff */
[----:B------:R-:W2:Y:S01]  /*10e90*/  MUFU.EX2 R164, R164 ;  /* 0x000000a400a47308 */ /* 0x000ea20000000800 */
[----:B------:R-:W-:Y:S02]  /*10ea0*/  FMUL.FTZ R202, R0, c[0x0][0x2d0] ;  /* 0x0000b40000ca7a20 */ /* 0x000fe40000410000 */
[----:B------:R-:W-:Y:S01]  /*10eb0*/  FADD.FTZ R168, R78, R168 ;  /* 0x000000a84ea87221 */ /* 0x000fe20000010000 */
[----:B----4-:R-:W-:-:S03]  /*10ec0*/  FMNMX.FTZ R5, R2, R5, !PT ;  /* 0x0000000502057209 */ /* 0x010fc60007810000 */
[----:B-1----:R-:W-:Y:S01]  /*10ed0*/  FADD.FTZ R168, R165, R168 ;  /* 0x000000a8a5a87221 */ /* 0x002fe20000010000 */
[----:B------:R-:W1:Y:S01]  /*10ee0*/  MUFU.EX2 R162, R162 ;  /* 0x000000a200a27308 */ /* 0x000e620000000800 */
[----:B------:R-:W3:Y:S07]  /*10ef0*/  SHFL.BFLY PT, R2, R5, 0x1, 0x1f ;  /* 0x0c201f0005027f89 */ /* 0x000eee00000e0000 */
[----:B------:R-:W4:Y:S01]  /*10f00*/  MUFU.EX2 R155, R155 ;  /* 0x0000009b009b7308 */ /* 0x000f220000000800 */
[C---:B--2---:R-:W-:Y:S01]  /*10f10*/  F2FP.PACK_AB R8, R164.reuse, R165 ;  /* 0x000000a5a408723e */ /* 0x044fe200000000ff */
[----:B------:R-:W-:-:S06]  /*10f20*/  FADD.FTZ R168, R164, R168 ;  /* 0x000000a8a4a87221 */ /* 0x000fcc0000010000 */
[----:B------:R-:W2:Y:S01]  /*10f30*/  MUFU.EX2 R172, R172 ;  /* 0x000000ac00ac7308 */ /* 0x000ea20000000800 */
[----:B-1----:R-:W-:Y:S01]  /*10f40*/  FADD.FTZ R168, R162, R168 ;  /* 0x000000a8a2a87221 */ /* 0x002fe20000010000 */
[----:B----4-:R-:W-:-:S06]  /*10f50*/  F2FP.PACK_AB R10, R155, R162 ;  /* 0x000000a29b0a723e */ /* 0x010fcc00000000ff */
[----:B------:R-:W1:Y:S01]  /*10f60*/  MUFU.EX2 R173, R173 ;  /* 0x000000ad00ad7308 */ /* 0x000e620000000800 */
[----:B---3--:R-:W-:Y:S01]  /*10f70*/  FMNMX.FTZ R2, R5, R2, !PT ;  /* 0x0000000205027209 */ /* 0x008fe20007810000 */
[----:B------:R-:W-:Y:S01]  /*10f80*/  FADD.FTZ R168, R155, R168 ;  /* 0x000000a89ba87221 */ /* 0x000fe20000010000 */
[----:B------:R-:W-:Y:S02]  /*10f90*/  LDSM.16.MT88.4 R4, [R212+0x3080] ;  /* 0x00308000d404783b */ /* 0x000fe40000004200 */
[C---:B------:R-:W-:Y:S01]  /*10fa0*/  FSETP.NEU.FTZ.AND P0, PT, R2.reuse, -INF , PT ;  /* 0xff8000000200780b */ /* 0x040fe20003f1d000 */
[----:B------:R-:W-:Y:S02]  /*10fb0*/  FMUL.FTZ R16, R2, c[0x0][0x2d0] ;  /* 0x0000b40002107a20 */ /* 0x000fe40000410000 */
[----:B------:R-:W-:Y:S01]  /*10fc0*/  MUFU.EX2 R174, R174 ;  /* 0x000000ae00ae7308 */ /* 0x000fe20000000800 */
[----:B--2---:R-:W-:Y:S02]  /*10fd0*/  FADD.FTZ R168, R172, R168 ;  /* 0x000000a8aca87221 */ /* 0x004fe40000010000 */
[----:B------:R-:W-:-:S02]  /*10fe0*/  FSEL R16, R16, RZ, P0 ;  /* 0x000000ff10107208 */ /* 0x000fc40000000000 */
[----:B------:R-:W-:Y:S02]  /*10ff0*/  ISETP.GT.AND P0, PT, R20, 0x29, !P6 ;  /* 0x000000291400780c */ /* 0x000fe40007704270 */
[----:B------:R-:W-:Y:S01]  /*11000*/  LDSM.16.MT88.4 R20, [R212+0x2c80] ;  /* 0x002c8000d414783b */ /* 0x000fe20000004200 */
[--C-:B------:R-:W-:Y:S01]  /*11010*/  FFMA.FTZ R160, R58, c[0x0][0x2d0], -R16.reuse ;  /* 0x0000b4003aa07a23 */ /* 0x100fe20000010810 */
[----:B------:R-:W-:Y:S01]  /*11020*/  ISETP.LT.OR P0, PT, R17, 0x2a, P0 ;  /* 0x0000002a1100780c */ /* 0x000fe20000701670 */
[--C-:B------:R-:W-:Y:S01]  /*11030*/  FFMA.FTZ R171, R70, c[0x0][0x2d0], -R16.reuse ;  /* 0x0000b40046ab7a23 */ /* 0x100fe20000010810 */
[----:B------:R-:W-:Y:S01]  /*11040*/  MUFU.EX2 R242, R242 ;  /* 0x000000f200f27308 */ /* 0x000fe20000000800 */
[--C-:B------:R-:W-:Y:S01]  /*11050*/  FFMA.FTZ R170, R71, c[0x0][0x2d0], -R16.reuse ;  /* 0x0000b40047aa7a23 */ /* 0x100fe20000010810 */
[----:B------:R-:W-:Y:S01]  /*11060*/  FSEL R192, R19, -INF , !P0 ;  /* 0xff80000013c07808 */ /* 0x000fe20004000000 */
[--C-:B------:R-:W-:Y:S01]  /*11070*/  FFMA.FTZ R167, R66, c[0x0][0x2d0], -R16.reuse ;  /* 0x0000b40042a77a23 */ /* 0x100fe20000010810 */
[----:B------:R-:W-:Y:S01]  /*11080*/  FSETP.NEU.FTZ.AND P0, PT, R0, -INF , PT ;  /* 0xff8000000000780b */ /* 0x000fe20003f1d000 */
[--C-:B------:R-:W-:Y:S01]  /*11090*/  FFMA.FTZ R166, R67, c[0x0][0x2d0], -R16.reuse ;  /* 0x0000b40043a67a23 */ /* 0x100fe20000010810 */
[----:B------:R-:W-:Y:S01]  /*110a0*/  FMNMX.FTZ R153, R192, R153, !PT ;  /* 0x00000099c0997209 */ /* 0x000fe20007810000 */
[--C-:B------:R-:W-:Y:S01]  /*110b0*/  FFMA.FTZ R163, R32, c[0x0][0x2d0], -R16.reuse ;  /* 0x0000b40020a37a23 */ /* 0x100fe20000010810 */
[----:B------:R-:W-:Y:S01]  /*110c0*/  MUFU.EX2 R171, R171 ;  /* 0x000000ab00ab7308 */ /* 0x000fe20000000800 */
[--C-:B------:R-:W-:Y:S01]  /*110d0*/  FFMA.FTZ R161, R31, c[0x0][0x2d0], -R16.reuse ;  /* 0x0000b4001fa17a23 */ /* 0x100fe20000010810 */
[----:B------:R-:W-:Y:S01]  /*110e0*/  FSEL R202, R202, RZ, P0 ;  /* 0x000000ffcaca7208 */ /* 0x000fe20000000000 */
[----:B------:R-:W2:Y:S01]  /*110f0*/  SHFL.BFLY PT, R58, R153, 0x2, 0x1f ;  /* 0x0c401f00993a7f89 */ /* 0x000ea200000e0000 */
[--C-:B------:R-:W-:Y:S01]  /*11100*/  FFMA.FTZ R154, R59, c[0x0][0x2d0], -R16.reuse ;  /* 0x0000b4003b9a7a23 */ /* 0x100fe20000010810 */
[----:B------:R-:W-:Y:S01]  /*11110*/  ISETP.NE.AND P6, PT, R220, 0x1, PT ;  /* 0x00000001dc00780c */ /* 0x000fe20003fc5270 */
[--C-:B------:R-:W-:Y:S01]  /*11120*/  FFMA.FTZ R175, R27, c[0x0][0x2d0], -R16.reuse ;  /* 0x0000b4001baf7a23 */ /* 0x100fe20000010810 */
[----:B------:R-:W-:Y:S01]  /*11130*/  LDSM.16.MT88.4 R32, [R214+0x2080] ;  /* 0x00208000d620783b */ /* 0x000fe20000004200 */
[----:B------:R-:W3:Y:S01]  /*11140*/  MUFU.EX2 R170, R170 ;  /* 0x000000aa00aa7308 */ /* 0x000ee20000000800 */
[----:B------:R-:W-:-:S02]  /*11150*/  FFMA.FTZ R176, R25, c[0x0][0x2d0], -R16 ;  /* 0x0000b40019b07a23 */ /* 0x000fc40000010810 */
[--C-:B------:R-:W-:Y:S01]  /*11160*/  FFMA.FTZ R177, R24, c[0x0][0x2d0], -R16.reuse ;  /* 0x0000b40018b17a23 */ /* 0x100fe20000010810 */
[----:B------:R-:W-:Y:S01]  /*11170*/  LDSM.16.MT88.4 R28, [R212+0x2080] ;  /* 0x00208000d41c783b */ /* 0x000fe20000004200 */
[----:B------:R-:W-:Y:S01]  /*11180*/  FFMA.FTZ R241, R56, c[0x0][0x2d0], -R16 ;  /* 0x0000b40038f17a23 */ /* 0x000fe20000010810 */
[----:B-1----:R-:W-:Y:S01]  /*11190*/  F2FP.PACK_AB R56, R173, R172 ;  /* 0x000000acad38723e */ /* 0x002fe200000000ff */
[--C-:B------:R-:W-:Y:S01]  /*111a0*/  FFMA.FTZ R185, R107, c[0x0][0x2d0], -R202.reuse ;  /* 0x0000b4006bb97a23 */ /* 0x100fe200000108ca */
[----:B------:R-:W-:Y:S01]  /*111b0*/  MUFU.EX2 R167, R167 ;  /* 0x000000a700a77308 */ /* 0x000fe20000000800 */
[----:B------:R-:W-:Y:S01]  /*111c0*/  LDSM.16.MT88.4 R24, [R214+0x2c80] ;  /* 0x002c8000d618783b */ /* 0x000fe20000004200 */
[--C-:B------:R-:W-:Y:S02]  /*111d0*/  FFMA.FTZ R187, R106, c[0x0][0x2d0], -R202.reuse ;  /* 0x0000b4006abb7a23 */ /* 0x100fe400000108ca */
[--C-:B------:R-:W-:Y:S01]  /*111e0*/  FFMA.FTZ R186, R105, c[0x0][0x2d0], -R202.reuse ;  /* 0x0000b40069ba7a23 */ /* 0x100fe200000108ca */
[----:B------:R-:W-:Y:S01]  /*111f0*/  LDSM.16.MT88.4 R16, [R214+0x3880] ;  /* 0x00388000d610783b */ /* 0x000fe20000004200 */
[----:B------:R-:W-:-:S02]  /*11200*/  FFMA.FTZ R188, R104, c[0x0][0x2d0], -R202 ;  /* 0x0000b40068bc7a23 */ /* 0x000fc400000108ca */
[----:B------:R-:W1:Y:S01]  /*11210*/  MUFU.EX2 R166, R166 ;  /* 0x000000a600a67308 */ /* 0x000e620000000800 */
[----:B---3--:R-:W-:Y:S01]  /*11220*/  F2FP.PACK_AB R97, R170, R171 ;  /* 0x000000abaa61723e */ /* 0x008fe200000000ff */
[--C-:B------:R-:W-:Y:S01]  /*11230*/  FFMA.FTZ R194, R93, c[0x0][0x2d0], -R202.reuse ;  /* 0x0000b4005dc27a23 */ /* 0x100fe200000108ca */
[----:B--2---:R-:W-:Y:S01]  /*11240*/  FMNMX.FTZ R153, R153, R58, !PT ;  /* 0x0000003a99997209 */ /* 0x004fe20007810000 */
[--C-:B------:R-:W-:Y:S01]  /*11250*/  FFMA.FTZ R196, R92, c[0x0][0x2d0], -R202.reuse ;  /* 0x0000b4005cc47a23 */ /* 0x100fe200000108ca */
[----:B------:R-:W-:Y:S01]  /*11260*/  F2FP.PACK_AB R58, R242, R174 ;  /* 0x000000aef23a723e */ /* 0x000fe200000000ff */
[--C-:B------:R-:W-:Y:S02]  /*11270*/  FFMA.FTZ R197, R91, c[0x0][0x2d0], -R202.reuse ;  /* 0x0000b4005bc57a23 */ /* 0x100fe400000108ca */
[----:B------:R-:W2:Y:S01]  /*11280*/  SHFL.BFLY PT, R120, R153, 0x1, 0x1f ;  /* 0x0c201f0099787f89 */ /* 0x000ea200000e0000 */
[----:B------:R-:W3:Y:S01]  /*11290*/  MUFU.EX2 R163, R163 ;  /* 0x000000a300a37308 */ /* 0x000ee20000000800 */
[----:B------:R-:W-:-:S02]  /*112a0*/  FFMA.FTZ R195, R89, c[0x0][0x2d0], -R202 ;  /* 0x0000b40059c37a23 */ /* 0x000fc400000108ca */
[----:B------:R-:W-:Y:S02]  /*112b0*/  FFMA.FTZ R240, R179, c[0x0][0x2d0], -R202 ;  /* 0x0000b400b3f07a23 */ /* 0x000fe400000108ca */
[----:B------:R-:W-:Y:S01]  /*112c0*/  FADD.FTZ R170, R171, R170 ;  /* 0x000000aaabaa7221 */ /* 0x000fe20000010000 */
[C---:B-1----:R-:W-:Y:S02]  /*112d0*/  F2FP.PACK_AB R99, R166.reuse, R167 ;  /* 0x000000a7a663723e */ /* 0x042fe400000000ff */
[----:B------:R-:W1:Y:S01]  /*112e0*/  MUFU.EX2 R161, R161 ;  /* 0x000000a100a17308 */ /* 0x000e620000000800 */
[----:B------:R-:W-:Y:S02]  /*112f0*/  FADD.FTZ R170, R167, R170 ;  /* 0x000000aaa7aa7221 */ /* 0x000fe40000010000 */
[----:B------:R-:W-:Y:S02]  /*11300*/  FADD.FTZ R168, R173, R168 ;  /* 0x000000a8ada87221 */ /* 0x000fe40000010000 */
[----:B------:R-:W-:Y:S01]  /*11310*/  FADD.FTZ R170, R166, R170 ;  /* 0x000000aaa6aa7221 */ /* 0x000fe20000010000 */
[----:B------:R-:W-:Y:S01]  /*11320*/  HMMA.16816.F32 R144, R96, R136, RZ ;  /* 0x000000886090723c */ /* 0x000fe200000018ff */
[----:B------:R-:W-:Y:S01]  /*11330*/  FADD.FTZ R168, R174, R168 ;  /* 0x000000a8aea87221 */ /* 0x000fe20000010000 */
[----:B------:R-:W4:Y:S01]  /*11340*/  MUFU.EX2 R160, R160 ;  /* 0x000000a000a07308 */ /* 0x000f220000000800 */
[----:B---3--:R-:W-:-:S02]  /*11350*/  FADD.FTZ R170, R163, R170 ;  /* 0x000000aaa3aa7221 */ /* 0x008fc40000010000 */
[----:B------:R-:W-:-:S03]  /*11360*/  FADD.FTZ R242, R242, R168 ;  /* 0x000000a8f2f27221 */ /* 0x000fc60000010000 */
[C---:B------:R-:W-:Y:S01]  /*11370*/  HMMA.16816.F32 R100, R96.reuse, R108, RZ ;  /* 0x0000006c6064723c */ /* 0x040fe200000018ff */
[----:B--2---:R-:W-:Y:S01]  /*11380*/  FMNMX.FTZ R153, R153, R120, !PT ;  /* 0x0000007899997209 */ /* 0x004fe20007810000 */
[----:B------:R-:W2:Y:S01]  /*11390*/  MUFU.EX2 R154, R154 ;  /* 0x0000009a009a7308 */ /* 0x000ea20000000800 */
[C---:B-1----:R-:W-:Y:S01]  /*113a0*/  F2FP.PACK_AB R9, R161.reuse, R163 ;  /* 0x000000a3a109723e */ /* 0x042fe200000000ff */
[----:B------:R-:W-:Y:S01]  /*113b0*/  FADD.FTZ R170, R161, R170 ;  /* 0x000000aaa1aa7221 */ /* 0x000fe20000010000 */
[C---:B------:R-:W-:Y:S01]  /*113c0*/  FSETP.NEU.FTZ.AND P0, PT, R153.reuse, -INF , PT ;  /* 0xff8000009900780b */ /* 0x040fe20003f1d000 */
[----:B------:R-:W-:Y:S02]  /*113d0*/  FMUL.FTZ R203, R153, c[0x0][0x2d0] ;  /* 0x0000b40099cb7a20 */ /* 0x000fe40000410000 */
[----:B------:R-:W-:Y:S02]  /*113e0*/  HMMA.16816.F32 R116, R96, R128, RZ ;  /* 0x000000806074723c */ /* 0x000fe400000018ff */
[----:B------:R-:W-:Y:S01]  /*113f0*/  MUFU.EX2 R185, R185 ;  /* 0x000000b900b97308 */ /* 0x000fe20000000800 */
[----:B------:R-:W-:Y:S01]  /*11400*/  FSEL R203, R203, RZ, P0 ;  /* 0x000000ffcbcb7208 */ /* 0x000fe20000000000 */
[----:B----4-:R-:W-:-:S04]  /*11410*/  FADD.FTZ R170, R160, R170 ;  /* 0x000000aaa0aa7221 */ /* 0x010fc80000010000 */
[C---:B------:R-:W-:Y:S01]  /*11420*/  HMMA.16816.F32 R52, R96.reuse, R60, RZ ;  /* 0x0000003c6034723c */ /* 0x040fe200000018ff */
[--C-:B------:R-:W-:Y:S01]  /*11430*/  FFMA.FTZ R189, R75, c[0x0][0x2d0], -R203.reuse ;  /* 0x0000b4004bbd7a23 */ /* 0x100fe200000108cb */
[----:B--2---:R-:W-:Y:S01]  /*11440*/  F2FP.PACK_AB R11, R154, R160 ;  /* 0x000000a09a0b723e */ /* 0x004fe200000000ff */
[--C-:B------:R-:W-:Y:S01]  /*11450*/  FFMA.FTZ R191, R74, c[0x0][0x2d0], -R203.reuse ;  /* 0x0000b4004abf7a23 */ /* 0x100fe200000108cb */
[----:B------:R-:W1:Y:S01]  /*11460*/  MUFU.EX2 R187, R187 ;  /* 0x000000bb00bb7308 */ /* 0x000e620000000800 */
[--C-:B------:R-:W-:Y:S02]  /*11470*/  FFMA.FTZ R190, R95, c[0x0][0x2d0], -R203.reuse ;  /* 0x0000b4005fbe7a23 */ /* 0x100fe400000108cb */
[--C-:B------:R-:W-:Y:S01]  /*11480*/  FFMA.FTZ R193, R94, c[0x0][0x2d0], -R203.reuse ;  /* 0x0000b4005ec17a23 */ /* 0x100fe200000108cb */
[----:B------:R-:W-:Y:S01]  /*11490*/  HMMA.16816.F32 R68, R96, R12, RZ ;  /* 0x0000000c6044723c */ /* 0x000fe200000018ff */
[--C-:B------:R-:W-:Y:S02]  /*114a0*/  FFMA.FTZ R199, R90, c[0x0][0x2d0], -R203.reuse ;  /* 0x0000b4005ac77a23 */ /* 0x100fe400000108cb */
[--C-:B------:R-:W-:Y:S01]  /*114b0*/  FFMA.FTZ R201, R88, c[0x0][0x2d0], -R203.reuse ;  /* 0x0000b40058c97a23 */ /* 0x100fe200000108cb */
[----:B------:R-:W2:Y:S01]  /*114c0*/  MUFU.EX2 R186, R186 ;  /* 0x000000ba00ba7308 */ /* 0x000ea20000000800 */
[----:B------:R-:W-:-:S02]  /*114d0*/  FFMA.FTZ R198, R73, c[0x0][0x2d0], -R203 ;  /* 0x0000b40049c67a23 */ /* 0x000fc400000108cb */
[--C-:B------:R-:W-:Y:S01]  /*114e0*/  FFMA.FTZ R200, R72, c[0x0][0x2d0], -R203.reuse ;  /* 0x0000b40048c87a23 */ /* 0x100fe200000108cb */
[C---:B------:R-:W-:Y:S01]  /*114f0*/  HMMA.16816.F32 R84, R96.reuse, R4, RZ ;  /* 0x000000046054723c */ /* 0x040fe200000018ff */
[----:B------:R-:W-:Y:S02]  /*11500*/  FFMA.FTZ R235, R192, c[0x0][0x2d0], -R203 ;  /* 0x0000b400c0eb7a23 */ /* 0x000fe400000108cb */
[----:B------:R-:W-:Y:S01]  /*11510*/  FADD.FTZ R170, R154, R170 ;  /* 0x000000aa9aaa7221 */ /* 0x000fe20000010000 */
[----:B------:R-:W3:Y:S01]  /*11520*/  MUFU.EX2 R188, R188 ;  /* 0x000000bc00bc7308 */ /* 0x000ee20000000800 */
[----:B-1----:R-:W-:Y:S01]  /*11530*/  F2FP.PACK_AB R92, R187, R185 ;  /* 0x000000b9bb5c723e */ /* 0x002fe200000000ff */
[----:B------:R-:W-:Y:S02]  /*11540*/  FADD.FTZ R185, R185, R187 ;  /* 0x000000bbb9b97221 */ /* 0x000fe40000010000 */
[----:B------:R-:W-:Y:S04]  /*11550*/  HMMA.16816.F32 R132, R96, R138, RZ ;  /* 0x0000008a6084723c */ /* 0x000fe800000018ff */
[----:B------:R-:W-:Y:S01]  /*11560*/  MUFU.EX2 R189, R189 ;  /* 0x000000bd00bd7308 */ /* 0x000fe20000000800 */
[----:B--2---:R-:W-:-:S03]  /*11570*/  FADD.FTZ R185, R186, R185 ;  /* 0x000000b9bab97221 */ /* 0x004fc60000010000 */
[C---:B------:R-:W-:Y:S04]  /*11580*/  HMMA.16816.F32 R112, R96.reuse, R110, RZ ;  /* 0x0000006e6070723c */ /* 0x040fe800000018ff */
[----:B------:R-:W1:Y:S01]  /*11590*/  MUFU.EX2 R191, R191 ;  /* 0x000000bf00bf7308 */ /* 0x000e620000000800 */
[C---:B---3--:R-:W-:Y:S01]  /*115a0*/  F2FP.PACK_AB R94, R188.reuse, R186 ;  /* 0x000000babc5e723e */ /* 0x048fe200000000ff */
[----:B------:R-:W-:Y:S02]  /*115b0*/  FADD.FTZ R185, R188, R185 ;  /* 0x000000b9bcb97221 */ /* 0x000fe40000010000 */
[C---:B------:R-:W-:Y:S04]  /*115c0*/  HMMA.16816.F32 R124, R96.reuse, R130, RZ ;  /* 0x00000082607c723c */ /* 0x040fe800000018ff */
[----:B------:R-:W2:Y:S04]  /*115d0*/  MUFU.EX2 R190, R190 ;  /* 0x000000be00be7308 */ /* 0x000ea80000000800 */
[----:B------:R-:W-:Y:S04]  /*115e0*/  HMMA.16816.F32 R64, R96, R62, RZ ;  /* 0x0000003e6040723c */ /* 0x000fe800000018ff */
[----:B------:R-:W3:Y:S01]  /*115f0*/  MUFU.EX2 R193, R193 ;  /* 0x000000c100c17308 */ /* 0x000ee20000000800 */
[----:B-1----:R-:W-:Y:S01]  /*11600*/  F2FP.PACK_AB R93, R191, R189 ;  /* 0x000000bdbf5d723e */ /* 0x002fe200000000ff */
[----:B------:R-:W-:-:S02]  /*11610*/  FADD.FTZ R189, R189, R191 ;  /* 0x000000bfbdbd7221 */ /* 0x000fc40000010000 */
[----:B------:R-:W-:Y:S04]  /*11620*/  HMMA.16816.F32 R80, R96, R14, RZ ;  /* 0x0000000e6050723c */ /* 0x000fe800000018ff */
[----:B------:R-:W1:Y:S01]  /*11630*/  MUFU.EX2 R175, R175 ;  /* 0x000000af00af7308 */ /* 0x000e620000000800 */
[----:B--2---:R-:W-:-:S03]  /*11640*/  FADD.FTZ R189, R190, R189 ;  /* 0x000000bdbebd7221 */ /* 0x004fc60000010000 */
[----:B------:R-:W-:Y:S04]  /*11650*/  HMMA.16816.F32 R96, R96, R6, RZ ;  /* 0x000000066060723c */ /* 0x000fe800000018ff */
[----:B------:R-:W2:Y:S01]  /*11660*/  MUFU.EX2 R176, R176 ;  /* 0x000000b000b07308 */ /* 0x000ea20000000800 */
[C---:B---3--:R-:W-:Y:S01]  /*11670*/  F2FP.PACK_AB R95, R193.reuse, R190 ;  /* 0x000000bec15f723e */ /* 0x048fe200000000ff */
[----:B------:R-:W-:Y:S02]  /*11680*/  FADD.FTZ R189, R193, R189 ;  /* 0x000000bdc1bd7221 */ /* 0x000fe40000010000 */
[----:B------:R-:W-:Y:S04]  /*11690*/  HMMA.16816.F32 R144, R8, R156, R144 ;  /* 0x0000009c0890723c */ /* 0x000fe80000001890 */
[----:B------:R-:W3:Y:S01]  /*116a0*/  MUFU.EX2 R177, R177 ;  /* 0x000000b100b17308 */ /* 0x000ee20000000800 */
[----:B-1----:R-:W-:-:S03]  /*116b0*/  FADD.FTZ R170, R175, R170 ;  /* 0x000000aaafaa7221 */ /* 0x002fc60000010000 */
[C---:B------:R-:W-:Y:S04]  /*116c0*/  HMMA.16816.F32 R100, R8.reuse, R148, R100 ;  /* 0x000000940864723c */ /* 0x040fe80000001864 */
[----:B------:R-:W1:Y:S01]  /*116d0*/  MUFU.EX2 R241, R241 ;  /* 0x000000f100f17308 */ /* 0x000e620000000800 */
[C---:B--2---:R-:W-:Y:S01]  /*116e0*/  F2FP.PACK_AB R57, R176.reuse, R175 ;  /* 0x000000afb039723e */ /* 0x044fe200000000ff */
[----:B------:R-:W-:Y:S02]  /*116f0*/  FADD.FTZ R170, R176, R170 ;  /* 0x000000aab0aa7221 */ /* 0x000fe40000010000 */
[----:B------:R-:W-:Y:S04]  /*11700*/  HMMA.16816.F32 R116, R8, R48, R116 ;  /* 0x000000300874723c */ /* 0x000fe80000001874 */
[----:B------:R-:W2:Y:S01]  /*11710*/  MUFU.EX2 R194, R194 ;  /* 0x000000c200c27308 */ /* 0x000ea20000000800 */
[----:B---3--:R-:W-:-:S03]  /*11720*/  FADD.FTZ R170, R177, R170 ;  /* 0x000000aab1aa7221 */ /* 0x008fc60000010000 */
[----:B------:R-:W-:Y:S01]  /*11730*/  HMMA.16816.F32 R52, R8, R44, R52 ;  /* 0x0000002c0834723c */ /* 0x000fe20000001834 */
[----:B-1----:R-:W-:-:S03]  /*11740*/  F2FP.PACK_AB R59, R241, R177 ;  /* 0x000000b1f13b723e */ /* 0x002fc600000000ff */
[----:B------:R-:W1:Y:S01]  /*11750*/  MUFU.EX2 R196, R196 ;  /* 0x000000c400c47308 */ /* 0x000e620000000800 */
[----:B------:R-:W-:-:S03]  /*11760*/  FADD.FTZ R241, R241, R170 ;  /* 0x000000aaf1f17221 */ /* 0x000fc60000010000 */
[----:B------:R-:W-:Y:S01]  /*11770*/  HMMA.16816.F32 R68, R8, R40, R68 ;  /* 0x000000280844723c */ /* 0x000fe20000001844 */
[----:B--2---:R-:W-:-:S03]  /*11780*/  FADD.FTZ R185, R194, R185 ;  /* 0x000000b9c2b97221 */ /* 0x004fc60000010000 */
[----:B------:R-:W2:Y:S04]  /*11790*/  MUFU.EX2 R197, R197 ;  /* 0x000000c500c57308 */ /* 0x000ea80000000800 */
[----:B------:R-:W-:Y:S04]  /*117a0*/  HMMA.16816.F32 R84, R8, R36, R84 ;  /* 0x000000240854723c */ /* 0x000fe80000001854 */
[----:B------:R-:W3:Y:S01]  /*117b0*/  MUFU.EX2 R195, R195 ;  /* 0x000000c300c37308 */ /* 0x000ee20000000800 */
[----:B-1----:R-:W-:-:S03]  /*117c0*/  FADD.FTZ R185, R196, R185 ;  /* 0x000000b9c4b97221 */ /* 0x002fc60000010000 */
[----:B------:R-:W-:Y:S04]  /*117d0*/  HMMA.16816.F32 R132, R8, R158, R132 ;  /* 0x0000009e0884723c */ /* 0x000fe80000001884 */
[----:B------:R-:W1:Y:S01]  /*117e0*/  MUFU.EX2 R199, R199 ;  /* 0x000000c700c77308 */ /* 0x000e620000000800 */
[----:B--2---:R-:W-:-:S03]  /*117f0*/  FADD.FTZ R185, R197, R185 ;  /* 0x000000b9c5b97221 */ /* 0x004fc60000010000 */
[----:B------:R-:W-:Y:S04]  /*11800*/  HMMA.16816.F32 R112, R8, R150, R112 ;  /* 0x000000960870723c */ /* 0x000fe80000001870 */
[----:B------:R-:W2:Y:S01]  /*11810*/  MUFU.EX2 R201, R201 ;  /* 0x000000c900c97308 */ /* 0x000ea20000000800 */
[----:B---3--:R-:W-:-:S03]  /*11820*/  FADD.FTZ R185, R195, R185 ;  /* 0x000000b9c3b97221 */ /* 0x008fc60000010000 */
[----:B------:R-:W-:Y:S04]  /*11830*/  HMMA.16816.F32 R124, R8, R50, R124 ;  /* 0x00000032087c723c */ /* 0x000fe8000000187c */
[----:B------:R-:W3:Y:S01]  /*11840*/  MUFU.EX2 R198, R198 ;  /* 0x000000c600c67308 */ /* 0x000ee20000000800 */
[----:B-1----:R-:W-:-:S03]  /*11850*/  FADD.FTZ R189, R199, R189 ;  /* 0x000000bdc7bd7221 */ /* 0x002fc60000010000 */
[----:B------:R-:W-:Y:S04]  /*11860*/  HMMA.16816.F32 R64, R8, R46, R64 ;  /* 0x0000002e0840723c */ /* 0x000fe80000001840 */
[----:B------:R-:W1:Y:S01]  /*11870*/  MUFU.EX2 R200, R200 ;  /* 0x000000c800c87308 */ /* 0x000e620000000800 */
[----:B--2---:R-:W-:-:S03]  /*11880*/  FADD.FTZ R189, R201, R189 ;  /* 0x000000bdc9bd7221 */ /* 0x004fc60000010000 */
[----:B------:R-:W-:Y:S04]  /*11890*/  HMMA.16816.F32 R80, R8, R42, R80 ;  /* 0x0000002a0850723c */ /* 0x000fe80000001850 */
[----:B------:R-:W-:Y:S01]  /*118a0*/  MUFU.EX2 R240, R240 ;  /* 0x000000f000f07308 */ /* 0x000fe20000000800 */
[----:B---3--:R-:W-:-:S03]  /*118b0*/  FADD.FTZ R189, R198, R189 ;  /* 0x000000bdc6bd7221 */ /* 0x008fc60000010000 */
[----:B------:R-:W-:Y:S01]  /*118c0*/  HMMA.16816.F32 R96, R8, R38, R96 ;  /* 0x000000260860723c */ /* 0x000fe20000001860 */
[----:B------:R-:W2:Y:S03]  /*118d0*/  LDSM.16.MT88.4 R8, [R212+0x3880] ;  /* 0x00388000d408783b */ /* 0x000ea60000004200 */
[----:B------:R-:W-:Y:S01]  /*118e0*/  MUFU.EX2 R235, R235 ;  /* 0x000000eb00eb7308 */ /* 0x000fe20000000800 */
[----:B-1----:R-:W-:-:S03]  /*118f0*/  FADD.FTZ R189, R200, R189 ;  /* 0x000000bdc8bd7221 */ /* 0x002fc60000010000 */
[C---:B------:R-:W-:Y:S08]  /*11900*/  HMMA.16816.F32 R140, R92.reuse, R136, RZ ;  /* 0x000000885c8c723c */ /* 0x040ff000000018ff */
[C---:B------:R-:W-:Y:S08]  /*11910*/  HMMA.16816.F32 R104, R92.reuse, R108, RZ ;  /* 0x0000006c5c68723c */ /* 0x040ff000000018ff */
[C---:B------:R-:W-:Y:S08]  /*11920*/  HMMA.16816.F32 R120, R92.reuse, R128, RZ ;  /* 0x000000805c78723c */ /* 0x040ff000000018ff */
[C---:B------:R-:W-:Y:S08]  /*11930*/  HMMA.16816.F32 R72, R92.reuse, R12, RZ ;  /* 0x0000000c5c48723c */ /* 0x040ff000000018ff */
[----:B------:R-:W-:Y:S07]  /*11940*/  HMMA.16816.F32 R88, R92, R4, RZ ;  /* 0x000000045c58723c */ /* 0x000fee00000018ff */
[----:B------:R-:W-:Y:S01]  /*11950*/  F2FP.PACK_AB R4, R196, R194 ;  /* 0x000000c2c404723e */ /* 0x000fe200000000ff */
[----:B------:R-:W-:Y:S01]  /*11960*/  HMMA.16816.F32 R144, R56, R32, R144 ;  /* 0x000000203890723c */ /* 0x000fe20000001890 */
[----:B------:R-:W-:-:S07]  /*11970*/  F2FP.PACK_AB R5, R201, R199 ;  /* 0x000000c7c905723e */ /* 0x000fce00000000ff */
[C---:B------:R-:W-:Y:S08]  /*11980*/  HMMA.16816.F32 R100, R56.reuse, R28, R100 ;  /* 0x0000001c3864723c */ /* 0x040ff00000001864 */
        /* <DEDUP_REMOVED lines=17> */
[----:B------:R-:W-:-:S02]  /*11aa0*/  F2FP.PACK_AB R6, R195, R197 ;  /* 0x000000c5c306723e */ /* 0x000fc400000000ff */
[----:B------:R-:W-:-:S07]  /*11ab0*/  F2FP.PACK_AB R7, R200, R198 ;  /* 0x000000c6c807723e */ /* 0x000fce00000000ff */
[C---:B------:R-:W-:Y:S07]  /*11ac0*/  HMMA.16816.F32 R140, R4.reuse, R156, R140 ;  /* 0x0000009c048c723c */ /* 0x040fee000000188c */
[--C-:B------:R-:W-:Y:S01]  /*11ad0*/  FFMA.FTZ R156, R184, c[0x0][0x2d0], -R202.reuse ;  /* 0x0000b400b89c7a23 */ /* 0x100fe200000108ca */
[C---:B------:R-:W-:Y:S05]  /*11ae0*/  HMMA.16816.F32 R104, R4.reuse, R148, R104 ;  /* 0x000000940468723c */ /* 0x040fea0000001868 */
[----:B------:R-:W1:Y:S02]  /*11af0*/  MUFU.EX2 R156, R156 ;  /* 0x0000009c009c7308 */ /* 0x000e640000000800 */
[--C-:B------:R-:W-:Y:S01]  /*11b00*/  FFMA.FTZ R148, R183, c[0x0][0x2d0], -R202.reuse ;  /* 0x0000b400b7947a23 */ /* 0x100fe200000108ca */
[C---:B------:R-:W-:Y:S05]  /*11b10*/  HMMA.16816.F32 R120, R4.reuse, R48, R120 ;  /* 0x000000300478723c */ /* 0x040fea0000001878 */
[----:B------:R-:W2:Y:S02]  /*11b20*/  MUFU.EX2 R148, R148 ;  /* 0x0000009400947308 */ /* 0x000ea40000000800 */
[----:B------:R-:W-:Y:S01]  /*11b30*/  FFMA.FTZ R48, R181, c[0x0][0x2d0], -R202 ;  /* 0x0000b400b5307a23 */ /* 0x000fe200000108ca */
[----:B------:R-:W-:Y:S05]  /*11b40*/  HMMA.16816.F32 R72, R4, R40, R72 ;  /* 0x000000280448723c */ /* 0x000fea0000001848 */
[----:B------:R-:W3:Y:S01]  /*11b50*/  MUFU.EX2 R48, R48 ;  /* 0x0000003000307308 */ /* 0x000ee20000000800 */
[----:B-1----:R-:W-:-:S02]  /*11b60*/  FADD.FTZ R185, R156, R185 ;  /* 0x000000b99cb97221 */ /* 0x002fc40000010000 */
[----:B------:R-:W-:Y:S01]  /*11b70*/  HMMA.16816.F32 R88, R4, R36, R88 ;  /* 0x000000240458723c */ /* 0x000fe20000001858 */
[----:B------:R-:W-:Y:S02]  /*11b80*/  FFMA.FTZ R40, R182, c[0x0][0x2d0], -R203 ;  /* 0x0000b400b6287a23 */ /* 0x000fe400000108cb */
[----:B--2---:R-:W-:-:S04]  /*11b90*/  FADD.FTZ R185, R148, R185 ;  /* 0x000000b994b97221 */ /* 0x004fc80000010000 */
[--C-:B------:R-:W-:Y:S01]  /*11ba0*/  FFMA.FTZ R36, R180, c[0x0][0x2d0], -R203.reuse ;  /* 0x0000b400b4247a23 */ /* 0x100fe200000108cb */
[----:B------:R-:W-:Y:S01]  /*11bb0*/  HMMA.16816.F32 R56, R4, R44, R56 ;  /* 0x0000002c0438723c */ /* 0x000fe20000001838 */
[----:B------:R-:W-:Y:S01]  /*11bc0*/  FFMA.FTZ R37, R178, c[0x0][0x2d0], -R203 ;  /* 0x0000b400b2257a23 */ /* 0x000fe200000108cb */
[----:B------:R-:W1:Y:S01]  /*11bd0*/  MUFU.EX2 R40, R40 ;  /* 0x0000002800287308 */ /* 0x000e620000000800 */
[----:B---3--:R-:W-:-:S05]  /*11be0*/  FADD.FTZ R185, R48, R185 ;  /* 0x000000b930b97221 */ /* 0x008fca0000010000 */
[C---:B------:R-:W-:Y:S02]  /*11bf0*/  HMMA.16816.F32 R136, R4.reuse, R158, R136 ;  /* 0x0000009e0488723c */ /* 0x040fe40000001888 */
[----:B------:R-:W2:Y:S06]  /*11c00*/  MUFU.EX2 R36, R36 ;  /* 0x0000002400247308 */ /* 0x000eac0000000800 */
[----:B------:R-:W-:Y:S02]  /*11c10*/  HMMA.16816.F32 R108, R4, R150, R108 ;  /* 0x00000096046c723c */ /* 0x000fe4000000186c */
[----:B------:R-:W3:Y:S01]  /*11c20*/  MUFU.EX2 R37, R37 ;  /* 0x0000002500257308 */ /* 0x000ee20000000800 */
[----:B-1----:R-:W-:-:S05]  /*11c30*/  FADD.FTZ R189, R40, R189 ;  /* 0x000000bd28bd7221 */ /* 0x002fca0000010000 */
[----:B------:R-:W-:Y:S01]  /*11c40*/  HMMA.16816.F32 R128, R4, R50, R128 ;  /* 0x000000320480723c */ /* 0x000fe20000001880 */
[----:B--2---:R-:W-:-:S07]  /*11c50*/  FADD.FTZ R189, R36, R189 ;  /* 0x000000bd24bd7221 */ /* 0x004fce0000010000 */
[----:B------:R-:W-:Y:S01]  /*11c60*/  HMMA.16816.F32 R60, R4, R46, R60 ;  /* 0x0000002e043c723c */ /* 0x000fe2000000183c */
[----:B---3--:R-:W-:-:S07]  /*11c70*/  FADD.FTZ R189, R37, R189 ;  /* 0x000000bd25bd7221 */ /* 0x008fce0000010000 */
[C---:B------:R-:W-:Y:S08]  /*11c80*/  HMMA.16816.F32 R12, R4.reuse, R42, R12 ;  /* 0x0000002a040c723c */ /* 0x040ff0000000180c */
[----:B------:R-:W-:Y:S07]  /*11c90*/  HMMA.16816.F32 R92, R4, R38, R92 ;  /* 0x00000026045c723c */ /* 0x000fee000000185c */
[----:B------:R-:W-:-:S02]  /*11ca0*/  F2FP.PACK_AB R4, R148, R156 ;  /* 0x0000009c9404723e */ /* 0x000fc400000000ff */
[C---:B------:R-:W-:Y:S01]  /*11cb0*/  F2FP.PACK_AB R6, R240.reuse, R48 ;  /* 0x00000030f006723e */ /* 0x040fe200000000ff */
[----:B------:R-:W-:Y:S01]  /*11cc0*/  FADD.FTZ R240, R240, R185 ;  /* 0x000000b9f0f07221 */ /* 0x000fe20000010000 */
[----:B------:R-:W-:Y:S02]  /*11cd0*/  F2FP.PACK_AB R5, R36, R40 ;  /* 0x000000282405723e */ /* 0x000fe400000000ff */
[C---:B------:R-:W-:Y:S01]  /*11ce0*/  F2FP.PACK_AB R7, R235.reuse, R37 ;  /* 0x00000025eb07723e */ /* 0x040fe200000000ff */
[----:B------:R-:W-:-:S06]  /*11cf0*/  FADD.FTZ R235, R235, R189 ;  /* 0x000000bdebeb7221 */ /* 0x000fcc0000010000 */
[C---:B------:R-:W-:Y:S07]  /*11d00*/  HMMA.16816.F32 R56, R4.reuse, R20, R56 ;  /* 0x000000140438723c */ /* 0x040fee0000001838 */
[----:B------:R-:W-:Y:S01]  /*11d10*/  @P6 IMAD.HI.U32 R20, R77, c[0x0][0x2c8], RZ ;  /* 0x0000b2004d146a27 */ /* 0x000fe200078e00ff */
[----:B------:R-:W-:Y:S04]  /*11d20*/  HMMA.16816.F32 R72, R4, R16, R72 ;  /* 0x000000100448723c */ /* 0x000fe80000001848 */
[----:B------:R-:W-:-:S02]  /*11d30*/  @P6 SHF.R.U32.HI R77, RZ, c[0x0][0x2cc], R20 ;  /* 0x0000b300ff4d6a19 */ /* 0x000fc40000011614 */
[----:B------:R-:W-:Y:S02]  /*11d40*/  ISETP.GE.AND P6, PT, R219, 0x1, PT ;  /* 0x00000001db00780c */ /* 0x000fe40003fc6270 */
[----:B------:R-:W-:Y:S01]  /*11d50*/  HMMA.16816.F32 R140, R4, R32, R140 ;  /* 0x00000020048c723c */ /* 0x000fe2000000188c */
[----:B------:R-:W-:-:S07]  /*11d60*/  IMAD.IADD R16, R76, 0x1, R77 ;  /* 0x000000014c107824 */ /* 0x000fce00078e024d */
        /* <DEDUP_REMOVED lines=8> */
[----:B------:R-:W-:Y:S07]  /*11df0*/  HMMA.16816.F32 R92, R4, R10, R92 ;  /* 0x0000000a045c723c */ /* 0x000fee000000185c */
        /* <DEDUP_REMOVED lines=12> */
.L_x_1222:
[----:B------:R-:W-:-:S13]  /*11ec0*/  ISETP.NE.AND P0, PT, R4, 0x1, PT ;  /* 0x000000010400780c */ /* 0x000fda0003f05270 */
[----:B------:R-:W-:-:S05]  /*11ed0*/  @P0 IMAD.HI.U32 R7, R6, c[0x0][0x330], RZ ;  /* 0x0000cc0006070a27 */ /* 0x000fca00078e00ff */
[----:B------:R-:W-:-:S05]  /*11ee0*/  @P0 SHF.R.U32.HI R6, RZ, c[0x0][0x334], R7 ;  /* 0x0000cd00ff060a19 */ /* 0x000fca0000011607 */
.L_x_1223:
[----:B------:R-:W-:-:S05]  /*11ef0*/  IMAD R4, R6, R4, c[0x0][0x32c] ;  /* 0x0000cb0006047624 */ /* 0x000fca00078e0204 */
[----:B------:R-:W-:-:S05]  /*11f00*/  IMNMX R5, R5, R4, PT ;  /* 0x0000000405057217 */ /* 0x000fca0003800200 */
.L_x_1221:
        /* <DEDUP_REMOVED lines=18> */
.L_x_1243:
        /* <DEDUP_REMOVED lines=18> */
[----:B------:R-:W-:Y:S01]  /*12150*/  IMAD.WIDE.U32 R12, R243, c[0x0][0x208], RZ ;  /* 0x00008200f30c7a25 */ /* 0x000fe200078e00ff */
        /* <DEDUP_REMOVED lines=8> */
[C---:B------:R-:W-:Y:S01]  /*121e0*/  @!P1 LEA R7, P0, R2.reuse, R12, 0x5 ;  /* 0x0000000c02079211 */ /* 0x040fe200078028ff */
[----:B------:R-:W-:Y:S05]  /*121f0*/  IMAD.IADD R0, R13, 0x1, R0 ;  /* 0x000000010d007824 */ /* 0x000fea00078e0200 */
[----:B------:R-:W-:Y:S02]  /*12200*/  @!P1 LEA.HI.X R6, R2, R0, R6, 0x5, P0 ;  /* 0x0000000002069211 */ /* 0x000fe400000f2c06 */
[-C--:B------:R-:W-:Y:S05]  /*12210*/  IADD3 R3, P0, R228, R12.reuse, RZ ;  /* 0x0000000ce4037210 */ /* 0x080fea0007f1e0ff */
[----:B------:R-:W-:Y:S01]  /*12220*/  IMAD.X R2, R0, 0x1, R237, P0 ;  /* 0x0000000100027824 */ /* 0x000fe200000e06ed */
        /* <DEDUP_REMOVED lines=15> */
[C---:B------:R-:W-:Y:S03]  /*12320*/  @!P1 IADD3 R2, P0, R7.reuse, R228, RZ ;  /* 0x000000e407029210 */ /* 0x040fe60007f1e0ff */
[----:B------:R4:W-:Y:S02]  /*12330*/  LDGSTS.E.BYPASS.LTC128B.128 [R230+0x3080], [R4.64], !P3 ;  /* 0x0308000004e67fae */ /* 0x0009e4000d901d4c */
[----:B------:R-:W-:Y:S01]  /*12340*/  @!P1 IMAD.X R0, R6, 0x1, R237, P0 ;  /* 0x0000000106009824 */ /* 0x000fe200000e06ed */
[C---:B------:R-:W-:Y:S04]  /*12350*/  @!P1 LEA R12, P0, R2.reuse, c[0x0][0x1f8], 0x1 ;  /* 0x00007e00020c9a11 */ /* 0x040fe800078008ff */
[----:B------:R-:W-:Y:S02]  /*12360*/  @!P1 LEA.HI.X R13, R2, c[0x0][0x1fc], R0, 0x1, P0 ;  /* 0x00007f00020d9a11 */ /* 0x000fe400000f0c00 */
[C---:B------:R-:W-:Y:S03]  /*12370*/  @!P1 IADD3 R2, P0, R7.reuse, R248, RZ ;  /* 0x000000f807029210 */ /* 0x040fe60007f1e0ff */
        /* <DEDUP_REMOVED lines=10> */
.L_x_1225:
[-C--:B--2-4-:R-:W-:Y:S01]  /*12420*/  HMMA.16816.F32 R4, R48, R16.reuse, RZ ;  /* 0x000000103004723c */ /* 0x094fe200000018ff */
[----:B------:R-:W-:Y:S02]  /*12430*/  LDSM.16.M88.4 R176, [R217+0x8080] ;  /* 0x00808000d9b0783b */ /* 0x000fe40000000200 */
[----:B------:R-:W-:Y:S05]  /*12440*/  ISETP.GT.AND P0, PT, R243, R227, PT ;  /* 0x000000e3f300720c */ /* 0x000fea0003f04270 */
[C---:B---3--:R-:W-:Y:S01]  /*12450*/  HMMA.16816.F32 R8, R44.reuse, R16, RZ ;  /* 0x000000102c08723c */ /* 0x048fe200000018ff */
[----:B------:R-:W0:Y:S07]  /*12460*/  LDGDEPBAR ;  /* 0x00000000000079af */ /* 0x000e2e0000000000 */
[-C--:B------:R-:W-:Y:S01]  /*12470*/  HMMA.16816.F32 R12, R44, R18.reuse, RZ ;  /* 0x000000122c0c723c */ /* 0x080fe200000018ff */
[----:B------:R-:W2:Y:S07]  /*12480*/  LDSM.16.M88.4 R180, [R216+0x4880] ;  /* 0x00488000d8b4783b */ /* 0x000eae0000000200 */
[C---:B------:R-:W-:Y:S01]  /*12490*/  HMMA.16816.F32 R16, R48.reuse, R18, RZ ;  /* 0x000000123010723c */ /* 0x040fe200000018ff */
[----:B------:R-:W3:Y:S07]  /*124a0*/  LDSM.16.M88.4 R184, [R217+0x9080] ;  /* 0x00908000d9b8783b */ /* 0x000eee0000000200 */
        /* <DEDUP_REMOVED lines=30> */
[C---:B---3--:R-:W-:Y:S08]  /*12690*/  HMMA.16816.F32 R8, R184.reuse, R180, R8 ;  /* 0x000000b4b808723c */ /* 0x048ff00000001808 */
        /* <DEDUP_REMOVED lines=13> */
[----:B------:R-:W2:Y:S07]  /*12770*/  LDSM.16.M88.4 R176, [R216+0x5880] ;  /* 0x00588000d8b0783b */ /* 0x000eae0000000200 */
[-C--:B----4-:R-:W-:Y:S01]  /*12780*/  HMMA.16816.F32 R4, R160, R192.reuse, R4 ;  /* 0x000000c0a004723c */ /* 0x090fe20000001804 */
[----:B------:R-:W-:Y:S07]  /*12790*/  LDSM.16.M88.4 R188, [R213+0xb080] ;  /* 0x00b08000d5bc783b */ /* 0x000fee0000000200 */
[C---:B------:R-:W-:Y:S08]  /*127a0*/  HMMA.16816.F32 R8, R196.reuse, R192, R8 ;  /* 0x000000c0c408723c */ /* 0x040ff00000001808 */
[-C--:B------:R-:W-:Y:S08]  /*127b0*/  HMMA.16816.F32 R12, R196, R194.reuse, R12 ;  /* 0x000000c2c40c723c */ /* 0x080ff0000000180c */
[C---:B------:R-:W-:Y:S01]  /*127c0*/  HMMA.16816.F32 R16, R160.reuse, R194, R16 ;  /* 0x000000c2a010723c */ /* 0x040fe20000001810 */
[----:B------:R-:W-:Y:S07]  /*127d0*/  LDSM.16.M88.4 R192, [R205] ;  /* 0x00000000cdc0783b */ /* 0x000fee0000000200 */
        /* <DEDUP_REMOVED lines=84> */
.L_x_1226:
        /* <DEDUP_REMOVED lines=28> */
.L_x_1229:
[----:B------:R-:W-:Y:S04]  /*12ee0*/  MOV R0, c[0x0][0x32c] ;  /* 0x0000cb0000007a02 */ /* 0x000fe80000000f00 */
[----:B------:R-:W-:Y:S11]  /*12ef0*/  ISETP.NE.AND P0, PT, R0, 0x1, PT ;  /* 0x000000010000780c */ /* 0x000ff60003f05270 */
[----:B------:R-:W-:Y:S02]  /*12f00*/  @!UPT UIADD3 URZ, URZ, URZ, URZ ;  /* 0x0000003f3f3ff290 */ /* 0x000fe4000fffe03f */
[----:B------:R-:W-:Y:S05]  /*12f10*/  @P0 IMAD.HI.U32 R0, R2, c[0x0][0x330], RZ ;  /* 0x0000cc0002000a27 */ /* 0x000fea00078e00ff */
[----:B------:R-:W-:Y:S02]  /*12f20*/  @P0 SHF.R.U32.HI R2, RZ, c[0x0][0x334], R0 ;  /* 0x0000cd00ff020a19 */ /* 0x000fe40000011600 */
.L_x_1230:
[----:B------:R-:W-:Y:S05]  /*12f30*/  BSYNC B0 ;  /* 0x0000000000007941 */ /* 0x000fea0003800000 */
.L_x_1228:
[----:B------:R-:W-:Y:S04]  /*12f40*/  IMAD.IADD R0, R153, 0x1, -R234 ;  /* 0x0000000199007824 */ /* 0x000fe800078e0aea */
[----:B------:R-:W-:Y:S05]  /*12f50*/  IMAD R2, R2, c[0x0][0x32c], R0 ;  /* 0x0000cb0002027a24 */ /* 0x000fea00078e0200 */
[----:B------:R-:W-:Y:S02]  /*12f60*/  IADD3 R0, R2, c[0x0][0x32c], RZ ;  /* 0x0000cb0002007a10 */ /* 0x000fe40007ffe0ff */
[----:B------:R-:W-:Y:S02]  /*12f70*/  IMNMX R160, R160, R2, !PT ;  /* 0x00000002a0a07217 */ /* 0x000fe40007800200 */
[----:B------:R-:W-:Y:S02]  /*12f80*/  IMNMX R161, R161, R0, PT ;  /* 0x00000000a1a17217 */ /* 0x000fe40003800200 */
.L_x_1227:
        /* <DEDUP_REMOVED lines=17> */
.L_x_1233:
[----:B------:R-:W-:Y:S04]  /*130a0*/  MOV R0, c[0x0][0x32c] ;  /* 0x0000cb0000007a02 */ /* 0x000fe80000000f00 */
[----:B------:R-:W-:Y:S11]  /*130b0*/  ISETP.NE.AND P0, PT, R0, 0x1, PT ;  /* 0x000000010000780c */ /* 0x000ff60003f05270 */
[----:B------:R-:W-:Y:S02]  /*130c0*/  @!UPT UIADD3 URZ, URZ, URZ, URZ ;  /* 0x0000003f3f3ff290 */ /* 0x000fe4000fffe03f */
[----:B------:R-:W-:Y:S05]  /*130d0*/  @P0 IMAD.HI.U32 R0, R2, c[0x0][0x330], RZ ;  /* 0x0000cc0002000a27 */ /* 0x000fea00078e00ff */
[----:B------:R-:W-:Y:S02]  /*130e0*/  @P0 SHF.R.U32.HI R2, RZ, c[0x0][0x334], R0 ;  /* 0x0000cd00ff020a19 */ /* 0x000fe40000011600 */
.L_x_1234:
[----:B------:R-:W-:Y:S05]  /*130f0*/  BSYNC B0 ;  /* 0x0000000000007941 */ /* 0x000fea0003800000 */
.L_x_1232:
[----:B------:R-:W-:Y:S04]  /*13100*/  IMAD.IADD R0, R153, 0x1, -R234 ;  /* 0x0000000199007824 */ /* 0x000fe800078e0aea */
[----:B------:R-:W-:Y:S05]  /*13110*/  IMAD R0, R2, c[0x0][0x32c], R0 ;  /* 0x0000cb0002007a24 */ /* 0x000fea00078e0200 */
[----:B------:R-:W-:Y:S02]  /*13120*/  IADD3 R2, R0, c[0x0][0x32c], RZ ;  /* 0x0000cb0000027a10 */ /* 0x000fe40007ffe0ff */
[----:B------:R-:W-:Y:S02]  /*13130*/  IMNMX R158, R158, R0, !PT ;  /* 0x000000009e9e7217 */ /* 0x000fe40007800200 */
[----:B------:R-:W-:Y:S02]  /*13140*/  IMNMX R159, R159, R2, PT ;  /* 0x000000029f9f7217 */ /* 0x000fe40003800200 */
.L_x_1231:
        /* <DEDUP_REMOVED lines=17> */
.L_x_1237:
[----:B------:R-:W-:Y:S04]  /*13260*/  MOV R0, c[0x0][0x32c] ;  /* 0x0000cb0000007a02 */ /* 0x000fe80000000f00 */
[----:B------:R-:W-:Y:S11]  /*13270*/  ISETP.NE.AND P0, PT, R0, 0x1, PT ;  /* 0x000000010000780c */ /* 0x000ff60003f05270 */
[----:B------:R-:W-:Y:S02]  /*13280*/  @!UPT UIADD3 URZ, URZ, URZ, URZ ;  /* 0x0000003f3f3ff290 */ /* 0x000fe4000fffe03f */
[----:B------:R-:W-:Y:S05]  /*13290*/  @P0 IMAD.HI.U32 R0, R2, c[0x0][0x330], RZ ;  /* 0x0000cc0002000a27 */ /* 0x000fea00078e00ff */
[----:B------:R-:W-:Y:S02]  /*132a0*/  @P0 SHF.R.U32.HI R2, RZ, c[0x0][0x334], R0 ;  /* 0x0000cd00ff020a19 */ /* 0x000fe40000011600 */
.L_x_1238:
[----:B------:R-:W-:Y:S05]  /*132b0*/  BSYNC B0 ;  /* 0x0000000000007941 */ /* 0x000fea0003800000 */
.L_x_1236:
[----:B------:R-:W-:Y:S04]  /*132c0*/  IMAD.IADD R0, R153, 0x1, -R234 ;  /* 0x0000000199007824 */ /* 0x000fe800078e0aea */
[----:B------:R-:W-:Y:S05]  /*132d0*/  IMAD R0, R2, c[0x0][0x32c], R0 ;  /* 0x0000cb0002007a24 */ /* 0x000fea00078e0200 */
[----:B------:R-:W-:Y:S02]  /*132e0*/  IADD3 R2, R0, c[0x0][0x32c], RZ ;  /* 0x0000cb0000027a10 */ /* 0x000fe40007ffe0ff */
[----:B------:R-:W-:Y:S02]  /*132f0*/  IMNMX R156, R156, R0, !PT ;  /* 0x000000009c9c7217 */ /* 0x000fe40007800200 */
[----:B------:R-:W-:Y:S02]  /*13300*/  IMNMX R157, R157, R2, PT ;  /* 0x000000029d9d7217 */ /* 0x000fe40003800200 */
.L_x_1235:
        /* <DEDUP_REMOVED lines=24> */
[C---:B------:R-:W-:Y:S04]  /*13490*/  ISETP.LT.OR P0, PT, R161.reuse, 0x11, P0 ;  /* 0x00000011a100780c */ /* 0x040fe80000701670 */
[----:B------:R-:W-:Y:S02]  /*134a0*/  FSEL R186, R20, -INF , !P0 ;  /* 0xff80000014ba7808 */ /* 0x000fe40004000000 */
[----:B------:R-:W-:Y:S02]  /*134b0*/  ISETP.GT.AND P0, PT, R160, 0x11, !P1 ;  /* 0x00000011a000780c */ /* 0x000fe40004f04270 */
[----:B------:R-:W-:Y:S02]  /*134c0*/  P2R R20, PR, RZ, 0x2 ;  /* 0x00000002ff147803 */ /* 0x000fe40000000000 */
[----:B------:R-:W-:Y:S04]  /*134d0*/  ISETP.LT.OR P0, PT, R161, 0x12, P0 ;  /* 0x00000012a100780c */ /* 0x000fe80000701670 */
[----:B------:R-:W-:Y:S02]  /*134e0*/  FSEL R187, R21, -INF , !P0 ;  /* 0xff80000015bb7808 */ /* 0x000fe40004000000 */
[----:B------:R-:W-:Y:S02]  /*134f0*/  ISETP.GT.AND P0, PT, R158, 0x10, !P2 ;  /* 0x000000109e00780c */ /* 0x000fe40005704270 */
[----:B------:R-:W-:Y:S02]  /*13500*/  ISETP.GE.AND P2, PT, R153, 0x19, PT ;  /* 0x000000199900780c */ /* 0x000fe40003f46270 */
[----:B------:R-:W-:Y:S04]  /*13510*/  ISETP.LT.OR P0, PT, R159, 0x11, P0 ;  /* 0x000000119f00780c */ /* 0x000fe80000701670 */
        /* <DEDUP_REMOVED lines=8> */
[C---:B------:R-:W-:Y:S04]  /*135a0*/  ISETP.LT.OR P0, PT, R161.reuse, 0x19, P0 ;  /* 0x00000019a100780c */ /* 0x040fe80000701670 */
[----:B------:R-:W-:Y:S02]  /*135b0*/  FSEL R190, R32, -INF , !P0 ;  /* 0xff80000020be7808 */ /* 0x000fe40004000000 */
[----:B------:R-:W-:Y:S04]  /*135c0*/  ISETP.GT.AND P0, PT, R160, 0x19, !P1 ;  /* 0x00000019a000780c */ /* 0x000fe80004f04270 */
        /* <DEDUP_REMOVED lines=28> */
[C---:B------:R-:W-:Y:S04]  /*13790*/  ISETP.GT.AND P0, PT, R158.reuse, 0x1, !P1 ;  /* 0x000000019e00780c */ /* 0x040fe80004f04270 */
[----:B------:R-:W-:Y:S04]  /*137a0*/  ISETP.LT.OR P0, PT, R159, 0x2, P0 ;  /* 0x000000029f00780c */ /* 0x000fe80000701670 */
[----:B------:R-:W-:Y:S02]  /*137b0*/  FSEL R7, R7, -INF , !P0 ;  /* 0xff80000007077808 */ /* 0x000fe40004000000 */
[----:B------:R-:W-:Y:S04]  /*137c0*/  ISETP.GT.AND P0, PT, R158, RZ, !P2 ;  /* 0x000000ff9e00720c */ /* 0x000fe80005704270 */
[----:B------:R-:W-:Y:S04]  /*137d0*/  ISETP.LT.OR P0, PT, R159, 0x1, P0 ;  /* 0x000000019f00780c */ /* 0x000fe80000701670 */
[----:B------:R-:W-:Y:S02]  /*137e0*/  FSEL R4, R6, -INF , !P0 ;  /* 0xff80000006047808 */ /* 0x000fe40004000000 */
[----:B------:R-:W-:Y:S01]  /*137f0*/  ISETP.GT.AND P0, PT, R160, 0x28, !P3 ;  /* 0x00000028a000780c */ /* 0x000fe20005f04270 */
[----:B------:R-:W1:Y:S03]  /*13800*/  SHFL.IDX PT, R6, R154, 0x3, 0x1c1f ;  /* 0x007c1f009a067f89 */ /* 0x000e6600000e0000 */
[C---:B------:R-:W-:Y:S04]  /*13810*/  ISETP.LT.OR P0, PT, R161.reuse, 0x29, P0 ;  /* 0x00000029a100780c */ /* 0x040fe80000701670 */
[----:B------:R-:W-:Y:S02]  /*13820*/  FSEL R192, R48, -INF , !P0 ;  /* 0xff80000030c07808 */ /* 0x000fe40004000000 */
[----:B------:R-:W-:Y:S04]  /*13830*/  ISETP.GT.AND P0, PT, R160, 0x29, !P6 ;  /* 0x00000029a000780c */ /* 0x000fe80007704270 */
[----:B------:R-:W-:Y:S04]  /*13840*/  ISETP.LT.OR P0, PT, R161, 0x2a, P0 ;  /* 0x0000002aa100780c */ /* 0x000fe80000701670 */
[----:B------:R-:W-:Y:S02]  /*13850*/  FSEL R171, R49, -INF , !P0 ;  /* 0xff80000031ab7808 */ /* 0x000fe40004000000 */
[----:B------:R-:W-:Y:S04]  /*13860*/  ISETP.GT.AND P0, PT, R158, 0x28, !P3 ;  /* 0x000000289e00780c */ /* 0x000fe80005f04270 */
        /* <DEDUP_REMOVED lines=65> */
.L_x_1241:
[----:B------:R-:W-:Y:S04]  /*13c80*/  MOV R6, c[0x0][0x32c] ;  /* 0x0000cb0000067a02 */ /* 0x000fe80000000f00 */
[----:B------:R-:W-:Y:S11]  /*13c90*/  ISETP.NE.AND P0, PT, R6, 0x1, PT ;  /* 0x000000010600780c */ /* 0x000ff60003f05270 */
[----:B------:R-:W-:Y:S02]  /*13ca0*/  @!UPT UIADD3 URZ, URZ, URZ, URZ ;  /* 0x0000003f3f3ff290 */ /* 0x000fe4000fffe03f */
[----:B------:R-:W-:Y:S05]  /*13cb0*/  @P0 IMAD.HI.U32 R6, R24, c[0x0][0x330], RZ ;  /* 0x0000cc0018060a27 */ /* 0x000fea00078e00ff */
[----:B------:R-:W-:Y:S02]  /*13cc0*/  @P0 SHF.R.U32.HI R24, RZ, c[0x0][0x334], R6 ;  /* 0x0000cd00ff180a19 */ /* 0x000fe40000011606 */
.L_x_1242:
[----:B------:R-:W-:Y:S05]  /*13cd0*/  BSYNC B0 ;  /* 0x0000000000007941 */ /* 0x000fea0003800000 */
.L_x_1240:
[----:B------:R-:W-:Y:S04]  /*13ce0*/  IMAD.IADD R153, R153, 0x1, -R234 ;  /* 0x0000000199997824 */ /* 0x000fe800078e0aea */
[----:B------:R-:W-:Y:S05]  /*13cf0*/  IMAD R153, R24, c[0x0][0x32c], R153 ;  /* 0x0000cb0018997a24 */ /* 0x000fea00078e0299 */
[----:B------:R-:W-:Y:S02]  /*13d00*/  IADD3 R6, R153, c[0x0][0x32c], RZ ;  /* 0x0000cb0099067a10 */ /* 0x000fe40007ffe0ff */
[----:B------:R-:W-:Y:S02]  /*13d10*/  IMNMX R3, R3, R153, !PT ;  /* 0x0000009903037217 */ /* 0x000fe40007800200 */
[----:B------:R-:W-:Y:S02]  /*13d20*/  IMNMX R152, R152, R6, PT ;  /* 0x0000000698987217 */ /* 0x000fe40003800200 */
.L_x_1239:
[----:B------:R-:W-:Y:S01]  /*13d30*/  ISETP.GT.AND P0, PT, R3, RZ, !P2 ;  /* 0x000000ff0300720c */ /* 0x000fe20005704270 */
[----:B------:R-:W-:Y:S01]  /*13d40*/  LDSM.16.MT88.4 R36, [R212+0x1880] ;  /* 0x00188000d424783b */ /* 0x000fe20000004200 */
[----:B------:R-:W-:Y:S02]  /*13d50*/  ISETP.NE.AND P2, PT, R23, RZ, PT ;  /* 0x000000ff1700720c */ /* 0x000fe40003f45270 */
[----:B------:R-:W-:Y:S04]  /*13d60*/  ISETP.LT.OR P0, PT, R152, 0x1, P0 ;  /* 0x000000019800780c */ /* 0x000fe80000701670 */
[----:B------:R-:W-:Y:S02]  /*13d70*/  FSEL R10, R10, -INF , !P0 ;  /* 0xff8000000a0a7808 */ /* 0x000fe40004000000 */
[----:B------:R-:W-:Y:S02]  /*13d80*/  ISETP.GT.AND P0, PT, R3, 0x1, !P1 ;  /* 0x000000010300780c */ /* 0x000fe40004f04270 */
        /* <DEDUP_REMOVED lines=34> */
[----:B------:R-:W-:Y:S01]  /*13fb0*/  FMNMX.FTZ R0, R189, R0, !PT ;  /* 0x00000000bd007209 */ /* 0x000fe20007810000 */
[----:B------:R-:W1:Y:S01]  /*13fc0*/  SHFL.BFLY PT, R20, R2, 0x2, 0x1f ;  /* 0x0c401f0002147f89 */ /* 0x000e6200000e0000 */
[----:B------:R-:W-:Y:S02]  /*13fd0*/  ISETP.GT.AND P0, PT, R3, 0x11, !P0 ;  /* 0x000000110300780c */ /* 0x000fe40004704270 */
[----:B------:R-:W-:Y:S02]  /*13fe0*/  FMNMX.FTZ R0, R196, R0, !PT ;  /* 0x00000000c4007209 */ /* 0x000fe40007810000 */
[C---:B------:R-:W-:Y:S02]  /*13ff0*/  ISETP.LT.OR P0, PT, R152.reuse, 0x12, P0 ;  /* 0x000000129800780c */ /* 0x040fe40000701670 */
        /* <DEDUP_REMOVED lines=8> */
[----:B------:R-:W-:Y:S02]  /*14080*/  FMNMX.FTZ R0, R168, R0, !PT ;  /* 0x00000000a8007209 */ /* 0x000fe40007810000 */
[----:B------:R-:W-:Y:S02]  /*14090*/  ISETP.GT.AND P0, PT, R3, 0x19, !P2 ;  /* 0x000000190300780c */ /* 0x000fe40005704270 */
[----:B------:R-:W-:Y:S02]  /*140a0*/  FMNMX.FTZ R22, R12, R22, !PT ;  /* 0x000000160c167209 */ /* 0x000fe40007810000 */
[----:B------:R-:W-:Y:S02]  /*140b0*/  FMNMX.FTZ R0, R167, R0, !PT ;  /* 0x00000000a7007209 */ /* 0x000fe40007810000 */
[----:B------:R-:W-:Y:S02]  /*140c0*/  ISETP.LT.OR P0, PT, R152, 0x1a, P0 ;  /* 0x0000001a9800780c */ /* 0x000fe40000701670 */
[----:B-1----:R-:W-:Y:S02]  /*140d0*/  FMNMX.FTZ R20, R2, R20, !PT ;  /* 0x0000001402147209 */ /* 0x002fe40007810000 */
[----:B------:R-:W-:Y:S01]  /*140e0*/  FMNMX.FTZ R22, R13, R22, !PT ;  /* 0x000000160d167209 */ /* 0x000fe20007810000 */
[----:B------:R-:W1:Y:S01]  /*140f0*/  SHFL.BFLY PT, R2, R0, 0x2, 0x1f ;  /* 0x0c401f0000027f89 */ /* 0x000e6200000e0000 */
[----:B------:R-:W-:Y:S02]  /*14100*/  FSEL R24, R31, -INF , !P0 ;  /* 0xff8000001f187808 */ /* 0x000fe40004000000 */
[C---:B------:R-:W-:Y:S02]  /*14110*/  ISETP.GT.AND P0, PT, R3.reuse, 0x20, !P5 ;  /* 0x000000200300780c */ /* 0x040fe40006f04270 */
[----:B------:R-:W-:Y:S02]  /*14120*/  FMNMX.FTZ R22, R250, R22, !PT ;  /* 0x00000016fa167209 */ /* 0x000fe40007810000 */
[----:B------:R-:W-:Y:S01]  /*14130*/  ISETP.LT.OR P0, PT, R152, 0x21, P0 ;  /* 0x000000219800780c */ /* 0x000fe20000701670 */
[----:B------:R-:W2:Y:S01]  /*14140*/  SHFL.BFLY PT, R6, R20, 0x1, 0x1f ;  /* 0x0c201f0014067f89 */ /* 0x000ea200000e0000 */
[----:B------:R-:W-:Y:S02]  /*14150*/  FMNMX.FTZ R22, R252, R22, !PT ;  /* 0x00000016fc167209 */ /* 0x000fe40007810000 */
[----:B------:R-:W-:Y:S02]  /*14160*/  FSEL R166, R42, -INF , !P0 ;  /* 0xff8000002aa67808 */ /* 0x000fe40004000000 */
        /* <DEDUP_REMOVED lines=12> */
[----:B--2---:R-:W-:Y:S02]  /*14230*/  FMNMX.FTZ R3, R20, R6, !PT ;  /* 0x0000000614037209 */ /* 0x004fe40007810000 */
[----:B------:R-:W-:Y:S01]  /*14240*/  FMNMX.FTZ R6, R163, R22, !PT ;  /* 0x00000016a3067209 */ /* 0x000fe20007810000 */
[----:B------:R-:W1:Y:S01]  /*14250*/  SHFL.BFLY PT, R20, R2, 0x1, 0x1f ;  /* 0x0c201f0002147f89 */ /* 0x000e6200000e0000 */
[----:B------:R-:W-:Y:S01]  /*14260*/  ISETP.LT.OR P0, PT, R152, 0x2a, P0 ;  /* 0x0000002a9800780c */ /* 0x000fe20000701670 */
[----:B------:R-:W-:Y:S01]  /*14270*/  FMUL.FTZ R251, R3, c[0x0][0x2d0] ;  /* 0x0000b40003fb7a20 */ /* 0x000fe20000410000 */
[----:B------:R-:W-:Y:S02]  /*14280*/  FMNMX.FTZ R6, R161, R6, !PT ;  /* 0x00000006a1067209 */ /* 0x000fe40007810000 */
[----:B------:R-:W-:Y:S02]  /*14290*/  FSEL R153, R47, -INF , !P0 ;  /* 0xff8000002f997808 */ /* 0x000fe40004000000 */
[----:B------:R-:W-:Y:S01]  /*142a0*/  FSETP.NEU.FTZ.AND P0, PT, R3, -INF , PT ;  /* 0xff8000000300780b */ /* 0x000fe20003f1d000 */
[----:B------:R-:W2:Y:S03]  /*142b0*/  SHFL.BFLY PT, R0, R6, 0x2, 0x1f ;  /* 0x0c401f0006007f89 */ /* 0x000ea600000e0000 */
[----:B------:R-:W-:Y:S05]  /*142c0*/  FSEL R251, R251, RZ, P0 ;  /* 0x000000fffbfb7208 */ /* 0x000fea0000000000 */
[--C-:B------:R-:W-:Y:S01]  /*142d0*/  FFMA.FTZ R175, R21, c[0x0][0x2d0], -R251.reuse ;  /* 0x0000b40015af7a23 */ /* 0x100fe200000108fb */
[----:B------:R-:W-:Y:S01]  /*142e0*/  FMNMX.FTZ R21, R10, R148, !PT ;  /* 0x000000940a157209 */ /* 0x000fe20007810000 */
[--C-:B------:R-:W-:Y:S02]  /*142f0*/  FFMA.FTZ R174, R5, c[0x0][0x2d0], -R251.reuse ;  /* 0x0000b40005ae7a23 */ /* 0x100fe400000108fb */
[--C-:B------:R-:W-:Y:S01]  /*14300*/  FFMA.FTZ R173, R16, c[0x0][0x2d0], -R251.reuse ;  /* 0x0000b40010ad7a23 */ /* 0x100fe200000108fb */
[----:B------:R-:W-:Y:S01]  /*14310*/  FMNMX.FTZ R5, R11, R21, !PT ;  /* 0x000000150b057209 */ /* 0x000fe20007810000 */
[--C-:B------:R-:W-:Y:S01]  /*14320*/  FFMA.FTZ R172, R17, c[0x0][0x2d0], -R251.reuse ;  /* 0x0000b40011ac7a23 */ /* 0x100fe200000108fb */
[----:B------:R-:W-:Y:S01]  /*14330*/  MUFU.EX2 R175, R175 ;  /* 0x000000af00af7308 */ /* 0x000fe20000000800 */
[----:B-1----:R-:W-:Y:S01]  /*14340*/  FMNMX.FTZ R2, R2, R20, !PT ;  /* 0x0000001402027209 */ /* 0x002fe20007810000 */
[--C-:B------:R-:W-:Y:S01]  /*14350*/  FFMA.FTZ R186, R186, c[0x0][0x2d0], -R251.reuse ;  /* 0x0000b400baba7a23 */ /* 0x100fe200000108fb */
[----:B------:R-:W-:Y:S01]  /*14360*/  FMNMX.FTZ R5, R14, R5, !PT ;  /* 0x000000050e057209 */ /* 0x000fe20007810000 */
[----:B------:R-:W-:Y:S01]  /*14370*/  LDSM.16.MT88.4 R20, [R214+0x1880] ;  /* 0x00188000d614783b */ /* 0x000fe20000004200 */
[--C-:B------:R-:W-:Y:S02]  /*14380*/  FFMA.FTZ R187, R187, c[0x0][0x2d0], -R251.reuse ;  /* 0x0000b400bbbb7a23 */ /* 0x100fe400000108fb */
[----:B------:R-:W-:Y:S01]  /*14390*/  FMNMX.FTZ R5, R15, R5, !PT ;  /* 0x000000050f057209 */ /* 0x000fe20007810000 */
[----:B------:R-:W-:Y:S01]  /*143a0*/  FMUL.FTZ R195, R2, c[0x0][0x2d0] ;  /* 0x0000b40002c37a20 */ /* 0x000fe20000410000 */
[----:B--2---:R-:W-:Y:S01]  /*143b0*/  FMNMX.FTZ R0, R6, R0, !PT ;  /* 0x0000000006007209 */ /* 0x004fe20007810000 */
[----:B------:R-:W1:Y:S01]  /*143c0*/  MUFU.EX2 R174, R174 ;  /* 0x000000ae00ae7308 */ /* 0x000e620000000800 */
[----:B------:R-:W-:Y:S01]  /*143d0*/  FMNMX.FTZ R16, R25, R5, !PT ;  /* 0x0000000519107209 */ /* 0x000fe20007810000 */
[--C-:B------:R-:W-:Y:S01]  /*143e0*/  FFMA.FTZ R190, R190, c[0x0][0x2d0], -R251.reuse ;  /* 0x0000b400bebe7a23 */ /* 0x100fe200000108fb */
[----:B------:R-:W-:Y:S01]  /*143f0*/  FSEL R6, R3, RZ, P0 ;  /* 0x000000ff03067208 */ /* 0x000fe20000000000 */
[----:B------:R-:W2:Y:S01]  /*14400*/  SHFL.BFLY PT, R5, R0, 0x1, 0x1f ;  /* 0x0c201f0000057f89 */ /* 0x000ea200000e0000 */
[----:B------:R-:W-:Y:S01]  /*14410*/  FSETP.NEU.FTZ.AND P0, PT, R2, -INF , PT ;  /* 0xff8000000200780b */ /* 0x000fe20003f1d000 */
[----:B------:R-:W-:Y:S01]  /*14420*/  FFMA.FTZ R194, R194, c[0x0][0x2d0], -R251 ;  /* 0x0000b400c2c27a23 */ /* 0x000fe200000108fb */
[----:B------:R-:W-:Y:S01]  /*14430*/  FMNMX.FTZ R16, R27, R16, !PT ;  /* 0x000000101b107209 */ /* 0x000fe20007810000 */
[----:B------:R-:W-:Y:S01]  /*14440*/  FADD.FTZ R6, -R6, R151 ;  /* 0x0000009706067221 */ /* 0x000fe20000010100 */
[----:B------:R-:W-:Y:S01]  /*14450*/  FSEL R195, R195, RZ, P0 ;  /* 0x000000ffc3c37208 */ /* 0x000fe20000000000 */
[----:B------:R-:W-:Y:S01]  /*14460*/  MUFU.EX2 R173, R173 ;  /* 0x000000ad00ad7308 */ /* 0x000fe20000000800 */
[----:B------:R-:W-:Y:S01]  /*14470*/  FMNMX.FTZ R16, R30, R16, !PT ;  /* 0x000000101e107209 */ /* 0x000fe20007810000 */
[----:B------:R-:W-:Y:S02]  /*14480*/  FMUL.FTZ R151, R6, c[0x0][0x2d0] ;  /* 0x0000b40006977a20 */ /* 0x000fe40000410000 */
        /* <DEDUP_REMOVED lines=9> */
[--C-:B------:R-:W-:Y:S01]  /*14520*/  FFMA.FTZ R188, R188, c[0x0][0x2d0], -R195.reuse ;  /* 0x0000b400bcbc7a23 */ /* 0x100fe200000108c3 */
[----:B-1----:R-:W-:Y:S01]  /*14530*/  F2FP.PACK_AB R156, R174, R175 ;  /* 0x000000afae9c723e */ /* 0x002fe200000000ff */
[--C-:B------:R-:W-:Y:S01]  /*14540*/  FFMA.FTZ R189, R189, c[0x0][0x2d0], -R195.reuse ;  /* 0x0000b400bdbd7a23 */ /* 0x100fe200000108c3 */
[----:B------:R-:W-:Y:S01]  /*14550*/  FMNMX.FTZ R7, R160, R7, !PT ;  /* 0x00000007a0077209 */ /* 0x000fe20007810000 */
[--C-:B------:R-:W-:Y:S01]  /*14560*/  FFMA.FTZ R196, R196, c[0x0][0x2d0], -R195.reuse ;  /* 0x0000b400c4c47a23 */ /* 0x100fe200000108c3 */
[----:B--2---:R-:W-:Y:S01]  /*14570*/  FMNMX.FTZ R0, R0, R5, !PT ;  /* 0x0000000500007209 */ /* 0x004fe20007810000 */
[----:B------:R-:W-:Y:S01]  /*14580*/  FFMA.FTZ R199, R199, c[0x0][0x2d0], -R195 ;  /* 0x0000b400c7c77a23 */ /* 0x000fe200000108c3 */
[----:B------:R-:W-:Y:S01]  /*14590*/  FMNMX.FTZ R7, R153, R7, !PT ;  /* 0x0000000799077209 */ /* 0x000fe20007810000 */
[----:B------:R-:W1:Y:S01]  /*145a0*/  MUFU.EX2 R172, R172 ;  /* 0x000000ac00ac7308 */ /* 0x000e620000000800 */
[----:B------:R-:W-:Y:S01]  /*145b0*/  FSEL R5, R2, RZ, P0 ;  /* 0x000000ff02057208 */ /* 0x000fe20000000000 */
[C---:B------:R-:W-:Y:S01]  /*145c0*/  FMUL.FTZ R170, R0.reuse, c[0x0][0x2d0] ;  /* 0x0000b40000aa7a20 */ /* 0x040fe20000410000 */
[----:B------:R-:W-:Y:S01]  /*145d0*/  FSETP.NEU.FTZ.AND P0, PT, R0, -INF , PT ;  /* 0xff8000000000780b */ /* 0x000fe20003f1d000 */
[----:B------:R-:W2:Y:S01]  /*145e0*/  SHFL.BFLY PT, R4, R7, 0x2, 0x1f ;  /* 0x0c401f0007047f89 */ /* 0x000ea200000e0000 */
[--C-:B------:R-:W-:Y:S02]  /*145f0*/  FFMA.FTZ R198, R198, c[0x0][0x2d0], -R251.reuse ;  /* 0x0000b400c6c67a23 */ /* 0x100fe400000108fb */
[----:B------:R-:W-:Y:S01]  /*14600*/  FSEL R170, R170, RZ, P0 ;  /* 0x000000ffaaaa7208 */ /* 0x000fe20000000000 */
[----:B------:R-:W-:Y:S01]  /*14610*/  FADD.FTZ R150, -R5, R150 ;  /* 0x0000009605967221 */ /* 0x000fe20000010100 */
[----:B------:R-:W-:Y:S01]  /*14620*/  FSEL R5, R0, RZ, P0 ;  /* 0x000000ff00057208 */ /* 0x000fe20000000000 */
[----:B------:R-:W-:Y:S01]  /*14630*/  MUFU.EX2 R155, R155 ;  /* 0x0000009b009b7308 */ /* 0x000fe20000000800 */
[----:B------:R-:W-:Y:S02]  /*14640*/  FFMA.FTZ R197, R197, c[0x0][0x2d0], -R251 ;  /* 0x0000b400c5c57a23 */ /* 0x000fe400000108fb */
[----:B------:R-:W-:Y:S02]  /*14650*/  FMUL.FTZ R150, R150, c[0x0][0x2d0] ;  /* 0x0000b40096967a20 */ /* 0x000fe40000410000 */
[----:B------:R-:W-:Y:S02]  /*14660*/  FADD.FTZ R5, -R5, R149 ;  /* 0x0000009505057221 */ /* 0x000fe40000010100 */
[--C-:B------:R-:W-:Y:S02]  /*14670*/  FFMA.FTZ R177, R8, c[0x0][0x2d0], -R170.reuse ;  /* 0x0000b40008b17a23 */ /* 0x100fe400000108aa */
[----:B------:R-:W-:Y:S01]  /*14680*/  FMUL.FTZ R5, R5, c[0x0][0x2d0] ;  /* 0x0000b40005057a20 */ /* 0x000fe20000410000 */
[----:B------:R-:W3:Y:S01]  /*14690*/  MUFU.EX2 R150, R150 ;  /* 0x0000009600967308 */ /* 0x000ee20000000800 */
[--C-:B------:R-:W-:Y:S02]  /*146a0*/  FFMA.FTZ R176, R9, c[0x0][0x2d0], -R170.reuse ;  /* 0x0000b40009b07a23 */ /* 0x100fe400000108aa */
[--C-:B------:R-:W-:Y:S01]  /*146b0*/  FFMA.FTZ R181, R12, c[0x0][0x2d0], -R170.reuse ;  /* 0x0000b4000cb57a23 */ /* 0x100fe200000108aa */
[----:B-1----:R-:W-:Y:S01]  /*146c0*/  F2FP.PACK_AB R158, R172, R173 ;  /* 0x000000adac9e723e */ /* 0x002fe200000000ff */
[----:B------:R-:W-:Y:S02]  /*146d0*/  FFMA.FTZ R180, R13, c[0x0][0x2d0], -R170 ;  /* 0x0000b4000db47a23 */ /* 0x000fe400000108aa */
[----:B------:R-:W-:Y:S01]  /*146e0*/  FMUL.FTZ R16, R151, R132 ;  /* 0x0000008497107220 */ /* 0x000fe20000410000 */
[----:B--2---:R-:W-:Y:S01]  /*146f0*/  FMNMX.FTZ R4, R7, R4, !PT ;  /* 0x0000000407047209 */ /* 0x004fe20007810000 */
[C---:B------:R-:W-:Y:S01]  /*14700*/  FMUL.FTZ R17, R151.reuse, R133 ;  /* 0x0000008597117220 */ /* 0x040fe20000410000 */
[----:B------:R1:W2:Y:S01]  /*14710*/  MUFU.EX2 R149, R5 ;  /* 0x0000000500957308 */ /* 0x0002a20000000800 */
[C---:B------:R-:W-:Y:S02]  /*14720*/  FMUL.FTZ R32, R151.reuse, R112 ;  /* 0x0000007097207220 */ /* 0x040fe40000410000 */
[----:B------:R-:W4:Y:S01]  /*14730*/  SHFL.BFLY PT, R152, R4, 0x1, 0x1f ;  /* 0x0c201f0004987f89 */ /* 0x000f2200000e0000 */
[C---:B------:R-:W-:Y:S02]  /*14740*/  FMUL.FTZ R33, R151.reuse, R113 ;  /* 0x0000007197217220 */ /* 0x040fe40000410000 */
[C---:B------:R-:W-:Y:S02]  /*14750*/  FMUL.FTZ R48, R151.reuse, R124 ;  /* 0x0000007c97307220 */ /* 0x040fe40000410000 */
[C---:B------:R-:W-:Y:S02]  /*14760*/  FMUL.FTZ R49, R151.reuse, R125 ;  /* 0x0000007d97317220 */ /* 0x040fe40000410000 */
[----:B------:R-:W5:Y:S01]  /*14770*/  MUFU.EX2 R154, R154 ;  /* 0x0000009a009a7308 */ /* 0x000f620000000800 */
[C---:B------:R-:W-:Y:S02]  /*14780*/  FMUL.FTZ R52, R151.reuse, R52 ;  /* 0x0000003497347220 */ /* 0x040fe40000410000 */
[C---:B------:R-:W-:Y:S02]  /*14790*/  FMUL.FTZ R53, R151.reuse, R53 ;  /* 0x0000003597357220 */ /* 0x040fe40000410000 */
[C---:B---3--:R-:W-:Y:S02]  /*147a0*/  FMUL.FTZ R6, R150.reuse, R146 ;  /* 0x0000009296067220 */ /* 0x048fe40000410000 */
[C---:B------:R-:W-:Y:S02]  /*147b0*/  FMUL.FTZ R7, R150.reuse, R147 ;  /* 0x0000009396077220 */ /* 0x040fe40000410000 */
[C---:B------:R-:W-:Y:S01]  /*147c0*/  FMUL.FTZ R18, R150.reuse, R134 ;  /* 0x0000008696127220 */ /* 0x040fe20000410000 */
[----:B------:R-:W-:Y:S01]  /*147d0*/  MUFU.EX2 R179, R179 ;  /* 0x000000b300b37308 */ /* 0x000fe20000000800 */
[C---:B------:R-:W-:Y:S02]  /*147e0*/  FMUL.FTZ R19, R150.reuse, R135 ;  /* 0x0000008796137220 */ /* 0x040fe40000410000 */
[----:B------:R-:W-:Y:S01]  /*147f0*/  FMUL.FTZ R34, R150, R114 ;  /* 0x0000007296227220 */ /* 0x000fe20000410000 */
[----:B------:R-:W-:Y:S01]  /*14800*/  LDSM.16.MT88.4 R132, [R214+0x2080] ;  /* 0x00208000d684783b */ /* 0x000fe20000004200 */
[----:B-1----:R-:W-:Y:S01]  /*14810*/  FMUL.FTZ R5, R151, R145 ;  /* 0x0000009197057220 */ /* 0x002fe20000410000 */
[----:B----4-:R-:W-:Y:S01]  /*14820*/  FMNMX.FTZ R152, R4, R152, !PT ;  /* 0x0000009804987209 */ /* 0x010fe20007810000 */
[C---:B--2---:R-:W-:Y:S01]  /*14830*/  FMUL.FTZ R8, R149.reuse, R140 ;  /* 0x0000008c95087220 */ /* 0x044fe20000410000 */
[----:B------:R-:W-:Y:S02]  /*14840*/  MOV R140, R24 ;  /* 0x00000018008c7202 */ /* 0x000fe40000000f00 */
[----:B------:R-:W1:Y:S01]  /*14850*/  MUFU.EX2 R178, R178 ;  /* 0x000000b200b27308 */ /* 0x000e620000000800 */
[C---:B------:R-:W-:Y:S01]  /*14860*/  FSETP.NEU.FTZ.AND P0, PT, R152.reuse, -INF , PT ;  /* 0xff8000009800780b */ /* 0x040fe20003f1d000 */
[----:B------:R-:W-:Y:S01]  /*14870*/  FMUL.FTZ R162, R152, c[0x0][0x2d0] ;  /* 0x0000b40098a27a20 */ /* 0x000fe20000410000 */
[----:B-----5:R-:W-:Y:S01]  /*14880*/  F2FP.PACK_AB R157, R154, R155 ;  /* 0x0000009b9a9d723e */ /* 0x020fe200000000ff */
[C---:B------:R-:W-:Y:S01]  /*14890*/  FMUL.FTZ R9, R149.reuse, R141 ;  /* 0x0000008d95097220 */ /* 0x040fe20000410000 */
[----:B------:R-:W-:Y:S01]  /*148a0*/  FSEL R4, R152, RZ, P0 ;  /* 0x000000ff98047208 */ /* 0x000fe20000000000 */
[C---:B------:R-:W-:Y:S01]  /*148b0*/  FMUL.FTZ R12, R149.reuse, R136 ;  /* 0x00000088950c7220 */ /* 0x040fe20000410000 */
[----:B------:R-:W-:Y:S01]  /*148c0*/  FSEL R162, R162, RZ, P0 ;  /* 0x000000ffa2a27208 */ /* 0x000fe20000000000 */
[----:B------:R-:W-:Y:S02]  /*148d0*/  FMUL.FTZ R13, R149, R137 ;  /* 0x00000089950d7220 */ /* 0x000fe40000410000 */
[----:B------:R-:W-:Y:S01]  /*148e0*/  MUFU.EX2 R177, R177 ;  /* 0x000000b100b17308 */ /* 0x000fe20000000800 */
[----:B------:R-:W-:Y:S01]  /*148f0*/  FADD.FTZ R4, -R4, R148 ;  /* 0x0000009404047221 */ /* 0x000fe20000010100 */
[----:B------:R-:W-:Y:S01]  /*14900*/  MOV R141, R30 ;  /* 0x0000001e008d7202 */ /* 0x000fe20000000f00 */
[--C-:B------:R-:W-:Y:S01]  /*14910*/  FFMA.FTZ R182, R15, c[0x0][0x2d0], -R162.reuse ;  /* 0x0000b4000fb67a23 */ /* 0x100fe200000108a2 */
[----:B------:R-:W-:Y:S01]  /*14920*/  MOV R136, R29 ;  /* 0x0000001d00887202 */ /* 0x000fe20000000f00 */
[----:B------:R-:W-:Y:S01]  /*14930*/  FMUL.FTZ R4, R4, c[0x0][0x2d0] ;  /* 0x0000b40004047a20 */ /* 0x000fe20000410000 */
[----:B------:R-:W-:Y:S01]  /*14940*/  MOV R137, R28 ;  /* 0x0000001c00897202 */ /* 0x000fe20000000f00 */
[--C-:B------:R-:W-:Y:S01]  /*14950*/  FFMA.FTZ R185, R10, c[0x0][0x2d0], -R162.reuse ;  /* 0x0000b4000ab97a23 */ /* 0x100fe200000108a2 */
[----:B------:R-:W-:Y:S01]  /*14960*/  ISETP.GT.AND P0, PT, R243, R249, PT ;  /* 0x000000f9f300720c */ /* 0x000fe20003f04270 */
[--C-:B------:R-:W-:Y:S01]  /*14970*/  FFMA.FTZ R184, R11, c[0x0][0x2d0], -R162.reuse ;  /* 0x0000b4000bb87a23 */ /* 0x100fe200000108a2 */
[----:B------:R2:W3:Y:S01]  /*14980*/  MUFU.EX2 R148, R4 ;  /* 0x0000000400947308 */ /* 0x0004e20000000800 */
[----:B------:R-:W-:Y:S01]  /*14990*/  FFMA.FTZ R183, R14, c[0x0][0x2d0], -R162 ;  /* 0x0000b4000eb77a23 */ /* 0x000fe200000108a2 */
[----:B------:R-:W-:Y:S01]  /*149a0*/  IADD3 R243, R243, -0x1, RZ ;  /* 0xfffffffff3f37810 */ /* 0x000fe20007ffe0ff */
[C---:B------:R-:W-:Y:S01]  /*149b0*/  FMUL.FTZ R24, R149.reuse, R104 ;  /* 0x0000006895187220 */ /* 0x040fe20000410000 */
[----:B-1----:R-:W-:Y:S01]  /*149c0*/  F2FP.PACK_AB R159, R178, R179 ;  /* 0x000000b3b29f723e */ /* 0x002fe200000000ff */
[C---:B------:R-:W-:Y:S02]  /*149d0*/  FMUL.FTZ R29, R149.reuse, R109 ;  /* 0x0000006d951d7220 */ /* 0x040fe40000410000 */
[C---:B------:R-:W-:Y:S02]  /*149e0*/  FMUL.FTZ R28, R149.reuse, R108 ;  /* 0x0000006c951c7220 */ /* 0x040fe40000410000 */
[C---:B------:R-:W-:Y:S01]  /*149f0*/  FMUL.FTZ R35, R150.reuse, R115 ;  /* 0x0000007396237220 */ /* 0x040fe20000410000 */
[----:B------:R-:W1:Y:S01]  /*14a00*/  MUFU.EX2 R176, R176 ;  /* 0x000000b000b07308 */ /* 0x000e620000000800 */
[C---:B------:R-:W-:Y:S01]  /*14a10*/  FMUL.FTZ R40, R149.reuse, R120 ;  /* 0x0000007895287220 */ /* 0x040fe20000410000 */
[----:B------:R-:W-:Y:S01]  /*14a20*/  LDSM.16.MT88.4 R112, [R212+0x1c80] ;  /* 0x001c8000d470783b */ /* 0x000fe20000004200 */
[C---:B------:R-:W-:Y:S02]  /*14a30*/  FMUL.FTZ R41, R149.reuse, R121 ;  /* 0x0000007995297220 */ /* 0x040fe40000410000 */
[C---:B------:R-:W-:Y:S02]  /*14a40*/  FMUL.FTZ R44, R149.reuse, R128 ;  /* 0x00000080952c7220 */ /* 0x040fe40000410000 */
[----:B------:R-:W-:Y:S02]  /*14a50*/  FMUL.FTZ R45, R149, R129 ;  /* 0x00000081952d7220 */ /* 0x000fe40000410000 */
[C---:B------:R-:W-:Y:S01]  /*14a60*/  FMUL.FTZ R50, R150.reuse, R126 ;  /* 0x0000007e96327220 */ /* 0x040fe20000410000 */
[----:B------:R-:W-:Y:S01]  /*14a70*/  MUFU.EX2 R181, R181 ;  /* 0x000000b500b57308 */ /* 0x000fe20000000800 */
[C---:B------:R-:W-:Y:S02]  /*14a80*/  FMUL.FTZ R51, R150.reuse, R127 ;  /* 0x0000007f96337220 */ /* 0x040fe40000410000 */
[----:B------:R-:W-:Y:S01]  /*14a90*/  FMUL.FTZ R54, R150, R54 ;  /* 0x0000003696367220 */ /* 0x000fe20000410000 */
[----:B------:R-:W-:Y:S01]  /*14aa0*/  LDSM.16.MT88.4 R124, [R214+0x2c80] ;  /* 0x002c8000d67c783b */ /* 0x000fe20000004200 */
[----:B--2---:R-:W-:Y:S02]  /*14ab0*/  FMUL.FTZ R4, R151, R144 ;  /* 0x0000009097047220 */ /* 0x004fe40000410000 */
[C---:B---3--:R-:W-:Y:S02]  /*14ac0*/  FMUL.FTZ R26, R148.reuse, R106 ;  /* 0x0000006a941a7220 */ /* 0x048fe40000410000 */
[C---:B------:R-:W-:Y:S01]  /*14ad0*/  FMUL.FTZ R30, R148.reuse, R110 ;  /* 0x0000006e941e7220 */ /* 0x040fe20000410000 */
[----:B------:R-:W2:Y:S01]  /*14ae0*/  MUFU.EX2 R180, R180 ;  /* 0x000000b400b47308 */ /* 0x000ea20000000800 */
[C---:B------:R-:W-:Y:S01]  /*14af0*/  FMUL.FTZ R31, R148.reuse, R111 ;  /* 0x0000006f941f7220 */ /* 0x040fe20000410000 */
[-C--:B------:R-:W-:Y:S01]  /*14b00*/  HMMA.16816.F32 R4, R156, R20.reuse, R4 ;  /* 0x000000149c04723c */ /* 0x080fe20000001804 */
[----:B------:R-:W-:Y:S01]  /*14b10*/  FMUL.FTZ R10, R148, R142 ;  /* 0x0000008e940a7220 */ /* 0x000fe20000410000 */
[----:B-1----:R-:W-:Y:S01]  /*14b20*/  F2FP.PACK_AB R144, R176, R177 ;  /* 0x000000b1b090723e */ /* 0x002fe200000000ff */
[C---:B------:R-:W-:Y:S01]  /*14b30*/  FMUL.FTZ R11, R148.reuse, R143 ;  /* 0x0000008f940b7220 */ /* 0x040fe20000410000 */
[----:B------:R-:W-:Y:S01]  /*14b40*/  MOV R142, R27 ;  /* 0x0000001b008e7202 */ /* 0x000fe20000000f00 */
[C---:B------:R-:W-:Y:S01]  /*14b50*/  FMUL.FTZ R15, R148.reuse, R139 ;  /* 0x0000008b940f7220 */ /* 0x040fe20000410000 */
[----:B------:R-:W-:Y:S01]  /*14b60*/  MOV R143, R25 ;  /* 0x00000019008f7202 */ /* 0x000fe20000000f00 */
[C---:B------:R-:W-:Y:S01]  /*14b70*/  FMUL.FTZ R14, R148.reuse, R138 ;  /* 0x0000008a940e7220 */ /* 0x040fe20000410000 */
[----:B------:R-:W-:Y:S01]  /*14b80*/  MUFU.EX2 R185, R185 ;  /* 0x000000b900b97308 */ /* 0x000fe20000000800 */
[C---:B------:R-:W-:Y:S03]  /*14b90*/  FMUL.FTZ R25, R149.reuse, R105 ;  /* 0x0000006995197220 */ /* 0x040fe60000410000 */
[C---:B------:R-:W-:Y:S02]  /*14ba0*/  FMUL.FTZ R27, R148.reuse, R107 ;  /* 0x0000006b941b7220 */ /* 0x040fe40000410000 */
[----:B------:R-:W-:Y:S01]  /*14bb0*/  LDSM.16.MT88.4 R104, [R212+0x2480] ;  /* 0x00248000d468783b */ /* 0x000fe20000004200 */
[C---:B------:R-:W-:Y:S02]  /*14bc0*/  FMUL.FTZ R42, R148.reuse, R122 ;  /* 0x0000007a942a7220 */ /* 0x040fe40000410000 */
[C---:B------:R-:W-:Y:S01]  /*14bd0*/  FMUL.FTZ R43, R148.reuse, R123 ;  /* 0x0000007b942b7220 */ /* 0x040fe20000410000 */
[----:B------:R-:W1:Y:S01]  /*14be0*/  MUFU.EX2 R184, R184 ;  /* 0x000000b800b87308 */ /* 0x000e620000000800 */
[C---:B------:R-:W-:Y:S02]  /*14bf0*/  FMUL.FTZ R46, R148.reuse, R130 ;  /* 0x00000082942e7220 */ /* 0x040fe40000410000 */
        /* <DEDUP_REMOVED lines=24> */
[----:B------:R1:W-:Y:S01]  /*14d80*/  MUFU.EX2 R121, R108 ;  /* 0x0000006c00797308 */ /* 0x0003e20000000800 */
[--C-:B------:R-:W-:Y:S02]  /*14d90*/  FFMA.FTZ R250, R250, c[0x0][0x2d0], -R170.reuse ;  /* 0x0000b400fafa7a23 */ /* 0x100fe400000108aa */
[--C-:B------:R-:W-:Y:S01]  /*14da0*/  FFMA.FTZ R252, R252, c[0x0][0x2d0], -R170.reuse ;  /* 0x0000b400fcfc7a23 */ /* 0x100fe200000108aa */
[----:B--2---:R-:W-:Y:S01]  /*14db0*/  F2FP.PACK_AB R147, R182, R183 ;  /* 0x000000b7b693723e */ /* 0x004fe200000000ff */
[--C-:B------:R-:W-:Y:S02]  /*14dc0*/  FFMA.FTZ R193, R193, c[0x0][0x2d0], -R195.reuse ;  /* 0x0000b400c1c17a23 */ /* 0x100fe400000108c3 */
[--C-:B------:R-:W-:Y:S02]  /*14dd0*/  FFMA.FTZ R191, R191, c[0x0][0x2d0], -R195.reuse ;  /* 0x0000b400bfbf7a23 */ /* 0x100fe400000108c3 */
[----:B------:R-:W-:Y:S01]  /*14de0*/  FFMA.FTZ R195, R167, c[0x0][0x2d0], -R195 ;  /* 0x0000b400a7c37a23 */ /* 0x000fe200000108c3 */
[----:B------:R-:W-:Y:S01]  /*14df0*/  MUFU.EX2 R130, R169 ;  /* 0x000000a900827308 */ /* 0x000fe20000000800 */
[C---:B------:R-:W-:Y:S01]  /*14e00*/  HMMA.16816.F32 R8, R144.reuse, R20, R8 ;  /* 0x000000149008723c */ /* 0x040fe20000001808 */
[--C-:B------:R-:W-:Y:S02]  /*14e10*/  FFMA.FTZ R192, R192, c[0x0][0x2d0], -R251.reuse ;  /* 0x0000b400c0c07a23 */ /* 0x100fe400000108fb */
[----:B------:R-:W-:Y:S02]  /*14e20*/  FFMA.FTZ R251, R171, c[0x0][0x2d0], -R251 ;  /* 0x0000b400abfb7a23 */ /* 0x000fe400000108fb */
[----:B------:R-:W-:Y:S02]  /*14e30*/  FFMA.FTZ R163, R163, c[0x0][0x2d0], -R170 ;  /* 0x0000b400a3a37a23 */ /* 0x000fe400000108aa */
[C---:B------:R-:W-:Y:S01]  /*14e40*/  FMUL.FTZ R20, R151.reuse, R100 ;  /* 0x0000006497147220 */ /* 0x040fe20000410000 */
[-C--:B------:R-:W-:Y:S01]  /*14e50*/  HMMA.16816.F32 R12, R144, R22.reuse, R12 ;  /* 0x00000016900c723c */ /* 0x080fe2000000180c */
[C---:B------:R-:W-:Y:S01]  /*14e60*/  FMUL.FTZ R21, R151.reuse, R101 ;  /* 0x0000006597157220 */ /* 0x040fe20000410000 */
[----:B------:R-:W-:Y:S02]  /*14e70*/  MUFU.EX2 R131, R166 ;  /* 0x000000a600837308 */ /* 0x000fe40000000800 */
[C---:B------:R-:W-:Y:S01]  /*14e80*/  FMUL.FTZ R68, R151.reuse, R68 ;  /* 0x0000004497447220 */ /* 0x040fe20000410000 */
[----:B-1----:R-:W-:Y:S01]  /*14e90*/  LDSM.16.MT88.4 R108, [R214+0x1c80] ;  /* 0x001c8000d66c783b */ /* 0x002fe20000004200 */
[----:B------:R-:W-:Y:S02]  /*14ea0*/  FMUL.FTZ R69, R151, R69 ;  /* 0x0000004597457220 */ /* 0x000fe40000410000 */
[C---:B------:R-:W-:Y:S01]  /*14eb0*/  HMMA.16816.F32 R16, R156.reuse, R22, R16 ;  /* 0x000000169c10723c */ /* 0x040fe20000001810 */
[C---:B------:R-:W-:Y:S03]  /*14ec0*/  FMUL.FTZ R70, R150.reuse, R70 ;  /* 0x0000004696467220 */ /* 0x040fe60000410000 */
[C---:B------:R-:W-:Y:S01]  /*14ed0*/  FMUL.FTZ R71, R150.reuse, R71 ;  /* 0x0000004796477220 */ /* 0x040fe20000410000 */
[----:B------:R-:W-:Y:S01]  /*14ee0*/  MUFU.EX2 R187, R187 ;  /* 0x000000bb00bb7308 */ /* 0x000fe20000000800 */
[C---:B------:R-:W-:Y:S02]  /*14ef0*/  FMUL.FTZ R72, R149.reuse, R72 ;  /* 0x0000004895487220 */ /* 0x040fe40000410000 */
[C---:B------:R-:W-:Y:S04]  /*14f00*/  FMUL.FTZ R22, R150.reuse, R102 ;  /* 0x0000006696167220 */ /* 0x040fe80000410000 */
[----:B------:R-:W-:Y:S02]  /*14f10*/  FMUL.FTZ R23, R150, R103 ;  /* 0x0000006796177220 */ /* 0x000fe40000410000 */
[----:B------:R-:W1:Y:S01]  /*14f20*/  LDSM.16.MT88.4 R100, [R214+0x2480] ;  /* 0x00248000d664783b */ /* 0x000e620000004200 */
[C---:B------:R-:W-:Y:S01]  /*14f30*/  FMUL.FTZ R73, R149.reuse, R73 ;  /* 0x0000004995497220 */ /* 0x040fe20000410000 */
[----:B------:R-:W-:Y:S01]  /*14f40*/  MUFU.EX2 R188, R188 ;  /* 0x000000bc00bc7308 */ /* 0x000fe20000000800 */
[C---:B------:R-:W-:Y:S02]  /*14f50*/  FMUL.FTZ R74, R148.reuse, R74 ;  /* 0x0000004a944a7220 */ /* 0x040fe40000410000 */
[-C--:B------:R-:W-:Y:S01]  /*14f60*/  HMMA.16816.F32 R20, R156, R36.reuse, R20 ;  /* 0x000000249c14723c */ /* 0x080fe20000001814 */
[C---:B------:R-:W-:Y:S02]  /*14f70*/  FMUL.FTZ R75, R148.reuse, R75 ;  /* 0x0000004b944b7220 */ /* 0x040fe40000410000 */
[C---:B------:R-:W-:Y:S02]  /*14f80*/  FMUL.FTZ R76, R149.reuse, R76 ;  /* 0x0000004c954c7220 */ /* 0x040fe40000410000 */
[----:B------:R-:W-:Y:S02]  /*14f90*/  FMUL.FTZ R77, R149, R77 ;  /* 0x0000004d954d7220 */ /* 0x000fe40000410000 */
[C---:B------:R-:W-:Y:S01]  /*14fa0*/  FMUL.FTZ R78, R148.reuse, R78 ;  /* 0x0000004e944e7220 */ /* 0x040fe20000410000 */
[C---:B------:R-:W-:Y:S01]  /*14fb0*/  HMMA.16816.F32 R24, R144.reuse, R36, R24 ;  /* 0x000000249018723c */ /* 0x040fe20000001818 */
[----:B------:R-:W-:Y:S01]  /*14fc0*/  FMUL.FTZ R79, R148, R79 ;  /* 0x0000004f944f7220 */ /* 0x000fe20000410000 */
[----:B------:R-:W2:Y:S02]  /*14fd0*/  MUFU.EX2 R189, R189 ;  /* 0x000000bd00bd7308 */ /* 0x000ea40000000800 */
[C---:B------:R-:W-:Y:S02]  /*14fe0*/  FMUL.FTZ R80, R151.reuse, R80 ;  /* 0x0000005097507220 */ /* 0x040fe40000410000 */
[C---:B------:R-:W-:Y:S02]  /*14ff0*/  FMUL.FTZ R81, R151.reuse, R81 ;  /* 0x0000005197517220 */ /* 0x040fe40000410000 */
[-C--:B------:R-:W-:Y:S01]  /*15000*/  HMMA.16816.F32 R28, R144, R38.reuse, R28 ;  /* 0x00000026901c723c */ /* 0x080fe2000000181c */
[C---:B------:R-:W-:Y:S03]  /*15010*/  FMUL.FTZ R36, R151.reuse, R116 ;  /* 0x0000007497247220 */ /* 0x040fe60000410000 */
[----:B------:R-:W-:Y:S01]  /*15020*/  FMUL.FTZ R37, R151, R117 ;  /* 0x0000007597257220 */ /* 0x000fe20000410000 */
[----:B------:R-:W-:Y:S01]  /*15030*/  MUFU.EX2 R190, R190 ;  /* 0x000000be00be7308 */ /* 0x000fe20000000800 */
[C---:B------:R-:W-:Y:S02]  /*15040*/  FMUL.FTZ R82, R150.reuse, R82 ;  /* 0x0000005296527220 */ /* 0x040fe40000410000 */
[C---:B------:R-:W-:Y:S01]  /*15050*/  HMMA.16816.F32 R32, R156.reuse, R38, R32 ;  /* 0x000000269c20723c */ /* 0x040fe20000001820 */
[C---:B------:R-:W-:Y:S03]  /*15060*/  FMUL.FTZ R83, R150.reuse, R83 ;  /* 0x0000005396537220 */ /* 0x040fe60000410000 */
[C---:B------:R-:W-:Y:S02]  /*15070*/  FMUL.FTZ R88, R149.reuse, R88 ;  /* 0x0000005895587220 */ /* 0x040fe40000410000 */
[C---:B------:R-:W-:Y:S01]  /*15080*/  FMUL.FTZ R89, R149.reuse, R89 ;  /* 0x0000005995597220 */ /* 0x040fe20000410000 */
[----:B------:R-:W3:Y:S01]  /*15090*/  MUFU.EX2 R194, R194 ;  /* 0x000000c200c27308 */ /* 0x000ee20000000800 */
[C---:B------:R-:W-:Y:S04]  /*150a0*/  FMUL.FTZ R38, R150.reuse, R118 ;  /* 0x0000007696267220 */ /* 0x040fe80000410000 */
[----:B------:R-:W-:Y:S02]  /*150b0*/  FMUL.FTZ R39, R150, R119 ;  /* 0x0000007796277220 */ /* 0x000fe40000410000 */
[----:B------:R-:W-:Y:S01]  /*150c0*/  LDSM.16.MT88.4 R116, [R214+0x2880] ;  /* 0x00288000d674783b */ /* 0x000fe20000004200 */
[C---:B------:R-:W-:Y:S02]  /*150d0*/  FMUL.FTZ R90, R148.reuse, R90 ;  /* 0x0000005a945a7220 */ /* 0x040fe40000410000 */
[----:B------:R-:W-:Y:S01]  /*150e0*/  MUFU.EX2 R196, R196 ;  /* 0x000000c400c47308 */ /* 0x000fe20000000800 */
[C---:B------:R-:W-:Y:S01]  /*150f0*/  FMUL.FTZ R91, R148.reuse, R91 ;  /* 0x0000005b945b7220 */ /* 0x040fe20000410000 */
[-C--:B-1----:R-:W-:Y:S01]  /*15100*/  HMMA.16816.F32 R36, R156, R100.reuse, R36 ;  /* 0x000000649c24723c */ /* 0x082fe20000001824 */
[C---:B------:R-:W-:Y:S02]  /*15110*/  FMUL.FTZ R92, R149.reuse, R92 ;  /* 0x0000005c955c7220 */ /* 0x040fe40000410000 */
[----:B------:R-:W-:Y:S02]  /*15120*/  FMUL.FTZ R93, R149, R93 ;  /* 0x0000005d955d7220 */ /* 0x000fe40000410000 */
[C---:B------:R-:W-:Y:S02]  /*15130*/  FMUL.FTZ R94, R148.reuse, R94 ;  /* 0x0000005e945e7220 */ /* 0x040fe40000410000 */
[----:B------:R-:W-:Y:S01]  /*15140*/  FMUL.FTZ R95, R148, R95 ;  /* 0x0000005f945f7220 */ /* 0x000fe20000410000 */
[C---:B------:R-:W-:Y:S01]  /*15150*/  HMMA.16816.F32 R40, R144.reuse, R100, R40 ;  /* 0x000000649028723c */ /* 0x040fe20000001828 */
[----:B------:R-:W1:Y:S03]  /*15160*/  MUFU.EX2 R199, R199 ;  /* 0x000000c700c77308 */ /* 0x000e660000000800 */
[C---:B------:R-:W-:Y:S02]  /*15170*/  FMUL.FTZ R96, R151.reuse, R96 ;  /* 0x0000006097607220 */ /* 0x040fe40000410000 */
[C---:B------:R-:W-:Y:S02]  /*15180*/  FMUL.FTZ R97, R151.reuse, R97 ;  /* 0x0000006197617220 */ /* 0x040fe40000410000 */
[-C--:B------:R-:W-:Y:S01]  /*15190*/  HMMA.16816.F32 R44, R144, R102.reuse, R44 ;  /* 0x00000066902c723c */ /* 0x080fe2000000182c */
[C---:B------:R-:W-:Y:S02]  /*151a0*/  FMUL.FTZ R98, R150.reuse, R98 ;  /* 0x0000006296627220 */ /* 0x040fe40000410000 */
[----:B------:R-:W4:Y:S01]  /*151b0*/  MUFU.EX2 R250, R250 ;  /* 0x000000fa00fa7308 */ /* 0x000f220000000800 */
[C---:B------:R-:W-:Y:S02]  /*151c0*/  FMUL.FTZ R99, R150.reuse, R99 ;  /* 0x0000006396637220 */ /* 0x040fe40000410000 */
[C---:B------:R-:W-:Y:S02]  /*151d0*/  FMUL.FTZ R84, R151.reuse, R84 ;  /* 0x0000005497547220 */ /* 0x040fe40000410000 */
[C---:B------:R-:W-:Y:S01]  /*151e0*/  HMMA.16816.F32 R48, R156.reuse, R102, R48 ;  /* 0x000000669c30723c */ /* 0x040fe20000001830 */
[----:B------:R-:W5:Y:S03]  /*151f0*/  LDSM.16.MT88.4 R100, [R214+0x3080] ;  /* 0x00308000d664783b */ /* 0x000f660000004200 */
[C---:B------:R-:W-:Y:S01]  /*15200*/  FMUL.FTZ R85, R151.reuse, R85 ;  /* 0x0000005597557220 */ /* 0x040fe20000410000 */
[----:B------:R-:W1:Y:S01]  /*15210*/  MUFU.EX2 R252, R252 ;  /* 0x000000fc00fc7308 */ /* 0x000e620000000800 */
[C---:B------:R-:W-:Y:S02]  /*15220*/  FMUL.FTZ R86, R150.reuse, R86 ;  /* 0x0000005696567220 */ /* 0x040fe40000410000 */
[-C--:B------:R-:W-:Y:S01]  /*15230*/  HMMA.16816.F32 R52, R156, R104.reuse, R52 ;  /* 0x000000689c34723c */ /* 0x080fe20000001834 */
[----:B------:R-:W-:Y:S03]  /*15240*/  FMUL.FTZ R87, R150, R87 ;  /* 0x0000005796577220 */ /* 0x000fe60000410000 */
[----:B------:R-:W-:Y:S02]  /*15250*/  FFMA.FTZ R160, R160, c[0x0][0x2d0], -R162 ;  /* 0x0000b400a0a07a23 */ /* 0x000fe400000108a2 */
[----:B------:R-:W-:Y:S01]  /*15260*/  FFMA.FTZ R175, R151, R242, R175 ;  /* 0x000000f297af7223 */ /* 0x000fe200000100af */
[----:B------:R-:W1:Y:S01]  /*15270*/  MUFU.EX2 R198, R198 ;  /* 0x000000c600c67308 */ /* 0x000e620000000800 */
[C---:B------:R-:W-:Y:S01]  /*15280*/  HMMA.16816.F32 R56, R144.reuse, R104, R56 ;  /* 0x000000689038723c */ /* 0x040fe20000001838 */
[----:B------:R-:W-:Y:S03]  /*15290*/  MOV R151, R3 ;  /* 0x0000000300977202 */ /* 0x000fe60000000f00 */
[----:B------:R-:W-:Y:S01]  /*152a0*/  FFMA.FTZ R155, R150, R241, R155 ;  /* 0x000000f1969b7223 */ /* 0x000fe2000001009b */
[----:B------:R-:W-:Y:S01]  /*152b0*/  MOV R150, R2 ;  /* 0x0000000200967202 */ /* 0x000fe20000000f00 */
[----:B------:R-:W-:Y:S01]  /*152c0*/  FFMA.FTZ R177, R149, R240, R177 ;  /* 0x000000f095b17223 */ /* 0x000fe200000100b1 */
[----:B------:R-:W-:Y:S01]  /*152d0*/  MOV R149, R0 ;  /* 0x0000000000957202 */ /* 0x000fe20000000f00 */
[-C--:B------:R-:W-:Y:S01]  /*152e0*/  HMMA.16816.F32 R60, R144, R106.reuse, R60 ;  /* 0x0000006a903c723c */ /* 0x080fe2000000183c */
[----:B------:R-:W-:Y:S03]  /*152f0*/  MUFU.EX2 R197, R197 ;  /* 0x000000c500c57308 */ /* 0x000fe60000000800 */
[----:B------:R-:W-:Y:S01]  /*15300*/  FFMA.FTZ R185, R148, R235, R185 ;  /* 0x000000eb94b97223 */ /* 0x000fe200000100b9 */
[----:B------:R-:W-:Y:S01]  /*15310*/  MOV R148, R152 ;  /* 0x0000009800947202 */ /* 0x000fe20000000f00 */
[----:B------:R-:W-:Y:S02]  /*15320*/  FADD.FTZ R175, R174, R175 ;  /* 0x000000afaeaf7221 */ /* 0x000fe40000010000 */
[C---:B------:R-:W-:Y:S01]  /*15330*/  HMMA.16816.F32 R64, R156.reuse, R106, R64 ;  /* 0x0000006a9c40723c */ /* 0x040fe20000001840 */
[----:B------:R-:W1:Y:S02]  /*15340*/  LDSM.16.MT88.4 R104, [R212+0x3080] ;  /* 0x00308000d468783b */ /* 0x000e640000004200 */
[----:B------:R-:W-:Y:S01]  /*15350*/  MUFU.EX2 R193, R193 ;  /* 0x000000c100c17308 */ /* 0x000fe20000000800 */
[----:B------:R-:W-:Y:S02]  /*15360*/  FADD.FTZ R155, R154, R155 ;  /* 0x0000009b9a9b7221 */ /* 0x000fe40000010000 */
[----:B------:R-:W-:Y:S02]  /*15370*/  FADD.FTZ R177, R176, R177 ;  /* 0x000000b1b0b17221 */ /* 0x000fe40000010000 */
[----:B------:R-:W-:Y:S01]  /*15380*/  FADD.FTZ R185, R184, R185 ;  /* 0x000000b9b8b97221 */ /* 0x000fe20000010000 */
[-C--:B-----5:R-:W-:Y:S03]  /*15390*/  HMMA.16816.F32 R68, R156, R100.reuse, R68 ;  /* 0x000000649c44723c */ /* 0x0a0fe60000001844 */
[----:B------:R-:W-:Y:S01]  /*153a0*/  FADD.FTZ R175, R173, R175 ;  /* 0x000000afadaf7221 */ /* 0x000fe20000010000 */
[----:B------:R-:W-:Y:S01]  /*153b0*/  MUFU.EX2 R191, R191 ;  /* 0x000000bf00bf7308 */ /* 0x000fe20000000800 */
[----:B------:R-:W-:Y:S02]  /*153c0*/  FADD.FTZ R155, R179, R155 ;  /* 0x0000009bb39b7221 */ /* 0x000fe40000010000 */
[----:B------:R-:W-:Y:S01]  /*153d0*/  FADD.FTZ R177, R181, R177 ;  /* 0x000000b1b5b17221 */ /* 0x000fe20000010000 */
[C---:B------:R-:W-:Y:S01]  /*153e0*/  HMMA.16816.F32 R72, R144.reuse, R100, R72 ;  /* 0x000000649048723c */ /* 0x040fe20000001848 */
[----:B------:R-:W-:Y:S03]  /*153f0*/  FADD.FTZ R185, R183, R185 ;  /* 0x000000b9b7b97221 */ /* 0x000fe60000010000 */
[----:B------:R-:W-:Y:S02]  /*15400*/  FADD.FTZ R175, R172, R175 ;  /* 0x000000afacaf7221 */ /* 0x000fe40000010000 */
[----:B------:R-:W-:Y:S01]  /*15410*/  MUFU.EX2 R192, R192 ;  /* 0x000000c000c07308 */ /* 0x000fe20000000800 */
[--C-:B------:R-:W-:Y:S01]  /*15420*/  FFMA.FTZ R100, R136, c[0x0][0x2d0], -R170.reuse ;  /* 0x0000b40088647a23 */ /* 0x100fe200000108aa */
[-C--:B------:R-:W-:Y:S01]  /*15430*/  HMMA.16816.F32 R76, R144, R102.reuse, R76 ;  /* 0x00000066904c723c */ /* 0x080fe2000000184c */
[----:B------:R-:W-:Y:S03]  /*15440*/  FFMA.FTZ R170, R161, c[0x0][0x2d0], -R170 ;  /* 0x0000b400a1aa7a23 */ /* 0x000fe600000108aa */
[----:B--2---:R-:W-:Y:S01]  /*15450*/  F2FP.PACK_AB R101, R189, R188 ;  /* 0x000000bcbd65723e */ /* 0x004fe200000000ff */
[----:B------:R-:W-:Y:S02]  /*15460*/  FADD.FTZ R155, R178, R155 ;  /* 0x0000009bb29b7221 */ /* 0x000fe40000010000 */
[----:B------:R-:W-:Y:S01]  /*15470*/  FADD.FTZ R177, R180, R177 ;  /* 0x000000b1b4b17221 */ /* 0x000fe20000010000 */
[C---:B------:R-:W-:Y:S01]  /*15480*/  HMMA.16816.F32 R80, R156.reuse, R102, R80 ;  /* 0x000000669c50723c */ /* 0x040fe20000001850 */
[----:B------:R2:W5:Y:S03]  /*15490*/  MUFU.EX2 R123, R100 ;  /* 0x00000064007b7308 */ /* 0x0005660000000800 */
[----:B------:R-:W-:Y:S02]  /*154a0*/  FADD.FTZ R185, R182, R185 ;  /* 0x000000b9b6b97221 */ /* 0x000fe40000010000 */
[----:B------:R-:W-:Y:S01]  /*154b0*/  FADD.FTZ R175, R186, R175 ;  /* 0x000000afbaaf7221 */ /* 0x000fe20000010000 */
[----:B---3--:R-:W-:Y:S01]  /*154c0*/  F2FP.PACK_AB R102, R194, R190 ;  /* 0x000000bec266723e */ /* 0x008fe200000000ff */
[-C--:B-1----:R-:W-:Y:S01]  /*154d0*/  HMMA.16816.F32 R84, R156, R104.reuse, R84 ;  /* 0x000000689c54723c */ /* 0x082fe20000001854 */
[----:B------:R-:W-:Y:S02]  /*154e0*/  F2FP.PACK_AB R103, R199, R196 ;  /* 0x000000c4c767723e */ /* 0x000fe400000000ff */
[----:B------:R-:W-:Y:S01]  /*154f0*/  MUFU.EX2 R136, R168 ;  /* 0x000000a800887308 */ /* 0x000fe20000000800 */
[----:B------:R-:W-:Y:S02]  /*15500*/  FADD.FTZ R155, R188, R155 ;  /* 0x0000009bbc9b7221 */ /* 0x000fe40000010000 */
[----:B----4-:R-:W-:Y:S02]  /*15510*/  FADD.FTZ R177, R250, R177 ;  /* 0x000000b1fab17221 */ /* 0x010fe40000010000 */
[C---:B------:R-:W-:Y:S01]  /*15520*/  HMMA.16816.F32 R88, R144.reuse, R104, R88 ;  /* 0x000000689058723c */ /* 0x040fe20000001858 */
[----:B------:R-:W-:Y:S03]  /*15530*/  FADD.FTZ R175, R187, R175 ;  /* 0x000000afbbaf7221 */ /* 0x000fe60000010000 */
[----:B------:R-:W-:Y:S01]  /*15540*/  FADD.FTZ R155, R189, R155 ;  /* 0x0000009bbd9b7221 */ /* 0x000fe20000010000 */
[----:B------:R1:W-:Y:S01]  /*15550*/  MUFU.EX2 R139, R170 ;  /* 0x000000aa008b7308 */ /* 0x0003e20000000800 */
[C---:B------:R-:W-:Y:S01]  /*15560*/  FADD.FTZ R177, R252.reuse, R177 ;  /* 0x000000b1fcb17221 */ /* 0x040fe20000010000 */
[----:B------:R-:W-:Y:S01]  /*15570*/  F2FP.PACK_AB R104, R252, R250 ;  /* 0x000000fafc68723e */ /* 0x000fe200000000ff */
[-C--:B------:R-:W-:Y:S01]  /*15580*/  HMMA.16816.F32 R92, R144, R106.reuse, R92 ;  /* 0x0000006a905c723c */ /* 0x080fe2000000185c */
[--C-:B--2---:R-:W-:Y:S03]  /*15590*/  FFMA.FTZ R100, R143, c[0x0][0x2d0], -R162.reuse ;  /* 0x0000b4008f647a23 */ /* 0x104fe600000108a2 */
[----:B------:R-:W-:Y:S02]  /*155a0*/  FADD.FTZ R175, R190, R175 ;  /* 0x000000afbeaf7221 */ /* 0x000fe40000010000 */
[----:B------:R-:W-:Y:S01]  /*155b0*/  FADD.FTZ R155, R196, R155 ;  /* 0x0000009bc49b7221 */ /* 0x000fe20000010000 */
[----:B------:R2:W-:Y:S01]  /*155c0*/  MUFU.EX2 R120, R100 ;  /* 0x0000006400787308 */ /* 0x0005e20000000800 */
[----:B------:R-:W-:Y:S01]  /*155d0*/  HMMA.16816.F32 R96, R156, R106, R96 ;  /* 0x0000006a9c60723c */ /* 0x000fe20000001860 */
[----:B------:R-:W-:Y:S03]  /*155e0*/  FADD.FTZ R175, R194, R175 ;  /* 0x000000afc2af7221 */ /* 0x000fe60000010000 */
[----:B------:R-:W-:Y:S02]  /*155f0*/  FADD.FTZ R155, R199, R155 ;  /* 0x0000009bc79b7221 */ /* 0x000fe40000010000 */
[----:B------:R-:W-:Y:S01]  /*15600*/  FADD.FTZ R175, R198, R175 ;  /* 0x000000afc6af7221 */ /* 0x000fe20000010000 */
[----:B-----5:R-:W-:Y:S01]  /*15610*/  F2FP.PACK_AB R106, R123, R121 ;  /* 0x000000797b6a723e */ /* 0x020fe200000000ff */
[----:B------:R-:W-:Y:S01]  /*15620*/  FADD.FTZ R155, R193, R155 ;  /* 0x0000009bc19b7221 */ /* 0x000fe20000010000 */
[----:B------:R-:W-:Y:S01]  /*15630*/  F2FP.PACK_AB R156, R197, R198 ;  /* 0x000000c6c59c723e */ /* 0x000fe200000000ff */
[----:B------:R-:W3:Y:S02]  /*15640*/  MUFU.EX2 R251, R251 ;  /* 0x000000fb00fb7308 */ /* 0x000ee40000000800 */
[----:B------:R-:W-:Y:S01]  /*15650*/  F2FP.PACK_AB R157, R191, R193 ;  /* 0x000000c1bf9d723e */ /* 0x000fe200000000ff */
[----:B-1----:R-:W-:Y:S01]  /*15660*/  LDSM.16.MT88.4 R168, [R214+0x3880] ;  /* 0x00388000d6a8783b */ /* 0x002fe20000004200 */
[----:B------:R-:W-:Y:S02]  /*15670*/  FADD.FTZ R175, R197, R175 ;  /* 0x000000afc5af7221 */ /* 0x000fe40000010000 */
[----:B------:R-:W-:Y:S02]  /*15680*/  FADD.FTZ R155, R191, R155 ;  /* 0x0000009bbf9b7221 */ /* 0x000fe40000010000 */
[----:B------:R-:W-:Y:S02]  /*15690*/  FADD.FTZ R175, R192, R175 ;  /* 0x000000afc0af7221 */ /* 0x000fe40000010000 */
[----:B------:R-:W1:Y:S01]  /*156a0*/  MUFU.EX2 R195, R195 ;  /* 0x000000c300c37308 */ /* 0x000e620000000800 */
[--C-:B--2---:R-:W-:Y:S09]  /*156b0*/  FFMA.FTZ R100, R142, c[0x0][0x2d0], -R162.reuse ;  /* 0x0000b4008e647a23 */ /* 0x104ff200000108a2 */
[----:B------:R2:W4:Y:S01]  /*156c0*/  MUFU.EX2 R122, R100 ;  /* 0x00000064007a7308 */ /* 0x0005220000000800 */
[C---:B---3--:R-:W-:Y:S01]  /*156d0*/  F2FP.PACK_AB R158, R251.reuse, R192 ;  /* 0x000000c0fb9e723e */ /* 0x048fe200000000ff */
[----:B------:R-:W-:Y:S08]  /*156e0*/  FADD.FTZ R242, R251, R175 ;  /* 0x000000affbf27221 */ /* 0x000ff00000010000 */
[----:B------:R-:W-:Y:S01]  /*156f0*/  MUFU.EX2 R137, R163 ;  /* 0x000000a300897308 */ /* 0x000fe20000000800 */
[----:B-1----:R-:W-:Y:S09]  /*15700*/  F2FP.PACK_AB R159, R195, R136 ;  /* 0x00000088c39f723e */ /* 0x002ff200000000ff */
[----:B------:R-:W-:Y:S01]  /*15710*/  MUFU.EX2 R138, R160 ;  /* 0x000000a0008a7308 */ /* 0x000fe20000000800 */
[--C-:B--2---:R-:W-:Y:S01]  /*15720*/  FFMA.FTZ R100, R141, c[0x0][0x2d0], -R162.reuse ;  /* 0x0000b4008d647a23 */ /* 0x104fe200000108a2 */
[----:B----4-:R-:W-:Y:S08]  /*15730*/  F2FP.PACK_AB R105, R122, R120 ;  /* 0x000000787a69723e */ /* 0x010ff000000000ff */
[----:B------:R1:W-:Y:S02]  /*15740*/  MUFU.EX2 R128, R100 ;  /* 0x0000006400807308 */ /* 0x0003e40000000800 */
[--C-:B-1----:R-:W-:Y:S02]  /*15750*/  FFMA.FTZ R100, R140, c[0x0][0x2d0], -R162.reuse ;  /* 0x0000b4008c647a23 */ /* 0x102fe400000108a2 */
[----:B------:R-:W-:Y:S06]  /*15760*/  FFMA.FTZ R162, R153, c[0x0][0x2d0], -R162 ;  /* 0x0000b40099a27a23 */ /* 0x000fec00000108a2 */
[----:B------:R1:W2:Y:S10]  /*15770*/  MUFU.EX2 R129, R100 ;  /* 0x0000006400817308 */ /* 0x0002b40000000800 */
[----:B------:R3:W4:Y:S01]  /*15780*/  MUFU.EX2 R153, R162 ;  /* 0x000000a200997308 */ /* 0x0007220000000800 */
[----:B-1----:R-:W-:Y:S02]  /*15790*/  F2FP.PACK_AB R100, R187, R186 ;  /* 0x000000babb64723e */ /* 0x002fe400000000ff */
[----:B--2---:R-:W-:Y:S05]  /*157a0*/  F2FP.PACK_AB R107, R129, R128 ;  /* 0x00000080816b723e */ /* 0x004fea00000000ff */
[-C--:B------:R-:W-:Y:S01]  /*157b0*/  HMMA.16816.F32 R4, R100, R108.reuse, R4 ;  /* 0x0000006c6404723c */ /* 0x080fe20000001804 */
[----:B---3--:R-:W-:Y:S02]  /*157c0*/  F2FP.PACK_AB R162, R139, R137 ;  /* 0x000000898ba2723e */ /* 0x008fe400000000ff */
[----:B----4-:R-:W-:Y:S05]  /*157d0*/  F2FP.PACK_AB R163, R153, R138 ;  /* 0x0000008a99a3723e */ /* 0x010fea00000000ff */
[C---:B------:R-:W-:Y:S08]  /*157e0*/  HMMA.16816.F32 R8, R104.reuse, R108, R8 ;  /* 0x0000006c6808723c */ /* 0x040ff00000001808 */
        /* <DEDUP_REMOVED lines=8> */
[-C--:B------:R-:W-:Y:S08]  /*15870*/  HMMA.16816.F32 R36, R100, R116.reuse, R36 ;  /* 0x000000746424723c */ /* 0x080ff00000001824 */
[C---:B------:R-:W-:Y:S08]  /*15880*/  HMMA.16816.F32 R40, R104.reuse, R116, R40 ;  /* 0x000000746828723c */ /* 0x040ff00000001828 */
[-C--:B------:R-:W-:Y:S08]  /*15890*/  HMMA.16816.F32 R44, R104, R118.reuse, R44 ;  /* 0x00000076682c723c */ /* 0x080ff0000000182c */
[C---:B------:R-:W-:Y:S01]  /*158a0*/  HMMA.16816.F32 R48, R100.reuse, R118, R48 ;  /* 0x000000766430723c */ /* 0x040fe20000001830 */
[----:B------:R-:W3:Y:S07]  /*158b0*/  LDSM.16.MT88.4 R116, [R212+0x3480] ;  /* 0x00348000d474783b */ /* 0x000eee0000004200 */
[-C--:B-1----:R-:W-:Y:S08]  /*158c0*/  HMMA.16816.F32 R52, R100, R108.reuse, R52 ;  /* 0x0000006c6434723c */ /* 0x082ff00000001834 */
[C---:B------:R-:W-:Y:S01]  /*158d0*/  HMMA.16816.F32 R56, R104.reuse, R108, R56 ;  /* 0x0000006c6838723c */ /* 0x040fe20000001838 */
[----:B------:R-:W1:Y:S07]  /*158e0*/  MUFU.EX2 R109, R165 ;  /* 0x000000a5006d7308 */ /* 0x000e6e0000000800 */
[-C--:B------:R-:W-:Y:S03]  /*158f0*/  HMMA.16816.F32 R60, R104, R110.reuse, R60 ;  /* 0x0000006e683c723c */ /* 0x080fe6000000183c */
[----:B------:R4:W5:Y:S05]  /*15900*/  MUFU.EX2 R108, R164 ;  /* 0x000000a4006c7308 */ /* 0x00096a0000000800 */
[C---:B------:R-:W-:Y:S08]  /*15910*/  HMMA.16816.F32 R64, R100.reuse, R110, R64 ;  /* 0x0000006e6440723c */ /* 0x040ff00000001840 */
[-C--:B--2---:R-:W-:Y:S01]  /*15920*/  HMMA.16816.F32 R68, R100, R112.reuse, R68 ;  /* 0x000000706444723c */ /* 0x084fe20000001844 */
[----:B-1----:R-:W-:Y:S07]  /*15930*/  F2FP.PACK_AB R160, R109, R130 ;  /* 0x000000826da0723e */ /* 0x002fee00000000ff */
[C---:B------:R-:W-:Y:S01]  /*15940*/  HMMA.16816.F32 R72, R104.reuse, R112, R72 ;  /* 0x000000706848723c */ /* 0x040fe20000001848 */
[----:B----4-:R-:W-:Y:S03]  /*15950*/  LDSM.16.MT88.4 R164, [R212+0x2c80] ;  /* 0x002c8000d4a4783b */ /* 0x010fe60000004200 */
[----:B-----5:R-:W-:Y:S04]  /*15960*/  F2FP.PACK_AB R161, R108, R131 ;  /* 0x000000836ca1723e */ /* 0x020fe800000000ff */
[-C--:B------:R-:W-:Y:S08]  /*15970*/  HMMA.16816.F32 R76, R104, R114.reuse, R76 ;  /* 0x00000072684c723c */ /* 0x080ff0000000184c */
[C---:B------:R-:W-:Y:S01]  /*15980*/  HMMA.16816.F32 R80, R100.reuse, R114, R80 ;  /* 0x000000726450723c */ /* 0x040fe20000001850 */
[----:B------:R-:W1:Y:S07]  /*15990*/  LDSM.16.MT88.4 R112, [R212+0x2080] ;  /* 0x00208000d470783b */ /* 0x000e6e0000004200 */
[-C--:B---3--:R-:W-:Y:S08]  /*159a0*/  HMMA.16816.F32 R84, R100, R116.reuse, R84 ;  /* 0x000000746454723c */ /* 0x088ff00000001854 */
[C---:B------:R-:W-:Y:S08]  /*159b0*/  HMMA.16816.F32 R88, R104.reuse, R116, R88 ;  /* 0x000000746858723c */ /* 0x040ff00000001858 */
[-C--:B------:R-:W-:Y:S08]  /*159c0*/  HMMA.16816.F32 R92, R104, R118.reuse, R92 ;  /* 0x00000076685c723c */ /* 0x080ff0000000185c */
[----:B------:R-:W-:Y:S08]  /*159d0*/  HMMA.16816.F32 R96, R100, R118, R96 ;  /* 0x000000766460723c */ /* 0x000ff00000001860 */
[-C--:B------:R-:W-:Y:S01]  /*159e0*/  HMMA.16816.F32 R144, R156, R132.reuse, R4 ;  /* 0x000000849c90723c */ /* 0x080fe20000001804 */
[----:B------:R-:W2:Y:S07]  /*159f0*/  LDSM.16.MT88.4 R4, [R212+0x3880] ;  /* 0x00388000d404783b */ /* 0x000eae0000004200 */
        /* <DEDUP_REMOVED lines=13> */
[-C--:B-1----:R-:W-:Y:S01]  /*15ad0*/  HMMA.16816.F32 R100, R156, R112.reuse, R20 ;  /* 0x000000709c64723c */ /* 0x082fe20000001814 */
[----:B------:R-:W-:Y:S03]  /*15ae0*/  MOV R17, R123 ;  /* 0x0000007b00117202 */ /* 0x000fe60000000f00 */
[----:B------:R-:W-:Y:S02]  /*15af0*/  MOV R16, R122 ;  /* 0x0000007a00107202 */ /* 0x000fe40000000f00 */
[----:B------:R-:W-:Y:S02]  /*15b00*/  MOV R19, R129 ;  /* 0x0000008100137202 */ /* 0x000fe40000000f00 */
[C---:B------:R-:W-:Y:S01]  /*15b10*/  HMMA.16816.F32 R104, R160.reuse, R112, R24 ;  /* 0x00000070a068723c */ /* 0x040fe20000001818 */
[----:B------:R-:W-:Y:S03]  /*15b20*/  MOV R23, R121 ;  /* 0x0000007900177202 */ /* 0x000fe60000000f00 */
[----:B------:R-:W-:Y:S02]  /*15b30*/  MOV R22, R120 ;  /* 0x0000007800167202 */ /* 0x000fe40000000f00 */
[----:B------:R-:W-:Y:S01]  /*15b40*/  MOV R18, R128 ;  /* 0x0000008000127202 */ /* 0x000fe20000000f00 */
[----:B------:R-:W-:Y:S01]  /*15b50*/  FADD.FTZ R177, R23, R177 ;  /* 0x000000b117b17221 */ /* 0x000fe20000010000 */
        /* <DEDUP_REMOVED lines=14> */
[----:B------:R-:W-:Y:S04]  /*15c40*/  FADD.FTZ R185, R15, R185 ;  /* 0x000000b90fb97221 */ /* 0x000fe80000010000 */
[-C--:B------:R-:W-:Y:S01]  /*15c50*/  HMMA.16816.F32 R128, R160, R126.reuse, R44 ;  /* 0x0000007ea080723c */ /* 0x080fe2000000182c */
[----:B------:R-:W-:Y:S04]  /*15c60*/  FADD.FTZ R185, R10, R185 ;  /* 0x000000b90ab97221 */ /* 0x000fe80000010000 */
[----:B------:R-:W-:Y:S01]  /*15c70*/  FADD.FTZ R235, R153, R185 ;  /* 0x000000b999eb7221 */ /* 0x000fe20000010000 */
        /* <DEDUP_REMOVED lines=15> */
.L_x_1224:
        /* <DEDUP_REMOVED lines=19> */
.L_x_1245:
[----:B------:R-:W-:-:S04]  /*15ea0*/  MOV R4, c[0x0][0x32c] ;  /* 0x0000cb0000047a02 */ /* 0x000fc80000000f00 */
[----:B------:R-:W-:-:S13]  /*15eb0*/  ISETP.NE.AND P0, PT, R4, 0x1, PT ;  /* 0x000000010400780c */ /* 0x000fda0003f05270 */
[----:B------:R-:W-:-:S05]  /*15ec0*/  @P0 IMAD.HI.U32 R4, R6, c[0x0][0x330], RZ ;  /* 0x0000cc0006040a27 */ /* 0x000fca00078e00ff */
[----:B------:R-:W-:-:S05]  /*15ed0*/  @P0 SHF.R.U32.HI R6, RZ, c[0x0][0x334], R4 ;  /* 0x0000cd00ff060a19 */ /* 0x000fca0000011604 */
.L_x_1246:
[----:B------:R-:W-:-:S05]  /*15ee0*/  IMAD R6, R6, c[0x0][0x32c], RZ ;  /* 0x0000cb0006067a24 */ /* 0x000fca00078e02ff */
[----:B------:R-:W-:-:S04]  /*15ef0*/  IMNMX R5, R5, R6, !PT ;  /* 0x0000000605057217 */ /* 0x000fc80007800200 */
.L_x_1244:
        /* <DEDUP_REMOVED lines=15> */
.L_x_1250:
        /* <DEDUP_REMOVED lines=30> */
[----:B------:R-:W-:Y:S01]  /*161d0*/  @!P1 LEA R10, P0, R5, R14, 0x5 ;  /* 0x0000000e050a9211 */ /* 0x000fe200078028ff */
        /* <DEDUP_REMOVED lines=35> */
.L_x_1248:
        /* <DEDUP_REMOVED lines=106> */
[----:B------:R-:W-:Y:S04]  /*16ab0*/  @P1 IMAD.WIDE.U32 R160, R152, c[0x0][0x1e0], RZ ;  /* 0x0000780098a01a25 */ /* 0x000fe800078e00ff */
        /* <DEDUP_REMOVED lines=18> */
[C---:B------:R-:W-:Y:S04]  /*16be0*/  @P0 IMAD.WIDE.U32 R158, R157.reuse, c[0x0][0x1e0], RZ ;  /* 0x000078009d9e0a25 */ /* 0x040fe800078e00ff */
[----:B------:R-:W-:Y:S02]  /*16bf0*/  @P0 IMAD R156, R156, c[0x0][0x1e0], RZ ;  /* 0x000078009c9c0a24 */ /* 0x000fe400078e02ff */
[----:B------:R-:W-:Y:S04]  /*16c00*/  @P0 IMAD.WIDE.U32 R166, R158, 0x30, R166 ;  /* 0x000000309ea60825 */ /* 0x000fe800078e00a6 */
[----:B------:R-:W-:Y:S01]  /*16c10*/  @P0 IMAD R156, R157, c[0x0][0x1e4], R156 ;  /* 0x000079009d9c0a24 */ /* 0x000fe200078e029c */
[-C--:B------:R-:W-:Y:S03]  /*16c20*/  @P0 IADD3 R158, P2, R232, R166.reuse, RZ ;  /* 0x000000a6e89e0210 */ /* 0x080fe60007f5e0ff */
[----:B------:R-:W-:Y:S04]  /*16c30*/  @P0 IMAD.IADD R156, R159, 0x1, R156 ;  /* 0x000000019f9c0824 */ /* 0x000fe800078e029c */
        /* <DEDUP_REMOVED lines=24> */
.L_x_1249:
[----:B------:R-:W-:Y:S01]  /*16dc0*/  FMNMX.FTZ R3, R4, R3, !PT ;  /* 0x0000000304037209 */ /* 0x000fe20007810000 */
[----:B-1----:R-:W-:Y:S01]  /*16dd0*/  LDSM.16.MT88.4 R160, [R212+0x1880] ;  /* 0x00188000d4a0783b */ /* 0x002fe20000004200 */
        /* <DEDUP_REMOVED lines=36> */
[----:B------:R-:W-:Y:S02]  /*17020*/  FMNMX.FTZ R151, R45, R151, !PT ;  /* 0x000000972d977209 */ /* 0x000fe40007810000 */
[C---:B------:R-:W-:Y:S01]  /*17030*/  ISETP.GT.AND P0, PT, R243.reuse, R251, PT ;  /* 0x000000fbf300720c */ /* 0x040fe20003f04270 */
[----:B------:R-:W-:Y:S01]  /*17040*/  SHFL.BFLY PT, R157, R2, 0x2, 0x1f ;  /* 0x0c401f00029d7f89 */ /* 0x000fe200000e0000 */
[----:B------:R-:W-:Y:S07]  /*17050*/  IADD3 R243, R243, -0x1, RZ ;  /* 0xfffffffff3f37810 */ /* 0x000fee0007ffe0ff */
        /* <DEDUP_REMOVED lines=23> */
[----:B------:R-:W-:Y:S01]  /*171d0*/  FADD.FTZ R150, -R2, R149 ;  /* 0x0000009502967221 */ /* 0x000fe20000010100 */
[----:B------:R-:W-:Y:S01]  /*171e0*/  FMNMX.FTZ R152, R46, R152, !PT ;  /* 0x000000982e987209 */ /* 0x000fe20007810000 */
[----:B------:R-:W-:Y:S01]  /*171f0*/  FMUL.FTZ R181, R2, c[0x0][0x2d0] ;  /* 0x0000b40002b57a20 */ /* 0x000fe20000410000 */
[----:B---3--:R-:W-:Y:S01]  /*17200*/  FMNMX.FTZ R0, R156, R0, !PT ;  /* 0x000000009c007209 */ /* 0x008fe20007810000 */
[----:B------:R-:W-:Y:S01]  /*17210*/  FFMA.FTZ R165, R5, c[0x0][0x2d0], -R182 ;  /* 0x0000b40005a57a23 */ /* 0x000fe200000108b6 */
[----:B------:R-:W-:Y:S01]  /*17220*/  FMNMX.FTZ R152, R47, R152, !PT ;  /* 0x000000982f987209 */ /* 0x000fe20007810000 */
[----:B------:R-:W-:Y:S01]  /*17230*/  LDSM.16.MT88.4 R156, [R214+0x1880] ;  /* 0x00188000d69c783b */ /* 0x000fe20000004200 */
[--C-:B------:R-:W-:Y:S01]  /*17240*/  FFMA.FTZ R166, R6, c[0x0][0x2d0], -R181.reuse ;  /* 0x0000b40006a67a23 */ /* 0x100fe200000108b5 */
[----:B------:R-:W1:Y:S01]  /*17250*/  MUFU.EX2 R151, R151 ;  /* 0x0000009700977308 */ /* 0x000e620000000800 */
[----:B------:R-:W-:Y:S02]  /*17260*/  FADD.FTZ R149, -R0, R148 ;  /* 0x0000009400957221 */ /* 0x000fe40000010100 */
[--C-:B------:R-:W-:Y:S02]  /*17270*/  FFMA.FTZ R167, R7, c[0x0][0x2d0], -R181.reuse ;  /* 0x0000b40007a77a23 */ /* 0x100fe400000108b5 */
[--C-:B------:R-:W-:Y:S01]  /*17280*/  FFMA.FTZ R168, R16, c[0x0][0x2d0], -R182.reuse ;  /* 0x0000b40010a87a23 */ /* 0x100fe200000108b6 */
[----:B------:R-:W2:Y:S01]  /*17290*/  SHFL.BFLY PT, R148, R152, 0x2, 0x1f ;  /* 0x0c401f0098947f89 */ /* 0x000ea200000e0000 */
[----:B------:R-:W-:Y:S02]  /*172a0*/  FFMA.FTZ R169, R17, c[0x0][0x2d0], -R182 ;  /* 0x0000b40011a97a23 */ /* 0x000fe400000108b6 */
[--C-:B------:R-:W-:Y:S01]  /*172b0*/  FFMA.FTZ R170, R18, c[0x0][0x2d0], -R181.reuse ;  /* 0x0000b40012aa7a23 */ /* 0x100fe200000108b5 */
[----:B------:R-:W-:Y:S01]  /*172c0*/  MUFU.EX2 R164, R164 ;  /* 0x000000a400a47308 */ /* 0x000fe20000000800 */
[--C-:B------:R-:W-:Y:S02]  /*172d0*/  FFMA.FTZ R171, R19, c[0x0][0x2d0], -R181.reuse ;  /* 0x0000b40013ab7a23 */ /* 0x100fe400000108b5 */
[----:B------:R-:W-:Y:S02]  /*172e0*/  FMUL.FTZ R150, R150, c[0x0][0x2d0] ;  /* 0x0000b40096967a20 */ /* 0x000fe40000410000 */
[----:B------:R-:W-:Y:S02]  /*172f0*/  FMUL.FTZ R180, R0, c[0x0][0x2d0] ;  /* 0x0000b40000b47a20 */ /* 0x000fe40000410000 */
[----:B------:R-:W-:Y:S02]  /*17300*/  FMUL.FTZ R149, R149, c[0x0][0x2d0] ;  /* 0x0000b40095957a20 */ /* 0x000fe40000410000 */
[--C-:B------:R-:W-:Y:S01]  /*17310*/  FFMA.FTZ R172, R9, c[0x0][0x2d0], -R180.reuse ;  /* 0x0000b40009ac7a23 */ /* 0x100fe200000108b4 */
[----:B------:R-:W3:Y:S01]  /*17320*/  MUFU.EX2 R150, R150 ;  /* 0x0000009600967308 */ /* 0x000ee20000000800 */
[--C-:B------:R-:W-:Y:S02]  /*17330*/  FFMA.FTZ R173, R12, c[0x0][0x2d0], -R180.reuse ;  /* 0x0000b4000cad7a23 */ /* 0x100fe400000108b4 */
[----:B------:R-:W-:Y:S02]  /*17340*/  FFMA.FTZ R174, R13, c[0x0][0x2d0], -R180 ;  /* 0x0000b4000dae7a23 */ /* 0x000fe400000108b4 */
[C---:B-1----:R-:W-:Y:S02]  /*17350*/  FMUL.FTZ R4, R151.reuse, R144 ;  /* 0x0000009097047220 */ /* 0x042fe40000410000 */
[C---:B------:R-:W-:Y:S02]  /*17360*/  FMUL.FTZ R5, R151.reuse, R145 ;  /* 0x0000009197057220 */ /* 0x040fe40000410000 */
[C---:B------:R-:W-:Y:S01]  /*17370*/  FMUL.FTZ R16, R151.reuse, R132 ;  /* 0x0000008497107220 */ /* 0x040fe20000410000 */
[----:B--2---:R-:W-:Y:S01]  /*17380*/  FMNMX.FTZ R148, R152, R148, !PT ;  /* 0x0000009498947209 */ /* 0x004fe20007810000 */
[----:B------:R-:W1:Y:S01]  /*17390*/  MUFU.EX2 R165, R165 ;  /* 0x000000a500a57308 */ /* 0x000e620000000800 */
[----:B------:R-:W-:Y:S02]  /*173a0*/  FMUL.FTZ R17, R151, R133 ;  /* 0x0000008597117220 */ /* 0x000fe40000410000 */
[--C-:B------:R-:W-:Y:S01]  /*173b0*/  FFMA.FTZ R191, R36, c[0x0][0x2d0], -R182.reuse ;  /* 0x0000b40024bf7a23 */ /* 0x100fe200000108b6 */
[----:B------:R-:W2:Y:S01]  /*173c0*/  SHFL.BFLY PT, R152, R148, 0x1, 0x1f ;  /* 0x0c201f0094987f89 */ /* 0x000ea200000e0000 */
[--C-:B------:R-:W-:Y:S02]  /*173d0*/  FFMA.FTZ R192, R37, c[0x0][0x2d0], -R182.reuse ;  /* 0x0000b40025c07a23 */ /* 0x100fe400000108b6 */
[--C-:B------:R-:W-:Y:S02]  /*173e0*/  FFMA.FTZ R193, R38, c[0x0][0x2d0], -R181.reuse ;  /* 0x0000b40026c17a23 */ /* 0x100fe400000108b5 */
[--C-:B------:R-:W-:Y:S01]  /*173f0*/  FFMA.FTZ R194, R39, c[0x0][0x2d0], -R181.reuse ;  /* 0x0000b40027c27a23 */ /* 0x100fe200000108b5 */
[----:B------:R-:W-:Y:S01]  /*17400*/  MUFU.EX2 R166, R166 ;  /* 0x000000a600a67308 */ /* 0x000fe20000000800 */
[----:B------:R-:W-:Y:S01]  /*17410*/  FFMA.FTZ R195, R48, c[0x0][0x2d0], -R182 ;  /* 0x0000b40030c37a23 */ /* 0x000fe200000108b6 */
[----:B------:R-:W-:Y:S01]  /*17420*/  LDSM.16.MT88.4 R36, [R214+0x3480] ;  /* 0x00348000d624783b */ /* 0x000fe20000004200 */
[C---:B---3--:R-:W-:Y:S02]  /*17430*/  FMUL.FTZ R6, R150.reuse, R146 ;  /* 0x0000009296067220 */ /* 0x048fe40000410000 */
[C---:B------:R-:W-:Y:S02]  /*17440*/  FMUL.FTZ R7, R150.reuse, R147 ;  /* 0x0000009396077220 */ /* 0x040fe40000410000 */
[C---:B------:R-:W-:Y:S02]  /*17450*/  FMUL.FTZ R18, R150.reuse, R134 ;  /* 0x0000008696127220 */ /* 0x040fe40000410000 */
[----:B------:R-:W-:Y:S01]  /*17460*/  FMUL.FTZ R19, R150, R135 ;  /* 0x0000008796137220 */ /* 0x000fe20000410000 */
[----:B------:R-:W3:Y:S01]  /*17470*/  MUFU.EX2 R167, R167 ;  /* 0x000000a700a77308 */ /* 0x000ee20000000800 */
[----:B------:R-:W4:Y:S01]  /*17480*/  LDSM.16.MT88.4 R132, [R214+0x2480] ;  /* 0x00248000d684783b */ /* 0x000f220000004200 */
[----:B------:R-:W-:Y:S01]  /*17490*/  FFMA.FTZ R196, R50, c[0x0][0x2d0], -R181 ;  /* 0x0000b40032c47a23 */ /* 0x000fe200000108b5 */
[----:B-1----:R-:W-:Y:S01]  /*174a0*/  F2FP.PACK_AB R144, R165, R164 ;  /* 0x000000a4a590723e */ /* 0x002fe200000000ff */
[--C-:B------:R-:W-:Y:S02]  /*174b0*/  FFMA.FTZ R197, R40, c[0x0][0x2d0], -R180.reuse ;  /* 0x0000b40028c57a23 */ /* 0x100fe400000108b4 */
[--C-:B------:R-:W-:Y:S01]  /*174c0*/  FFMA.FTZ R198, R41, c[0x0][0x2d0], -R180.reuse ;  /* 0x0000b40029c67a23 */ /* 0x100fe200000108b4 */
[----:B--2---:R-:W-:Y:S01]  /*174d0*/  FMNMX.FTZ R152, R148, R152, !PT ;  /* 0x0000009894987209 */ /* 0x004fe20007810000 */
[--C-:B------:R-:W-:Y:S02]  /*174e0*/  FFMA.FTZ R201, R44, c[0x0][0x2d0], -R180.reuse ;  /* 0x0000b4002cc97a23 */ /* 0x100fe400000108b4 */
[----:B------:R-:W-:Y:S01]  /*174f0*/  MUFU.EX2 R168, R168 ;  /* 0x000000a800a87308 */ /* 0x000fe20000000800 */
[----:B------:R-:W-:Y:S02]  /*17500*/  FMUL.FTZ R116, R151, R116 ;  /* 0x0000007497747220 */ /* 0x000fe40000410000 */
[C---:B------:R-:W-:Y:S02]  /*17510*/  FMUL.FTZ R179, R152.reuse, c[0x0][0x2d0] ;  /* 0x0000b40098b37a20 */ /* 0x040fe40000410000 */
[----:B------:R-:W-:Y:S02]  /*17520*/  FADD.FTZ R148, -R152, R153 ;  /* 0x0000009998947221 */ /* 0x000fe40000010100 */
[--C-:B------:R-:W-:Y:S02]  /*17530*/  FFMA.FTZ R153, R8, c[0x0][0x2d0], -R180.reuse ;  /* 0x0000b40008997a23 */ /* 0x100fe400000108b4 */
[--C-:B------:R-:W-:Y:S01]  /*17540*/  FFMA.FTZ R175, R10, c[0x0][0x2d0], -R179.reuse ;  /* 0x0000b4000aaf7a23 */ /* 0x100fe200000108b3 */
[----:B------:R-:W1:Y:S01]  /*17550*/  MUFU.EX2 R169, R169 ;  /* 0x000000a900a97308 */ /* 0x000e620000000800 */
[--C-:B------:R-:W-:Y:S02]  /*17560*/  FFMA.FTZ R176, R11, c[0x0][0x2d0], -R179.reuse ;  /* 0x0000b4000bb07a23 */ /* 0x100fe400000108b3 */
[--C-:B------:R-:W-:Y:S01]  /*17570*/  FFMA.FTZ R177, R14, c[0x0][0x2d0], -R179.reuse ;  /* 0x0000b4000eb17a23 */ /* 0x100fe200000108b3 */
[----:B---3--:R-:W-:Y:S01]  /*17580*/  F2FP.PACK_AB R145, R167, R166 ;  /* 0x000000a6a791723e */ /* 0x008fe200000000ff */
[--C-:B------:R-:W-:Y:S02]  /*17590*/  FFMA.FTZ R178, R15, c[0x0][0x2d0], -R179.reuse ;  /* 0x0000b4000fb27a23 */ /* 0x100fe400000108b3 */
[----:B------:R-:W-:Y:S02]  /*175a0*/  FMUL.FTZ R148, R148, c[0x0][0x2d0] ;  /* 0x0000b40094947a20 */ /* 0x000fe40000410000 */
[--C-:B------:R-:W-:Y:S01]  /*175b0*/  FFMA.FTZ R199, R42, c[0x0][0x2d0], -R179.reuse ;  /* 0x0000b4002ac77a23 */ /* 0x100fe200000108b3 */
[----:B------:R-:W-:Y:S01]  /*175c0*/  MUFU.EX2 R170, R170 ;  /* 0x000000aa00aa7308 */ /* 0x000fe20000000800 */
[--C-:B------:R-:W-:Y:S02]  /*175d0*/  FFMA.FTZ R200, R43, c[0x0][0x2d0], -R179.reuse ;  /* 0x0000b4002bc87a23 */ /* 0x100fe400000108b3 */
[----:B------:R-:W-:Y:S01]  /*175e0*/  LDSM.16.MT88.4 R40, [R214+0x2c80] ;  /* 0x002c8000d628783b */ /* 0x000fe20000004200 */
[--C-:B------:R-:W-:Y:S02]  /*175f0*/  FFMA.FTZ R202, R46, c[0x0][0x2d0], -R179.reuse ;  /* 0x0000b4002eca7a23 */ /* 0x100fe400000108b3 */
[C---:B------:R-:W-:Y:S02]  /*17600*/  FMUL.FTZ R117, R151.reuse, R117 ;  /* 0x0000007597757220 */ /* 0x040fe40000410000 */
[C---:B------:R-:W-:Y:S02]  /*17610*/  FMUL.FTZ R118, R150.reuse, R118 ;  /* 0x0000007696767220 */ /* 0x040fe40000410000 */
[----:B------:R-:W2:Y:S01]  /*17620*/  MUFU.EX2 R171, R171 ;  /* 0x000000ab00ab7308 */ /* 0x000ea20000000800 */
[C---:B------:R-:W-:Y:S02]  /*17630*/  FMUL.FTZ R119, R150.reuse, R119 ;  /* 0x0000007796777220 */ /* 0x040fe40000410000 */
[----:B------:R-:W-:Y:S01]  /*17640*/  FMUL.FTZ R124, R151, R124 ;  /* 0x0000007c977c7220 */ /* 0x000fe20000410000 */
[----:B-1----:R-:W-:Y:S01]  /*17650*/  F2FP.PACK_AB R146, R169, R168 ;  /* 0x000000a8a992723e */ /* 0x002fe200000000ff */
[C---:B------:R-:W-:Y:S02]  /*17660*/  FMUL.FTZ R125, R151.reuse, R125 ;  /* 0x0000007d977d7220 */ /* 0x040fe40000410000 */
[C---:B------:R-:W-:Y:S02]  /*17670*/  FMUL.FTZ R126, R150.reuse, R126 ;  /* 0x0000007e967e7220 */ /* 0x040fe40000410000 */
[C---:B------:R-:W-:Y:S01]  /*17680*/  FMUL.FTZ R127, R150.reuse, R127 ;  /* 0x0000007f967f7220 */ /* 0x040fe20000410000 */
[----:B------:R-:W1:Y:S01]  /*17690*/  MUFU.EX2 R149, R149 ;  /* 0x0000009500957308 */ /* 0x000e620000000800 */
[C---:B------:R-:W-:Y:S02]  /*176a0*/  FMUL.FTZ R68, R151.reuse, R68 ;  /* 0x0000004497447220 */ /* 0x040fe40000410000 */
[C---:B------:R-:W-:Y:S02]  /*176b0*/  FMUL.FTZ R69, R151.reuse, R69 ;  /* 0x0000004597457220 */ /* 0x040fe40000410000 */
[C---:B------:R-:W-:Y:S02]  /*176c0*/  FMUL.FTZ R70, R150.reuse, R70 ;  /* 0x0000004696467220 */ /* 0x040fe40000410000 */
[C---:B------:R-:W-:Y:S02]  /*176d0*/  FMUL.FTZ R71, R150.reuse, R71 ;  /* 0x0000004796477220 */ /* 0x040fe40000410000 */
        /* <DEDUP_REMOVED lines=16> */
[----:B------:R-:W-:Y:S01]  /*177e0*/  FMUL.FTZ R13, R149, R137 ;  /* 0x00000089950d7220 */ /* 0x000fe20000410000 */
[----:B------:R-:W-:Y:S01]  /*177f0*/  MUFU.EX2 R173, R173 ;  /* 0x000000ad00ad7308 */ /* 0x000fe20000000800 */
[C---:B------:R-:W-:Y:S02]  /*17800*/  FMUL.FTZ R14, R148.reuse, R138 ;  /* 0x0000008a940e7220 */ /* 0x040fe40000410000 */
[----:B------:R-:W-:Y:S02]  /*17810*/  FMUL.FTZ R15, R148, R139 ;  /* 0x0000008b940f7220 */ /* 0x000fe40000410000 */
[C---:B------:R-:W-:Y:S01]  /*17820*/  FMUL.FTZ R100, R151.reuse, R100 ;  /* 0x0000006497647220 */ /* 0x040fe20000410000 */
[----:B------:R-:W2:Y:S01]  /*17830*/  LDSM.16.MT88.4 R136, [R212+0x2480] ;  /* 0x00248000d488783b */ /* 0x000ea20000004200 */
[----:B------:R-:W-:Y:S02]  /*17840*/  FMUL.FTZ R101, R151, R101 ;  /* 0x0000006597657220 */ /* 0x000fe40000410000 */
[C---:B------:R-:W-:Y:S01]  /*17850*/  FMUL.FTZ R102, R150.reuse, R102 ;  /* 0x0000006696667220 */ /* 0x040fe20000410000 */
[----:B------:R-:W3:Y:S01]  /*17860*/  MUFU.EX2 R174, R174 ;  /* 0x000000ae00ae7308 */ /* 0x000ee20000000800 */
[----:B------:R-:W-:Y:S02]  /*17870*/  FMUL.FTZ R103, R150, R103 ;  /* 0x0000006796677220 */ /* 0x000fe40000410000 */
[C---:B------:R-:W-:Y:S01]  /*17880*/  FMUL.FTZ R120, R149.reuse, R120 ;  /* 0x0000007895787220 */ /* 0x040fe20000410000 */
        /* <DEDUP_REMOVED lines=23> */
[----:B------:R-:W3:Y:S01]  /*17a00*/  MUFU.EX2 R178, R178 ;  /* 0x000000b200b27308 */ /* 0x000ee20000000800 */
[--C-:B------:R-:W-:Y:S02]  /*17a10*/  FFMA.FTZ R184, R25, c[0x0][0x2d0], -R180.reuse ;  /* 0x0000b40019b87a23 */ /* 0x100fe400000108b4 */
[--C-:B------:R-:W-:Y:S01]  /*17a20*/  FFMA.FTZ R185, R26, c[0x0][0x2d0], -R179.reuse ;  /* 0x0000b4001ab97a23 */ /* 0x100fe200000108b3 */
[----:B-1----:R-:W-:Y:S01]  /*17a30*/  F2FP.PACK_AB R141, R176, R175 ;  /* 0x000000afb08d723e */ /* 0x002fe200000000ff */
[--C-:B------:R-:W-:Y:S02]  /*17a40*/  FFMA.FTZ R186, R27, c[0x0][0x2d0], -R179.reuse ;  /* 0x0000b4001bba7a23 */ /* 0x100fe400000108b3 */
[--C-:B------:R-:W-:Y:S02]  /*17a50*/  FFMA.FTZ R187, R28, c[0x0][0x2d0], -R180.reuse ;  /* 0x0000b4001cbb7a23 */ /* 0x100fe400000108b4 */
[--C-:B------:R-:W-:Y:S01]  /*17a60*/  FFMA.FTZ R188, R29, c[0x0][0x2d0], -R180.reuse ;  /* 0x0000b4001dbc7a23 */ /* 0x100fe200000108b4 */
[----:B------:R-:W-:Y:S01]  /*17a70*/  MUFU.EX2 R183, R183 ;  /* 0x000000b700b77308 */ /* 0x000fe20000000800 */
[----:B------:R-:W-:Y:S02]  /*17a80*/  FFMA.FTZ R180, R45, c[0x0][0x2d0], -R180 ;  /* 0x0000b4002db47a23 */ /* 0x000fe400000108b4 */
[--C-:B------:R-:W-:Y:S02]  /*17a90*/  FFMA.FTZ R189, R30, c[0x0][0x2d0], -R179.reuse ;  /* 0x0000b4001ebd7a23 */ /* 0x100fe400000108b3 */
[--C-:B------:R-:W-:Y:S02]  /*17aa0*/  FFMA.FTZ R190, R31, c[0x0][0x2d0], -R179.reuse ;  /* 0x0000b4001fbe7a23 */ /* 0x100fe400000108b3 */
[----:B------:R-:W-:Y:S02]  /*17ab0*/  FFMA.FTZ R179, R47, c[0x0][0x2d0], -R179 ;  /* 0x0000b4002fb37a23 */ /* 0x000fe400000108b3 */
[----:B------:R-:W-:Y:S01]  /*17ac0*/  LDSM.16.MT88.4 R44, [R212+0x2c80] ;  /* 0x002c8000d42c783b */ /* 0x000fe20000004200 */
[C---:B------:R-:W-:Y:S01]  /*17ad0*/  FMUL.FTZ R92, R149.reuse, R92 ;  /* 0x0000005c955c7220 */ /* 0x040fe20000410000 */
[----:B------:R-:W1:Y:S01]  /*17ae0*/  MUFU.EX2 R184, R184 ;  /* 0x000000b800b87308 */ /* 0x000e620000000800 */
[----:B------:R-:W-:Y:S01]  /*17af0*/  FMUL.FTZ R93, R149, R93 ;  /* 0x0000005d955d7220 */ /* 0x000fe20000410000 */
[----:B---3--:R-:W-:Y:S01]  /*17b00*/  F2FP.PACK_AB R143, R178, R177 ;  /* 0x000000b1b28f723e */ /* 0x008fe200000000ff */
[C---:B------:R-:W-:Y:S02]  /*17b10*/  FMUL.FTZ R94, R148.reuse, R94 ;  /* 0x0000005e945e7220 */ /* 0x040fe40000410000 */
[----:B------:R-:W-:Y:S02]  /*17b20*/  FMUL.FTZ R95, R148, R95 ;  /* 0x0000005f945f7220 */ /* 0x000fe40000410000 */
[C---:B------:R-:W-:Y:S02]  /*17b30*/  FMUL.FTZ R96, R151.reuse, R96 ;  /* 0x0000006097607220 */ /* 0x040fe40000410000 */
[C---:B------:R-:W-:Y:S01]  /*17b40*/  HMMA.16816.F32 R8, R140.reuse, R156, R8 ;  /* 0x0000009c8c08723c */ /* 0x040fe20000001808 */
[----:B------:R-:W-:Y:S03]  /*17b50*/  MUFU.EX2 R185, R185 ;  /* 0x000000b900b97308 */ /* 0x000fe60000000800 */
[----:B------:R-:W-:Y:S02]  /*17b60*/  FMUL.FTZ R97, R151, R97 ;  /* 0x0000006197617220 */ /* 0x000fe40000410000 */
[----:B------:R-:W-:Y:S02]  /*17b70*/  FMUL.FTZ R98, R150, R98 ;  /* 0x0000006296627220 */ /* 0x000fe40000410000 */
[-C--:B------:R-:W-:Y:S03]  /*17b80*/  HMMA.16816.F32 R12, R140, R158.reuse, R12 ;  /* 0x0000009e8c0c723c */ /* 0x080fe6000000180c */
[----:B------:R-:W3:Y:S01]  /*17b90*/  MUFU.EX2 R186, R186 ;  /* 0x000000ba00ba7308 */ /* 0x000ee20000000800 */
[--C-:B------:R-:W-:Y:S02]  /*17ba0*/  FFMA.FTZ R156, R20, c[0x0][0x2d0], -R182.reuse ;  /* 0x0000b400149c7a23 */ /* 0x100fe400000108b6 */
[----:B------:R-:W-:Y:S01]  /*17bb0*/  FMUL.FTZ R20, R149, R128 ;  /* 0x0000008095147220 */ /* 0x000fe20000410000 */
[----:B-1----:R-:W-:Y:S01]  /*17bc0*/  F2FP.PACK_AB R28, R184, R183 ;  /* 0x000000b7b81c723e */ /* 0x002fe200000000ff */
[C---:B------:R-:W-:Y:S04]  /*17bd0*/  HMMA.16816.F32 R16, R144.reuse, R158, R16 ;  /* 0x0000009e9010723c */ /* 0x040fe80000001810 */
[--C-:B------:R-:W-:Y:S01]  /*17be0*/  FFMA.FTZ R157, R21, c[0x0][0x2d0], -R182.reuse ;  /* 0x0000b400159d7a23 */ /* 0x100fe200000108b6 */
[----:B------:R-:W-:Y:S01]  /*17bf0*/  MUFU.EX2 R156, R156 ;  /* 0x0000009c009c7308 */ /* 0x000fe20000000800 */
[C---:B------:R-:W-:Y:S02]  /*17c00*/  FMUL.FTZ R21, R149.reuse, R129 ;  /* 0x0000008195157220 */ /* 0x040fe40000410000 */
[-C--:B------:R-:W-:Y:S04]  /*17c10*/  HMMA.16816.F32 R100, R144, R160.reuse, R100 ;  /* 0x000000a09064723c */ /* 0x080fe80000001864 */
[C---:B------:R-:W-:Y:S02]  /*17c20*/  FMUL.FTZ R104, R149.reuse, R104 ;  /* 0x0000006895687220 */ /* 0x040fe40000410000 */
[----:B------:R-:W-:Y:S01]  /*17c30*/  FMUL.FTZ R105, R149, R105 ;  /* 0x0000006995697220 */ /* 0x000fe20000410000 */
[----:B------:R-:W1:Y:S01]  /*17c40*/  MUFU.EX2 R157, R157 ;  /* 0x0000009d009d7308 */ /* 0x000e620000000800 */
[C---:B------:R-:W-:Y:S04]  /*17c50*/  FMUL.FTZ R106, R148.reuse, R106 ;  /* 0x0000006a946a7220 */ /* 0x040fe80000410000 */
[----:B------:R-:W-:Y:S01]  /*17c60*/  FMUL.FTZ R107, R148, R107 ;  /* 0x0000006b946b7220 */ /* 0x000fe20000410000 */
[----:B---3--:R-:W-:Y:S01]  /*17c70*/  F2FP.PACK_AB R29, R186, R185 ;  /* 0x000000b9ba1d723e */ /* 0x008fe200000000ff */
[--C-:B------:R-:W-:Y:S02]  /*17c80*/  FFMA.FTZ R158, R22, c[0x0][0x2d0], -R181.reuse ;  /* 0x0000b400169e7a23 */ /* 0x100fe400000108b5 */
[C---:B------:R-:W-:Y:S01]  /*17c90*/  FMUL.FTZ R22, R148.reuse, R130 ;  /* 0x0000008294167220 */ /* 0x040fe20000410000 */
[----:B------:R-:W-:Y:S01]  /*17ca0*/  MUFU.EX2 R187, R187 ;  /* 0x000000bb00bb7308 */ /* 0x000fe20000000800 */
[--C-:B------:R-:W-:Y:S01]  /*17cb0*/  FFMA.FTZ R159, R23, c[0x0][0x2d0], -R181.reuse ;  /* 0x0000b400179f7a23 */ /* 0x100fe200000108b5 */
[C---:B------:R-:W-:Y:S04]  /*17cc0*/  HMMA.16816.F32 R104, R140.reuse, R160, R104 ;  /* 0x000000a08c68723c */ /* 0x040fe80000001868 */
[C---:B------:R-:W-:Y:S02]  /*17cd0*/  FMUL.FTZ R108, R149.reuse, R108 ;  /* 0x0000006c956c7220 */ /* 0x040fe40000410000 */
[----:B------:R-:W-:Y:S02]  /*17ce0*/  FMUL.FTZ R109, R149, R109 ;  /* 0x0000006d956d7220 */ /* 0x000fe40000410000 */
[C---:B------:R-:W-:Y:S01]  /*17cf0*/  FMUL.FTZ R110, R148.reuse, R110 ;  /* 0x0000006e946e7220 */ /* 0x040fe20000410000 */
[----:B------:R-:W-:Y:S03]  /*17d00*/  MUFU.EX2 R158, R158 ;  /* 0x0000009e009e7308 */ /* 0x000fe60000000800 */
[C---:B------:R-:W-:Y:S01]  /*17d10*/  FMUL.FTZ R111, R148.reuse, R111 ;  /* 0x0000006f946f7220 */ /* 0x040fe20000410000 */
[----:B-1----:R-:W-:Y:S01]  /*17d20*/  F2FP.PACK_AB R24, R157, R156 ;  /* 0x0000009c9d18723e */ /* 0x002fe200000000ff */
[----:B------:R-:W-:Y:S02]  /*17d30*/  FMUL.FTZ R23, R148, R131 ;  /* 0x0000008394177220 */ /* 0x000fe40000410000 */
[----:B------:R-:W1:Y:S01]  /*17d40*/  LDSM.16.MT88.4 R128, [R214+0x3080] ;  /* 0x00308000d680783b */ /* 0x000e620000004200 */
[--C-:B------:R-:W-:Y:S02]  /*17d50*/  FFMA.FTZ R160, R32, c[0x0][0x2d0], -R182.reuse ;  /* 0x0000b40020a07a23 */ /* 0x100fe400000108b6 */
[-C--:B------:R-:W-:Y:S01]  /*17d60*/  HMMA.16816.F32 R108, R140, R162.reuse, R108 ;  /* 0x000000a28c6c723c */ /* 0x080fe2000000186c */
[----:B------:R-:W3:Y:S02]  /*17d70*/  MUFU.EX2 R159, R159 ;  /* 0x0000009f009f7308 */ /* 0x000ee40000000800 */
[C---:B------:R-:W-:Y:S02]  /*17d80*/  FMUL.FTZ R112, R151.reuse, R112 ;  /* 0x0000007097707220 */ /* 0x040fe40000410000 */
[----:B------:R-:W-:Y:S02]  /*17d90*/  FMUL.FTZ R113, R151, R113 ;  /* 0x0000007197717220 */ /* 0x000fe40000410000 */
[C---:B------:R-:W-:Y:S02]  /*17da0*/  FMUL.FTZ R114, R150.reuse, R114 ;  /* 0x0000007296727220 */ /* 0x040fe40000410000 */
[C---:B------:R-:W-:Y:S02]  /*17db0*/  FMUL.FTZ R115, R150.reuse, R115 ;  /* 0x0000007396737220 */ /* 0x040fe40000410000 */
[----:B------:R-:W-:Y:S01]  /*17dc0*/  MUFU.EX2 R160, R160 ;  /* 0x000000a000a07308 */ /* 0x000fe20000000800 */
[--C-:B------:R-:W-:Y:S02]  /*17dd0*/  FFMA.FTZ R161, R33, c[0x0][0x2d0], -R182.reuse ;  /* 0x0000b40021a17a23 */ /* 0x100fe400000108b6 */
[----:B------:R-:W-:Y:S02]  /*17de0*/  FFMA.FTZ R182, R49, c[0x0][0x2d0], -R182 ;  /* 0x0000b40031b67a23 */ /* 0x000fe400000108b6 */
[C---:B------:R-:W-:Y:S04]  /*17df0*/  HMMA.16816.F32 R112, R144.reuse, R162, R112 ;  /* 0x000000a29070723c */ /* 0x040fe80000001870 */
[----:B------:R-:W-:Y:S01]  /*17e00*/  FMUL.FTZ R99, R150, R99 ;  /* 0x0000006396637220 */ /* 0x000fe20000410000 */
[----:B------:R-:W5:Y:S01]  /*17e10*/  MUFU.EX2 R161, R161 ;  /* 0x000000a100a17308 */ /* 0x000f620000000800 */
[----:B------:R-:W-:Y:S02]  /*17e20*/  FMUL.FTZ R64, R151, R64 ;  /* 0x0000004097407220 */ /* 0x000fe40000410000 */
[-C--:B----4-:R-:W-:Y:S04]  /*17e30*/  HMMA.16816.F32 R116, R144, R132.reuse, R116 ;  /* 0x000000849074723c */ /* 0x090fe80000001874 */
[--C-:B------:R-:W-:Y:S01]  /*17e40*/  FFMA.FTZ R162, R34, c[0x0][0x2d0], -R181.reuse ;  /* 0x0000b40022a27a23 */ /* 0x100fe200000108b5 */
[----:B---3--:R-:W-:Y:S01]  /*17e50*/  F2FP.PACK_AB R25, R159, R158 ;  /* 0x0000009e9f19723e */ /* 0x008fe200000000ff */
[--C-:B------:R-:W-:Y:S01]  /*17e60*/  FFMA.FTZ R163, R35, c[0x0][0x2d0], -R181.reuse ;  /* 0x0000b40023a37a23 */ /* 0x100fe200000108b5 */
[----:B------:R-:W3:Y:S01]  /*17e70*/  MUFU.EX2 R188, R188 ;  /* 0x000000bc00bc7308 */ /* 0x000ee20000000800 */
[C---:B------:R-:W-:Y:S01]  /*17e80*/  HMMA.16816.F32 R120, R140.reuse, R132, R120 ;  /* 0x000000848c78723c */ /* 0x040fe20000001878 */
[----:B------:R-:W4:Y:S03]  /*17e90*/  LDSM.16.MT88.4 R32, [R212+0x3080] ;  /* 0x00308000d420783b */ /* 0x000f260000004200 */
[----:B------:R-:W-:Y:S02]  /*17ea0*/  FFMA.FTZ R181, R51, c[0x0][0x2d0], -R181 ;  /* 0x0000b40033b57a23 */ /* 0x000fe400000108b5 */
[----:B------:R-:W-:Y:S02]  /*17eb0*/  FMUL.FTZ R65, R151, R65 ;  /* 0x0000004197417220 */ /* 0x000fe40000410000 */
[-C--:B------:R-:W-:Y:S01]  /*17ec0*/  HMMA.16816.F32 R20, R140, R134.reuse, R20 ;  /* 0x000000868c14723c */ /* 0x080fe20000001814 */
[----:B------:R-:W-:Y:S01]  /*17ed0*/  LDSM.16.MT88.4 R48, [R214+0x3880] ;  /* 0x00388000d630783b */ /* 0x000fe20000004200 */
[----:B------:R-:W-:Y:S02]  /*17ee0*/  MUFU.EX2 R162, R162 ;  /* 0x000000a200a27308 */ /* 0x000fe40000000800 */
[C---:B------:R-:W-:Y:S01]  /*17ef0*/  FMUL.FTZ R66, R150.reuse, R66 ;  /* 0x0000004296427220 */ /* 0x040fe20000410000 */
[----:B-----5:R-:W-:Y:S01]  /*17f00*/  F2FP.PACK_AB R26, R161, R160 ;  /* 0x000000a0a11a723e */ /* 0x020fe200000000ff */
[----:B------:R-:W-:Y:S02]  /*17f10*/  FMUL.FTZ R67, R150, R67 ;  /* 0x0000004396437220 */ /* 0x000fe40000410000 */
[C---:B------:R-:W-:Y:S01]  /*17f20*/  HMMA.16816.F32 R124, R144.reuse, R134, R124 ;  /* 0x00000086907c723c */ /* 0x040fe2000000187c */
[----:B------:R-:W-:Y:S03]  /*17f30*/  LDSM.16.MT88.4 R132, [R212+0x1c80] ;  /* 0x001c8000d484783b */ /* 0x000fe60000004200 */
[C---:B------:R-:W-:Y:S01]  /*17f40*/  FMUL.FTZ R52, R151.reuse, R52 ;  /* 0x0000003497347220 */ /* 0x040fe20000410000 */
[----:B------:R-:W5:Y:S01]  /*17f50*/  MUFU.EX2 R163, R163 ;  /* 0x000000a300a37308 */ /* 0x000f620000000800 */
[----:B------:R-:W-:Y:S01]  /*17f60*/  FMUL.FTZ R53, R151, R53 ;  /* 0x0000003597357220 */ /* 0x000fe20000410000 */
[----:B---3--:R-:W-:Y:S01]  /*17f70*/  F2FP.PACK_AB R30, R188, R187 ;  /* 0x000000bbbc1e723e */ /* 0x008fe200000000ff */
[C---:B------:R-:W-:Y:S04]  /*17f80*/  FMUL.FTZ R54, R150.reuse, R54 ;  /* 0x0000003696367220 */ /* 0x040fe80000410000 */
[----:B------:R-:W-:Y:S02]  /*17f90*/  FMUL.FTZ R55, R150, R55 ;  /* 0x0000003796377220 */ /* 0x000fe40000410000 */
[C---:B------:R-:W-:Y:S01]  /*17fa0*/  FMUL.FTZ R60, R149.reuse, R60 ;  /* 0x0000003c953c7220 */ /* 0x040fe20000410000 */
[----:B------:R-:W-:Y:S01]  /*17fb0*/  MUFU.EX2 R189, R189 ;  /* 0x000000bd00bd7308 */ /* 0x000fe20000000800 */
[C---:B------:R-:W-:Y:S02]  /*17fc0*/  FMUL.FTZ R61, R149.reuse, R61 ;  /* 0x0000003d953d7220 */ /* 0x040fe40000410000 */
[C---:B------:R-:W-:Y:S01]  /*17fd0*/  FMUL.FTZ R62, R148.reuse, R62 ;  /* 0x0000003e943e7220 */ /* 0x040fe20000410000 */
[-C--:B--2---:R-:W-:Y:S03]  /*17fe0*/  HMMA.16816.F32 R52, R144, R136.reuse, R52 ;  /* 0x000000889034723c */ /* 0x084fe60000001834 */
[C---:B------:R-:W-:Y:S02]  /*17ff0*/  FMUL.FTZ R56, R149.reuse, R56 ;  /* 0x0000003895387220 */ /* 0x040fe40000410000 */
[----:B------:R-:W-:Y:S01]  /*18000*/  FMUL.FTZ R57, R149, R57 ;  /* 0x0000003995397220 */ /* 0x000fe20000410000 */
[----:B------:R-:W2:Y:S01]  /*18010*/  MUFU.EX2 R190, R190 ;  /* 0x000000be00be7308 */ /* 0x000ea20000000800 */
[C---:B------:R-:W-:Y:S02]  /*18020*/  FMUL.FTZ R58, R148.reuse, R58 ;  /* 0x0000003a943a7220 */ /* 0x040fe40000410000 */
[C---:B------:R-:W-:Y:S03]  /*18030*/  FMUL.FTZ R59, R148.reuse, R59 ;  /* 0x0000003b943b7220 */ /* 0x040fe60000410000 */
[----:B-----5:R-:W-:Y:S01]  /*18040*/  F2FP.PACK_AB R27, R163, R162 ;  /* 0x000000a2a31b723e */ /* 0x020fe200000000ff */
[----:B------:R-:W-:Y:S02]  /*18050*/  FMUL.FTZ R63, R148, R63 ;  /* 0x0000003f943f7220 */ /* 0x000fe40000410000 */
[----:B------:R-:W-:Y:S01]  /*18060*/  FFMA.FTZ R164, R151, R242, R164 ;  /* 0x000000f297a47223 */ /* 0x000fe200000100a4 */
[C---:B------:R-:W-:Y:S01]  /*18070*/  HMMA.16816.F32 R56, R140.reuse, R136, R56 ;  /* 0x000000888c38723c */ /* 0x040fe20000001838 */
[----:B------:R-:W3:Y:S03]  /*18080*/  MUFU.EX2 R191, R191 ;  /* 0x000000bf00bf7308 */ /* 0x000ee60000000800 */
[----:B------:R-:W-:Y:S02]  /*18090*/  FFMA.FTZ R166, R150, R241, R166 ;  /* 0x000000f196a67223 */ /* 0x000fe400000100a6 */
[----:B------:R-:W-:Y:S02]  /*180a0*/  FFMA.FTZ R153, R149, R240, R153 ;  /* 0x000000f095997223 */ /* 0x000fe40000010099 */
[-C--:B------:R-:W-:Y:S03]  /*180b0*/  HMMA.16816.F32 R60, R140, R138.reuse, R60 ;  /* 0x0000008a8c3c723c */ /* 0x080fe6000000183c */
[----:B------:R-:W-:Y:S01]  /*180c0*/  MUFU.EX2 R192, R192 ;  /* 0x000000c000c07308 */ /* 0x000fe20000000800 */
[----:B------:R-:W-:Y:S01]  /*180d0*/  FFMA.FTZ R175, R148, R235, R175 ;  /* 0x000000eb94af7223 */ /* 0x000fe200000100af */
[----:B--2---:R-:W-:Y:S01]  /*180e0*/  F2FP.PACK_AB R31, R190, R189 ;  /* 0x000000bdbe1f723e */ /* 0x004fe200000000ff */
[----:B------:R-:W-:Y:S02]  /*180f0*/  FADD.FTZ R164, R165, R164 ;  /* 0x000000a4a5a47221 */ /* 0x000fe40000010000 */
[C---:B------:R-:W-:Y:S04]  /*18100*/  HMMA.16816.F32 R64, R144.reuse, R138, R64 ;  /* 0x0000008a9040723c */ /* 0x040fe80000001840 */
[----:B------:R-:W-:Y:S01]  /*18110*/  FADD.FTZ R166, R167, R166 ;  /* 0x000000a6a7a67221 */ /* 0x000fe20000010000 */
[----:B------:R-:W2:Y:S01]  /*18120*/  MUFU.EX2 R193, R193 ;  /* 0x000000c100c17308 */ /* 0x000ea20000000800 */
[----:B------:R-:W-:Y:S02]  /*18130*/  FADD.FTZ R153, R172, R153 ;  /* 0x00000099ac997221 */ /* 0x000fe40000010000 */
[-C--:B-1----:R-:W-:Y:S04]  /*18140*/  HMMA.16816.F32 R68, R144, R128.reuse, R68 ;  /* 0x000000809044723c */ /* 0x082fe80000001844 */
[----:B------:R-:W-:Y:S02]  /*18150*/  FADD.FTZ R175, R176, R175 ;  /* 0x000000afb0af7221 */ /* 0x000fe40000010000 */
[----:B------:R-:W-:Y:S01]  /*18160*/  FADD.FTZ R164, R168, R164 ;  /* 0x000000a4a8a47221 */ /* 0x000fe20000010000 */
[----:B------:R-:W-:Y:S01]  /*18170*/  MUFU.EX2 R194, R194 ;  /* 0x000000c200c27308 */ /* 0x000fe20000000800 */
[C---:B------:R-:W-:Y:S04]  /*18180*/  HMMA.16816.F32 R72, R140.reuse, R128, R72 ;  /* 0x000000808c48723c */ /* 0x040fe80000001848 */
[----:B------:R-:W-:Y:S02]  /*18190*/  FADD.FTZ R166, R170, R166 ;  /* 0x000000a6aaa67221 */ /* 0x000fe40000010000 */
[----:B------:R-:W-:Y:S02]  /*181a0*/  FADD.FTZ R153, R173, R153 ;  /* 0x00000099ad997221 */ /* 0x000fe40000010000 */
[-C--:B------:R-:W-:Y:S01]  /*181b0*/  HMMA.16816.F32 R76, R140, R130.reuse, R76 ;  /* 0x000000828c4c723c */ /* 0x080fe2000000184c */
[----:B------:R-:W-:Y:S03]  /*181c0*/  MUFU.EX2 R195, R195 ;  /* 0x000000c300c37308 */ /* 0x000fe60000000800 */
[----:B------:R-:W-:Y:S02]  /*181d0*/  FADD.FTZ R175, R177, R175 ;  /* 0x000000afb1af7221 */ /* 0x000fe40000010000 */
[----:B------:R-:W-:Y:S02]  /*181e0*/  FADD.FTZ R164, R169, R164 ;  /* 0x000000a4a9a47221 */ /* 0x000fe40000010000 */
[C---:B------:R-:W-:Y:S01]  /*181f0*/  HMMA.16816.F32 R80, R144.reuse, R130, R80 ;  /* 0x000000829050723c */ /* 0x040fe20000001850 */
[----:B------:R-:W1:Y:S02]  /*18200*/  LDSM.16.MT88.4 R128, [R214+0x1c80] ;  /* 0x001c8000d680783b */ /* 0x000e640000004200 */
[----:B------:R-:W-:Y:S01]  /*18210*/  MUFU.EX2 R182, R182 ;  /* 0x000000b600b67308 */ /* 0x000fe20000000800 */
[----:B------:R-:W-:Y:S02]  /*18220*/  FADD.FTZ R166, R171, R166 ;  /* 0x000000a6aba67221 */ /* 0x000fe40000010000 */
[----:B------:R-:W-:Y:S02]  /*18230*/  FADD.FTZ R153, R174, R153 ;  /* 0x00000099ae997221 */ /* 0x000fe40000010000 */
[-C--:B----4-:R-:W-:Y:S04]  /*18240*/  HMMA.16816.F32 R84, R144, R32.reuse, R84 ;  /* 0x000000209054723c */ /* 0x090fe80000001854 */
[----:B------:R-:W-:Y:S01]  /*18250*/  FADD.FTZ R175, R178, R175 ;  /* 0x000000afb2af7221 */ /* 0x000fe20000010000 */
[----:B------:R-:W-:Y:S01]  /*18260*/  MUFU.EX2 R196, R196 ;  /* 0x000000c400c47308 */ /* 0x000fe20000000800 */
        /* <DEDUP_REMOVED lines=8> */
[----:B------:R-:W-:Y:S01]  /*182f0*/  HMMA.16816.F32 R96, R144, R34, R96 ;  /* 0x000000229060723c */ /* 0x000fe20000001860 */
[----:B------:R-:W4:Y:S01]  /*18300*/  LDSM.16.MT88.4 R32, [R214+0x2880] ;  /* 0x00288000d620783b */ /* 0x000f220000004200 */
[----:B------:R-:W5:Y:S02]  /*18310*/  MUFU.EX2 R197, R197 ;  /* 0x000000c500c57308 */ /* 0x000f640000000800 */
[----:B------:R-:W-:Y:S02]  /*18320*/  FADD.FTZ R166, R159, R166 ;  /* 0x000000a69fa67221 */ /* 0x000fe40000010000 */
[----:B------:R-:W-:Y:S02]  /*18330*/  FADD.FTZ R153, R184, R153 ;  /* 0x00000099b8997221 */ /* 0x000fe40000010000 */
[----:B------:R-:W-:Y:S01]  /*18340*/  FADD.FTZ R175, R186, R175 ;  /* 0x000000afbaaf7221 */ /* 0x000fe20000010000 */
[-C--:B-1----:R-:W-:Y:S03]  /*18350*/  HMMA.16816.F32 R4, R24, R128.reuse, R4 ;  /* 0x000000801804723c */ /* 0x082fe60000001804 */
[----:B------:R-:W-:Y:S02]  /*18360*/  MUFU.EX2 R198, R198 ;  /* 0x000000c600c67308 */ /* 0x000fe40000000800 */
[----:B------:R-:W-:Y:S02]  /*18370*/  FADD.FTZ R164, R160, R164 ;  /* 0x000000a4a0a47221 */ /* 0x000fe40000010000 */
[----:B------:R-:W-:Y:S01]  /*18380*/  FADD.FTZ R166, R162, R166 ;  /* 0x000000a6a2a67221 */ /* 0x000fe20000010000 */
[C---:B------:R-:W-:Y:S04]  /*18390*/  HMMA.16816.F32 R8, R28.reuse, R128, R8 ;  /* 0x000000801c08723c */ /* 0x040fe80000001808 */
[----:B------:R-:W-:Y:S01]  /*183a0*/  FADD.FTZ R153, R187, R153 ;  /* 0x00000099bb997221 */ /* 0x000fe20000010000 */
[----:B------:R-:W1:Y:S01]  /*183b0*/  MUFU.EX2 R199, R199 ;  /* 0x000000c700c77308 */ /* 0x000e620000000800 */
[----:B------:R-:W-:Y:S02]  /*183c0*/  FADD.FTZ R175, R189, R175 ;  /* 0x000000afbdaf7221 */ /* 0x000fe40000010000 */
[-C--:B------:R-:W-:Y:S04]  /*183d0*/  HMMA.16816.F32 R12, R28, R130.reuse, R12 ;  /* 0x000000821c0c723c */ /* 0x080fe8000000180c */
[----:B------:R-:W-:Y:S02]  /*183e0*/  FADD.FTZ R164, R161, R164 ;  /* 0x000000a4a1a47221 */ /* 0x000fe40000010000 */
[----:B------:R-:W-:Y:S01]  /*183f0*/  FADD.FTZ R166, R163, R166 ;  /* 0x000000a6a3a67221 */ /* 0x000fe20000010000 */
[----:B------:R-:W4:Y:S01]  /*18400*/  MUFU.EX2 R200, R200 ;  /* 0x000000c800c87308 */ /* 0x000f220000000800 */
[C---:B------:R-:W-:Y:S01]  /*18410*/  HMMA.16816.F32 R16, R24.reuse, R130, R16 ;  /* 0x000000821810723c */ /* 0x040fe20000001810 */
[----:B------:R-:W4:Y:S03]  /*18420*/  LDSM.16.MT88.4 R128, [R212+0x2880] ;  /* 0x00288000d480783b */ /* 0x000f260000004200 */
[----:B------:R-:W-:Y:S02]  /*18430*/  FADD.FTZ R153, R188, R153 ;  /* 0x00000099bc997221 */ /* 0x000fe40000010000 */
[----:B------:R-:W-:Y:S02]  /*18440*/  FADD.FTZ R175, R190, R175 ;  /* 0x000000afbeaf7221 */ /* 0x000fe40000010000 */
[-C--:B------:R-:W-:Y:S01]  /*18450*/  HMMA.16816.F32 R100, R24, R132.reuse, R100 ;  /* 0x000000841864723c */ /* 0x080fe20000001864 */
[----:B------:R-:W4:Y:S03]  /*18460*/  MUFU.EX2 R201, R201 ;  /* 0x000000c900c97308 */ /* 0x000f260000000800 */
[----:B---3--:R-:W-:Y:S02]  /*18470*/  FADD.FTZ R164, R191, R164 ;  /* 0x000000a4bfa47221 */ /* 0x008fe40000010000 */
[----:B--2---:R-:W-:Y:S02]  /*18480*/  FADD.FTZ R166, R193, R166 ;  /* 0x000000a6c1a67221 */ /* 0x004fe40000010000 */
[C---:B------:R-:W-:Y:S03]  /*18490*/  HMMA.16816.F32 R104, R28.reuse, R132, R104 ;  /* 0x000000841c68723c */ /* 0x040fe60000001868 */
[----:B------:R-:W-:Y:S01]  /*184a0*/  MUFU.EX2 R180, R180 ;  /* 0x000000b400b47308 */ /* 0x000fe20000000800 */
[----:B-----5:R-:W-:Y:S02]  /*184b0*/  FADD.FTZ R153, R197, R153 ;  /* 0x00000099c5997221 */ /* 0x020fe40000010000 */
[----:B-1----:R-:W-:Y:S02]  /*184c0*/  FADD.FTZ R175, R199, R175 ;  /* 0x000000afc7af7221 */ /* 0x002fe40000010000 */
[-C--:B------:R-:W-:Y:S04]  /*184d0*/  HMMA.16816.F32 R108, R28, R134.reuse, R108 ;  /* 0x000000861c6c723c */ /* 0x080fe8000000186c */
[----:B------:R-:W-:Y:S01]  /*184e0*/  FADD.FTZ R164, R192, R164 ;  /* 0x000000a4c0a47221 */ /* 0x000fe20000010000 */
[----:B------:R-:W1:Y:S01]  /*184f0*/  MUFU.EX2 R202, R202 ;  /* 0x000000ca00ca7308 */ /* 0x000e620000000800 */
[----:B------:R-:W-:Y:S02]  /*18500*/  FADD.FTZ R166, R194, R166 ;  /* 0x000000a6c2a67221 */ /* 0x000fe40000010000 */
[C---:B------:R-:W-:Y:S01]  /*18510*/  HMMA.16816.F32 R112, R24.reuse, R134, R112 ;  /* 0x000000861870723c */ /* 0x040fe20000001870 */
[----:B------:R-:W-:Y:S03]  /*18520*/  LDSM.16.MT88.4 R132, [R214+0x2080] ;  /* 0x00208000d684783b */ /* 0x000fe60000004200 */
[----:B------:R-:W-:Y:S02]  /*18530*/  FADD.FTZ R153, R198, R153 ;  /* 0x00000099c6997221 */ /* 0x000fe40000010000 */
[----:B----4-:R-:W-:Y:S01]  /*18540*/  FADD.FTZ R175, R200, R175 ;  /* 0x000000afc8af7221 */ /* 0x010fe20000010000 */
[----:B------:R-:W2:Y:S01]  /*18550*/  MUFU.EX2 R179, R179 ;  /* 0x000000b300b37308 */ /* 0x000ea20000000800 */
[-C--:B------:R-:W-:Y:S04]  /*18560*/  HMMA.16816.F32 R116, R24, R32.reuse, R116 ;  /* 0x000000201874723c */ /* 0x080fe80000001874 */
[----:B------:R-:W-:Y:S02]  /*18570*/  FADD.FTZ R164, R195, R164 ;  /* 0x000000a4c3a47221 */ /* 0x000fe40000010000 */
[----:B------:R-:W-:Y:S02]  /*18580*/  FADD.FTZ R166, R196, R166 ;  /* 0x000000a6c4a67221 */ /* 0x000fe40000010000 */
[C---:B------:R-:W-:Y:S04]  /*18590*/  HMMA.16816.F32 R120, R28.reuse, R32, R120 ;  /* 0x000000201c78723c */ /* 0x040fe80000001878 */
[----:B------:R-:W-:Y:S02]  /*185a0*/  FADD.FTZ R153, R201, R153 ;  /* 0x00000099c9997221 */ /* 0x000fe40000010000 */
[----:B-1----:R-:W-:Y:S02]  /*185b0*/  FADD.FTZ R175, R202, R175 ;  /* 0x000000afcaaf7221 */ /* 0x002fe40000010000 */
[-C--:B------:R-:W-:Y:S04]  /*185c0*/  HMMA.16816.F32 R20, R28, R34.reuse, R20 ;  /* 0x000000221c14723c */ /* 0x080fe80000001814 */
[----:B------:R-:W-:Y:S02]  /*185d0*/  FADD.FTZ R242, R182, R164 ;  /* 0x000000a4b6f27221 */ /* 0x000fe40000010000 */
[----:B------:R-:W-:Y:S02]  /*185e0*/  FADD.FTZ R241, R181, R166 ;  /* 0x000000a6b5f17221 */ /* 0x000fe40000010000 */
[C---:B------:R-:W-:Y:S01]  /*185f0*/  HMMA.16816.F32 R124, R24.reuse, R34, R124 ;  /* 0x00000022187c723c */ /* 0x040fe2000000187c */
[----:B------:R-:W1:Y:S03]  /*18600*/  LDSM.16.MT88.4 R32, [R212+0x3480] ;  /* 0x00348000d420783b */ /* 0x000e660000004200 */
[----:B------:R-:W-:Y:S01]  /*18610*/  FADD.FTZ R240, R180, R153 ;  /* 0x00000099b4f07221 */ /* 0x000fe20000010000 */
[----:B------:R-:W-:Y:S01]  /*18620*/  MOV R153, R152 ;  /* 0x0000009800997202 */ /* 0x000fe20000000f00 */
[----:B--2---:R-:W-:Y:S02]  /*18630*/  FADD.FTZ R235, R179, R175 ;  /* 0x000000afb3eb7221 */ /* 0x004fe40000010000 */
        /* <DEDUP_REMOVED lines=8> */
[----:B------:R-:W2:Y:S07]  /*186c0*/  LDSM.16.MT88.4 R36, [R212+0x2080] ;  /* 0x00208000d424783b */ /* 0x000eae0000004200 */
[-C--:B-1----:R-:W-:Y:S08]  /*186d0*/  HMMA.16816.F32 R84, R24, R32.reuse, R84 ;  /* 0x000000201854723c */ /* 0x082ff00000001854 */
[C---:B------:R-:W-:Y:S08]  /*186e0*/  HMMA.16816.F32 R88, R28.reuse, R32, R88 ;  /* 0x000000201c58723c */ /* 0x040ff00000001858 */
[-C--:B------:R-:W-:Y:S07]  /*186f0*/  HMMA.16816.F32 R92, R28, R34.reuse, R92 ;  /* 0x000000221c5c723c */ /* 0x080fee000000185c */
[----:B------:R-:W-:Y:S01]  /*18700*/  F2FP.PACK_AB R28, R198, R197 ;  /* 0x000000c5c61c723e */ /* 0x000fe200000000ff */
[----:B------:R-:W-:Y:S01]  /*18710*/  HMMA.16816.F32 R96, R24, R34, R96 ;  /* 0x000000221860723c */ /* 0x000fe20000001860 */
[----:B------:R-:W1:Y:S03]  /*18720*/  LDSM.16.MT88.4 R32, [R212+0x3880] ;  /* 0x00388000d420783b */ /* 0x000e660000004200 */
[----:B------:R-:W-:Y:S02]  /*18730*/  F2FP.PACK_AB R29, R200, R199 ;  /* 0x000000c7c81d723e */ /* 0x000fe400000000ff */
[----:B------:R-:W-:Y:S02]  /*18740*/  F2FP.PACK_AB R30, R180, R201 ;  /* 0x000000c9b41e723e */ /* 0x000fe400000000ff */
[----:B------:R-:W-:Y:S04]  /*18750*/  F2FP.PACK_AB R24, R192, R191 ;  /* 0x000000bfc018723e */ /* 0x000fe800000000ff */
[----:B------:R-:W-:Y:S02]  /*18760*/  F2FP.PACK_AB R25, R194, R193 ;  /* 0x000000c1c219723e */ /* 0x000fe400000000ff */
[----:B------:R-:W-:Y:S02]  /*18770*/  F2FP.PACK_AB R26, R182, R195 ;  /* 0x000000c3b61a723e */ /* 0x000fe400000000ff */
[----:B------:R-:W-:Y:S02]  /*18780*/  F2FP.PACK_AB R27, R181, R196 ;  /* 0x000000c4b51b723e */ /* 0x000fe400000000ff */
[----:B------:R-:W-:Y:S05]  /*18790*/  F2FP.PACK_AB R31, R179, R202 ;  /* 0x000000cab31f723e */ /* 0x000fea00000000ff */
        /* <DEDUP_REMOVED lines=25> */
.L_x_1247:
[----:B------:R-:W-:-:S13]  /*18930*/  ISETP.GE.AND P0, PT, R243, R227, PT ;  /* 0x000000e3f300720c */ /* 0x000fda0003f06270 */
[----:B------:R-:W-:Y:S05]  /*18940*/  @!P0 BRA `(.L_x_1251) ;  /* 0x00003d0000008947 */ /* 0x000fea0003800000 */
[----:B------:R-:W-:Y:S01]  /*18950*/  IADD3 R245, P0, R228, 0x20, RZ ;  /* 0x00000020e4f57810 */ /* 0x000fe20007f1e0ff */
        /* <DEDUP_REMOVED lines=18> */
.L_x_1269:
[----:B------:R-:W-:Y:S04]  /*18a80*/  DEPBAR.LE SB0, 0x0 ;  /* 0x000080000000791a */ /* 0x000fe80000000000 */
[----:B------:R-:W-:Y:S01]  /*18a90*/  BAR.SYNC.DEFER_BLOCKING 0x0 ;  /* 0x0000000000007b1d */ /* 0x000fe20000010000 */
[----:B------:R-:W-:Y:S01]  /*18aa0*/  SHF.R.S32.HI R2, RZ, 0x1f, R243 ;  /* 0x0000001fff027819 */ /* 0x000fe200000114f3 */
[----:B------:R-:W-:Y:S01]  /*18ab0*/  IMAD R0, R243, UR5, RZ ;  /* 0x00000005f3007c24 */ /* 0x000fe2000f8e02ff */
        /* <DEDUP_REMOVED lines=8> */
[C---:B------:R-:W-:Y:S01]  /*18b40*/  IMAD.X R2, R0.reuse, 0x1, R237, P0 ;  /* 0x0000000100027824 */ /* 0x040fe200000e06ed */
        /* <DEDUP_REMOVED lines=17> */
[C---:B------:R-:W-:Y:S04]  /*18c60*/  @!P1 IADD3 R12, P0, R3.reuse, R228, RZ ;  /* 0x000000e4030c9210 */ /* 0x040fe80007f1e0ff */
[----:B------:R-:W-:Y:S01]  /*18c70*/  LDSM.16.M88.4 R156, [R213+0x6080] ;  /* 0x00608000d59c783b */ /* 0x000fe20000000200 */
[----:B------:R-:W-:Y:S01]  /*18c80*/  @!P1 IMAD.X R2, R0, 0x1, R237, P0 ;  /* 0x0000000100029824 */ /* 0x000fe200000e06ed */
[C---:B------:R-:W-:Y:S04]  /*18c90*/  @!P1 LEA R36, P0, R12.reuse, c[0x0][0x1f8], 0x1 ;  /* 0x00007e000c249a11 */ /* 0x040fe800078008ff */
[----:B------:R-:W-:Y:S01]  /*18ca0*/  @!P1 LEA.HI.X R37, R12, c[0x0][0x1fc], R2, 0x1, P0 ;  /* 0x00007f000c259a11 */ /* 0x000fe200000f0c02 */
[----:B------:R-:W5:Y:S01]  /*18cb0*/  LDSM.16.M88.4 R160, [R215] ;  /* 0x00000000d7a0783b */ /* 0x000f620000000200 */
[C---:B------:R-:W-:Y:S01]  /*18cc0*/  @!P1 IADD3 R20, P0, R3.reuse, R245, RZ ;  /* 0x000000f503149210 */ /* 0x040fe20007f1e0ff */
[-C--:B-1----:R-:W-:Y:S05]  /*18cd0*/  HMMA.16816.F32 R4, R48, R16.reuse, RZ ;  /* 0x000000103004723c */ /* 0x082fea00000018ff */
[----:B------:R-:W1:Y:S01]  /*18ce0*/  LDSM.16.M88.4 R164, [R213+0x7080] ;  /* 0x00708000d5a4783b */ /* 0x000e620000000200 */
[----:B------:R-:W-:Y:S01]  /*18cf0*/  @!P1 IMAD.X R2, R0, 0x1, R203, P0 ;  /* 0x0000000100029824 */ /* 0x000fe200000e06cb */
        /* <DEDUP_REMOVED lines=20> */
[----:B------:R4:W-:Y:S07]  /*18e40*/  @!P1 LDGSTS.E.BYPASS.LTC128B.128 [R230+0x2080], [R36.64], !P5 ;  /* 0x0208000024e69fae */ /* 0x0009ee000e901d4c */
[----:B------:R3:W-:Y:S01]  /*18e50*/  @!P1 LDGSTS.E.BYPASS.LTC128B.128 [R230+0x2c80], [R40.64], !P4 ;  /* 0x02c8000028e69fae */ /* 0x0007e2000e101d4c */
[-C--:B-1----:R-:W-:Y:S06]  /*18e60*/  HMMA.16816.F32 R28, R44, R34.reuse, RZ ;  /* 0x000000222c1c723c */ /* 0x082fec00000018ff */
[----:B------:R1:W-:Y:S02]  /*18e70*/  @!P1 LDGSTS.E.BYPASS.LTC128B.128 [R230+0x3880], [R2.64], !P3 ;  /* 0x0388000002e69fae */ /* 0x0003e4000d901d4c */
[C---:B------:R-:W-:Y:S05]  /*18e80*/  HMMA.16816.F32 R32, R48.reuse, R34, RZ ;  /* 0x000000223020723c */ /* 0x040fea00000018ff */
[----:B------:R-:W-:Y:S03]  /*18e90*/  LDSM.16.M88.4 R176, [R217+0x8080] ;  /* 0x00808000d9b0783b */ /* 0x000fe60000000200 */
[-C--:B----4-:R-:W-:Y:S04]  /*18ea0*/  HMMA.16816.F32 R36, R48, R152.reuse, RZ ;  /* 0x000000983024723c */ /* 0x090fe800000018ff */
[----:B------:R-:W0:Y:S04]  /*18eb0*/  LDGDEPBAR ;  /* 0x00000000000079af */ /* 0x000e280000000000 */
[C---:B---3--:R-:W-:Y:S03]  /*18ec0*/  HMMA.16816.F32 R40, R44.reuse, R152, RZ ;  /* 0x000000982c28723c */ /* 0x048fe600000018ff */
[----:B------:R-:W3:Y:S05]  /*18ed0*/  LDSM.16.M88.4 R180, [R216+0x4880] ;  /* 0x00488000d8b4783b */ /* 0x000eea0000000200 */
[-C--:B------:R-:W-:Y:S02]  /*18ee0*/  HMMA.16816.F32 R44, R44, R154.reuse, RZ ;  /* 0x0000009a2c2c723c */ /* 0x080fe400000018ff */
[----:B------:R-:W4:Y:S06]  /*18ef0*/  LDSM.16.M88.4 R184, [R217+0x9080] ;  /* 0x00908000d9b8783b */ /* 0x000f2c0000000200 */
[----:B------:R-:W-:Y:S01]  /*18f00*/  HMMA.16816.F32 R48, R48, R154, RZ ;  /* 0x0000009a3030723c */ /* 0x000fe200000018ff */
[----:B------:R-:W1:Y:S07]  /*18f10*/  LDSM.16.M88.4 R152, [R216+0x4c80] ;  /* 0x004c8000d898783b */ /* 0x000e6e0000000200 */
[-C--:B-----5:R-:W-:Y:S01]  /*18f20*/  HMMA.16816.F32 R4, R156, R160.reuse, R4 ;  /* 0x000000a09c04723c */ /* 0x0a0fe20000001804 */
[----:B------:R-:W5:Y:S07]  /*18f30*/  LDSM.16.M88.4 R188, [R216+0x5080] ;  /* 0x00508000d8bc783b */ /* 0x000f6e0000000200 */
[C---:B------:R-:W-:Y:S01]  /*18f40*/  HMMA.16816.F32 R8, R164.reuse, R160, R8 ;  /* 0x000000a0a408723c */ /* 0x040fe20000001808 */
[----:B------:R-:W-:Y:S07]  /*18f50*/  LDSM.16.M88.4 R192, [R209] ;  /* 0x00000000d1c0783b */ /* 0x000fee0000000200 */
[-C--:B------:R-:W-:Y:S01]  /*18f60*/  HMMA.16816.F32 R12, R164, R162.reuse, R12 ;  /* 0x000000a2a40c723c */ /* 0x080fe2000000180c */
[----:B------:R-:W-:Y:S07]  /*18f70*/  LDSM.16.M88.4 R196, [R213+0x9080] ;  /* 0x00908000d5c4783b */ /* 0x000fee0000000200 */
[C---:B------:R-:W-:Y:S01]  /*18f80*/  HMMA.16816.F32 R16, R156.reuse, R162, R16 ;  /* 0x000000a29c10723c */ /* 0x040fe20000001810 */
[----:B------:R-:W1:Y:S07]  /*18f90*/  LDSM.16.M88.4 R160, [R213+0x8080] ;  /* 0x00808000d5a0783b */ /* 0x000e6e0000000200 */
        /* <DEDUP_REMOVED lines=22> */
[-C--:B-----5:R-:W-:Y:S08]  /*19100*/  HMMA.16816.F32 R36, R176, R188.reuse, R36 ;  /* 0x000000bcb024723c */ /* 0x0a0ff00000001824 */
[C---:B------:R-:W-:Y:S08]  /*19110*/  HMMA.16816.F32 R40, R184.reuse, R188, R40 ;  /* 0x000000bcb828723c */ /* 0x040ff00000001828 */
[-C--:B------:R-:W-:Y:S01]  /*19120*/  HMMA.16816.F32 R44, R184, R190.reuse, R44 ;  /* 0x000000beb82c723c */ /* 0x080fe2000000182c */
[----:B------:R-:W-:Y:S07]  /*19130*/  LDSM.16.M88.4 R184, [R206] ;  /* 0x00000000ceb8783b */ /* 0x000fee0000000200 */
[----:B------:R-:W-:Y:S01]  /*19140*/  HMMA.16816.F32 R48, R176, R190, R48 ;  /* 0x000000beb030723c */ /* 0x000fe20000001830 */
[----:B------:R-:W3:Y:S07]  /*19150*/  LDSM.16.M88.4 R176, [R216+0x5880] ;  /* 0x00588000d8b0783b */ /* 0x000eee0000000200 */
[-C--:B------:R-:W-:Y:S01]  /*19160*/  HMMA.16816.F32 R4, R160, R192.reuse, R4 ;  /* 0x000000c0a004723c */ /* 0x080fe20000001804 */
[----:B------:R-:W-:Y:S07]  /*19170*/  LDSM.16.M88.4 R188, [R213+0xb080] ;  /* 0x00b08000d5bc783b */ /* 0x000fee0000000200 */
        /* <DEDUP_REMOVED lines=44> */
[----:B------:R-:W-:Y:S04]  /*19440*/  IMAD.WIDE.U32 R162, R2, c[0x0][0x1e0], RZ ;  /* 0x0000780002a27a25 */ /* 0x000fe800078e00ff */
        /* <DEDUP_REMOVED lines=42> */
.L_x_1252:
        /* <DEDUP_REMOVED lines=29> */
.L_x_1255:
[----:B------:R-:W-:Y:S04]  /*198c0*/  MOV R0, c[0x0][0x32c] ;  /* 0x0000cb0000007a02 */ /* 0x000fe80000000f00 */
[----:B------:R-:W-:Y:S11]  /*198d0*/  ISETP.NE.AND P0, PT, R0, 0x1, PT ;  /* 0x000000010000780c */ /* 0x000ff60003f05270 */
[----:B------:R-:W-:Y:S02]  /*198e0*/  @!UPT UIADD3 URZ, URZ, URZ, URZ ;  /* 0x0000003f3f3ff290 */ /* 0x000fe4000fffe03f */
[----:B------:R-:W-:Y:S05]  /*198f0*/  @P0 IMAD.HI.U32 R0, R2, c[0x0][0x330], RZ ;  /* 0x0000cc0002000a27 */ /* 0x000fea00078e00ff */
[----:B------:R-:W-:Y:S02]  /*19900*/  @P0 SHF.R.U32.HI R2, RZ, c[0x0][0x334], R0 ;  /* 0x0000cd00ff020a19 */ /* 0x000fe40000011600 */
.L_x_1256:
[----:B------:R-:W-:Y:S05]  /*19910*/  BSYNC B0 ;  /* 0x0000000000007941 */ /* 0x000fea0003800000 */
.L_x_1254:
[----:B------:R-:W-:Y:S05]  /*19920*/  IMAD R2, R2, c[0x0][0x32c], R153 ;  /* 0x0000cb0002027a24 */ /* 0x000fea00078e0299 */
[----:B------:R-:W-:Y:S02]  /*19930*/  IADD3 R0, R2, c[0x0][0x32c], RZ ;  /* 0x0000cb0002007a10 */ /* 0x000fe40007ffe0ff */
[----:B------:R-:W-:Y:S02]  /*19940*/  IMNMX R160, R160, R2, !PT ;  /* 0x00000002a0a07217 */ /* 0x000fe40007800200 */
[----:B------:R-:W-:Y:S02]  /*19950*/  IMNMX R161, R161, R0, PT ;  /* 0x00000000a1a17217 */ /* 0x000fe40003800200 */
.L_x_1253:
        /* <DEDUP_REMOVED lines=17> */
.L_x_1259:
[----:B------:R-:W-:Y:S04]  /*19a70*/  MOV R0, c[0x0][0x32c] ;  /* 0x0000cb0000007a02 */ /* 0x000fe80000000f00 */
[----:B------:R-:W-:Y:S11]  /*19a80*/  ISETP.NE.AND P0, PT, R0, 0x1, PT ;  /* 0x000000010000780c */ /* 0x000ff60003f05270 */
[----:B------:R-:W-:Y:S02]  /*19a90*/  @!UPT UIADD3 URZ, URZ, URZ, URZ ;  /* 0x0000003f3f3ff290 */ /* 0x000fe4000fffe03f */
[----:B------:R-:W-:Y:S05]  /*19aa0*/  @P0 IMAD.HI.U32 R0, R2, c[0x0][0x330], RZ ;  /* 0x0000cc0002000a27 */ /* 0x000fea00078e00ff */
[----:B------:R-:W-:Y:S02]  /*19ab0*/  @P0 SHF.R.U32.HI R2, RZ, c[0x0][0x334], R0 ;  /* 0x0000cd00ff020a19 */ /* 0x000fe40000011600 */
.L_x_1260:
[----:B------:R-:W-:Y:S05]  /*19ac0*/  BSYNC B0 ;  /* 0x0000000000007941 */ /* 0x000fea0003800000 */
.L_x_1258:
[----:B------:R-:W-:Y:S05]  /*19ad0*/  IMAD R2, R2, c[0x0][0x32c], R153 ;  /* 0x0000cb0002027a24 */ /* 0x000fea00078e0299 */
[----:B------:R-:W-:Y:S02]  /*19ae0*/  IADD3 R0, R2, c[0x0][0x32c], RZ ;  /* 0x0000cb0002007a10 */ /* 0x000fe40007ffe0ff */
[----:B------:R-:W-:Y:S02]  /*19af0*/  IMNMX R158, R158, R2, !PT ;  /* 0x000000029e9e7217 */ /* 0x000fe40007800200 */
[----:B------:R-:W-:Y:S02]  /*19b00*/  IMNMX R159, R159, R0, PT ;  /* 0x000000009f9f7217 */ /* 0x000fe40003800200 */
.L_x_1257:
        /* <DEDUP_REMOVED lines=40> */
[C---:B------:R-:W-:Y:S01]  /*19d90*/  ISETP.GT.AND P0, PT, R160.reuse, 0x21, !P3 ;  /* 0x00000021a000780c */ /* 0x040fe20005f04270 */
        /* <DEDUP_REMOVED lines=32> */
.L_x_1263:
[----:B------:R-:W-:Y:S04]  /*19fa0*/  MOV R20, c[0x0][0x32c] ;  /* 0x0000cb0000147a02 */ /* 0x000fe80000000f00 */
[----:B------:R-:W-:Y:S11]  /*19fb0*/  ISETP.NE.AND P0, PT, R20, 0x1, PT ;  /* 0x000000011400780c */ /* 0x000ff60003f05270 */
[----:B------:R-:W-:Y:S02]  /*19fc0*/  @!UPT UIADD3 URZ, URZ, URZ, URZ ;  /* 0x0000003f3f3ff290 */ /* 0x000fe4000fffe03f */
[----:B------:R-:W-:Y:S05]  /*19fd0*/  @P0 IMAD.HI.U32 R20, R36, c[0x0][0x330], RZ ;  /* 0x0000cc0024140a27 */ /* 0x000fea00078e00ff */
[----:B------:R-:W-:Y:S02]  /*19fe0*/  @P0 SHF.R.U32.HI R36, RZ, c[0x0][0x334], R20 ;  /* 0x0000cd00ff240a19 */ /* 0x000fe40000011614 */
.L_x_1264:
[----:B------:R-:W-:Y:S05]  /*19ff0*/  BSYNC B0 ;  /* 0x0000000000007941 */ /* 0x000fea0003800000 */
.L_x_1262:
[----:B------:R-:W-:Y:S05]  /*1a000*/  IMAD R36, R36, c[0x0][0x32c], R153 ;  /* 0x0000cb0024247a24 */ /* 0x000fea00078e0299 */
[----:B------:R-:W-:Y:S02]  /*1a010*/  IADD3 R20, R36, c[0x0][0x32c], RZ ;  /* 0x0000cb0024147a10 */ /* 0x000fe40007ffe0ff */
[----:B------:R-:W-:Y:S02]  /*1a020*/  IMNMX R32, R32, R36, !PT ;  /* 0x0000002420207217 */ /* 0x000fe40007800200 */
[----:B------:R-:W-:Y:S02]  /*1a030*/  IMNMX R33, R33, R20, PT ;  /* 0x0000001421217217 */ /* 0x000fe40003800200 */
.L_x_1261:
        /* <DEDUP_REMOVED lines=29> */
[C---:B------:R-:W-:Y:S04]  /*1a210*/  ISETP.GT.AND P0, PT, R158.reuse, 0x1, !P0 ;  /* 0x000000019e00780c */ /* 0x040fe80004704270 */
[----:B------:R-:W-:Y:S04]  /*1a220*/  ISETP.LT.OR P0, PT, R159, 0x2, P0 ;  /* 0x000000029f00780c */ /* 0x000fe80000701670 */
[----:B------:R-:W-:Y:S02]  /*1a230*/  FSEL R7, R7, -INF , !P0 ;  /* 0xff80000007077808 */ /* 0x000fe40004000000 */
[----:B------:R-:W-:Y:S04]  /*1a240*/  ISETP.GT.AND P0, PT, R158, RZ, !P1 ;  /* 0x000000ff9e00720c */ /* 0x000fe80004f04270 */
[C---:B------:R-:W-:Y:S04]  /*1a250*/  ISETP.LT.OR P0, PT, R159.reuse, 0x1, P0 ;  /* 0x000000019f00780c */ /* 0x040fe80000701670 */
[----:B------:R-:W-:Y:S02]  /*1a260*/  FSEL R20, R6, -INF , !P0 ;  /* 0xff80000006147808 */ /* 0x000fe40004000000 */
[----:B------:R-:W-:Y:S01]  /*1a270*/  ISETP.GT.AND P0, PT, R158, 0x28, !P2 ;  /* 0x000000289e00780c */ /* 0x000fe20005704270 */
[----:B------:R-:W1:Y:S03]  /*1a280*/  SHFL.IDX PT, R6, R156, 0x3, 0x1c1f ;  /* 0x007c1f009c067f89 */ /* 0x000e6600000e0000 */
[----:B------:R-:W-:Y:S04]  /*1a290*/  ISETP.LT.OR P0, PT, R159, 0x29, P0 ;  /* 0x000000299f00780c */ /* 0x000fe80000701670 */
[----:B------:R-:W-:Y:S02]  /*1a2a0*/  FSEL R175, R50, -INF , !P0 ;  /* 0xff80000032af7808 */ /* 0x000fe40004000000 */
[----:B------:R-:W-:Y:S04]  /*1a2b0*/  ISETP.NE.AND P0, PT, R21, RZ, PT ;  /* 0x000000ff1500720c */ /* 0x000fe80003f05270 */
[----:B------:R-:W-:Y:S04]  /*1a2c0*/  ISETP.GT.AND P0, PT, R158, 0x29, !P0 ;  /* 0x000000299e00780c */ /* 0x000fe80004704270 */
[----:B------:R-:W-:Y:S04]  /*1a2d0*/  ISETP.LT.OR P0, PT, R159, 0x2a, P0 ;  /* 0x0000002a9f00780c */ /* 0x000fe80000701670 */
[----:B------:R-:W-:Y:S02]  /*1a2e0*/  FSEL R173, R51, -INF , !P0 ;  /* 0xff80000033ad7808 */ /* 0x000fe40004000000 */
[----:B------:R-:W-:Y:S01]  /*1a2f0*/  ISETP.GT.AND P0, PT, R32, RZ, !P1 ;  /* 0x000000ff2000720c */ /* 0x000fe20004f04270 */
[--C-:B-1----:R-:W-:Y:S02]  /*1a300*/  IMAD.IADD R155, R155, 0x1, R6.reuse ;  /* 0x000000019b9b7824 */ /* 0x102fe400078e0206 */
[----:B------:R-:W-:Y:S01]  /*1a310*/  IMAD.IADD R154, R154, 0x1, R6 ;  /* 0x000000019a9a7824 */ /* 0x000fe200078e0206 */
        /* <DEDUP_REMOVED lines=57> */
.L_x_1267:
[----:B------:R-:W-:Y:S04]  /*1a6b0*/  MOV R6, c[0x0][0x32c] ;  /* 0x0000cb0000067a02 */ /* 0x000fe80000000f00 */
[----:B------:R-:W-:Y:S11]  /*1a6c0*/  ISETP.NE.AND P0, PT, R6, 0x1, PT ;  /* 0x000000010600780c */ /* 0x000ff60003f05270 */
[----:B------:R-:W-:Y:S02]  /*1a6d0*/  @!UPT UIADD3 URZ, URZ, URZ, URZ ;  /* 0x0000003f3f3ff290 */ /* 0x000fe4000fffe03f */
[----:B------:R-:W-:Y:S05]  /*1a6e0*/  @P0 IMAD.HI.U32 R6, R22, c[0x0][0x330], RZ ;  /* 0x0000cc0016060a27 */ /* 0x000fea00078e00ff */
[----:B------:R-:W-:Y:S02]  /*1a6f0*/  @P0 SHF.R.U32.HI R22, RZ, c[0x0][0x334], R6 ;  /* 0x0000cd00ff160a19 */ /* 0x000fe40000011606 */
.L_x_1268:
[----:B------:R-:W-:Y:S05]  /*1a700*/  BSYNC B0 ;  /* 0x0000000000007941 */ /* 0x000fea0003800000 */
.L_x_1266:
[----:B------:R-:W-:Y:S05]  /*1a710*/  IMAD R153, R22, c[0x0][0x32c], R153 ;  /* 0x0000cb0016997a24 */ /* 0x000fea00078e0299 */
[----:B------:R-:W-:Y:S02]  /*1a720*/  IADD3 R6, R153, c[0x0][0x32c], RZ ;  /* 0x0000cb0099067a10 */ /* 0x000fe40007ffe0ff */
[----:B------:R-:W-:Y:S02]  /*1a730*/  IMNMX R154, R154, R153, !PT ;  /* 0x000000999a9a7217 */ /* 0x000fe40007800200 */
[----:B------:R-:W-:Y:S02]  /*1a740*/  IMNMX R155, R155, R6, PT ;  /* 0x000000069b9b7217 */ /* 0x000fe40003800200 */
.L_x_1265:
[----:B------:R-:W-:Y:S02]  /*1a750*/  ISETP.GT.AND P0, PT, R154, RZ, !P1 ;  /* 0x000000ff9a00720c */ /* 0x000fe40004f04270 */
[----:B------:R-:W-:Y:S02]  /*1a760*/  ISETP.NE.AND P1, PT, R157, RZ, PT ;  /* 0x000000ff9d00720c */ /* 0x000fe40003f25270 */
        /* <DEDUP_REMOVED lines=33> */
[----:B------:R-:W-:Y:S02]  /*1a980*/  FMNMX.FTZ R2, R176, R2, !PT ;  /* 0x00000002b0027209 */ /* 0x000fe40007810000 */
[C---:B------:R-:W-:Y:S02]  /*1a990*/  ISETP.GT.AND P0, PT, R154.reuse, 0x11, !P1 ;  /* 0x000000119a00780c */ /* 0x040fe40004f04270 */
[----:B------:R-:W-:Y:S01]  /*1a9a0*/  FMNMX.FTZ R0, R179, R0, !PT ;  /* 0x00000000b3007209 */ /* 0x000fe20007810000 */
[----:B------:R-:W1:Y:S01]  /*1a9b0*/  SHFL.BFLY PT, R6, R2, 0x2, 0x1f ;  /* 0x0c401f0002067f89 */ /* 0x000e6200000e0000 */
[----:B------:R-:W-:Y:S02]  /*1a9c0*/  ISETP.LT.OR P0, PT, R155, 0x12, P0 ;  /* 0x000000129b00780c */ /* 0x000fe40000701670 */
[----:B------:R-:W-:Y:S02]  /*1a9d0*/  FMNMX.FTZ R0, R181, R0, !PT ;  /* 0x00000000b5007209 */ /* 0x000fe40007810000 */
[----:B------:R-:W-:Y:S02]  /*1a9e0*/  FSEL R50, R27, -INF , !P0 ;  /* 0xff8000001b327808 */ /* 0x000fe40004000000 */
[----:B------:R-:W-:Y:S02]  /*1a9f0*/  ISETP.GT.AND P0, PT, R154, 0x18, !P6 ;  /* 0x000000189a00780c */ /* 0x000fe40007704270 */
[----:B------:R-:W-:Y:S02]  /*1aa00*/  FMNMX.FTZ R0, R189, R0, !PT ;  /* 0x00000000bd007209 */ /* 0x000fe40007810000 */
[----:B------:R-:W-:Y:S02]  /*1aa10*/  ISETP.NE.AND P1, PT, R21, RZ, PT ;  /* 0x000000ff1500720c */ /* 0x000fe40003f25270 */
        /* <DEDUP_REMOVED lines=10> */
[----:B-1----:R-:W-:Y:S02]  /*1aac0*/  FMNMX.FTZ R6, R2, R6, !PT ;  /* 0x0000000602067209 */ /* 0x002fe40007810000 */
[----:B------:R-:W-:Y:S02]  /*1aad0*/  FMNMX.FTZ R21, R13, R21, !PT ;  /* 0x000000150d157209 */ /* 0x000fe40007810000 */
[----:B------:R-:W-:Y:S01]  /*1aae0*/  FSEL R48, R31, -INF , !P0 ;  /* 0xff8000001f307808 */ /* 0x000fe20004000000 */
[----:B------:R-:W1:Y:S01]  /*1aaf0*/  SHFL.BFLY PT, R3, R6, 0x1, 0x1f ;  /* 0x0c201f0006037f89 */ /* 0x000e6200000e0000 */
        /* <DEDUP_REMOVED lines=10> */
[----:B------:R-:W-:Y:S02]  /*1aba0*/  ISETP.LT.OR P0, PT, R155, 0x22, P0 ;  /* 0x000000229b00780c */ /* 0x000fe40000701670 */
[----:B------:R-:W-:Y:S02]  /*1abb0*/  FMNMX.FTZ R21, R195, R21, !PT ;  /* 0x00000015c3157209 */ /* 0x000fe40007810000 */
[----:B------:R-:W-:Y:S02]  /*1abc0*/  FSEL R168, R43, -INF , !P0 ;  /* 0xff8000002ba87808 */ /* 0x000fe40004000000 */
[----:B------:R-:W-:Y:S01]  /*1abd0*/  ISETP.GT.AND P0, PT, R154, 0x28, !P2 ;  /* 0x000000289a00780c */ /* 0x000fe20005704270 */
[----:B------:R-:W-:Y:S01]  /*1abe0*/  LDSM.16.MT88.4 R40, [R212+0x1880] ;  /* 0x00188000d428783b */ /* 0x000fe20000004200 */
[----:B------:R-:W-:Y:S02]  /*1abf0*/  FMNMX.FTZ R21, R177, R21, !PT ;  /* 0x00000015b1157209 */ /* 0x000fe40007810000 */
[----:B------:R-:W-:Y:S02]  /*1ac00*/  ISETP.LT.OR P0, PT, R155, 0x29, P0 ;  /* 0x000000299b00780c */ /* 0x000fe40000701670 */
[----:B------:R-:W-:Y:S02]  /*1ac10*/  FMNMX.FTZ R21, R172, R21, !PT ;  /* 0x00000015ac157209 */ /* 0x000fe40007810000 */
[----:B------:R-:W-:Y:S02]  /*1ac20*/  FSEL R166, R46, -INF , !P0 ;  /* 0xff8000002ea67808 */ /* 0x000fe40004000000 */
[----:B------:R-:W-:Y:S02]  /*1ac30*/  ISETP.GT.AND P0, PT, R154, 0x29, !P1 ;  /* 0x000000299a00780c */ /* 0x000fe40004f04270 */
[----:B-1----:R-:W-:Y:S02]  /*1ac40*/  FMNMX.FTZ R3, R6, R3, !PT ;  /* 0x0000000306037209 */ /* 0x002fe40007810000 */
[----:B------:R-:W-:Y:S02]  /*1ac50*/  FMNMX.FTZ R6, R169, R21, !PT ;  /* 0x00000015a9067209 */ /* 0x000fe40007810000 */
[----:B------:R-:W-:Y:S01]  /*1ac60*/  ISETP.LT.OR P0, PT, R155, 0x2a, P0 ;  /* 0x0000002a9b00780c */ /* 0x000fe20000701670 */
[----:B------:R-:W-:Y:S01]  /*1ac70*/  FMUL.FTZ R192, R3, c[0x0][0x2d0] ;  /* 0x0000b40003c07a20 */ /* 0x000fe20000410000 */
[----:B------:R-:W-:Y:S02]  /*1ac80*/  FMNMX.FTZ R6, R167, R6, !PT ;  /* 0x00000006a7067209 */ /* 0x000fe40007810000 */
[----:B------:R-:W-:Y:S02]  /*1ac90*/  FSEL R29, R47, -INF , !P0 ;  /* 0xff8000002f1d7808 */ /* 0x000fe40004000000 */
[----:B------:R-:W-:Y:S01]  /*1aca0*/  FSETP.NEU.FTZ.AND P0, PT, R3, -INF , PT ;  /* 0xff8000000300780b */ /* 0x000fe20003f1d000 */
[----:B------:R-:W-:Y:S01]  /*1acb0*/  LDSM.16.MT88.4 R44, [R214+0x2480] ;  /* 0x00248000d62c783b */ /* 0x000fe20000004200 */
[----:B--2---:R-:W-:Y:S02]  /*1acc0*/  FMNMX.FTZ R2, R0, R2, !PT ;  /* 0x0000000200027209 */ /* 0x004fe40007810000 */
[----:B------:R-:W-:Y:S05]  /*1acd0*/  FSEL R192, R192, RZ, P0 ;  /* 0x000000ffc0c07208 */ /* 0x000fea0000000000 */
[----:B------:R-:W1:Y:S01]  /*1ace0*/  SHFL.BFLY PT, R0, R6, 0x2, 0x1f ;  /* 0x0c401f0006007f89 */ /* 0x000e6200000e0000 */
[--C-:B------:R-:W-:Y:S01]  /*1acf0*/  FFMA.FTZ R155, R4, c[0x0][0x2d0], -R192.reuse ;  /* 0x0000b400049b7a23 */ /* 0x100fe200000108c0 */
[----:B------:R-:W-:Y:S01]  /*1ad00*/  FMNMX.FTZ R4, R10, R148, !PT ;  /* 0x000000940a047209 */ /* 0x000fe20007810000 */
[--C-:B------:R-:W-:Y:S02]  /*1ad10*/  FFMA.FTZ R154, R5, c[0x0][0x2d0], -R192.reuse ;  /* 0x0000b400059a7a23 */ /* 0x100fe400000108c0 */
        /* <DEDUP_REMOVED lines=13> */
[--C-:B------:R-:W-:Y:S02]  /*1adf0*/  FFMA.FTZ R187, R187, c[0x0][0x2d0], -R192.reuse ;  /* 0x0000b400bbbb7a23 */ /* 0x100fe400000108c0 */
[----:B------:R-:W-:Y:S01]  /*1ae00*/  FMNMX.FTZ R5, R50, R5, !PT ;  /* 0x0000000532057209 */ /* 0x000fe20007810000 */
[--C-:B------:R-:W-:Y:S01]  /*1ae10*/  FFMA.FTZ R184, R184, c[0x0][0x2d0], -R192.reuse ;  /* 0x0000b400b8b87a23 */ /* 0x100fe200000108c0 */
[----:B-1----:R-:W-:Y:S01]  /*1ae20*/  FMNMX.FTZ R0, R6, R0, !PT ;  /* 0x0000000006007209 */ /* 0x002fe20007810000 */
[--C-:B------:R-:W-:Y:S01]  /*1ae30*/  FFMA.FTZ R180, R180, c[0x0][0x2d0], -R192.reuse ;  /* 0x0000b400b4b47a23 */ /* 0x100fe200000108c0 */
[----:B------:R-:W-:Y:S01]  /*1ae40*/  FMNMX.FTZ R5, R49, R5, !PT ;  /* 0x0000000531057209 */ /* 0x000fe20007810000 */
[----:B------:R-:W-:Y:S01]  /*1ae50*/  FFMA.FTZ R192, R176, c[0x0][0x2d0], -R192 ;  /* 0x0000b400b0c07a23 */ /* 0x000fe200000108c0 */
[----:B------:R-:W-:Y:S01]  /*1ae60*/  FSEL R6, R3, RZ, P0 ;  /* 0x000000ff03067208 */ /* 0x000fe20000000000 */
[----:B------:R-:W1:Y:S01]  /*1ae70*/  SHFL.BFLY PT, R4, R0, 0x1, 0x1f ;  /* 0x0c201f0000047f89 */ /* 0x000e6200000e0000 */
[----:B------:R-:W-:Y:S01]  /*1ae80*/  FMNMX.FTZ R5, R48, R5, !PT ;  /* 0x0000000530057209 */ /* 0x000fe20007810000 */
[----:B------:R-:W-:Y:S01]  /*1ae90*/  MUFU.EX2 R153, R153 ;  /* 0x0000009900997308 */ /* 0x000fe20000000800 */
[----:B--2---:R-:W-:Y:S01]  /*1aea0*/  FMNMX.FTZ R2, R2, R21, !PT ;  /* 0x0000001502027209 */ /* 0x004fe20007810000 */
[----:B------:R-:W-:Y:S01]  /*1aeb0*/  FADD.FTZ R6, -R6, R151 ;  /* 0x0000009706067221 */ /* 0x000fe20000010100 */
[----:B------:R-:W-:Y:S02]  /*1aec0*/  FMNMX.FTZ R5, R171, R5, !PT ;  /* 0x00000005ab057209 */ /* 0x000fe40007810000 */
[C---:B------:R-:W-:Y:S01]  /*1aed0*/  FSETP.NEU.FTZ.AND P0, PT, R2.reuse, -INF , PT ;  /* 0xff8000000200780b */ /* 0x040fe20003f1d000 */
[----:B------:R-:W-:Y:S02]  /*1aee0*/  FMUL.FTZ R188, R2, c[0x0][0x2d0] ;  /* 0x0000b40002bc7a20 */ /* 0x000fe40000410000 */
[----:B------:R-:W-:Y:S02]  /*1aef0*/  FMUL.FTZ R27, R6, c[0x0][0x2d0] ;  /* 0x0000b400061b7a20 */ /* 0x000fe40000410000 */
[----:B------:R-:W2:Y:S01]  /*1af00*/  MUFU.EX2 R152, R152 ;  /* 0x0000009800987308 */ /* 0x000ea20000000800 */
[----:B------:R-:W-:Y:S02]  /*1af10*/  FSEL R188, R188, RZ, P0 ;  /* 0x000000ffbcbc7208 */ /* 0x000fe40000000000 */
[----:B---3--:R-:W-:Y:S03]  /*1af20*/  F2FP.PACK_AB R32, R154, R155 ;  /* 0x0000009b9a20723e */ /* 0x008fe600000000ff */
[--C-:B------:R-:W-:Y:S01]  /*1af30*/  FFMA.FTZ R30, R7, c[0x0][0x2d0], -R188.reuse ;  /* 0x0000b400071e7a23 */ /* 0x100fe200000108bc */
[----:B------:R-:W-:Y:S01]  /*1af40*/  FMNMX.FTZ R7, R168, R5, !PT ;  /* 0x00000005a8077209 */ /* 0x000fe20007810000 */
[--C-:B------:R-:W-:Y:S01]  /*1af50*/  FFMA.FTZ R31, R20, c[0x0][0x2d0], -R188.reuse ;  /* 0x0000b400141f7a23 */ /* 0x100fe200000108bc */
[----:B------:R-:W-:Y:S01]  /*1af60*/  FSEL R5, R2, RZ, P0 ;  /* 0x000000ff02057208 */ /* 0x000fe20000000000 */
[----:B------:R-:W-:Y:S01]  /*1af70*/  LDSM.16.MT88.4 R20, [R214+0x1880] ;  /* 0x00188000d614783b */ /* 0x000fe20000004200 */
[----:B------:R-:W-:Y:S01]  /*1af80*/  FMNMX.FTZ R7, R166, R7, !PT ;  /* 0x00000007a6077209 */ /* 0x000fe20007810000 */
[----:B------:R-:W-:Y:S01]  /*1af90*/  FFMA.FTZ R159, R18, c[0x0][0x2d0], -R188 ;  /* 0x0000b400129f7a23 */ /* 0x000fe200000108bc */
[----:B-1----:R-:W-:Y:S01]  /*1afa0*/  FMNMX.FTZ R0, R0, R4, !PT ;  /* 0x0000000400007209 */ /* 0x002fe20007810000 */
[----:B------:R-:W-:Y:S01]  /*1afb0*/  FADD.FTZ R26, -R5, R150 ;  /* 0x00000096051a7221 */ /* 0x000fe20000010100 */
[----:B------:R-:W-:Y:S01]  /*1afc0*/  FMNMX.FTZ R7, R29, R7, !PT ;  /* 0x000000071d077209 */ /* 0x000fe20007810000 */
[--C-:B------:R-:W-:Y:S01]  /*1afd0*/  FFMA.FTZ R158, R19, c[0x0][0x2d0], -R188.reuse ;  /* 0x0000b400139e7a23 */ /* 0x100fe200000108bc */
[C---:B------:R-:W-:Y:S01]  /*1afe0*/  FSETP.NEU.FTZ.AND P0, PT, R0.reuse, -INF , PT ;  /* 0xff8000000000780b */ /* 0x040fe20003f1d000 */
[C---:B------:R-:W-:Y:S01]  /*1aff0*/  FMUL.FTZ R178, R0.reuse, c[0x0][0x2d0] ;  /* 0x0000b40000b27a20 */ /* 0x040fe20000410000 */
[----:B------:R-:W1:Y:S01]  /*1b000*/  MUFU.EX2 R27, R27 ;  /* 0x0000001b001b7308 */ /* 0x000e620000000800 */
[----:B------:R-:W3:Y:S01]  /*1b010*/  SHFL.BFLY PT, R4, R7, 0x2, 0x1f ;  /* 0x0c401f0007047f89 */ /* 0x000ee200000e0000 */
[----:B------:R-:W-:Y:S01]  /*1b020*/  FSEL R5, R0, RZ, P0 ;  /* 0x000000ff00057208 */ /* 0x000fe20000000000 */
[----:B------:R-:W-:Y:S01]  /*1b030*/  FMUL.FTZ R26, R26, c[0x0][0x2d0] ;  /* 0x0000b4001a1a7a20 */ /* 0x000fe20000410000 */
[----:B------:R-:W-:Y:S01]  /*1b040*/  FSEL R178, R178, RZ, P0 ;  /* 0x000000ffb2b27208 */ /* 0x000fe20000000000 */
[----:B------:R-:W-:Y:S01]  /*1b050*/  FFMA.FTZ R179, R179, c[0x0][0x2d0], -R188 ;  /* 0x0000b400b3b37a23 */ /* 0x000fe200000108bc */
[----:B--2---:R-:W-:Y:S01]  /*1b060*/  F2FP.PACK_AB R34, R152, R153 ;  /* 0x000000999822723e */ /* 0x004fe200000000ff */
[----:B------:R-:W-:Y:S02]  /*1b070*/  FADD.FTZ R5, -R5, R149 ;  /* 0x0000009505057221 */ /* 0x000fe40000010100 */
[--C-:B------:R-:W-:Y:S01]  /*1b080*/  FFMA.FTZ R157, R8, c[0x0][0x2d0], -R178.reuse ;  /* 0x0000b400089d7a23 */ /* 0x100fe200000108b2 */
[----:B------:R-:W2:Y:S01]  /*1b090*/  MUFU.EX2 R26, R26 ;  /* 0x0000001a001a7308 */ /* 0x000ea20000000800 */
[----:B------:R-:W-:Y:S02]  /*1b0a0*/  FMUL.FTZ R5, R5, c[0x0][0x2d0] ;  /* 0x0000b40005057a20 */ /* 0x000fe40000410000 */
[--C-:B------:R-:W-:Y:S02]  /*1b0b0*/  FFMA.FTZ R156, R9, c[0x0][0x2d0], -R178.reuse ;  /* 0x0000b400099c7a23 */ /* 0x100fe400000108b2 */
[--C-:B------:R-:W-:Y:S02]  /*1b0c0*/  FFMA.FTZ R161, R12, c[0x0][0x2d0], -R178.reuse ;  /* 0x0000b4000ca17a23 */ /* 0x100fe400000108b2 */
[----:B------:R-:W-:Y:S02]  /*1b0d0*/  FFMA.FTZ R160, R13, c[0x0][0x2d0], -R178 ;  /* 0x0000b4000da07a23 */ /* 0x000fe400000108b2 */
[--C-:B------:R-:W-:Y:S01]  /*1b0e0*/  FFMA.FTZ R181, R181, c[0x0][0x2d0], -R188.reuse ;  /* 0x0000b400b5b57a23 */ /* 0x100fe200000108bc */
[----:B------:R-:W-:Y:S01]  /*1b0f0*/  MUFU.EX2 R31, R31 ;  /* 0x0000001f001f7308 */ /* 0x000fe20000000800 */
[--C-:B------:R-:W-:Y:S02]  /*1b100*/  FFMA.FTZ R189, R189, c[0x0][0x2d0], -R188.reuse ;  /* 0x0000b400bdbd7a23 */ /* 0x100fe400000108bc */
[----:B------:R-:W-:Y:S01]  /*1b110*/  FFMA.FTZ R190, R190, c[0x0][0x2d0], -R188 ;  /* 0x0000b400bebe7a23 */ /* 0x000fe200000108bc */
[----:B---3--:R-:W-:Y:S01]  /*1b120*/  FMNMX.FTZ R4, R7, R4, !PT ;  /* 0x0000000407047209 */ /* 0x008fe20007810000 */
[C---:B-1----:R-:W-:Y:S02]  /*1b130*/  FMUL.FTZ R16, R27.reuse, R132 ;  /* 0x000000841b107220 */ /* 0x042fe40000410000 */
[C---:B------:R-:W-:Y:S02]  /*1b140*/  FMUL.FTZ R17, R27.reuse, R133 ;  /* 0x000000851b117220 */ /* 0x040fe40000410000 */
[----:B------:R-:W1:Y:S01]  /*1b150*/  SHFL.BFLY PT, R28, R4, 0x1, 0x1f ;  /* 0x0c201f00041c7f89 */ /* 0x000e6200000e0000 */
[----:B------:R-:W3:Y:S01]  /*1b160*/  MUFU.EX2 R30, R30 ;  /* 0x0000001e001e7308 */ /* 0x000ee20000000800 */
[C---:B------:R-:W-:Y:S02]  /*1b170*/  FMUL.FTZ R100, R27.reuse, R100 ;  /* 0x000000641b647220 */ /* 0x040fe40000410000 */
[C---:B--2---:R-:W-:Y:S02]  /*1b180*/  FMUL.FTZ R6, R26.reuse, R146 ;  /* 0x000000921a067220 */ /* 0x044fe40000410000 */
[C---:B------:R-:W-:Y:S02]  /*1b190*/  FMUL.FTZ R7, R26.reuse, R147 ;  /* 0x000000931a077220 */ /* 0x040fe40000410000 */
[C---:B------:R-:W-:Y:S02]  /*1b1a0*/  FMUL.FTZ R18, R26.reuse, R134 ;  /* 0x000000861a127220 */ /* 0x040fe40000410000 */
[C---:B------:R-:W-:Y:S01]  /*1b1b0*/  FMUL.FTZ R19, R26.reuse, R135 ;  /* 0x000000871a137220 */ /* 0x040fe20000410000 */
[----:B------:R-:W-:Y:S01]  /*1b1c0*/  MUFU.EX2 R159, R159 ;  /* 0x0000009f009f7308 */ /* 0x000fe20000000800 */
[C---:B------:R-:W-:Y:S01]  /*1b1d0*/  FMUL.FTZ R101, R27.reuse, R101 ;  /* 0x000000651b657220 */ /* 0x040fe20000410000 */
[----:B------:R-:W-:Y:S01]  /*1b1e0*/  LDSM.16.MT88.4 R132, [R214+0x2080] ;  /* 0x00208000d684783b */ /* 0x000fe20000004200 */
[C---:B------:R-:W-:Y:S02]  /*1b1f0*/  FMUL.FTZ R102, R26.reuse, R102 ;  /* 0x000000661a667220 */ /* 0x040fe40000410000 */
[C---:B------:R-:W-:Y:S02]  /*1b200*/  FMUL.FTZ R103, R26.reuse, R103 ;  /* 0x000000671a677220 */ /* 0x040fe40000410000 */
[C---:B------:R-:W-:Y:S02]  /*1b210*/  FMUL.FTZ R112, R27.reuse, R112 ;  /* 0x000000701b707220 */ /* 0x040fe40000410000 */
[C---:B------:R-:W-:Y:S01]  /*1b220*/  FMUL.FTZ R113, R27.reuse, R113 ;  /* 0x000000711b717220 */ /* 0x040fe20000410000 */
[----:B------:R-:W2:Y:S01]  /*1b230*/  MUFU.EX2 R158, R158 ;  /* 0x0000009e009e7308 */ /* 0x000ea20000000800 */
[----:B------:R-:W-:Y:S01]  /*1b240*/  FMUL.FTZ R114, R26, R114 ;  /* 0x000000721a727220 */ /* 0x000fe20000410000 */
[----:B-1----:R-:W-:Y:S01]  /*1b250*/  FMNMX.FTZ R28, R4, R28, !PT ;  /* 0x0000001c041c7209 */ /* 0x002fe20007810000 */
[----:B------:R-:W-:Y:S01]  /*1b260*/  FMUL.FTZ R115, R26, R115 ;  /* 0x000000731a737220 */ /* 0x000fe20000410000 */
[----:B---3--:R-:W-:Y:S01]  /*1b270*/  F2FP.PACK_AB R33, R30, R31 ;  /* 0x0000001f1e21723e */ /* 0x008fe200000000ff */
[C---:B------:R-:W-:Y:S01]  /*1b280*/  FMUL.FTZ R116, R27.reuse, R116 ;  /* 0x000000741b747220 */ /* 0x040fe20000410000 */
[C---:B------:R-:W-:Y:S01]  /*1b290*/  FSETP.NEU.FTZ.AND P0, PT, R28.reuse, -INF , PT ;  /* 0xff8000001c00780b */ /* 0x040fe20003f1d000 */
[C---:B------:R-:W-:Y:S03]  /*1b2a0*/  FMUL.FTZ R149, R28.reuse, c[0x0][0x2d0] ;  /* 0x0000b4001c957a20 */ /* 0x040fe60000410000 */
[----:B------:R1:W3:Y:S01]  /*1b2b0*/  MUFU.EX2 R25, R5 ;  /* 0x0000000500197308 */ /* 0x0002e20000000800 */
[----:B------:R-:W-:Y:S01]  /*1b2c0*/  FSEL R4, R28, RZ, P0 ;  /* 0x000000ff1c047208 */ /* 0x000fe20000000000 */
[----:B------:R-:W-:Y:S01]  /*1b2d0*/  FMUL.FTZ R117, R27, R117 ;  /* 0x000000751b757220 */ /* 0x000fe20000410000 */
[----:B------:R-:W-:Y:S01]  /*1b2e0*/  FSEL R149, R149, RZ, P0 ;  /* 0x000000ff95957208 */ /* 0x000fe20000000000 */
[----:B------:R-:W-:Y:S01]  /*1b2f0*/  FMUL.FTZ R118, R26, R118 ;  /* 0x000000761a767220 */ /* 0x000fe20000410000 */
[C---:B------:R-:W-:Y:S01]  /*1b300*/  ISETP.GT.AND P0, PT, R243.reuse, R227, PT ;  /* 0x000000e3f300720c */ /* 0x040fe20003f04270 */
[----:B------:R-:W-:Y:S01]  /*1b310*/  FADD.FTZ R4, -R4, R148 ;  /* 0x0000009404047221 */ /* 0x000fe20000010100 */
[----:B------:R-:W-:Y:S01]  /*1b320*/  IADD3 R243, R243, -0x1, RZ ;  /* 0xfffffffff3f37810 */ /* 0x000fe20007ffe0ff */
[--C-:B------:R-:W-:Y:S02]  /*1b330*/  FFMA.FTZ R165, R10, c[0x0][0x2d0], -R149.reuse ;  /* 0x0000b4000aa57a23 */ /* 0x100fe40000010895 */
[----:B------:R-:W-:Y:S01]  /*1b340*/  FMUL.FTZ R4, R4, c[0x0][0x2d0] ;  /* 0x0000b40004047a20 */ /* 0x000fe20000410000 */
[----:B------:R-:W-:Y:S01]  /*1b350*/  MUFU.EX2 R157, R157 ;  /* 0x0000009d009d7308 */ /* 0x000fe20000000800 */
[--C-:B------:R-:W-:Y:S02]  /*1b360*/  FFMA.FTZ R164, R11, c[0x0][0x2d0], -R149.reuse ;  /* 0x0000b4000ba47a23 */ /* 0x100fe40000010895 */
[--C-:B------:R-:W-:Y:S01]  /*1b370*/  FFMA.FTZ R163, R14, c[0x0][0x2d0], -R149.reuse ;  /* 0x0000b4000ea37a23 */ /* 0x100fe20000010895 */
[----:B--2---:R-:W-:Y:S01]  /*1b380*/  F2FP.PACK_AB R35, R158, R159 ;  /* 0x0000009f9e23723e */ /* 0x004fe200000000ff */
[--C-:B------:R-:W-:Y:S02]  /*1b390*/  FFMA.FTZ R162, R15, c[0x0][0x2d0], -R149.reuse ;  /* 0x0000b4000fa27a23 */ /* 0x100fe40000010895 */
[--C-:B------:R-:W-:Y:S02]  /*1b3a0*/  FFMA.FTZ R196, R51, c[0x0][0x2d0], -R149.reuse ;  /* 0x0000b40033c47a23 */ /* 0x100fe40000010895 */
[--C-:B------:R-:W-:Y:S01]  /*1b3b0*/  FFMA.FTZ R197, R50, c[0x0][0x2d0], -R149.reuse ;  /* 0x0000b40032c57a23 */ /* 0x100fe20000010895 */
[----:B------:R2:W4:Y:S01]  /*1b3c0*/  MUFU.EX2 R24, R4 ;  /* 0x0000000400187308 */ /* 0x0005220000000800 */
[--C-:B------:R-:W-:Y:S02]  /*1b3d0*/  FFMA.FTZ R199, R49, c[0x0][0x2d0], -R149.reuse ;  /* 0x0000b40031c77a23 */ /* 0x100fe40000010895 */
[----:B-1----:R-:W-:Y:S02]  /*1b3e0*/  FMUL.FTZ R5, R27, R145 ;  /* 0x000000911b057220 */ /* 0x002fe40000410000 */
[C---:B---3--:R-:W-:Y:S02]  /*1b3f0*/  FMUL.FTZ R8, R25.reuse, R140 ;  /* 0x0000008c19087220 */ /* 0x048fe40000410000 */
[C---:B------:R-:W-:Y:S02]  /*1b400*/  FMUL.FTZ R9, R25.reuse, R141 ;  /* 0x0000008d19097220 */ /* 0x040fe40000410000 */
[C---:B------:R-:W-:Y:S01]  /*1b410*/  FMUL.FTZ R12, R25.reuse, R136 ;  /* 0x00000088190c7220 */ /* 0x040fe20000410000 */
[----:B------:R-:W1:Y:S01]  /*1b420*/  MUFU.EX2 R156, R156 ;  /* 0x0000009c009c7308 */ /* 0x000e620000000800 */
[C---:B------:R-:W-:Y:S02]  /*1b430*/  FMUL.FTZ R13, R25.reuse, R137 ;  /* 0x00000089190d7220 */ /* 0x040fe40000410000 */
[--C-:B------:R-:W-:Y:S02]  /*1b440*/  FFMA.FTZ R198, R48, c[0x0][0x2d0], -R149.reuse ;  /* 0x0000b40030c67a23 */ /* 0x100fe40000010895 */
[----:B------:R-:W-:Y:S01]  /*1b450*/  LDSM.16.MT88.4 R48, [R212+0x1c80] ;  /* 0x001c8000d430783b */ /* 0x000fe20000004200 */
[C---:B------:R-:W-:Y:S02]  /*1b460*/  FMUL.FTZ R104, R25.reuse, R104 ;  /* 0x0000006819687220 */ /* 0x040fe40000410000 */
[C---:B------:R-:W-:Y:S02]  /*1b470*/  FMUL.FTZ R105, R25.reuse, R105 ;  /* 0x0000006919697220 */ /* 0x040fe40000410000 */
[----:B------:R-:W-:Y:S01]  /*1b480*/  MUFU.EX2 R161, R161 ;  /* 0x000000a100a17308 */ /* 0x000fe20000000800 */
[C---:B------:R-:W-:Y:S02]  /*1b490*/  FMUL.FTZ R108, R25.reuse, R108 ;  /* 0x0000006c196c7220 */ /* 0x040fe40000410000 */
[----:B------:R-:W-:Y:S02]  /*1b4a0*/  FMUL.FTZ R109, R25, R109 ;  /* 0x0000006d196d7220 */ /* 0x000fe40000410000 */
[----:B--2---:R-:W-:Y:S02]  /*1b4b0*/  FMUL.FTZ R4, R27, R144 ;  /* 0x000000901b047220 */ /* 0x004fe40000410000 */
[C---:B----4-:R-:W-:Y:S02]  /*1b4c0*/  FMUL.FTZ R106, R24.reuse, R106 ;  /* 0x0000006a186a7220 */ /* 0x050fe40000410000 */
[C---:B------:R-:W-:Y:S01]  /*1b4d0*/  FMUL.FTZ R107, R24.reuse, R107 ;  /* 0x0000006b186b7220 */ /* 0x040fe20000410000 */
[----:B------:R-:W2:Y:S01]  /*1b4e0*/  MUFU.EX2 R160, R160 ;  /* 0x000000a000a07308 */ /* 0x000ea20000000800 */
[C---:B------:R-:W-:Y:S01]  /*1b4f0*/  FMUL.FTZ R110, R24.reuse, R110 ;  /* 0x0000006e186e7220 */ /* 0x040fe20000410000 */
[-C--:B------:R-:W-:Y:S01]  /*1b500*/  HMMA.16816.F32 R4, R32, R20.reuse, R4 ;  /* 0x000000142004723c */ /* 0x080fe20000001804 */
[----:B------:R-:W-:Y:S01]  /*1b510*/  FMUL.FTZ R10, R24, R142 ;  /* 0x0000008e180a7220 */ /* 0x000fe20000410000 */
[----:B-1----:R-:W-:Y:S01]  /*1b520*/  F2FP.PACK_AB R36, R156, R157 ;  /* 0x0000009d9c24723e */ /* 0x002fe200000000ff */
[C---:B------:R-:W-:Y:S02]  /*1b530*/  FMUL.FTZ R11, R24.reuse, R143 ;  /* 0x0000008f180b7220 */ /* 0x040fe40000410000 */
[C---:B------:R-:W-:Y:S02]  /*1b540*/  FMUL.FTZ R14, R24.reuse, R138 ;  /* 0x0000008a180e7220 */ /* 0x040fe40000410000 */
[C---:B------:R-:W-:Y:S01]  /*1b550*/  FMUL.FTZ R15, R24.reuse, R139 ;  /* 0x0000008b180f7220 */ /* 0x040fe20000410000 */
[----:B------:R-:W-:Y:S01]  /*1b560*/  MUFU.EX2 R165, R165 ;  /* 0x000000a500a57308 */ /* 0x000fe20000000800 */
[----:B------:R-:W-:Y:S03]  /*1b570*/  FMUL.FTZ R111, R24, R111 ;  /* 0x0000006f186f7220 */ /* 0x000fe60000410000 */
[----:B------:R-:W-:Y:S02]  /*1b580*/  FMUL.FTZ R119, R26, R119 ;  /* 0x000000771a777220 */ /* 0x000fe40000410000 */
[C---:B------:R-:W-:Y:S02]  /*1b590*/  FMUL.FTZ R120, R25.reuse, R120 ;  /* 0x0000007819787220 */ /* 0x040fe40000410000 */
[----:B------:R-:W-:Y:S02]  /*1b5a0*/  FMUL.FTZ R121, R25, R121 ;  /* 0x0000007919797220 */ /* 0x000fe40000410000 */
        /* <DEDUP_REMOVED lines=8> */
[C---:B------:R-:W-:Y:S02]  /*1b630*/  FMUL.FTZ R127, R26.reuse, R127 ;  /* 0x0000007f1a7f7220 */ /* 0x040fe40000410000 */
[C---:B------:R-:W-:Y:S02]  /*1b640*/  FMUL.FTZ R52, R27.reuse, R52 ;  /* 0x000000341b347220 */ /* 0x040fe40000410000 */
[----:B------:R-:W-:Y:S02]  /*1b650*/  FMUL.FTZ R53, R27, R53 ;  /* 0x000000351b357220 */ /* 0x000fe40000410000 */
[C---:B------:R-:W-:Y:S02]  /*1b660*/  FMUL.FTZ R54, R26.reuse, R54 ;  /* 0x000000361a367220 */ /* 0x040fe40000410000 */
[----:B------:R-:W-:Y:S01]  /*1b670*/  FMUL.FTZ R55, R26, R55 ;  /* 0x000000371a377220 */ /* 0x000fe20000410000 */
[----:B------:R-:W2:Y:S01]  /*1b680*/  MUFU.EX2 R162, R162 ;  /* 0x000000a200a27308 */ /* 0x000ea20000000800 */
[C---:B------:R-:W-:Y:S02]  /*1b690*/  FMUL.FTZ R56, R25.reuse, R56 ;  /* 0x0000003819387220 */ /* 0x040fe40000410000 */
[C---:B------:R-:W-:Y:S01]  /*1b6a0*/  FMUL.FTZ R57, R25.reuse, R57 ;  /* 0x0000003919397220 */ /* 0x040fe20000410000 */
[----:B-1----:R-:W-:Y:S01]  /*1b6b0*/  F2FP.PACK_AB R37, R164, R165 ;  /* 0x000000a5a425723e */ /* 0x002fe200000000ff */
[C---:B------:R-:W-:Y:S02]  /*1b6c0*/  FMUL.FTZ R58, R24.reuse, R58 ;  /* 0x0000003a183a7220 */ /* 0x040fe40000410000 */
[C---:B------:R-:W-:Y:S02]  /*1b6d0*/  FMUL.FTZ R59, R24.reuse, R59 ;  /* 0x0000003b183b7220 */ /* 0x040fe40000410000 */
[C---:B------:R-:W-:Y:S01]  /*1b6e0*/  FMUL.FTZ R60, R25.reuse, R60 ;  /* 0x0000003c193c7220 */ /* 0x040fe20000410000 */
[----:B------:R-:W-:Y:S01]  /*1b6f0*/  MUFU.EX2 R170, R170 ;  /* 0x000000aa00aa7308 */ /* 0x000fe20000000800 */
[----:B------:R-:W-:Y:S02]  /*1b700*/  FMUL.FTZ R61, R25, R61 ;  /* 0x0000003d193d7220 */ /* 0x000fe40000410000 */
[C---:B------:R-:W-:Y:S02]  /*1b710*/  FMUL.FTZ R62, R24.reuse, R62 ;  /* 0x0000003e183e7220 */ /* 0x040fe40000410000 */
[----:B------:R-:W-:Y:S02]  /*1b720*/  FMUL.FTZ R63, R24, R63 ;  /* 0x0000003f183f7220 */ /* 0x000fe40000410000 */
[C---:B------:R-:W-:Y:S02]  /*1b730*/  FMUL.FTZ R64, R27.reuse, R64 ;  /* 0x000000401b407220 */ /* 0x040fe40000410000 */
[C---:B------:R-:W-:Y:S01]  /*1b740*/  FMUL.FTZ R65, R27.reuse, R65 ;  /* 0x000000411b417220 */ /* 0x040fe20000410000 */
[----:B------:R-:W-:Y:S01]  /*1b750*/  MUFU.EX2 R174, R174 ;  /* 0x000000ae00ae7308 */ /* 0x000fe20000000800 */
[C---:B------:R-:W-:Y:S02]  /*1b760*/  FMUL.FTZ R66, R26.reuse, R66 ;  /* 0x000000421a427220 */ /* 0x040fe40000410000 */
[----:B------:R-:W-:Y:S01]  /*1b770*/  FMUL.FTZ R67, R26, R67 ;  /* 0x000000431a437220 */ /* 0x000fe20000410000 */
[----:B--2---:R-:W-:Y:S01]  /*1b780*/  F2FP.PACK_AB R39, R162, R163 ;  /* 0x000000a3a227723e */ /* 0x004fe200000000ff */
        /* <DEDUP_REMOVED lines=10> */
[C---:B------:R-:W-:Y:S01]  /*1b830*/  FMUL.FTZ R21, R25.reuse, R129 ;  /* 0x0000008119157220 */ /* 0x040fe20000410000 */
[----:B------:R-:W-:Y:S02]  /*1b840*/  MUFU.EX2 R181, R181 ;  /* 0x000000b500b57308 */ /* 0x000fe40000000800 */
[C---:B------:R-:W-:Y:S02]  /*1b850*/  FMUL.FTZ R74, R24.reuse, R74 ;  /* 0x0000004a184a7220 */ /* 0x040fe40000410000 */
[C---:B------:R-:W-:Y:S02]  /*1b860*/  FMUL.FTZ R75, R24.reuse, R75 ;  /* 0x0000004b184b7220 */ /* 0x040fe40000410000 */
        /* <DEDUP_REMOVED lines=20> */
[----:B------:R-:W1:Y:S03]  /*1b9b0*/  LDSM.16.MT88.4 R40, [R212+0x2480] ;  /* 0x00248000d428783b */ /* 0x000e660000004200 */
[C---:B------:R-:W-:Y:S01]  /*1b9c0*/  FMUL.FTZ R86, R26.reuse, R86 ;  /* 0x000000561a567220 */ /* 0x040fe20000410000 */
[----:B------:R-:W-:Y:S01]  /*1b9d0*/  MUFU.EX2 R190, R190 ;  /* 0x000000be00be7308 */ /* 0x000fe20000000800 */
[----:B------:R-:W-:Y:S02]  /*1b9e0*/  FMUL.FTZ R87, R26, R87 ;  /* 0x000000571a577220 */ /* 0x000fe40000410000 */
[-C--:B------:R-:W-:Y:S01]  /*1b9f0*/  HMMA.16816.F32 R116, R32, R44.reuse, R116 ;  /* 0x0000002c2074723c */ /* 0x080fe20000001874 */
[C---:B------:R-:W-:Y:S03]  /*1ba00*/  FMUL.FTZ R88, R25.reuse, R88 ;  /* 0x0000005819587220 */ /* 0x040fe60000410000 */
[C---:B------:R-:W-:Y:S02]  /*1ba10*/  FMUL.FTZ R89, R25.reuse, R89 ;  /* 0x0000005919597220 */ /* 0x040fe40000410000 */
[C---:B------:R-:W-:Y:S01]  /*1ba20*/  FMUL.FTZ R90, R24.reuse, R90 ;  /* 0x0000005a185a7220 */ /* 0x040fe20000410000 */
[----:B------:R-:W-:Y:S01]  /*1ba30*/  MUFU.EX2 R196, R196 ;  /* 0x000000c400c47308 */ /* 0x000fe20000000800 */
[C---:B------:R-:W-:Y:S01]  /*1ba40*/  HMMA.16816.F32 R120, R36.reuse, R44, R120 ;  /* 0x0000002c2478723c */ /* 0x040fe20000001878 */
[C---:B------:R-:W-:Y:S03]  /*1ba50*/  FMUL.FTZ R91, R24.reuse, R91 ;  /* 0x0000005b185b7220 */ /* 0x040fe60000410000 */
        /* <DEDUP_REMOVED lines=8> */
[----:B------:R-:W2:Y:S03]  /*1bae0*/  LDSM.16.MT88.4 R44, [R214+0x3080] ;  /* 0x00308000d62c783b */ /* 0x000ea60000004200 */
[----:B------:R-:W-:Y:S01]  /*1baf0*/  FMUL.FTZ R97, R27, R97 ;  /* 0x000000611b617220 */ /* 0x000fe20000410000 */
[----:B------:R-:W-:Y:S01]  /*1bb00*/  MUFU.EX2 R199, R199 ;  /* 0x000000c700c77308 */ /* 0x000fe20000000800 */
[C---:B------:R-:W-:Y:S02]  /*1bb10*/  FMUL.FTZ R98, R26.reuse, R98 ;  /* 0x000000621a627220 */ /* 0x040fe40000410000 */
[----:B------:R-:W-:Y:S01]  /*1bb20*/  FMUL.FTZ R99, R26, R99 ;  /* 0x000000631a637220 */ /* 0x000fe20000410000 */
[-C--:B-1----:R-:W-:Y:S03]  /*1bb30*/  HMMA.16816.F32 R52, R32, R40.reuse, R52 ;  /* 0x000000282034723c */ /* 0x082fe60000001834 */
[--C-:B------:R-:W-:Y:S02]  /*1bb40*/  FFMA.FTZ R168, R168, c[0x0][0x2d0], -R149.reuse ;  /* 0x0000b400a8a87a23 */ /* 0x100fe40000010895 */
[--C-:B------:R-:W-:Y:S01]  /*1bb50*/  FFMA.FTZ R166, R166, c[0x0][0x2d0], -R149.reuse ;  /* 0x0000b400a6a67a23 */ /* 0x100fe20000010895 */
[----:B------:R-:W-:Y:S01]  /*1bb60*/  MUFU.EX2 R198, R198 ;  /* 0x000000c600c67308 */ /* 0x000fe20000000800 */
[--C-:B------:R-:W-:Y:S01]  /*1bb70*/  FFMA.FTZ R191, R191, c[0x0][0x2d0], -R178.reuse ;  /* 0x0000b400bfbf7a23 */ /* 0x100fe200000108b2 */
[C---:B------:R-:W-:Y:S01]  /*1bb80*/  HMMA.16816.F32 R56, R36.reuse, R40, R56 ;  /* 0x000000282438723c */ /* 0x040fe20000001838 */
[--C-:B------:R-:W-:Y:S03]  /*1bb90*/  FFMA.FTZ R193, R193, c[0x0][0x2d0], -R178.reuse ;  /* 0x0000b400c1c17a23 */ /* 0x100fe600000108b2 */
[--C-:B------:R-:W-:Y:S02]  /*1bba0*/  FFMA.FTZ R194, R194, c[0x0][0x2d0], -R178.reuse ;  /* 0x0000b400c2c27a23 */ /* 0x100fe400000108b2 */
[----:B------:R-:W-:Y:S02]  /*1bbb0*/  FFMA.FTZ R195, R195, c[0x0][0x2d0], -R178 ;  /* 0x0000b400c3c37a23 */ /* 0x000fe400000108b2 */
[-C--:B------:R-:W-:Y:S01]  /*1bbc0*/  HMMA.16816.F32 R60, R36, R42.reuse, R60 ;  /* 0x0000002a243c723c */ /* 0x080fe2000000183c */
[----:B------:R-:W-:Y:S03]  /*1bbd0*/  MUFU.EX2 R191, R191 ;  /* 0x000000bf00bf7308 */ /* 0x000fe60000000800 */
[--C-:B------:R-:W-:Y:S02]  /*1bbe0*/  FFMA.FTZ R186, R186, c[0x0][0x2d0], -R188.reuse ;  /* 0x0000b400baba7a23 */ /* 0x100fe400000108bc */
[--C-:B------:R-:W-:Y:S02]  /*1bbf0*/  FFMA.FTZ R183, R183, c[0x0][0x2d0], -R188.reuse ;  /* 0x0000b400b7b77a23 */ /* 0x100fe400000108bc */
[C---:B------:R-:W-:Y:S01]  /*1bc00*/  HMMA.16816.F32 R64, R32.reuse, R42, R64 ;  /* 0x0000002a2040723c */ /* 0x040fe20000001840 */
[----:B------:R-:W1:Y:S02]  /*1bc10*/  LDSM.16.MT88.4 R40, [R212+0x3080] ;  /* 0x00308000d428783b */ /* 0x000e640000004200 */
[----:B------:R-:W3:Y:S01]  /*1bc20*/  MUFU.EX2 R193, R193 ;  /* 0x000000c100c17308 */ /* 0x000ee20000000800 */
[--C-:B------:R-:W-:Y:S02]  /*1bc30*/  FFMA.FTZ R175, R175, c[0x0][0x2d0], -R188.reuse ;  /* 0x0000b400afaf7a23 */ /* 0x100fe400000108bc */
[----:B------:R-:W-:Y:S02]  /*1bc40*/  FFMA.FTZ R188, R173, c[0x0][0x2d0], -R188 ;  /* 0x0000b400adbc7a23 */ /* 0x000fe400000108bc */
[-C--:B--2---:R-:W-:Y:S01]  /*1bc50*/  HMMA.16816.F32 R68, R32, R44.reuse, R68 ;  /* 0x0000002c2044723c */ /* 0x084fe20000001844 */
[--C-:B------:R-:W-:Y:S03]  /*1bc60*/  FFMA.FTZ R173, R177, c[0x0][0x2d0], -R178.reuse ;  /* 0x0000b400b1ad7a23 */ /* 0x100fe600000108b2 */
[--C-:B------:R-:W-:Y:S01]  /*1bc70*/  FFMA.FTZ R172, R172, c[0x0][0x2d0], -R178.reuse ;  /* 0x0000b400acac7a23 */ /* 0x100fe200000108b2 */
[----:B------:R-:W-:Y:S01]  /*1bc80*/  MUFU.EX2 R194, R194 ;  /* 0x000000c200c27308 */ /* 0x000fe20000000800 */
[--C-:B------:R-:W-:Y:S02]  /*1bc90*/  FFMA.FTZ R169, R169, c[0x0][0x2d0], -R178.reuse ;  /* 0x0000b400a9a97a23 */ /* 0x100fe400000108b2 */
[C---:B------:R-:W-:Y:S01]  /*1bca0*/  HMMA.16816.F32 R72, R36.reuse, R44, R72 ;  /* 0x0000002c2448723c */ /* 0x040fe20000001848 */
[----:B------:R-:W-:Y:S03]  /*1bcb0*/  FFMA.FTZ R178, R167, c[0x0][0x2d0], -R178 ;  /* 0x0000b400a7b27a23 */ /* 0x000fe600000108b2 */
[--C-:B------:R-:W-:Y:S02]  /*1bcc0*/  FFMA.FTZ R167, R171, c[0x0][0x2d0], -R149.reuse ;  /* 0x0000b400aba77a23 */ /* 0x100fe40000010895 */
[----:B------:R-:W-:Y:S01]  /*1bcd0*/  FFMA.FTZ R149, R29, c[0x0][0x2d0], -R149 ;  /* 0x0000b4001d957a23 */ /* 0x000fe20000010895 */
[----:B------:R-:W2:Y:S01]  /*1bce0*/  MUFU.EX2 R195, R195 ;  /* 0x000000c300c37308 */ /* 0x000ea20000000800 */
[-C--:B------:R-:W-:Y:S01]  /*1bcf0*/  HMMA.16816.F32 R76, R36, R46.reuse, R76 ;  /* 0x0000002e244c723c */ /* 0x080fe2000000184c */
[----:B------:R-:W-:Y:S03]  /*1bd00*/  FFMA.FTZ R155, R27, R242, R155 ;  /* 0x000000f21b9b7223 */ /* 0x000fe6000001009b */
[----:B------:R-:W-:Y:S02]  /*1bd10*/  FFMA.FTZ R31, R26, R241, R31 ;  /* 0x000000f11a1f7223 */ /* 0x000fe4000001001f */
[----:B------:R-:W-:Y:S02]  /*1bd20*/  FFMA.FTZ R157, R25, R240, R157 ;  /* 0x000000f0199d7223 */ /* 0x000fe4000001009d */
[C---:B------:R-:W-:Y:S01]  /*1bd30*/  HMMA.16816.F32 R80, R32.reuse, R46, R80 ;  /* 0x0000002e2050723c */ /* 0x040fe20000001850 */
[----:B------:R-:W4:Y:S01]  /*1bd40*/  LDSM.16.MT88.4 R44, [R214+0x1c80] ;  /* 0x001c8000d62c783b */ /* 0x000f220000004200 */
[----:B------:R5:W-:Y:S02]  /*1bd50*/  MUFU.EX2 R29, R149 ;  /* 0x00000095001d7308 */ /* 0x000be40000000800 */
[----:B------:R-:W-:Y:S02]  /*1bd60*/  FFMA.FTZ R165, R24, R235, R165 ;  /* 0x000000eb18a57223 */ /* 0x000fe400000100a5 */
[----:B------:R-:W-:Y:S02]  /*1bd70*/  FADD.FTZ R155, R154, R155 ;  /* 0x0000009b9a9b7221 */ /* 0x000fe40000010000 */
[----:B------:R-:W-:Y:S01]  /*1bd80*/  FADD.FTZ R31, R30, R31 ;  /* 0x0000001f1e1f7221 */ /* 0x000fe20000010000 */
[-C--:B-1----:R-:W-:Y:S03]  /*1bd90*/  HMMA.16816.F32 R84, R32, R40.reuse, R84 ;  /* 0x000000282054723c */ /* 0x082fe60000001854 */
[----:B------:R-:W1:Y:S01]  /*1bda0*/  MUFU.EX2 R187, R187 ;  /* 0x000000bb00bb7308 */ /* 0x000e620000000800 */
[----:B------:R-:W-:Y:S02]  /*1bdb0*/  FADD.FTZ R157, R156, R157 ;  /* 0x0000009d9c9d7221 */ /* 0x000fe40000010000 */
[----:B------:R-:W-:Y:S02]  /*1bdc0*/  FADD.FTZ R165, R164, R165 ;  /* 0x000000a5a4a57221 */ /* 0x000fe40000010000 */
[C---:B------:R-:W-:Y:S01]  /*1bdd0*/  HMMA.16816.F32 R88, R36.reuse, R40, R88 ;  /* 0x000000282458723c */ /* 0x040fe20000001858 */
[----:B------:R-:W-:Y:S03]  /*1bde0*/  FADD.FTZ R155, R153, R155 ;  /* 0x0000009b999b7221 */ /* 0x000fe60000010000 */
[----:B------:R-:W-:Y:S01]  /*1bdf0*/  MOV R153, R28 ;  /* 0x0000001c00997202 */ /* 0x000fe20000000f00 */
[----:B------:R-:W-:Y:S01]  /*1be00*/  MUFU.EX2 R184, R184 ;  /* 0x000000b800b87308 */ /* 0x000fe20000000800 */
[----:B------:R-:W-:Y:S02]  /*1be10*/  FADD.FTZ R31, R159, R31 ;  /* 0x0000001f9f1f7221 */ /* 0x000fe40000010000 */
[-C--:B------:R-:W-:Y:S01]  /*1be20*/  HMMA.16816.F32 R92, R36, R42.reuse, R92 ;  /* 0x0000002a245c723c */ /* 0x080fe2000000185c */
[----:B-----5:R-:W-:Y:S03]  /*1be30*/  LDSM.16.MT88.4 R148, [R212+0x2c80] ;  /* 0x002c8000d494783b */ /* 0x020fe60000004200 */
[----:B------:R-:W-:Y:S02]  /*1be40*/  FADD.FTZ R157, R161, R157 ;  /* 0x0000009da19d7221 */ /* 0x000fe40000010000 */
[----:B------:R-:W-:Y:S01]  /*1be50*/  FADD.FTZ R165, R163, R165 ;  /* 0x000000a5a3a57221 */ /* 0x000fe20000010000 */
[----:B---3--:R-:W-:Y:S01]  /*1be60*/  F2FP.PACK_AB R36, R193, R191 ;  /* 0x000000bfc124723e */ /* 0x008fe200000000ff */
[----:B------:R-:W-:Y:S01]  /*1be70*/  HMMA.16816.F32 R96, R32, R42, R96 ;  /* 0x0000002a2060723c */ /* 0x000fe20000001860 */
[----:B--2---:R-:W-:Y:S01]  /*1be80*/  F2FP.PACK_AB R38, R195, R194 ;  /* 0x000000c2c326723e */ /* 0x004fe200000000ff */
[----:B------:R-:W2:Y:S01]  /*1be90*/  LDSM.16.MT88.4 R40, [R214+0x2880] ;  /* 0x00288000d628783b */ /* 0x000ea20000004200 */
[----:B------:R-:W3:Y:S01]  /*1bea0*/  MUFU.EX2 R186, R186 ;  /* 0x000000ba00ba7308 */ /* 0x000ee20000000800 */
[----:B------:R-:W-:Y:S01]  /*1beb0*/  F2FP.PACK_AB R37, R197, R196 ;  /* 0x000000c4c525723e */ /* 0x000fe200000000ff */
[----:B------:R-:W-:Y:S01]  /*1bec0*/  FADD.FTZ R155, R152, R155 ;  /* 0x0000009b989b7221 */ /* 0x000fe20000010000 */
[----:B------:R-:W-:Y:S01]  /*1bed0*/  F2FP.PACK_AB R39, R198, R199 ;  /* 0x000000c7c627723e */ /* 0x000fe200000000ff */
[----:B------:R-:W-:Y:S01]  /*1bee0*/  FADD.FTZ R31, R158, R31 ;  /* 0x0000001f9e1f7221 */ /* 0x000fe20000010000 */
[----:B------:R-:W-:Y:S01]  /*1bef0*/  F2FP.PACK_AB R32, R174, R170 ;  /* 0x000000aaae20723e */ /* 0x000fe200000000ff */
[----:B------:R-:W-:Y:S03]  /*1bf00*/  FADD.FTZ R157, R160, R157 ;  /* 0x0000009da09d7221 */ /* 0x000fe60000010000 */
[----:B------:R-:W-:Y:S01]  /*1bf10*/  F2FP.PACK_AB R33, R181, R179 ;  /* 0x000000b3b521723e */ /* 0x000fe200000000ff */
[----:B------:R-:W5:Y:S01]  /*1bf20*/  MUFU.EX2 R183, R183 ;  /* 0x000000b700b77308 */ /* 0x000f620000000800 */
[----:B------:R-:W-:Y:S01]  /*1bf30*/  F2FP.PACK_AB R34, R185, R182 ;  /* 0x000000b6b922723e */ /* 0x000fe200000000ff */
[----:B------:R-:W-:Y:S01]  /*1bf40*/  FADD.FTZ R165, R162, R165 ;  /* 0x000000a5a2a57221 */ /* 0x000fe20000010000 */
[----:B------:R-:W-:Y:S01]  /*1bf50*/  F2FP.PACK_AB R35, R190, R189 ;  /* 0x000000bdbe23723e */ /* 0x000fe200000000ff */
[----:B------:R-:W-:Y:S02]  /*1bf60*/  FADD.FTZ R155, R170, R155 ;  /* 0x0000009baa9b7221 */ /* 0x000fe40000010000 */
[----:B------:R-:W-:Y:S02]  /*1bf70*/  FADD.FTZ R31, R179, R31 ;  /* 0x0000001fb31f7221 */ /* 0x000fe40000010000 */
[----:B------:R-:W-:Y:S02]  /*1bf80*/  FADD.FTZ R157, R191, R157 ;  /* 0x0000009dbf9d7221 */ /* 0x000fe40000010000 */
[-C--:B----4-:R-:W-:Y:S01]  /*1bf90*/  HMMA.16816.F32 R4, R32, R44.reuse, R4 ;  /* 0x0000002c2004723c */ /* 0x090fe20000001804 */
[----:B------:R-:W4:Y:S01]  /*1bfa0*/  MUFU.EX2 R180, R180 ;  /* 0x000000b400b47308 */ /* 0x000f220000000800 */
[----:B------:R-:W-:Y:S02]  /*1bfb0*/  FADD.FTZ R165, R196, R165 ;  /* 0x000000a5c4a57221 */ /* 0x000fe40000010000 */
        /* <DEDUP_REMOVED lines=8> */
[----:B------:R-:W-:Y:S03]  /*1c040*/  FADD.FTZ R31, R189, R31 ;  /* 0x0000001fbd1f7221 */ /* 0x000fe60000010000 */
[----:B------:R-:W-:Y:S01]  /*1c050*/  FADD.FTZ R157, R194, R157 ;  /* 0x0000009dc29d7221 */ /* 0x000fe20000010000 */
[----:B------:R-:W2:Y:S01]  /*1c060*/  MUFU.EX2 R175, R175 ;  /* 0x000000af00af7308 */ /* 0x000ea20000000800 */
[----:B------:R-:W-:Y:S02]  /*1c070*/  FADD.FTZ R165, R199, R165 ;  /* 0x000000a5c7a57221 */ /* 0x000fe40000010000 */
[C---:B------:R-:W-:Y:S01]  /*1c080*/  HMMA.16816.F32 R16, R32.reuse, R46, R16 ;  /* 0x0000002e2010723c */ /* 0x040fe20000001810 */
[----:B------:R-:W2:Y:S03]  /*1c090*/  LDSM.16.MT88.4 R44, [R212+0x2880] ;  /* 0x00288000d42c783b */ /* 0x000ea60000004200 */
[----:B------:R-:W-:Y:S02]  /*1c0a0*/  FADD.FTZ R155, R185, R155 ;  /* 0x0000009bb99b7221 */ /* 0x000fe40000010000 */
[----:B------:R-:W-:Y:S01]  /*1c0b0*/  FADD.FTZ R31, R190, R31 ;  /* 0x0000001fbe1f7221 */ /* 0x000fe20000010000 */
[----:B------:R-:W2:Y:S01]  /*1c0c0*/  MUFU.EX2 R188, R188 ;  /* 0x000000bc00bc7308 */ /* 0x000ea20000000800 */
[-C--:B------:R-:W-:Y:S01]  /*1c0d0*/  HMMA.16816.F32 R100, R32, R48.reuse, R100 ;  /* 0x000000302064723c */ /* 0x080fe20000001864 */
[----:B------:R-:W-:Y:S03]  /*1c0e0*/  FADD.FTZ R157, R195, R157 ;  /* 0x0000009dc39d7221 */ /* 0x000fe60000010000 */
[----:B------:R-:W-:Y:S02]  /*1c0f0*/  FADD.FTZ R165, R198, R165 ;  /* 0x000000a5c6a57221 */ /* 0x000fe40000010000 */
[----:B-1----:R-:W-:Y:S02]  /*1c100*/  FADD.FTZ R155, R187, R155 ;  /* 0x0000009bbb9b7221 */ /* 0x002fe40000010000 */
[C---:B------:R-:W-:Y:S01]  /*1c110*/  HMMA.16816.F32 R104, R36.reuse, R48, R104 ;  /* 0x000000302468723c */ /* 0x040fe20000001868 */
[----:B------:R-:W1:Y:S03]  /*1c120*/  MUFU.EX2 R173, R173 ;  /* 0x000000ad00ad7308 */ /* 0x000e660000000800 */
[----:B---3--:R-:W-:Y:S02]  /*1c130*/  FADD.FTZ R31, R186, R31 ;  /* 0x0000001fba1f7221 */ /* 0x008fe40000010000 */
[----:B------:R-:W-:Y:S02]  /*1c140*/  FADD.FTZ R155, R184, R155 ;  /* 0x0000009bb89b7221 */ /* 0x000fe40000010000 */
[-C--:B------:R-:W-:Y:S01]  /*1c150*/  HMMA.16816.F32 R108, R36, R50.reuse, R108 ;  /* 0x00000032246c723c */ /* 0x080fe2000000186c */
[----:B-----5:R-:W-:Y:S02]  /*1c160*/  FADD.FTZ R31, R183, R31 ;  /* 0x0000001fb71f7221 */ /* 0x020fe40000010000 */
[----:B------:R-:W3:Y:S01]  /*1c170*/  MUFU.EX2 R172, R172 ;  /* 0x000000ac00ac7308 */ /* 0x000ee20000000800 */
[----:B----4-:R-:W-:Y:S02]  /*1c180*/  FADD.FTZ R155, R180, R155 ;  /* 0x0000009bb49b7221 */ /* 0x010fe40000010000 */
[----:B--2---:R-:W-:Y:S02]  /*1c190*/  FADD.FTZ R31, R175, R31 ;  /* 0x0000001faf1f7221 */ /* 0x004fe40000010000 */
[C---:B------:R-:W-:Y:S01]  /*1c1a0*/  HMMA.16816.F32 R112, R32.reuse, R50, R112 ;  /* 0x000000322070723c */ /* 0x040fe20000001870 */
[----:B------:R-:W2:Y:S03]  /*1c1b0*/  LDSM.16.MT88.4 R48, [R214+0x3480] ;  /* 0x00348000d630783b */ /* 0x000ea60000004200 */
[----:B------:R-:W-:Y:S01]  /*1c1c0*/  FADD.FTZ R242, R192, R155 ;  /* 0x0000009bc0f27221 */ /* 0x000fe20000010000 */
[----:B------:R-:W4:Y:S01]  /*1c1d0*/  MUFU.EX2 R169, R169 ;  /* 0x000000a900a97308 */ /* 0x000f220000000800 */
[----:B------:R-:W-:Y:S02]  /*1c1e0*/  FADD.FTZ R241, R188, R31 ;  /* 0x0000001fbcf17221 */ /* 0x000fe40000010000 */
[-C--:B------:R-:W-:Y:S01]  /*1c1f0*/  HMMA.16816.F32 R116, R32, R40.reuse, R116 ;  /* 0x000000282074723c */ /* 0x080fe20000001874 */
[----:B-1----:R-:W-:Y:S06]  /*1c200*/  FADD.FTZ R157, R173, R157 ;  /* 0x0000009dad9d7221 */ /* 0x002fec0000010000 */
[----:B------:R-:W1:Y:S01]  /*1c210*/  MUFU.EX2 R178, R178 ;  /* 0x000000b200b27308 */ /* 0x000e620000000800 */
[C---:B------:R-:W-:Y:S01]  /*1c220*/  HMMA.16816.F32 R120, R36.reuse, R40, R120 ;  /* 0x000000282478723c */ /* 0x040fe20000001878 */
[----:B---3--:R-:W-:Y:S07]  /*1c230*/  FADD.FTZ R157, R172, R157 ;  /* 0x0000009dac9d7221 */ /* 0x008fee0000010000 */
[-C--:B------:R-:W-:Y:S01]  /*1c240*/  HMMA.16816.F32 R20, R36, R42.reuse, R20 ;  /* 0x0000002a2414723c */ /* 0x080fe20000001814 */
[----:B------:R-:W3:Y:S03]  /*1c250*/  MUFU.EX2 R167, R167 ;  /* 0x000000a700a77308 */ /* 0x000ee60000000800 */
[----:B----4-:R-:W-:Y:S04]  /*1c260*/  FADD.FTZ R157, R169, R157 ;  /* 0x0000009da99d7221 */ /* 0x010fe80000010000 */
[C---:B------:R-:W-:Y:S01]  /*1c270*/  HMMA.16816.F32 R124, R32.reuse, R42, R124 ;  /* 0x0000002a207c723c */ /* 0x040fe2000000187c */
[----:B------:R-:W4:Y:S02]  /*1c280*/  LDSM.16.MT88.4 R40, [R212+0x3480] ;  /* 0x00348000d428783b */ /* 0x000f240000004200 */
[----:B------:R-:W5:Y:S01]  /*1c290*/  MUFU.EX2 R168, R168 ;  /* 0x000000a800a87308 */ /* 0x000f620000000800 */
[----:B-1----:R-:W-:Y:S04]  /*1c2a0*/  FADD.FTZ R240, R178, R157 ;  /* 0x0000009db2f07221 */ /* 0x002fe80000010000 */
[-C--:B------:R-:W-:Y:S05]  /*1c2b0*/  HMMA.16816.F32 R52, R32, R44.reuse, R52 ;  /* 0x0000002c2034723c */ /* 0x080fea0000001834 */
[----:B------:R-:W1:Y:S03]  /*1c2c0*/  MUFU.EX2 R166, R166 ;  /* 0x000000a600a67308 */ /* 0x000e660000000800 */
[C---:B------:R-:W-:Y:S01]  /*1c2d0*/  HMMA.16816.F32 R56, R36.reuse, R44, R56 ;  /* 0x0000002c2438723c */ /* 0x040fe20000001838 */
[----:B---3--:R-:W-:Y:S07]  /*1c2e0*/  FADD.FTZ R165, R167, R165 ;  /* 0x000000a5a7a57221 */ /* 0x008fee0000010000 */
[-C--:B------:R-:W-:Y:S01]  /*1c2f0*/  HMMA.16816.F32 R60, R36, R46.reuse, R60 ;  /* 0x0000002e243c723c */ /* 0x080fe2000000183c */
[----:B-----5:R-:W-:Y:S07]  /*1c300*/  FADD.FTZ R165, R168, R165 ;  /* 0x000000a5a8a57221 */ /* 0x020fee0000010000 */
[C---:B------:R-:W-:Y:S01]  /*1c310*/  HMMA.16816.F32 R64, R32.reuse, R46, R64 ;  /* 0x0000002e2040723c */ /* 0x040fe20000001840 */
[----:B------:R-:W3:Y:S03]  /*1c320*/  LDSM.16.MT88.4 R44, [R212+0x2080] ;  /* 0x00208000d42c783b */ /* 0x000ee60000004200 */
[----:B-1----:R-:W-:Y:S04]  /*1c330*/  FADD.FTZ R165, R166, R165 ;  /* 0x000000a5a6a57221 */ /* 0x002fe80000010000 */
[-C--:B--2---:R-:W-:Y:S01]  /*1c340*/  HMMA.16816.F32 R68, R32, R48.reuse, R68 ;  /* 0x000000302044723c */ /* 0x084fe20000001844 */
[C---:B------:R-:W-:Y:S07]  /*1c350*/  FADD.FTZ R235, R29.reuse, R165 ;  /* 0x000000a51deb7221 */ /* 0x040fee0000010000 */
[C---:B------:R-:W-:Y:S08]  /*1c360*/  HMMA.16816.F32 R72, R36.reuse, R48, R72 ;  /* 0x000000302448723c */ /* 0x040ff00000001848 */
[-C--:B------:R-:W-:Y:S08]  /*1c370*/  HMMA.16816.F32 R76, R36, R50.reuse, R76 ;  /* 0x00000032244c723c */ /* 0x080ff0000000184c */
[C---:B------:R-:W-:Y:S01]  /*1c380*/  HMMA.16816.F32 R80, R32.reuse, R50, R80 ;  /* 0x000000322050723c */ /* 0x040fe20000001850 */
[----:B------:R-:W1:Y:S07]  /*1c390*/  LDSM.16.MT88.4 R48, [R214+0x2c80] ;  /* 0x002c8000d630783b */ /* 0x000e6e0000004200 */
[-C--:B----4-:R-:W-:Y:S08]  /*1c3a0*/  HMMA.16816.F32 R84, R32, R40.reuse, R84 ;  /* 0x000000282054723c */ /* 0x090ff00000001854 */
[C---:B------:R-:W-:Y:S08]  /*1c3b0*/  HMMA.16816.F32 R88, R36.reuse, R40, R88 ;  /* 0x000000282458723c */ /* 0x040ff00000001858 */
[-C--:B------:R-:W-:Y:S07]  /*1c3c0*/  HMMA.16816.F32 R92, R36, R42.reuse, R92 ;  /* 0x0000002a245c723c */ /* 0x080fee000000185c */
[----:B------:R-:W-:Y:S01]  /*1c3d0*/  F2FP.PACK_AB R36, R172, R173 ;  /* 0x000000adac24723e */ /* 0x000fe200000000ff */
[----:B------:R-:W-:Y:S01]  /*1c3e0*/  HMMA.16816.F32 R96, R32, R42, R96 ;  /* 0x0000002a2060723c */ /* 0x000fe20000001860 */
[----:B------:R-:W-:Y:S01]  /*1c3f0*/  F2FP.PACK_AB R38, R178, R169 ;  /* 0x000000a9b226723e */ /* 0x000fe200000000ff */
[----:B------:R-:W2:Y:S02]  /*1c400*/  LDSM.16.MT88.4 R40, [R214+0x3880] ;  /* 0x00388000d628783b */ /* 0x000ea40000004200 */
[----:B------:R-:W-:Y:S02]  /*1c410*/  F2FP.PACK_AB R37, R168, R167 ;  /* 0x000000a7a825723e */ /* 0x000fe400000000ff */
[----:B------:R-:W-:Y:S02]  /*1c420*/  F2FP.PACK_AB R39, R29, R166 ;  /* 0x000000a61d27723e */ /* 0x000fe400000000ff */
[----:B------:R-:W-:Y:S04]  /*1c430*/  F2FP.PACK_AB R32, R184, R187 ;  /* 0x000000bbb820723e */ /* 0x000fe800000000ff */
[----:B------:R-:W-:Y:S02]  /*1c440*/  F2FP.PACK_AB R33, R183, R186 ;  /* 0x000000bab721723e */ /* 0x000fe400000000ff */
[----:B------:R-:W-:Y:S02]  /*1c450*/  F2FP.PACK_AB R34, R192, R180 ;  /* 0x000000b4c022723e */ /* 0x000fe400000000ff */
[----:B------:R-:W-:Y:S07]  /*1c460*/  F2FP.PACK_AB R35, R188, R175 ;  /* 0x000000afbc23723e */ /* 0x000fee00000000ff */
[-C--:B------:R-:W-:Y:S01]  /*1c470*/  HMMA.16816.F32 R144, R32, R132.reuse, R4 ;  /* 0x000000842090723c */ /* 0x080fe20000001804 */
[----:B------:R-:W4:Y:S07]  /*1c480*/  LDSM.16.MT88.4 R4, [R212+0x3880] ;  /* 0x00388000d404783b */ /* 0x000f2e0000004200 */
[C---:B------:R-:W-:Y:S08]  /*1c490*/  HMMA.16816.F32 R140, R36.reuse, R132, R8 ;  /* 0x00000084248c723c */ /* 0x040ff00000001808 */
[-C--:B------:R-:W-:Y:S08]  /*1c4a0*/  HMMA.16816.F32 R136, R36, R134.reuse, R12 ;  /* 0x000000862488723c */ /* 0x080ff0000000180c */
[C---:B------:R-:W-:Y:S08]  /*1c4b0*/  HMMA.16816.F32 R132, R32.reuse, R134, R16 ;  /* 0x000000862084723c */ /* 0x040ff00000001810 */
[-C--:B---3--:R-:W-:Y:S08]  /*1c4c0*/  HMMA.16816.F32 R100, R32, R44.reuse, R100 ;  /* 0x0000002c2064723c */ /* 0x088ff00000001864 */
        /* <DEDUP_REMOVED lines=8> */
[C---:B------:R-:W-:Y:S07]  /*1c550*/  HMMA.16816.F32 R56, R36.reuse, R148, R56 ;  /* 0x000000942438723c */ /* 0x040fee0000001838 */
[----:B------:R-:W-:Y:S01]  /*1c560*/  MOV R149, R0 ;  /* 0x0000000000957202 */ /* 0x000fe20000000f00 */
[-C--:B------:R-:W-:Y:S01]  /*1c570*/  HMMA.16816.F32 R60, R36, R150.reuse, R60 ;  /* 0x00000096243c723c */ /* 0x080fe2000000183c */
[----:B------:R-:W-:Y:S07]  /*1c580*/  MOV R148, R28 ;  /* 0x0000001c00947202 */ /* 0x000fee0000000f00 */
[C---:B------:R-:W-:Y:S07]  /*1c590*/  HMMA.16816.F32 R64, R32.reuse, R150, R64 ;  /* 0x000000962040723c */ /* 0x040fee0000001840 */
[----:B------:R-:W-:Y:S01]  /*1c5a0*/  MOV R150, R2 ;  /* 0x0000000200967202 */ /* 0x000fe20000000f00 */
[-C--:B--2---:R-:W-:Y:S01]  /*1c5b0*/  HMMA.16816.F32 R68, R32, R40.reuse, R68 ;  /* 0x000000282044723c */ /* 0x084fe20000001844 */
[----:B------:R-:W-:Y:S07]  /*1c5c0*/  MOV R151, R3 ;  /* 0x0000000300977202 */ /* 0x000fee0000000f00 */
[C---:B------:R-:W-:Y:S08]  /*1c5d0*/  HMMA.16816.F32 R72, R36.reuse, R40, R72 ;  /* 0x000000282448723c */ /* 0x040ff00000001848 */
[-C--:B------:R-:W-:Y:S08]  /*1c5e0*/  HMMA.16816.F32 R76, R36, R42.reuse, R76 ;  /* 0x0000002a244c723c */ /* 0x080ff0000000184c */
[C---:B------:R-:W-:Y:S08]  /*1c5f0*/  HMMA.16816.F32 R80, R32.reuse, R42, R80 ;  /* 0x0000002a2050723c */ /* 0x040ff00000001850 */
[-C--:B----4-:R-:W-:Y:S08]  /*1c600*/  HMMA.16816.F32 R84, R32, R4.reuse, R84 ;  /* 0x000000042054723c */ /* 0x090ff00000001854 */
[C---:B------:R-:W-:Y:S08]  /*1c610*/  HMMA.16816.F32 R88, R36.reuse, R4, R88 ;  /* 0x000000042458723c */ /* 0x040ff00000001858 */
[-C--:B------:R-:W-:Y:S08]  /*1c620*/  HMMA.16816.F32 R92, R36, R6.reuse, R92 ;  /* 0x00000006245c723c */ /* 0x080ff0000000185c */
[----:B------:R-:W-:Y:S01]  /*1c630*/  HMMA.16816.F32 R96, R32, R6, R96 ;  /* 0x000000062060723c */ /* 0x000fe20000001860 */
[----:B------:R-:W-:-:S07]  /*1c640*/  @P0 BRA `(.L_x_1269) ;  /* 0xffffc43000000947 */ /* 0x000fce000383ffff */
.L_x_1251:
        /* <DEDUP_REMOVED lines=17> */
[----:B------:R-:W-:Y:S01]  /*1c760*/  CS2R R6, SRZ ;  /* 0x0000000000067805 */ /* 0x000fe2000001ff00 */
[----:B--2---:R-:W-:Y:S02]  /*1c770*/  FADD.FTZ R9, R241, R9 ;  /* 0x00000009f1097221 */ /* 0x004fe40000010000 */
[----:B------:R-:W-:Y:S01]  /*1c780*/  FSETP.NE.FTZ.AND P3, PT, R4, RZ, PT ;  /* 0x000000ff0400720b */ /* 0x000fe20003f75000 */
[----:B---3--:R-:W-:-:S02]  /*1c790*/  FADD.FTZ R8, R8, R10 ;  /* 0x0000000a08087221 */ /* 0x008fc40000010000 */
[----:B------:R-:W-:Y:S01]  /*1c7a0*/  FSETP.NE.FTZ.AND P2, PT, R9, RZ, PT ;  /* 0x000000ff0900720b */ /* 0x000fe20003f55000 */
[----:B------:R-:W-:Y:S01]  /*1c7b0*/  CS2R R10, SRZ ;  /* 0x00000000000a7805 */ /* 0x000fe2000001ff00 */
[----:B----4-:R-:W-:Y:S01]  /*1c7c0*/  FADD.FTZ R5, R5, R235 ;  /* 0x000000eb05057221 */ /* 0x010fe20000010000 */
[----:B------:R-:W-:-:S04]  /*1c7d0*/  FSETP.NE.FTZ.AND P1, PT, R8, RZ, PT ;  /* 0x000000ff0800720b */ /* 0x000fc80003f35000 */
[----:B------:R-:W-:-:S03]  /*1c7e0*/  FSETP.NE.FTZ.AND P0, PT, R5, RZ, PT ;  /* 0x000000ff0500720b */ /* 0x000fc60003f15000 */
        /* <DEDUP_REMOVED lines=9> */
[----:B------:R-:W2:Y:S01]  /*1c880*/  @P3 MUFU.LG2 R4, R4 ;  /* 0x0000000400043308 */ /* 0x000ea20000000c00 */
[----:B------:R-:W-:Y:S02]  /*1c890*/  @P0 FMUL.FTZ R19, R19, c[0x0][0x2d0] ;  /* 0x0000b40013130a20 */ /* 0x000fe40000410000 */
[C---:B-1----:R-:W-:Y:S02]  /*1c8a0*/  FMUL.FTZ R144, R7.reuse, R144 ;  /* 0x0000009007907220 */ /* 0x042fe40000410000 */
[C---:B------:R-:W-:Y:S02]  /*1c8b0*/  FMUL.FTZ R145, R7.reuse, R145 ;  /* 0x0000009107917220 */ /* 0x040fe40000410000 */
[C---:B------:R-:W-:Y:S01]  /*1c8c0*/  FMUL.FTZ R132, R7.reuse, R132 ;  /* 0x0000008407847220 */ /* 0x040fe20000410000 */
[----:B------:R-:W1:Y:S01]  /*1c8d0*/  @P2 MUFU.LG2 R9, R9 ;  /* 0x0000000900092308 */ /* 0x000e620000000c00 */
[----:B------:R-:W-:-:S02]  /*1c8e0*/  FMUL.FTZ R133, R7, R133 ;  /* 0x0000008507857220 */ /* 0x000fc40000410000 */
[C---:B------:R-:W-:Y:S02]  /*1c8f0*/  FMUL.FTZ R100, R7.reuse, R100 ;  /* 0x0000006407647220 */ /* 0x040fe40000410000 */
[C---:B------:R-:W-:Y:S02]  /*1c900*/  FMUL.FTZ R101, R7.reuse, R101 ;  /* 0x0000006507657220 */ /* 0x040fe40000410000 */
[C---:B------:R-:W-:Y:S01]  /*1c910*/  FMUL.FTZ R112, R7.reuse, R112 ;  /* 0x0000007007707220 */ /* 0x040fe20000410000 */
[----:B------:R-:W3:Y:S01]  /*1c920*/  @P1 MUFU.LG2 R18, R8 ;  /* 0x0000000800121308 */ /* 0x000ee20000000c00 */
[----:B--2---:R-:W-:Y:S02]  /*1c930*/  @P3 FMUL.FTZ R4, R4, 0.69314718246459960938 ;  /* 0x3f31721804043820 */ /* 0x004fe40000410000 */
[C---:B------:R-:W-:Y:S02]  /*1c940*/  FMUL.FTZ R113, R7.reuse, R113 ;  /* 0x0000007107717220 */ /* 0x040fe40000410000 */
[----:B------:R-:W-:-:S02]  /*1c950*/  FMUL.FTZ R116, R7, R116 ;  /* 0x0000007407747220 */ /* 0x000fc40000410000 */
[----:B------:R-:W-:Y:S01]  /*1c960*/  FMUL.FTZ R117, R7, R117 ;  /* 0x0000007507757220 */ /* 0x000fe20000410000 */
[----:B------:R-:W2:Y:S01]  /*1c970*/  @P0 MUFU.LG2 R23, R5 ;  /* 0x0000000500170308 */ /* 0x000ea20000000c00 */
[----:B-1----:R-:W-:Y:S02]  /*1c980*/  @P2 FMUL.FTZ R9, R9, 0.69314718246459960938 ;  /* 0x3f31721809092820 */ /* 0x002fe40000410000 */
[C---:B------:R-:W-:Y:S02]  /*1c990*/  FMUL.FTZ R124, R7.reuse, R124 ;  /* 0x0000007c077c7220 */ /* 0x040fe40000410000 */
[C---:B------:R-:W-:Y:S02]  /*1c9a0*/  FMUL.FTZ R125, R7.reuse, R125 ;  /* 0x0000007d077d7220 */ /* 0x040fe40000410000 */
[----:B------:R-:W-:Y:S01]  /*1c9b0*/  FMUL.FTZ R52, R7, R52 ;  /* 0x0000003407347220 */ /* 0x000fe20000410000 */
[----:B------:R-:W1:Y:S01]  /*1c9c0*/  @P1 MUFU.RCP R10, R8 ;  /* 0x00000008000a1308 */ /* 0x000e620000001000 */
[----:B---3--:R-:W-:-:S02]  /*1c9d0*/  @P1 FMUL.FTZ R18, R18, 0.69314718246459960938 ;  /* 0x3f31721812121820 */ /* 0x008fc40000410000 */
[C---:B------:R-:W-:Y:S02]  /*1c9e0*/  FMUL.FTZ R53, R7.reuse, R53 ;  /* 0x0000003507357220 */ /* 0x040fe40000410000 */
[C---:B------:R-:W-:Y:S02]  /*1c9f0*/  FMUL.FTZ R64, R7.reuse, R64 ;  /* 0x0000004007407220 */ /* 0x040fe40000410000 */
[----:B------:R-:W-:Y:S01]  /*1ca00*/  FMUL.FTZ R65, R7, R65 ;  /* 0x0000004107417220 */ /* 0x000fe20000410000 */
[----:B------:R3:W4:Y:S01]  /*1ca10*/  @P0 MUFU.RCP R11, R5 ;  /* 0x00000005000b0308 */ /* 0x0007220000001000 */
[----:B--2---:R-:W-:Y:S02]  /*1ca20*/  @P0 FMUL.FTZ R23, R23, 0.69314718246459960938 ;  /* 0x3f31721817170820 */ /* 0x004fe40000410000 */
[C---:B------:R-:W-:Y:S02]  /*1ca30*/  FMUL.FTZ R68, R7.reuse, R68 ;  /* 0x0000004407447220 */ /* 0x040fe40000410000 */
[----:B------:R-:W-:-:S02]  /*1ca40*/  FMUL.FTZ R69, R7, R69 ;  /* 0x0000004507457220 */ /* 0x000fc40000410000 */
[C---:B------:R-:W-:Y:S02]  /*1ca50*/  FMUL.FTZ R80, R7.reuse, R80 ;  /* 0x0000005007507220 */ /* 0x040fe40000410000 */
[C---:B------:R-:W-:Y:S02]  /*1ca60*/  FMUL.FTZ R81, R7.reuse, R81 ;  /* 0x0000005107517220 */ /* 0x040fe40000410000 */
[C---:B------:R-:W-:Y:S02]  /*1ca70*/  FMUL.FTZ R84, R7.reuse, R84 ;  /* 0x0000005407547220 */ /* 0x040fe40000410000 */
[C---:B------:R-:W-:Y:S02]  /*1ca80*/  FMUL.FTZ R85, R7.reuse, R85 ;  /* 0x0000005507557220 */ /* 0x040fe40000410000 */
[----:B------:R-:W-:Y:S01]  /*1ca90*/  FMUL.FTZ R96, R7, R96 ;  /* 0x0000006007607220 */ /* 0x000fe20000410000 */
[----:B---3--:R-:W-:Y:S01]  /*1caa0*/  MOV R5, 0xff800000 ;  /* 0xff80000000057802 */ /* 0x008fe20000000f00 */
        /* <DEDUP_REMOVED lines=46> */
[C---:B----4-:R-:W-:Y:S02]  /*1cd90*/  FMUL.FTZ R142, R11.reuse, R142 ;  /* 0x0000008e0b8e7220 */ /* 0x050fe40000410000 */
        /* <DEDUP_REMOVED lines=24> */
[----:B------:R-:W-:Y:S02]  /*1cf20*/  FMUL.FTZ R10, R10, R93 ;  /* 0x0000005d0a0a7220 */ /* 0x000fe40000410000 */
[----:B------:R-:W-:-:S02]  /*1cf30*/  FMUL.FTZ R11, R11, R95 ;  /* 0x0000005f0b0b7220 */ /* 0x000fc40000410000 */
[----:B------:R-:W-:Y:S02]  /*1cf40*/  @P3 FFMA.FTZ R5, R22, R3, R4 ;  /* 0x0000000316053223 */ /* 0x000fe40000010004 */
[----:B------:R-:W-:Y:S02]  /*1cf50*/  @P2 FFMA.FTZ R15, R21, R2, R9 ;  /* 0x00000002150f2223 */ /* 0x000fe40000010009 */
[----:B------:R-:W-:Y:S02]  /*1cf60*/  @P1 FFMA.FTZ R16, R20, R0, R18 ;  /* 0x0000000014101223 */ /* 0x000fe40000010012 */
[----:B------:R-:W-:Y:S02]  /*1cf70*/  @P0 FFMA.FTZ R17, R19, R153, R23 ;  /* 0x0000009913110223 */ /* 0x000fe40000010017 */
.L_x_1153:
[----:B------:R-:W-:Y:S05]  /*1cf80*/  @P4 BRA `(.L_x_1270) ;  /* 0x0000175000004947 */ /* 0x000fea0003800000 */
[----:B------:R-:W1:Y:S01]  /*1cf90*/  S2R R0, SR_TID.X ;  /* 0x0000000000007919 */ /* 0x000e620000002100 */
[----:B------:R-:W-:Y:S02]  /*1cfa0*/  F2FP.PACK_AB R75, R75, R8 ;  /* 0x000000084b4b723e */ /* 0x000fe400000000ff */
[----:B------:R-:W-:Y:S01]  /*1cfb0*/  F2FP.PACK_AB R98, R6, R98 ;  /* 0x000000620662723e */ /* 0x000fe200000000ff */
[----:B------:R-:W-:Y:S01]  /*1cfc0*/  BAR.SYNC.DEFER_BLOCKING 0x1, 0x80 ;  /* 0x0042000000007b1d */ /* 0x000fe20000010000 */
        /* <DEDUP_REMOVED lines=30> */
[C---:B------:R-:W-:Y:S01]  /*1d1b0*/  LOP3.LUT P0, RZ, R21.reuse, 0x2, RZ, 0xc0, !PT ;  /* 0x0000000215ff7812 */ /* 0x040fe2000780c0ff */
[----:B------:R-:W-:Y:S01]  /*1d1c0*/  IMAD.SHL.U32 R8, R21, 0x40, RZ ;  /* 0x0000004015087824 */ /* 0x000fe200078e00ff */
[----:B------:R-:W-:Y:S01]  /*1d1d0*/  F2FP.PACK_AB R110, R111, R110 ;  /* 0x0000006e6f6e723e */ /* 0x000fe200000000ff */
[----:B------:R-:W-:Y:S01]  /*1d1e0*/  IMAD.IADD R19, R9, 0x1, -R19 ;  /* 0x0000000109137824 */ /* 0x000fe200078e0a13 */
[----:B------:R-:W-:Y:S01]  /*1d1f0*/  F2FP.PACK_AB R116, R117, R116 ;  /* 0x000000747574723e */ /* 0x000fe200000000ff */
[----:B------:R-:W-:Y:S01]  /*1d200*/  IMAD R9, R3, 0x100, R20 ;  /* 0x0000010003097824 */ /* 0x000fe200078e0214 */
[----:B------:R-:W-:-:S02]  /*1d210*/  LOP3.LUT R8, R8, 0xc0, RZ, 0xc0, !PT ;  /* 0x000000c008087812 */ /* 0x000fc400078ec0ff */
[----:B------:R-:W-:Y:S01]  /*1d220*/  F2FP.PACK_AB R118, R119, R118 ;  /* 0x000000767776723e */ /* 0x000fe200000000ff */
[----:B------:R-:W-:Y:S01]  /*1d230*/  IMAD R9, R19, 0x10, R9 ;  /* 0x0000001013097824 */ /* 0x000fe200078e0209 */
[----:B------:R-:W-:Y:S02]  /*1d240*/  LEA.HI R8, R8, R8, RZ, 0x1d ;  /* 0x0000000808087211 */ /* 0x000fe400078fe8ff */
[----:B------:R-:W-:Y:S02]  /*1d250*/  LOP3.LUT R19, R21, 0x1, RZ, 0xc0, !PT ;  /* 0x0000000115137812 */ /* 0x000fe400078ec0ff */
[----:B------:R-:W-:Y:S01]  /*1d260*/  F2FP.PACK_AB R124, R125, R124 ;  /* 0x0000007c7d7c723e */ /* 0x000fe200000000ff */
[----:B------:R-:W-:Y:S01]  /*1d270*/  IMAD.U32 R8, R9, 0x2, R8 ;  /* 0x0000000209087824 */ /* 0x000fe200078e0008 */
[----:B------:R-:W-:Y:S02]  /*1d280*/  ISETP.NE.U32.AND P1, PT, R19, 0x1, PT ;  /* 0x000000011300780c */ /* 0x000fe40003f25070 */
[----:B------:R-:W-:Y:S01]  /*1d290*/  F2FP.PACK_AB R126, R127, R126 ;  /* 0x0000007e7f7e723e */ /* 0x000fe200000000ff */
[----:B------:R-:W-:Y:S01]  /*1d2a0*/  IMAD.SHL.U32 R8, R8, 0x2, RZ ;  /* 0x0000000208087824 */ /* 0x000fe200078e00ff */
[----:B------:R-:W-:-:S02]  /*1d2b0*/  F2FP.PACK_AB R120, R121, R120 ;  /* 0x000000787978723e */ /* 0x000fc400000000ff */
[----:B------:R-:W-:Y:S02]  /*1d2c0*/  F2FP.PACK_AB R122, R123, R122 ;  /* 0x0000007a7b7a723e */ /* 0x000fe400000000ff */
[C---:B------:R-:W-:Y:S01]  /*1d2d0*/  IADD3 R9, R8.reuse, 0x80, RZ ;  /* 0x0000008008097810 */ /* 0x040fe20007ffe0ff */
[----:B------:R-:W-:Y:S01]  /*1d2e0*/  STS [R8+0x80], R144 ;  /* 0x0000809008007388 */ /* 0x000fe20000000800 */
[----:B------:R-:W-:Y:S02]  /*1d2f0*/  IADD3 R6, R8, 0x70, RZ ;  /* 0x0000007008067810 */ /* 0x000fe40007ffe0ff */
[----:B------:R-:W-:Y:S01]  /*1d300*/  F2FP.PACK_AB R128, R129, R128 ;  /* 0x000000808180723e */ /* 0x000fe200000000ff */
[----:B------:R-:W-:Y:S01]  /*1d310*/  STS [R8+0x280], R146 ;  /* 0x0002809208007388 */ /* 0x000fe20000000800 */
[----:B------:R-:W-:Y:S01]  /*1d320*/  @P1 IADD3 R6, R9, 0x10, RZ ;  /* 0x0000001009061810 */ /* 0x000fe20007ffe0ff */
[----:B------:R-:W-:Y:S01]  /*1d330*/  IMAD.MOV.U32 R9, RZ, RZ, 0x20 ;  /* 0x00000020ff097424 */ /* 0x000fe200078e00ff */
[----:B------:R-:W-:-:S02]  /*1d340*/  F2FP.PACK_AB R130, R131, R130 ;  /* 0x000000828382723e */ /* 0x000fc400000000ff */
[----:B------:R-:W-:Y:S01]  /*1d350*/  F2FP.PACK_AB R52, R53, R52 ;  /* 0x000000343534723e */ /* 0x000fe200000000ff */
[----:B------:R-:W-:Y:S01]  /*1d360*/  STS [R6], R132 ;  /* 0x0000008406007388 */ /* 0x000fe20000000800 */
[----:B------:R-:W-:Y:S02]  /*1d370*/  SEL R9, R9, 0xffffffe0, !P0 ;  /* 0xffffffe009097807 */ /* 0x000fe40004000000 */
[----:B------:R-:W-:Y:S01]  /*1d380*/  F2FP.PACK_AB R54, R55, R54 ;  /* 0x000000363736723e */ /* 0x000fe200000000ff */
[----:B------:R-:W-:Y:S01]  /*1d390*/  STS [R6+0x200], R134 ;  /* 0x0002008606007388 */ /* 0x000fe20000000800 */
[----:B------:R-:W-:Y:S01]  /*1d3a0*/  F2FP.PACK_AB R64, R65, R64 ;  /* 0x000000404140723e */ /* 0x000fe200000000ff */
[----:B------:R-:W-:Y:S01]  /*1d3b0*/  IMAD.IADD R14, R8, 0x1, R9 ;  /* 0x00000001080e7824 */ /* 0x000fe200078e0209 */
[----:B------:R-:W-:Y:S01]  /*1d3c0*/  F2FP.PACK_AB R66, R67, R66 ;  /* 0x000000424342723e */ /* 0x000fe200000000ff */
[----:B------:R-:W-:Y:S01]  /*1d3d0*/  IMAD.IADD R9, R9, 0x1, R6 ;  /* 0x0000000109097824 */ /* 0x000fe200078e0206 */
        /* <DEDUP_REMOVED lines=55> */
[----:B------:R2:W-:Y:S04]  /*1d750*/  STS [R6+0x5000], R13 ;  /* 0x0050000d06007388 */ /* 0x0005e80000000800 */
[----:B------:R3:W-:Y:S04]  /*1d760*/  STS [R6+0x5200], R78 ;  /* 0x0052004e06007388 */ /* 0x0007e80000000800 */
[----:B------:R-:W-:Y:S04]  /*1d770*/  STS [R14+0x4080], R84 ;  /* 0x004080540e007388 */ /* 0x000fe80000000800 */
[----:B------:R-:W-:Y:S04]  /*1d780*/  STS [R14+0x4280], R86 ;  /* 0x004280560e007388 */ /* 0x000fe80000000800 */
[----:B------:R-:W-:Y:S04]  /*1d790*/  STS [R9+0x4000], R7 ;  /* 0x0040000709007388 */ /* 0x000fe80000000800 */
[----:B------:R-:W-:Y:S01]  /*1d7a0*/  STS [R9+0x4200], R98 ;  /* 0x0042006209007388 */ /* 0x000fe20000000800 */
[----:B-1----:R-:W-:-:S03]  /*1d7b0*/  IMAD.MOV.U32 R8, RZ, RZ, 0x4 ;  /* 0x00000004ff087424 */ /* 0x002fc600078e00ff */
[----:B------:R-:W-:Y:S01]  /*1d7c0*/  STS [R14+0x5080], R88 ;  /* 0x005080580e007388 */ /* 0x000fe20000000800 */
[----:B--2---:R-:W-:-:S03]  /*1d7d0*/  IMAD.WIDE R12, R225, R8, c[0x0][0x500] ;  /* 0x00014000e10c7625 */ /* 0x004fc600078e0208 */
[----:B------:R-:W-:Y:S04]  /*1d7e0*/  STS [R14+0x5280], R90 ;  /* 0x0052805a0e007388 */ /* 0x000fe80000000800 */
[----:B------:R-:W-:Y:S04]  /*1d7f0*/  STS [R9+0x5000], R10 ;  /* 0x0050000a09007388 */ /* 0x000fe80000000800 */
[----:B------:R1:W-:Y:S04]  /*1d800*/  STS [R9+0x5200], R11 ;  /* 0x0052000b09007388 */ /* 0x0003e80000000800 */
[----:B------:R-:W-:Y:S01]  /*1d810*/  BAR.SYNC.DEFER_BLOCKING 0x1, 0x80 ;  /* 0x0042000000007b1d */ /* 0x000fe20000010000 */
[----:B---3--:R-:W-:-:S02]  /*1d820*/  IMAD.MOV.U32 R6, RZ, RZ, c[0x0][0x388] ;  /* 0x0000e200ff067624 */ /* 0x008fc400078e00ff */
[----:B-1----:R-:W-:-:S03]  /*1d830*/  @P0 IMAD.WIDE R8, R225, R8, c[0x0][0x508] ;  /* 0x00014200e1080625 */ /* 0x002fc600078e0208 */
[----:B------:R-:W2:Y:S04]  /*1d840*/  @P1 LDG.E R7, [R12.64] ;  /* 0x0000000c0c071981 */ /* 0x000ea8000c1e1900 */
[----:B------:R1:W5:Y:S01]  /*1d850*/  @P0 LDG.E R6, [R8.64] ;  /* 0x0000000c08060981 */ /* 0x000362000c1e1900 */
[----:B------:R-:W-:Y:S02]  /*1d860*/  CS2R R10, SRZ ;  /* 0x00000000000a7805 */ /* 0x000fe4000001ff00 */
[--C-:B--2---:R-:W-:Y:S01]  /*1d870*/  @P1 SHF.R.S32.HI R11, RZ, 0x1f, R7.reuse ;  /* 0x0000001fff0b1819 */ /* 0x104fe20000011407 */
[----:B------:R-:W-:Y:S01]  /*1d880*/  @P1 IMAD.MOV.U32 R10, RZ, RZ, R7 ;  /* 0x000000ffff0a1224 */ /* 0x000fe200078e0007 */
[----:B------:R-:W-:Y:S05]  /*1d890*/  @P0 BRA `(.L_x_1271) ;  /* 0x0000004000000947 */ /* 0x000fea0003800000 */
[----:B-1----:R-:W-:Y:S05]  /*1d8a0*/  @!P1 BRA `(.L_x_1271) ;  /* 0x0000003000009947 */ /* 0x002fea0003800000 */
[----:B-----5:R1:W2:Y:S04]  /*1d8b0*/  LDG.E R6, [R12.64] ;  /* 0x0000000c0c067981 */ /* 0x0202a8000c1e1900 */
[----:B-1----:R-:W2:Y:S02]  /*1d8c0*/  LDG.E R12, [R12.64+0x4] ;  /* 0x0000040c0c0c7981 */ /* 0x002ea4000c1e1900 */
[----:B--2---:R-:W-:-:S02]  /*1d8d0*/  IADD3 R6, -R6, R12, RZ ;  /* 0x0000000c06067210 */ /* 0x004fc40007ffe1ff */
.L_x_1271:
[----:B-1----:R-:W-:Y:S01]  /*1d8e0*/  LOP3.LUT R9, R18, 0xffffffe0, RZ, 0xc0, !PT ;  /* 0xffffffe012097812 */ /* 0x002fe200078ec0ff */
[----:B------:R-:W1:Y:S01]  /*1d8f0*/  S2R R57, SR_CTAID.X ;  /* 0x0000000000397919 */ /* 0x000e620000002500 */
[----:B------:R-:W-:Y:S01]  /*1d900*/  SHF.R.S32.HI R7, RZ, 0x1f, R3 ;  /* 0x0000001fff077819 */ /* 0x000fe20000011403 */
[----:B------:R-:W-:Y:S01]  /*1d910*/  IMAD.MOV.U32 R14, RZ, RZ, c[0x0][0x4e8] ;  /* 0x00013a00ff0e7624 */ /* 0x000fe200078e00ff */
[----:B------:R-:W-:Y:S01]  /*1d920*/  LEA.HI R8, R20, R20, RZ, 0x1 ;  /* 0x0000001414087211 */ /* 0x000fe200078f08ff */
[----:B------:R-:W-:Y:S01]  /*1d930*/  IMAD.IADD R9, R0, 0x1, -R9 ;  /* 0x0000000100097824 */ /* 0x000fe200078e0a09 */
[----:B------:R-:W-:Y:S01]  /*1d940*/  LEA.HI R7, R7, R3, RZ, 0x2 ;  /* 0x0000000307077211 */ /* 0x000fe200078f10ff */
[C---:B------:R-:W-:Y:S01]  /*1d950*/  IMAD R18, R221.reuse, c[0x0][0x490], RZ ;  /* 0x00012400dd127a24 */ /* 0x040fe200078e02ff */
[----:B------:R-:W-:Y:S01]  /*1d960*/  LOP3.LUT R13, R8, 0x1ffffffe, RZ, 0xc0, !PT ;  /* 0x1ffffffe080d7812 */ /* 0x000fe200078ec0ff */
[----:B------:R-:W-:Y:S01]  /*1d970*/  IMAD R19, R221, c[0x0][0x3e8], RZ ;  /* 0x0000fa00dd137a24 */ /* 0x000fe200078e02ff */
[----:B------:R-:W-:Y:S01]  /*1d980*/  SHF.R.S32.HI R12, RZ, 0x1f, R9 ;  /* 0x0000001fff0c7819 */ /* 0x000fe20000011409 */
[----:B------:R-:W-:Y:S01]  /*1d990*/  IMAD R18, R222, c[0x0][0x494], R18 ;  /* 0x00012500de127a24 */ /* 0x000fe200078e0212 */
[----:B------:R-:W-:Y:S01]  /*1d9a0*/  SHF.L.U32 R8, R8, 0x5, RZ ;  /* 0x0000000508087819 */ /* 0x000fe200000006ff */
[----:B------:R-:W-:Y:S01]  /*1d9b0*/  IMAD.IADD R13, R20, 0x1, -R13 ;  /* 0x00000001140d7824 */ /* 0x000fe200078e0a0d */
[----:B------:R-:W-:Y:S01]  /*1d9c0*/  LOP3.LUT R7, R7, 0xffffffc, RZ, 0xc0, !PT ;  /* 0x0ffffffc07077812 */ /* 0x000fe200078ec0ff */
[----:B------:R-:W-:Y:S01]  /*1d9d0*/  IMAD R19, R222, c[0x0][0x3ec], R19 ;  /* 0x0000fb00de137a24 */ /* 0x000fe200078e0213 */
[----:B------:R-:W-:Y:S01]  /*1d9e0*/  LEA.HI R12, R12, R9, RZ, 0x2 ;  /* 0x000000090c0c7211 */ /* 0x000fe200078f10ff */
[----:B------:R-:W-:Y:S01]  /*1d9f0*/  BSSY B0, `(.L_x_1272) ;  /* 0x0000086000007945 */ /* 0x000fe20003800000 */
[----:B------:R-:W-:Y:S01]  /*1da00*/  LOP3.LUT R8, R8, 0xffffffc0, RZ, 0xc0, !PT ;  /* 0xffffffc008087812 */ /* 0x000fe200078ec0ff */
[----:B------:R-:W-:Y:S01]  /*1da10*/  IMAD.IADD R7, R3, 0x1, -R7 ;  /* 0x0000000103077824 */ /* 0x000fe200078e0a07 */
[----:B------:R-:W-:-:S02]  /*1da20*/  SHF.R.S32.HI R12, RZ, 0x2, R12 ;  /* 0x00000002ff0c7819 */ /* 0x000fc4000001140c */
[----:B------:R-:W-:Y:S02]  /*1da30*/  ISETP.NE.AND P2, PT, R14, 0x1, PT ;  /* 0x000000010e00780c */ /* 0x000fe40003f45270 */
[----:B------:R-:W-:Y:S01]  /*1da40*/  LEA R8, R13, R8, 0x3 ;  /* 0x000000080d087211 */ /* 0x000fe200078e18ff */
[----:B------:R-:W-:Y:S01]  /*1da50*/  IMAD R7, R7, 0x10, R12 ;  /* 0x0000001007077824 */ /* 0x000fe200078e020c */
[----:B------:R-:W-:Y:S01]  /*1da60*/  LEA.HI R0, R2, R0, RZ, 0x3 ;  /* 0x0000000002007211 */ /* 0x000fe200078f18ff */
[----:B------:R-:W-:Y:S01]  /*1da70*/  IMAD R2, R11, c[0x0][0x3a0], RZ ;  /* 0x0000e8000b027a24 */ /* 0x000fe200078e02ff */
[----:B------:R-:W-:Y:S01]  /*1da80*/  LEA.HI R14, R4, R4, RZ, 0x1 ;  /* 0x00000004040e7211 */ /* 0x000fe200078f08ff */
[----:B------:R-:W-:Y:S01]  /*1da90*/  IMAD.IADD R8, R7, 0x1, R8 ;  /* 0x0000000107087824 */ /* 0x000fe200078e0208 */
[----:B------:R-:W-:Y:S01]  /*1daa0*/  MOV R13, R11 ;  /* 0x0000000b000d7202 */ /* 0x000fe20000000f00 */
[----:B------:R-:W-:Y:S01]  /*1dab0*/  IMAD.MOV.U32 R12, RZ, RZ, R10 ;  /* 0x000000ffff0c7224 */ /* 0x000fe200078e000a */
[----:B------:R-:W-:Y:S01]  /*1dac0*/  LOP3.LUT R14, R14, 0x3fffffe, RZ, 0xc0, !PT ;  /* 0x03fffffe0e0e7812 */ /* 0x000fe200078ec0ff */
[----:B-1----:R-:W-:Y:S01]  /*1dad0*/  IMAD R8, R57, 0x80, R8 ;  /* 0x0000008039087824 */ /* 0x002fe200078e0208 */
[----:B------:R-:W-:Y:S01]  /*1dae0*/  LOP3.LUT P0, RZ, R9, 0x3, RZ, 0xc0, !PT ;  /* 0x0000000309ff7812 */ /* 0x000fe2000780c0ff */
[----:B------:R-:W-:-:S02]  /*1daf0*/  IMAD R2, R10, c[0x0][0x3a4], R2 ;  /* 0x0000e9000a027a24 */ /* 0x000fc400078e0202 */
[----:B------:R-:W-:-:S04]  /*1db00*/  IMAD.WIDE.U32 R10, R10, c[0x0][0x3a0], RZ ;  /* 0x0000e8000a0a7a25 */ /* 0x000fc800078e00ff */
[----:B------:R-:W-:-:S04]  /*1db10*/  @P2 IMAD.HI.U32 R9, R8, c[0x0][0x4ec], RZ ;  /* 0x00013b0008092a27 */ /* 0x000fc800078e00ff */
[----:B------:R-:W-:Y:S01]  /*1db20*/  IMAD.IADD R11, R11, 0x1, R2 ;  /* 0x000000010b0b7824 */ /* 0x000fe200078e0202 */
[----:B------:R-:W-:Y:S01]  /*1db30*/  MOV R2, R8 ;  /* 0x0000000800027202 */ /* 0x000fe20000000f00 */
[----:B------:R-:W-:Y:S01]  /*1db40*/  IMAD.IADD R14, R4, 0x1, -R14 ;  /* 0x00000001040e7824 */ /* 0x000fe200078e0a0e */
[----:B------:R-:W-:Y:S01]  /*1db50*/  @P2 SHF.R.U32.HI R2, RZ, c[0x0][0x4f0], R9 ;  /* 0x00013c00ff022a19 */ /* 0x000fe20000011609 */
[----:B------:R-:W-:Y:S01]  /*1db60*/  IMAD.WIDE.U32 R12, R222, c[0x0][0x490], R12 ;  /* 0x00012400de0c7a25 */ /* 0x000fe200078e000c */
[----:B------:R-:W-:Y:S02]  /*1db70*/  SHF.R.S32.HI R9, RZ, 0x1f, R225 ;  /* 0x0000001fff097819 */ /* 0x000fe400000114e1 */
[----:B------:R-:W-:Y:S01]  /*1db80*/  SEL R225, R225, RZ, !P1 ;  /* 0x000000ffe1e17207 */ /* 0x000fe20004800000 */
[----:B------:R-:W-:Y:S01]  /*1db90*/  IMAD R3, R3, 0x8, R14 ;  /* 0x0000000803037824 */ /* 0x000fe200078e020e */
[----:B------:R-:W-:Y:S01]  /*1dba0*/  IADD3 R13, R13, R18, RZ ;  /* 0x000000120d0d7210 */ /* 0x000fe20007ffe0ff */
[----:B------:R-:W-:Y:S01]  /*1dbb0*/  IMAD R14, R20, 0x20, R4 ;  /* 0x00000020140e7824 */ /* 0x000fe200078e0204 */
[----:B------:R-:W-:Y:S01]  /*1dbc0*/  IADD3 R18, -R2, RZ, RZ ;  /* 0x000000ff02127210 */ /* 0x000fe20007ffe1ff */
[----:B------:R-:W-:Y:S01]  /*1dbd0*/  IMAD.WIDE.U32 R10, R222, c[0x0][0x3e8], R10 ;  /* 0x0000fa00de0a7a25 */ /* 0x000fe200078e000a */
[----:B------:R-:W-:-:S03]  /*1dbe0*/  SEL R9, R9, RZ, !P1 ;  /* 0x000000ff09097207 */ /* 0x000fc60004800000 */
[----:B------:R-:W-:Y:S02]  /*1dbf0*/  IMAD R14, R57, 0x80, R14 ;  /* 0x00000080390e7824 */ /* 0x000fe400078e020e */
[----:B------:R-:W-:Y:S01]  /*1dc00*/  IMAD.WIDE.U32 R22, R225, c[0x0][0x498], R12 ;  /* 0x00012600e1167a25 */ /* 0x000fe200078e000c */
[----:B------:R-:W-:Y:S02]  /*1dc10*/  IADD3 R13, R11, R19, RZ ;  /* 0x000000130b0d7210 */ /* 0x000fe40007ffe0ff */
[----:B------:R-:W-:Y:S01]  /*1dc20*/  SHF.R.S32.HI R11, RZ, 0x1f, R2 ;  /* 0x0000001fff0b7819 */ /* 0x000fe20000011402 */
[----:B------:R-:W-:Y:S01]  /*1dc30*/  IMAD R18, R18, c[0x0][0x4e8], R8 ;  /* 0x00013a0012127a24 */ /* 0x000fe200078e0208 */
[----:B------:R-:W-:Y:S01]  /*1dc40*/  IADD3 R22, P1, R2, R22, RZ ;  /* 0x0000001602167210 */ /* 0x000fe20007f3e0ff */
[----:B------:R-:W-:Y:S02]  /*1dc50*/  IMAD R21, R9, c[0x0][0x498], RZ ;  /* 0x0001260009157a24 */ /* 0x000fe400078e02ff */
[----:B------:R-:W-:Y:S01]  /*1dc60*/  @P2 IMAD.HI.U32 R12, R14, c[0x0][0x4ec], RZ ;  /* 0x00013b000e0c2a27 */ /* 0x000fe200078e00ff */
[----:B------:R-:W-:-:S03]  /*1dc70*/  SHF.R.S32.HI R2, RZ, 0x1f, R18 ;  /* 0x0000001fff027819 */ /* 0x000fc60000011412 */
[----:B------:R-:W-:Y:S02]  /*1dc80*/  IMAD R21, R225, c[0x0][0x49c], R21 ;  /* 0x00012700e1157a24 */ /* 0x000fe400078e0215 */
[----:B------:R-:W-:Y:S01]  /*1dc90*/  IMAD.MOV.U32 R8, RZ, RZ, R14 ;  /* 0x000000ffff087224 */ /* 0x000fe200078e000e */
[----:B------:R-:W-:Y:S01]  /*1dca0*/  @P2 SHF.R.U32.HI R8, RZ, c[0x0][0x4f0], R12 ;  /* 0x00013c00ff082a19 */ /* 0x000fe2000001160c */
[----:B------:R-:W-:Y:S01]  /*1dcb0*/  IMAD.MOV.U32 R12, RZ, RZ, R10 ;  /* 0x000000ffff0c7224 */ /* 0x000fe200078e000a */
[----:B------:R-:W-:Y:S01]  /*1dcc0*/  IADD3.X R23, R11, R23, R21, P1, !PT ;  /* 0x000000170b177210 */ /* 0x000fe20000ffe415 */
[----:B------:R-:W-:Y:S01]  /*1dcd0*/  IMAD.SHL.U32 R10, R0, 0x8, RZ ;  /* 0x00000008000a7824 */ /* 0x000fe200078e00ff */
[----:B------:R-:W-:Y:S01]  /*1dce0*/  SHF.L.U32 R0, R20, 0x3, RZ ;  /* 0x0000000314007819 */ /* 0x000fe200000006ff */
[----:B------:R-:W-:Y:S02]  /*1dcf0*/  IMAD R9, R9, c[0x0][0x3f0], RZ ;  /* 0x0000fc0009097a24 */ /* 0x000fe400078e02ff */
[----:B------:R-:W-:Y:S01]  /*1dd00*/  IMAD R2, R2, c[0x0][0x488], RZ ;  /* 0x0001220002027a24 */ /* 0x000fe200078e02ff */
[----:B------:R-:W-:Y:S01]  /*1dd10*/  LOP3.LUT R10, R10, 0xc0, RZ, 0xc0, !PT ;  /* 0x000000c00a0a7812 */ /* 0x000fe200078ec0ff */
[----:B------:R-:W-:-:S02]  /*1dd20*/  IMAD R9, R225, c[0x0][0x3f4], R9 ;  /* 0x0000fd00e1097a24 */ /* 0x000fc400078e0209 */
[----:B------:R-:W-:Y:S01]  /*1dd30*/  IMAD.WIDE.U32 R12, R225, c[0x0][0x3f0], R12 ;  /* 0x0000fc00e10c7a25 */ /* 0x000fe200078e000c */
[----:B------:R-:W-:-:S03]  /*1dd40*/  SHF.R.U32.HI R11, RZ, 0x3, R10 ;  /* 0x00000003ff0b7819 */ /* 0x000fc6000001160a */
[----:B------:R-:W-:-:S04]  /*1dd50*/  IMAD.WIDE.U32 R20, R18, c[0x0][0x488], R22 ;  /* 0x0001220012147a25 */ /* 0x000fc800078e0016 */
[----:B------:R-:W-:Y:S01]  /*1dd60*/  IMAD R2, R18, c[0x0][0x48c], R2 ;  /* 0x0001230012027a24 */ /* 0x000fe200078e0202 */
[----:B------:R-:W-:Y:S01]  /*1dd70*/  LOP3.LUT R18, R10, 0x18, R0, 0xf8, !PT ;  /* 0x000000180a127812 */ /* 0x000fe200078ef800 */
[----:B------:R-:W-:Y:S02]  /*1dd80*/  IMAD.MOV R10, RZ, RZ, -R8 ;  /* 0x000000ffff0a7224 */ /* 0x000fe400078e0a08 */
[----:B------:R-:W-:Y:S01]  /*1dd90*/  IMAD.IADD R23, R13, 0x1, R9 ;  /* 0x000000010d177824 */ /* 0x000fe200078e0209 */
[----:B------:R-:W-:Y:S01]  /*1dda0*/  LEA R9, P1, R20, c[0x0][0x450], 0x2 ;  /* 0x0001140014097a11 */ /* 0x000fe200078210ff */
[----:B------:R-:W-:Y:S01]  /*1ddb0*/  IMAD R10, R10, c[0x0][0x4e8], R14 ;  /* 0x00013a000a0a7a24 */ /* 0x000fe200078e020e */
[----:B------:R-:W-:Y:S01]  /*1ddc0*/  IADD3 R2, R21, R2, RZ ;  /* 0x0000000215027210 */ /* 0x000fe20007ffe0ff */
[----:B------:R-:W-:Y:S01]  /*1ddd0*/  IMAD.MOV.U32 R22, RZ, RZ, R12 ;  /* 0x000000ffff167224 */ /* 0x000fe200078e000c */
[----:B------:R-:W-:Y:S01]  /*1dde0*/  SHF.R.S32.HI R13, RZ, 0x1f, R8 ;  /* 0x0000001fff0d7819 */ /* 0x000fe20000011408 */
[----:B------:R-:W-:Y:S01]  /*1ddf0*/  SHFL.IDX PT, R12, R9, 0x2, 0x1c1f ;  /* 0x005c1f00090c7f89 */ /* 0x000fe200000e0000 */
[----:B------:R-:W-:Y:S01]  /*1de00*/  LEA.HI.X R14, R20, c[0x0][0x454], R2, 0x2, P1 ;  /* 0x00011500140e7a11 */ /* 0x000fe200008f1402 */
[----:B-----5:R-:W-:Y:S01]  /*1de10*/  IMAD R2, R6, c[0x0][0x4e8], RZ ;  /* 0x00013a0006027a24 */ /* 0x020fe200078e02ff */
[----:B------:R-:W-:Y:S01]  /*1de20*/  LOP3.LUT R11, R18, R11, RZ, 0x3c, !PT ;  /* 0x0000000b120b7212 */ /* 0x000fe200078e3cff */
[----:B------:R-:W-:Y:S01]  /*1de30*/  SHFL.IDX PT, R20, R9, RZ, 0x1c1f ;  /* 0x001c1fff09147589 */ /* 0x000fe200000e0000 */
[----:B------:R-:W-:-:S02]  /*1de40*/  IMAD R6, R13, c[0x0][0x3e0], RZ ;  /* 0x0000f8000d067a24 */ /* 0x000fc400078e02ff */
[C---:B------:R-:W-:Y:S01]  /*1de50*/  IMAD R7, R57.reuse, 0x80, R7 ;  /* 0x0000008039077824 */ /* 0x040fe200078e0207 */
[----:B------:R-:W1:Y:S01]  /*1de60*/  SHFL.IDX PT, R21, R14, RZ, 0x1c1f ;  /* 0x001c1fff0e157589 */ /* 0x000e6200000e0000 */
[C---:B------:R-:W-:Y:S01]  /*1de70*/  IMAD R6, R8.reuse, c[0x0][0x3e4], R6 ;  /* 0x0000f90008067a24 */ /* 0x040fe200078e0206 */
[----:B------:R-:W-:Y:S01]  /*1de80*/  LEA R57, R57, R4, 0x7 ;  /* 0x0000000439397211 */ /* 0x000fe200078e38ff */
[----:B------:R-:W-:Y:S01]  /*1de90*/  IMAD.WIDE.U32 R22, R8, c[0x0][0x3e0], R22 ;  /* 0x0000f80008167a25 */ /* 0x000fe200078e0016 */
[----:B------:R-:W-:Y:S01]  /*1dea0*/  SHFL.IDX PT, R18, R9, 0x1, 0x1c1f ;  /* 0x003c1f0009127f89 */ /* 0x000fe200000e0000 */
[----:B------:R-:W-:Y:S02]  /*1deb0*/  ISETP.GE.OR P3, PT, R7, R2, P0 ;  /* 0x000000020700720c */ /* 0x000fe40000766670 */
[----:B------:R-:W-:Y:S01]  /*1dec0*/  SHF.R.S32.HI R8, RZ, 0x1f, R10 ;  /* 0x0000001fff087819 */ /* 0x000fe2000001140a */
[----:B------:R-:W2:Y:S01]  /*1ded0*/  SHFL.IDX PT, R19, R14, 0x1, 0x1c1f ;  /* 0x003c1f000e137f89 */ /* 0x000ea200000e0000 */
[----:B------:R-:W-:Y:S01]  /*1dee0*/  IMAD.U32 R11, R3, 0x20, R11 ;  /* 0x00000020030b7824 */ /* 0x000fe200078e000b */
[----:B------:R-:W-:-:S02]  /*1def0*/  IADD3 R23, R23, R6, RZ ;  /* 0x0000000617177210 */ /* 0x000fc40007ffe0ff */
[----:B------:R-:W3:Y:S01]  /*1df00*/  SHFL.IDX PT, R13, R14, 0x2, 0x1c1f ;  /* 0x005c1f000e0d7f89 */ /* 0x000ee200000e0000 */
[----:B------:R-:W-:-:S03]  /*1df10*/  IMAD R8, R8, c[0x0][0x3d8], RZ ;  /* 0x0000f60008087a24 */ /* 0x000fc600078e02ff */
[----:B------:R4:W-:Y:S01]  /*1df20*/  SHFL.IDX PT, R24, R9, 0x3, 0x1c1f ;  /* 0x007c1f0009187f89 */ /* 0x0009e200000e0000 */
[----:B------:R-:W-:-:S03]  /*1df30*/  IMAD R3, R10, c[0x0][0x3dc], R8 ;  /* 0x0000f7000a037a24 */ /* 0x000fc600078e0208 */
[----:B------:R2:W3:Y:S04]  /*1df40*/  SHFL.IDX PT, R25, R14, 0x3, 0x1c1f ;  /* 0x007c1f000e197f89 */ /* 0x0004e800000e0000 */
[----:B-1----:R1:W-:Y:S01]  /*1df50*/  @!P3 ST.E [R20.64], R5 ;  /* 0x000000051400b985 */ /* 0x0023e2000c10190c */
[C---:B----4-:R-:W-:Y:S02]  /*1df60*/  IADD3 R9, R7.reuse, 0x40, RZ ;  /* 0x0000004007097810 */ /* 0x050fe40007ffe0ff */
[C---:B--2---:R-:W-:Y:S02]  /*1df70*/  IADD3 R14, R7.reuse, 0x8, RZ ;  /* 0x00000008070e7810 */ /* 0x044fe40007ffe0ff */
[----:B------:R-:W-:Y:S02]  /*1df80*/  IADD3 R7, R7, 0x48, RZ ;  /* 0x0000004807077810 */ /* 0x000fe40007ffe0ff */
[----:B------:R-:W-:-:S02]  /*1df90*/  ISETP.GE.OR P2, PT, R14, R2, P0 ;  /* 0x000000020e00720c */ /* 0x000fc40000746670 */
[-C--:B------:R-:W-:Y:S02]  /*1dfa0*/  ISETP.GE.OR P1, PT, R9, R2.reuse, P0 ;  /* 0x000000020900720c */ /* 0x080fe40000726670 */
[----:B------:R-:W-:Y:S01]  /*1dfb0*/  ISETP.GE.OR P0, PT, R7, R2, P0 ;  /* 0x000000020700720c */ /* 0x000fe20000706670 */
[----:B------:R-:W-:Y:S01]  /*1dfc0*/  IMAD.WIDE.U32 R6, R10, c[0x0][0x3d8], R22 ;  /* 0x0000f6000a067a25 */ /* 0x000fe200078e0016 */
[----:B-1----:R-:W-:-:S03]  /*1dfd0*/  SHF.L.U32 R5, R11, 0x1, RZ ;  /* 0x000000010b057819 */ /* 0x002fc600000006ff */
[----:B------:R-:W-:-:S04]  /*1dfe0*/  IMAD.IADD R3, R7, 0x1, R3 ;  /* 0x0000000107037824 */ /* 0x000fc800078e0203 */
[----:B------:R1:W-:Y:S04]  /*1dff0*/  @!P2 ST.E [R18.64], R15 ;  /* 0x0000000f1200a985 */ /* 0x0003e8000c10190c */
[----:B---3--:R1:W-:Y:S04]  /*1e000*/  @!P1 ST.E [R12.64], R16 ;  /* 0x000000100c009985 */ /* 0x0083e8000c10190c */
[----:B------:R1:W-:Y:S01]  /*1e010*/  @!P0 ST.E [R24.64], R17 ;  /* 0x0000001118008985 */ /* 0x0003e2000c10190c */
[----:B------:R-:W-:-:S03]  /*1e020*/  LEA R52, P0, R6, c[0x0][0x380], 0x1 ;  /* 0x0000e00006347a11 */ /* 0x000fc600078008ff */
[----:B------:R1:W2:Y:S01]  /*1e030*/  LDS.128 R40, [R5+0x880] ;  /* 0x0008800005287984 */ /* 0x0002a20000000c00 */
[----:B------:R-:W-:Y:S02]  /*1e040*/  LEA.HI.X R3, R6, c[0x0][0x384], R3, 0x1, P0 ;  /* 0x0000e10006037a11 */ /* 0x000fe400000f0c03 */
[----:B------:R-:W-:Y:S01]  /*1e050*/  ISETP.GE.AND P0, PT, R57, R2, PT ;  /* 0x000000023900720c */ /* 0x000fe20003f06270 */
[----:B------:R1:W3:Y:S04]  /*1e060*/  LDS.128 R36, [R5+0x1080] ;  /* 0x0010800005247984 */ /* 0x0002e80000000c00 */
[----:B------:R1:W4:Y:S04]  /*1e070*/  LDS.128 R32, [R5+0x1880] ;  /* 0x0018800005207984 */ /* 0x0003280000000c00 */
[----:B------:R1:W1:Y:S04]  /*1e080*/  LDS.128 R28, [R5+0x2880] ;  /* 0x00288000051c7984 */ /* 0x0002680000000c00 */
[----:B------:R1:W1:Y:S04]  /*1e090*/  LDS.128 R24, [R5+0x3080] ;  /* 0x0030800005187984 */ /* 0x0002680000000c00 */
[----:B------:R1:W1:Y:S04]  /*1e0a0*/  LDS.128 R20, [R5+0x3880] ;  /* 0x0038800005147984 */ /* 0x0002680000000c00 */
[----:B------:R1:W1:Y:S04]  /*1e0b0*/  LDS.128 R16, [R5+0x4880] ;  /* 0x0048800005107984 */ /* 0x0002680000000c00 */
[----:B------:R1:W1:Y:S04]  /*1e0c0*/  LDS.128 R12, [R5+0x5080] ;  /* 0x00508000050c7984 */ /* 0x0002680000000c00 */
[----:B------:R1:W1:Y:S04]  /*1e0d0*/  LDS.128 R8, [R5+0x5880] ;  /* 0x0058800005087984 */ /* 0x0002680000000c00 */
[----:B------:R1:W1:Y:S04]  /*1e0e0*/  SHFL.IDX PT, R58, R52, RZ, 0x1c1f ;  /* 0x001c1fff343a7589 */ /* 0x00026800000e0000 */
[----:B------:R1:W1:Y:S01]  /*1e0f0*/  SHFL.IDX PT, R59, R3, RZ, 0x1c1f ;  /* 0x001c1fff033b7589 */ /* 0x00026200000e0000 */
[----:B------:R-:W-:Y:S05]  /*1e100*/  @P0 BRA `(.L_x_1273) ;  /* 0x0000014000000947 */ /* 0x000fea0003800000 */
[----:B--2---:R-:W2:Y:S01]  /*1e110*/  LDS.128 R48, [R5+0x80] ;  /* 0x0000800005307984 */ /* 0x004ea20000000c00 */
[----:B------:R-:W-:-:S02]  /*1e120*/  IADD3 R56, R0, 0x20, RZ ;  /* 0x0000002000387810 */ /* 0x000fc40007ffe0ff */
[----:B------:R-:W-:Y:S01]  /*1e130*/  IADD3 R54, R0, 0x40, RZ ;  /* 0x0000004000367810 */ /* 0x000fe20007ffe0ff */
[----:B------:R-:W5:Y:S01]  /*1e140*/  LDS.128 R44, [R5+0x2080] ;  /* 0x00208000052c7984 */ /* 0x000f620000000c00 */
[----:B------:R-:W-:Y:S02]  /*1e150*/  ISETP.GE.AND P1, PT, R56, c[0x0][0x3c8], PT ;  /* 0x0000f20038007a0c */ /* 0x000fe40003f26270 */
[----:B------:R-:W-:Y:S01]  /*1e160*/  ISETP.GE.AND P0, PT, R54, c[0x0][0x3c8], PT ;  /* 0x0000f20036007a0c */ /* 0x000fe20003f06270 */
[----:B-1----:R-:W1:Y:S01]  /*1e170*/  LDS.128 R4, [R5+0x4080] ;  /* 0x0040800005047984 */ /* 0x002e620000000c00 */
[----:B------:R-:W-:-:S09]  /*1e180*/  ISETP.GE.AND P2, PT, R0, c[0x0][0x3c8], PT ;  /* 0x0000f20000007a0c */ /* 0x000fd20003f46270 */
[----:B------:R-:W-:Y:S02]  /*1e190*/  @!P1 SHF.R.S32.HI R55, RZ, 0x1f, R56 ;  /* 0x0000001fff379819 */ /* 0x000fe40000011438 */
[----:B------:R-:W-:Y:S02]  /*1e1a0*/  @!P0 SHF.R.S32.HI R53, RZ, 0x1f, R54 ;  /* 0x0000001fff358819 */ /* 0x000fe40000011436 */
[----:B------:R-:W-:Y:S01]  /*1e1b0*/  @!P1 LEA.HI R55, R55, R56, RZ, 0x3 ;  /* 0x0000003837379211 */ /* 0x000fe200078f18ff */
[----:B------:R-:W-:Y:S01]  /*1e1c0*/  @!P2 IMAD.WIDE R60, R0, 0x2, R58 ;  /* 0x00000002003ca825 */ /* 0x000fe200078e023a */
[----:B------:R-:W-:Y:S02]  /*1e1d0*/  @!P0 LEA.HI R53, R53, R54, RZ, 0x3 ;  /* 0x0000003635358211 */ /* 0x000fe400078f18ff */
[----:B------:R-:W-:Y:S02]  /*1e1e0*/  @!P1 LOP3.LUT R55, R55, 0xfffffff8, RZ, 0xc0, !PT ;  /* 0xfffffff837379812 */ /* 0x000fe400078ec0ff */
[----:B------:R-:W-:-:S03]  /*1e1f0*/  @!P0 LOP3.LUT R53, R53, 0xfffffff8, RZ, 0xc0, !PT ;  /* 0xfffffff835358812 */ /* 0x000fc600078ec0ff */
[----:B------:R-:W-:-:S04]  /*1e200*/  @!P1 IMAD.WIDE R54, R55, 0x2, R58 ;  /* 0x0000000237369825 */ /* 0x000fc800078e023a */
[----:B------:R-:W-:Y:S01]  /*1e210*/  @!P0 IMAD.WIDE R58, R53, 0x2, R58 ;  /* 0x00000002353a8825 */ /* 0x000fe200078e023a */
[----:B--2---:R2:W-:Y:S04]  /*1e220*/  @!P2 ST.E.128 [R60.64], R48 ;  /* 0x000000303c00a985 */ /* 0x0045e8000c101d0c */
[----:B-----5:R2:W-:Y:S04]  /*1e230*/  @!P1 ST.E.128 [R54.64], R44 ;  /* 0x0000002c36009985 */ /* 0x0205e8000c101d0c */
[----:B-1----:R2:W-:Y:S02]  /*1e240*/  @!P0 ST.E.128 [R58.64], R4 ;  /* 0x000000043a008985 */ /* 0x0025e4000c101d0c */
.L_x_1273:
[----:B--2---:R-:W-:Y:S05]  /*1e250*/  BSYNC B0 ;  /* 0x0000000000007941 */ /* 0x004fea0003800000 */
.L_x_1272:
[----:B------:R-:W-:Y:S01]  /*1e260*/  IADD3 R4, R57, 0x20, RZ ;  /* 0x0000002039047810 */ /* 0x000fe20007ffe0ff */
[----:B------:R2:W4:Y:S01]  /*1e270*/  SHFL.IDX PT, R45, R3, 0x1, 0x1c1f ;  /* 0x003c1f00032d7f89 */ /* 0x00052200000e0000 */
[----:B------:R-:W-:Y:S02]  /*1e280*/  BSSY B0, `(.L_x_1274) ;  /* 0x0000015000007945 */ /* 0x000fe40003800000 */
[----:B------:R-:W-:Y:S01]  /*1e290*/  ISETP.GE.AND P0, PT, R4, R2, PT ;  /* 0x000000020400720c */ /* 0x000fe20003f06270 */
[----:B------:R2:W3:-:S12]  /*1e2a0*/  SHFL.IDX PT, R44, R52, 0x1, 0x1c1f ;  /* 0x003c1f00342c7f89 */ /* 0x0004d800000e0000 */
[----:B------:R-:W-:Y:S05]  /*1e2b0*/  @P0 BRA `(.L_x_1275) ;  /* 0x0000011000000947 */ /* 0x000fea0003800000 */
[C---:B------:R-:W-:Y:S02]  /*1e2c0*/  IADD3 R7, R0.reuse, 0x20, RZ ;  /* 0x0000002000077810 */ /* 0x040fe40007ffe0ff */
[C---:B-1----:R-:W-:Y:S02]  /*1e2d0*/  IADD3 R5, R0.reuse, 0x40, RZ ;  /* 0x0000004000057810 */ /* 0x042fe40007ffe0ff */
        /* <DEDUP_REMOVED lines=15> */
.L_x_1275:
[----:B------:R-:W-:Y:S05]  /*1e3d0*/  BSYNC B0 ;  /* 0x0000000000007941 */ /* 0x000fea0003800000 */
.L_x_1274:
[----:B-1----:R-:W-:Y:S01]  /*1e3e0*/  IADD3 R4, R57, 0x40, RZ ;  /* 0x0000004039047810 */ /* 0x002fe20007ffe0ff */
[----:B------:R1:W2:Y:S01]  /*1e3f0*/  SHFL.IDX PT, R17, R3, 0x2, 0x1c1f ;  /* 0x005c1f0003117f89 */ /* 0x0002a200000e0000 */
        /* <DEDUP_REMOVED lines=16> */
[----:B---3--:R2:W-:Y:S02]  /*1e500*/  @!P2 ST.E.128 [R18.64], R36 ;  /* 0x000000241200a985 */ /* 0x0085e4000c101d0c */
[----:B------:R-:W-:-:S04]  /*1e510*/  @!P1 IMAD.WIDE R6, R6, 0x2, R16 ;  /* 0x0000000206069825 */ /* 0x000fc800078e0210 */
[----:B------:R-:W-:Y:S01]  /*1e520*/  @!P0 IMAD.WIDE R4, R4, 0x2, R16 ;  /* 0x0000000204048825 */ /* 0x000fe200078e0210 */
[----:B------:R2:W-:Y:S04]  /*1e530*/  @!P1 ST.E.128 [R6.64], R24 ;  /* 0x0000001806009985 */ /* 0x0005e8000c101d0c */
[----:B------:R2:W-:Y:S02]  /*1e540*/  @!P0 ST.E.128 [R4.64], R12 ;  /* 0x0000000c04008985 */ /* 0x0005e4000c101d0c */
.L_x_1277:
[----:B------:R-:W-:Y:S05]  /*1e550*/  BSYNC B0 ;  /* 0x0000000000007941 */ /* 0x000fea0003800000 */
.L_x_1276:
[----:B------:R-:W-:Y:S01]  /*1e560*/  IADD3 R57, R57, 0x60, RZ ;  /* 0x0000006039397810 */ /* 0x000fe20007ffe0ff */
[----:B--2---:R2:W1:Y:S03]  /*1e570*/  SHFL.IDX PT, R5, R3, 0x3, 0x1c1f ;  /* 0x007c1f0003057f89 */ /* 0x00446600000e0000 */
[----:B------:R-:W-:Y:S01]  /*1e580*/  ISETP.GE.AND P0, PT, R57, R2, PT ;  /* 0x000000023900720c */ /* 0x000fe20003f06270 */
[----:B------:R2:W4:-:S12]  /*1e590*/  SHFL.IDX PT, R4, R52, 0x3, 0x1c1f ;  /* 0x007c1f0034047f89 */ /* 0x00051800000e0000 */
[----:B------:R-:W-:Y:S05]  /*1e5a0*/  @P0 EXIT ;  /* 0x000000000000094d */ /* 0x000fea0003800000 */
[C---:B-12---:R-:W-:Y:S02]  /*1e5b0*/  IADD3 R3, R0.reuse, 0x20, RZ ;  /* 0x0000002000037810 */ /* 0x046fe40007ffe0ff */
[----:B------:R-:W-:Y:S02]  /*1e5c0*/  ISETP.GE.AND P1, PT, R0, c[0x0][0x3c8], PT ;  /* 0x0000f20000007a0c */ /* 0x000fe40003f26270 */
[----:B------:R-:W-:-:S11]  /*1e5d0*/  ISETP.GE.AND P0, PT, R3, c[0x0][0x3c8], PT ;  /* 0x0000f20003007a0c */ /* 0x000fd60003f06270 */
[----:B----4-:R-:W-:Y:S02]  /*1e5e0*/  @!P1 IMAD.WIDE R6, R0, 0x2, R4 ;  /* 0x0000000200069825 */ /* 0x010fe400078e0204 */
[----:B------:R-:W-:-:S03]  /*1e5f0*/  @!P0 SHF.R.S32.HI R2, RZ, 0x1f, R3 ;  /* 0x0000001fff028819 */ /* 0x000fc60000011403 */
[----:B------:R-:W-:Y:S01]  /*1e600*/  @!P1 ST.E.128 [R6.64], R32 ;  /* 0x0000002006009985 */ /* 0x000fe2000c101d0c */
[----:B------:R-:W-:-:S04]  /*1e610*/  @!P0 LEA.HI R2, R2, R3, RZ, 0x3 ;  /* 0x0000000302028211 */ /* 0x000fc800078f18ff */
[----:B------:R-:W-:-:S05]  /*1e620*/  @!P0 LOP3.LUT R2, R2, 0xfffffff8, RZ, 0xc0, !PT ;  /* 0xfffffff802028812 */ /* 0x000fca00078ec0ff */
[----:B------:R-:W-:-:S05]  /*1e630*/  @!P0 IMAD.WIDE R2, R2, 0x2, R4 ;  /* 0x0000000202028825 */ /* 0x000fca00078e0204 */
[----:B------:R1:W-:Y:S02]  /*1e640*/  @!P0 ST.E.128 [R2.64], R20 ;  /* 0x0000001402008985 */ /* 0x0003e4000c101d0c */
[----:B-1----:R-:W-:-:S04]  /*1e650*/  IADD3 R2, R0, 0x40, RZ ;  /* 0x0000004000027810 */ /* 0x002fc80007ffe0ff */
        /* <DEDUP_REMOVED lines=8> */
.L_x_1270:
        /* <DEDUP_REMOVED lines=18> */
.L_x_1278:
        /* <DEDUP_REMOVED lines=13> */
[----:B------:R-:W-:Y:S01]  /*1e8d0*/  IMAD.MOV.U32 R11, RZ, RZ, R9 ;  /* 0x000000ffff0b7224 */ /* 0x000fe200078e0009 */
[----:B------:R-:W-:Y:S02]  /*1e8e0*/  MOV R10, R8 ;  /* 0x00000008000a7202 */ /* 0x000fe40000000f00 */
[----:B------:R-:W-:Y:S01]  /*1e8f0*/  ISETP.NE.AND P0, PT, R3, 0x1, PT ;  /* 0x000000010300780c */ /* 0x000fe20003f05270 */
[----:B------:R-:W-:Y:S01]  /*1e900*/  IMAD R3, R221, c[0x0][0x490], RZ ;  /* 0x00012400dd037a24 */ /* 0x000fe200078e02ff */
[----:B------:R-:W-:Y:S01]  /*1e910*/  MOV R6, R7 ;  /* 0x0000000700067202 */ /* 0x000fe20000000f00 */
[----:B------:R-:W-:-:S04]  /*1e920*/  IMAD.WIDE.U32 R10, R222, c[0x0][0x490], R10 ;  /* 0x00012400de0a7a25 */ /* 0x000fc800078e000a */
[----:B------:R-:W-:-:S05]  /*1e930*/  IMAD R3, R222, c[0x0][0x494], R3 ;  /* 0x00012500de037a24 */ /* 0x000fca00078e0203 */
[----:B------:R-:W-:Y:S01]  /*1e940*/  IADD3 R11, R3, R11, RZ ;  /* 0x0000000b030b7210 */ /* 0x000fe20007ffe0ff */
[----:B------:R-:W-:-:S04]  /*1e950*/  @P0 IMAD.HI.U32 R5, R7, c[0x0][0x4ec], RZ ;  /* 0x00013b0007050a27 */ /* 0x000fc800078e00ff */
[----:B------:R-:W-:Y:S01]  /*1e960*/  IMAD.WIDE.U32 R10, R225, c[0x0][0x498], R10 ;  /* 0x00012600e10a7a25 */ /* 0x000fe200078e000a */
[----:B------:R-:W-:-:S03]  /*1e970*/  @P0 SHF.R.U32.HI R6, RZ, c[0x0][0x4f0], R5 ;  /* 0x00013c00ff060a19 */ /* 0x000fc60000011605 */
[----:B------:R-:W-:Y:S01]  /*1e980*/  IMAD R5, R4, c[0x0][0x498], RZ ;  /* 0x0001260004057a24 */ /* 0x000fe200078e02ff */
[----:B------:R-:W-:Y:S01]  /*1e990*/  IADD3 R10, P0, R6, R10, RZ ;  /* 0x0000000a060a7210 */ /* 0x000fe20007f1e0ff */
[--C-:B------:R-:W-:Y:S02]  /*1e9a0*/  IMAD.MOV R3, RZ, RZ, -R6.reuse ;  /* 0x000000ffff037224 */ /* 0x100fe400078e0a06 */
        /* <DEDUP_REMOVED lines=13> */
.L_x_1280:
[----:B------:R-:W-:Y:S05]  /*1ea80*/  BSYNC B0 ;  /* 0x0000000000007941 */ /* 0x000fea0003800000 */
.L_x_1279:
[----:B------:R-:W2:Y:S01]  /*1ea90*/  S2R R5, SR_CTAID.X ;  /* 0x0000000000057919 */ /* 0x000ea20000002500 */
[----:B-1----:R-:W-:Y:S01]  /*1eaa0*/  SHF.R.S32.HI R3, RZ, 0x1f, R0 ;  /* 0x0000001fff037819 */ /* 0x002fe20000011400 */
[----:B------:R-:W-:Y:S01]  /*1eab0*/  IMAD R6, R9, c[0x0][0x3a0], RZ ;  /* 0x0000e80009067a24 */ /* 0x000fe200078e02ff */
[----:B------:R-:W-:Y:S01]  /*1eac0*/  MOV R7, c[0x0][0x4e8] ;  /* 0x00013a0000077a02 */ /* 0x000fe20000000f00 */
[C---:B------:R-:W-:Y:S01]  /*1ead0*/  IMAD.WIDE.U32 R10, R8.reuse, c[0x0][0x3a0], RZ ;  /* 0x0000e800080a7a25 */ /* 0x040fe200078e00ff */
[----:B------:R-:W-:Y:S01]  /*1eae0*/  LEA.HI R3, R3, R0, RZ, 0x2 ;  /* 0x0000000003037211 */ /* 0x000fe200078f10ff */
[----:B------:R-:W-:Y:S01]  /*1eaf0*/  BSSY B0, `(.L_x_1281) ;  /* 0x000003d000007945 */ /* 0x000fe20003800000 */
[----:B------:R-:W-:Y:S01]  /*1eb00*/  ISETP.NE.AND P0, PT, R7, 0x1, PT ;  /* 0x000000010700780c */ /* 0x000fe20003f05270 */
[----:B------:R-:W-:Y:S01]  /*1eb10*/  IMAD R6, R8, c[0x0][0x3a4], R6 ;  /* 0x0000e90008067a24 */ /* 0x000fe200078e0206 */
[----:B------:R-:W-:Y:S01]  /*1eb20*/  LOP3.LUT R8, R3, 0xfffffffc, RZ, 0xc0, !PT ;  /* 0xfffffffc03087812 */ /* 0x000fe200078ec0ff */
[----:B------:R-:W-:Y:S01]  /*1eb30*/  IMAD R221, R221, c[0x0][0x3e8], RZ ;  /* 0x0000fa00dddd7a24 */ /* 0x000fe200078e02ff */
[----:B------:R-:W-:Y:S01]  /*1eb40*/  SHF.R.S32.HI R3, RZ, 0x2, R3 ;  /* 0x00000002ff037819 */ /* 0x000fe20000011403 */
[----:B-----5:R-:W-:Y:S01]  /*1eb50*/  IMAD R2, R2, c[0x0][0x4e8], RZ ;  /* 0x00013a0002027a24 */ /* 0x020fe200078e02ff */
[----:B------:R-:W-:Y:S01]  /*1eb60*/  IADD3 R7, R11, R6, RZ ;  /* 0x000000060b077210 */ /* 0x000fe20007ffe0ff */
[----:B------:R-:W-:Y:S01]  /*1eb70*/  IMAD.IADD R8, R0, 0x1, -R8 ;  /* 0x0000000100087824 */ /* 0x000fe200078e0a08 */
[----:B------:R-:W-:Y:S01]  /*1eb80*/  MOV R6, R10 ;  /* 0x0000000a00067202 */ /* 0x000fe20000000f00 */
[----:B------:R-:W-:-:S02]  /*1eb90*/  IMAD R221, R222, c[0x0][0x3ec], R221 ;  /* 0x0000fb00dedd7a24 */ /* 0x000fc400078e02dd */
[----:B------:R-:W-:Y:S02]  /*1eba0*/  IMAD R0, R8, 0x20, R3 ;  /* 0x0000002008007824 */ /* 0x000fe400078e0203 */
[----:B------:R-:W-:-:S03]  /*1ebb0*/  IMAD.WIDE.U32 R6, R222, c[0x0][0x3e8], R6 ;  /* 0x0000fa00de067a25 */ /* 0x000fc600078e0006 */
[----:B--2---:R-:W-:Y:S02]  /*1ebc0*/  LEA R0, R5, R0, 0x7 ;  /* 0x0000000005007211 */ /* 0x004fe400078e38ff */
[----:B------:R-:W-:Y:S01]  /*1ebd0*/  IADD3 R11, R221, R7, RZ ;  /* 0x00000007dd0b7210 */ /* 0x000fe20007ffe0ff */
[----:B------:R-:W-:Y:S01]  /*1ebe0*/  IMAD R7, R4, c[0x0][0x3f0], RZ ;  /* 0x0000fc0004077a24 */ /* 0x000fe200078e02ff */
[----:B------:R-:W-:Y:S01]  /*1ebf0*/  MOV R10, R6 ;  /* 0x00000006000a7202 */ /* 0x000fe20000000f00 */
[----:B------:R-:W-:Y:S01]  /*1ec00*/  @P0 IMAD.HI.U32 R4, R0, c[0x0][0x4ec], RZ ;  /* 0x00013b0000040a27 */ /* 0x000fe200078e00ff */
[----:B------:R-:W-:-:S03]  /*1ec10*/  LEA R3, R5, R3, 0x7 ;  /* 0x0000000305037211 */ /* 0x000fc600078e38ff */
[----:B------:R-:W-:Y:S01]  /*1ec20*/  IMAD.MOV.U32 R9, RZ, RZ, R0 ;  /* 0x000000ffff097224 */ /* 0x000fe200078e0000 */
[----:B------:R-:W-:Y:S01]  /*1ec30*/  @P0 SHF.R.U32.HI R9, RZ, c[0x0][0x4f0], R4 ;  /* 0x00013c00ff090a19 */ /* 0x000fe20000011604 */
[C---:B------:R-:W-:Y:S02]  /*1ec40*/  IMAD R7, R225.reuse, c[0x0][0x3f4], R7 ;  /* 0x0000fd00e1077a24 */ /* 0x040fe400078e0207 */
[----:B------:R-:W-:Y:S01]  /*1ec50*/  IMAD.WIDE.U32 R10, R225, c[0x0][0x3f0], R10 ;  /* 0x0000fc00e10a7a25 */ /* 0x000fe200078e000a */
[----:B------:R-:W-:Y:S02]  /*1ec60*/  SHF.R.S32.HI R6, RZ, 0x1f, R9 ;  /* 0x0000001fff067819 */ /* 0x000fe40000011409 */
[----:B------:R-:W-:Y:S01]  /*1ec70*/  IADD3 R4, -R9, RZ, RZ ;  /* 0x000000ff09047210 */ /* 0x000fe20007ffe1ff */
[----:B------:R-:W-:Y:S02]  /*1ec80*/  IMAD.IADD R11, R11, 0x1, R7 ;  /* 0x000000010b0b7824 */ /* 0x000fe400078e0207 */
[----:B------:R-:W-:-:S02]  /*1ec90*/  IMAD R6, R6, c[0x0][0x3e0], RZ ;  /* 0x0000f80006067a24 */ /* 0x000fc400078e02ff */
[----:B------:R-:W-:Y:S02]  /*1eca0*/  IMAD R4, R4, c[0x0][0x4e8], R0 ;  /* 0x00013a0004047a24 */ /* 0x000fe400078e0200 */
[----:B------:R-:W-:-:S03]  /*1ecb0*/  IMAD.WIDE.U32 R10, R9, c[0x0][0x3e0], R10 ;  /* 0x0000f800090a7a25 */ /* 0x000fc600078e000a */
[----:B------:R-:W-:Y:S01]  /*1ecc0*/  SHF.R.S32.HI R0, RZ, 0x1f, R4 ;  /* 0x0000001fff007819 */ /* 0x000fe20000011404 */
[----:B------:R-:W-:Y:S01]  /*1ecd0*/  IMAD R6, R9, c[0x0][0x3e4], R6 ;  /* 0x0000f90009067a24 */ /* 0x000fe200078e0206 */
[----:B------:R-:W-:-:S03]  /*1ece0*/  SHF.L.U32 R9, R8, 0x3, RZ ;  /* 0x0000000308097819 */ /* 0x000fc600000006ff */
[----:B------:R-:W-:Y:S01]  /*1ecf0*/  IMAD R0, R0, c[0x0][0x3d8], RZ ;  /* 0x0000f60000007a24 */ /* 0x000fe200078e02ff */
[----:B------:R-:W-:Y:S02]  /*1ed00*/  IADD3 R7, R11, R6, RZ ;  /* 0x000000060b077210 */ /* 0x000fe40007ffe0ff */
[----:B------:R-:W-:Y:S01]  /*1ed10*/  MOV R6, R10 ;  /* 0x0000000a00067202 */ /* 0x000fe20000000f00 */
[C---:B------:R-:W-:Y:S01]  /*1ed20*/  IMAD R0, R4.reuse, c[0x0][0x3dc], R0 ;  /* 0x0000f70004007a24 */ /* 0x040fe200078e0200 */
[C---:B------:R-:W-:Y:S02]  /*1ed30*/  IADD3 R8, R9.reuse, 0x20, RZ ;  /* 0x0000002009087810 */ /* 0x040fe40007ffe0ff */
[----:B------:R-:W-:Y:S01]  /*1ed40*/  IADD3 R5, R9, 0x40, RZ ;  /* 0x0000004009057810 */ /* 0x000fe20007ffe0ff */
[----:B------:R-:W-:-:S04]  /*1ed50*/  IMAD.WIDE.U32 R6, R4, c[0x0][0x3d8], R6 ;  /* 0x0000f60004067a25 */ /* 0x000fc800078e0006 */
[----:B------:R-:W-:Y:S01]  /*1ed60*/  IMAD.IADD R0, R7, 0x1, R0 ;  /* 0x0000000107007824 */ /* 0x000fe200078e0200 */
[----:B------:R-:W-:-:S04]  /*1ed70*/  LEA R4, P0, R6, c[0x0][0x380], 0x1 ;  /* 0x0000e00006047a11 */ /* 0x000fc800078008ff */
[----:B------:R-:W-:Y:S02]  /*1ed80*/  LEA.HI.X R0, R6, c[0x0][0x384], R0, 0x1, P0 ;  /* 0x0000e10006007a11 */ /* 0x000fe400000f0c00 */
[----:B------:R-:W-:Y:S01]  /*1ed90*/  ISETP.GE.AND P0, PT, R3, R2, PT ;  /* 0x000000020300720c */ /* 0x000fe20003f06270 */
[----:B------:R1:W2:Y:S04]  /*1eda0*/  SHFL.IDX PT, R6, R4, RZ, 0x1c1f ;  /* 0x001c1fff04067589 */ /* 0x0002a800000e0000 */
[----:B------:R1:W3:Y:S08]  /*1edb0*/  SHFL.IDX PT, R7, R0, RZ, 0x1c1f ;  /* 0x001c1fff00077589 */ /* 0x0002f000000e0000 */
        /* <DEDUP_REMOVED lines=16> */
.L_x_1282:
[----:B------:R-:W-:Y:S05]  /*1eec0*/  BSYNC B0 ;  /* 0x0000000000007941 */ /* 0x000fea0003800000 */
.L_x_1281:
[----:B--2---:R-:W-:Y:S01]  /*1eed0*/  IADD3 R6, R3, 0x20, RZ ;  /* 0x0000002003067810 */ /* 0x004fe20007ffe0ff */
[----:B------:R2:W4:Y:S01]  /*1eee0*/  SHFL.IDX PT, R11, R0, 0x1, 0x1c1f ;  /* 0x003c1f00000b7f89 */ /* 0x00052200000e0000 */
[----:B------:R-:W-:Y:S02]  /*1eef0*/  BSSY B0, `(.L_x_1283) ;  /* 0x0000013000007945 */ /* 0x000fe40003800000 */
[----:B------:R-:W-:Y:S01]  /*1ef00*/  ISETP.GE.AND P0, PT, R6, R2, PT ;  /* 0x000000020600720c */ /* 0x000fe20003f06270 */
[----:B------:R2:W1:-:S12]  /*1ef10*/  SHFL.IDX PT, R10, R4, 0x1, 0x1c1f ;  /* 0x003c1f00040a7f89 */ /* 0x00045800000e0000 */
[----:B------:R-:W-:Y:S05]  /*1ef20*/  @P0 BRA `(.L_x_1284) ;  /* 0x000000f000000947 */ /* 0x000fea0003800000 */
[----:B------:R-:W-:Y:S02]  /*1ef30*/  ISETP.GE.AND P1, PT, R8, c[0x0][0x3c8], PT ;  /* 0x0000f20008007a0c */ /* 0x000fe40003f26270 */
[----:B------:R-:W-:Y:S02]  /*1ef40*/  ISETP.GE.AND P0, PT, R5, c[0x0][0x3c8], PT ;  /* 0x0000f20005007a0c */ /* 0x000fe40003f06270 */
[----:B------:R-:W-:-:S09]  /*1ef50*/  ISETP.GE.AND P2, PT, R9, c[0x0][0x3c8], PT ;  /* 0x0000f20009007a0c */ /* 0x000fd20003f46270 */
[----:B---3--:R-:W-:Y:S02]  /*1ef60*/  @!P1 SHF.R.S32.HI R7, RZ, 0x1f, R8 ;  /* 0x0000001fff079819 */ /* 0x008fe40000011408 */
        /* <DEDUP_REMOVED lines=11> */
.L_x_1284:
[----:B------:R-:W-:Y:S05]  /*1f020*/  BSYNC B0 ;  /* 0x0000000000007941 */ /* 0x000fea0003800000 */
.L_x_1283:
        /* <DEDUP_REMOVED lines=9> */
[----:B---3--:R-:W-:Y:S02]  /*1f0c0*/  @!P1 SHF.R.S32.HI R7, RZ, 0x1f, R8 ;  /* 0x0000001fff079819 */ /* 0x008fe40000011408 */
        /* <DEDUP_REMOVED lines=11> */
.L_x_1286:
[----:B------:R-:W-:Y:S05]  /*1f180*/  BSYNC B0 ;  /* 0x0000000000007941 */ /* 0x000fea0003800000 */
.L_x_1285:
[----:B------:R-:W-:Y:S01]  /*1f190*/  IADD3 R3, R3, 0x60, RZ ;  /* 0x0000006003037810 */ /* 0x000fe20007ffe0ff */
[----:B--23--:R2:W3:Y:S03]  /*1f1a0*/  SHFL.IDX PT, R7, R0, 0x3, 0x1c1f ;  /* 0x007c1f0000077f89 */ /* 0x00c4e600000e0000 */
[----:B------:R-:W-:Y:S01]  /*1f1b0*/  ISETP.GE.AND P0, PT, R3, R2, PT ;  /* 0x000000020300720c */ /* 0x000fe20003f06270 */
[----:B------:R2:W1:-:S12]  /*1f1c0*/  SHFL.IDX PT, R6, R4, 0x3, 0x1c1f ;  /* 0x007c1f0004067f89 */ /* 0x00045800000e0000 */
[----:B------:R-:W-:Y:S05]  /*1f1d0*/  @P0 EXIT ;  /* 0x000000000000094d */ /* 0x000fea0003800000 */
[----:B------:R-:W-:Y:S02]  /*1f1e0*/  ISETP.GE.AND P0, PT, R8, c[0x0][0x3c8], PT ;  /* 0x0000f20008007a0c */ /* 0x000fe40003f06270 */
[----:B------:R-:W-:-:S11]  /*1f1f0*/  ISETP.GE.AND P1, PT, R9, c[0x0][0x3c8], PT ;  /* 0x0000f20009007a0c */ /* 0x000fd60003f26270 */
[----:B-12---:R-:W-:Y:S02]  /*1f200*/  @!P0 SHF.R.S32.HI R0, RZ, 0x1f, R8 ;  /* 0x0000001fff008819 */ /* 0x006fe40000011408 */
[----:B---3--:R-:W-:Y:S02]  /*1f210*/  @!P1 IMAD.WIDE R2, R9, 0x2, R6 ;  /* 0x0000000209029825 */ /* 0x008fe400078e0206 */
        /* <DEDUP_REMOVED lines=13> */
.L_x_1287:
        /* <DEDUP_REMOVED lines=9> */
.L_x_1524:


//--------------------- .text._ZN7cutlass13device_kernelIN5flash19enable_sm80_to_sm89INS1_16FlashAttnFwdSm80INS1_25CollectiveMainloopFwdSm80ILi4ELi1ELb0EN4cute5tupleIJNS5_1CILi128EEENS7_ILi64EEENS7_ILi96EEEEEELi96ENS_6half_tEfNS_4arch4Sm80ELb1ELb0ELb0ELb0ELb0ELb0ELb1ELb0EEENS1_21CollectiveEpilogueFwdINS6_IJS8_SA_S9_EEENS6_IJNS7_ILi1EEESI_SI_EEESC_SE_Li128ELb0ELb1ELb0ELb0EEENS1_30DynamicPersistentTileSchedulerILi128ELi128ELb0ELb1ELb0EEEEEEEEEvNT_6ParamsE --------------------------
	.section	.text._ZN7cutlass13device_kernelIN5flash19enable_sm80_to_sm89INS1_16FlashAttnFwdSm80INS1_25CollectiveMainloopFwdSm80ILi4ELi1ELb0EN4cute5tupleIJNS5_1CILi128EEENS7_ILi64EEENS7_ILi96EEEEEELi96ENS_6half_tEfNS_4arch4Sm80ELb1ELb0ELb0ELb0ELb0ELb0ELb1ELb0EEENS1_21CollectiveEpilogueFwdINS6_IJS8_SA_S9_EEENS6_IJNS7_ILi1EEESI_SI_EEESC_SE_Li128ELb0ELb1ELb0ELb0EEENS1_30DynamicPersistentTileSchedulerILi128ELi128ELb0ELb1ELb0EEEEEEEEEvNT_6ParamsE,"ax",@progbits
	.sectioninfo	@"SHI_REGISTERS=255"
	.align	128
.text._ZN7cutlass13device_kernelIN5flash19enable_sm80_to_sm89INS1_16FlashAttnFwdSm80INS1_25CollectiveMainloopFwdSm80ILi4ELi1ELb0EN4cute5tupleIJNS5_1CILi128EEENS7_ILi64EEENS7_ILi96EEEEEELi96ENS_6half_tEfNS_4arch4Sm80ELb1ELb0ELb0ELb0ELb0ELb0ELb1ELb0EEENS1_21CollectiveEpilogueFwdINS6_IJS8_SA_S9_EEENS6_IJNS7_ILi1EEESI_SI_EEESC_SE_Li128ELb0ELb1ELb0ELb0EEENS1_30DynamicPersistentTileSchedulerILi128ELi128ELb0ELb1ELb0EEEEEEEEEvNT_6ParamsE:
        .type           _ZN7cutlass13device_kernelIN5flash19enable_sm80_to_sm89INS1_16FlashAttnFwdSm80INS1_25CollectiveMainloopFwdSm80ILi4ELi1ELb0EN4cute5tupleIJNS5_1CILi128EEENS7_ILi64EEENS7_ILi96EEEEEELi96ENS_6half_tEfNS_4arch4Sm80ELb1ELb0ELb0ELb0ELb0ELb0ELb1ELb0EEENS1_21CollectiveEpilogueFwdINS6_IJS8_SA_S9_EEENS6_IJNS7_ILi1EEESI_SI_EEESC_SE_Li128ELb0ELb1ELb0ELb0EEENS1_30DynamicPersistentTileSchedulerILi128ELi128ELb0ELb1ELb0EEEEEEEEEvNT_6ParamsE,@function
        .size           _ZN7cutlass13device_kernelIN5flash19enable_sm80_to_sm89INS1_16FlashAttnFwdSm80INS1_25CollectiveMainloopFwdSm80ILi4ELi1ELb0EN4cute5tupleIJNS5_1CILi128EEENS7_ILi64EEENS7_ILi96EEEEEELi96ENS_6half_tEfNS_4arch4Sm80ELb1ELb0ELb0ELb0ELb0ELb0ELb1ELb0EEENS1_21CollectiveEpilogueFwdINS6_IJS8_SA_S9_EEENS6_IJNS7_ILi1EEESI_SI_EEESC_SE_Li128ELb0ELb1ELb0ELb0EEENS1_30DynamicPersistentTileSchedulerILi128ELi128ELb0ELb1ELb0EEEEEEEEEvNT_6ParamsE,(.L_x_1525 - _ZN7cutlass13device_kernelIN5flash19enable_sm80_to_sm89INS1_16FlashAttnFwdSm80INS1_25CollectiveMainloopFwdSm80ILi4ELi1ELb0EN4cute5tupleIJNS5_1CILi128EEENS7_ILi64EEENS7_ILi96EEEEEELi96ENS_6half_tEfNS_4arch4Sm80ELb1ELb0ELb0ELb0ELb0ELb0ELb1ELb0EEENS1_21CollectiveEpilogueFwdINS6_IJS8_SA_S9_EEENS6_IJNS7_ILi1EEESI_SI_EEESC_SE_Li128ELb0ELb1ELb0ELb0EEENS1_30DynamicPersistentTileSchedulerILi128ELi128ELb0ELb1ELb0EEEEEEEEEvNT_6ParamsE)
        .other          _ZN7cutlass13device_kernelIN5flash19enable_sm80_to_sm89INS1_16FlashAttnFwdSm80INS1_25CollectiveMainloopFwdSm80ILi4ELi1ELb0EN4cute5tupleIJNS5_1CILi128EEENS7_ILi64EEENS7_ILi96EEEEEELi96ENS_6half_tEfNS_4arch4Sm80ELb1ELb0ELb0ELb0ELb0ELb0ELb1ELb0EEENS1_21CollectiveEpilogueFwdINS6_IJS8_SA_S9_EEENS6_IJNS7_ILi1EEESI_SI_EEESC_SE_Li128ELb0ELb1ELb0ELb0EEENS1_30DynamicPersistentTileSchedulerILi128ELi128ELb0ELb1ELb0EEEEEEEEEvNT_6ParamsE,@"STO_CUDA_ENTRY STV_DEFAULT"
_ZN7cutlass13device_kernelIN5flash19enable_sm80_to_sm89INS1_16FlashAttnFwdSm80INS1_25CollectiveMainloopFwdSm80ILi4ELi1ELb0EN4cute5tupleIJNS5_1CILi128EEENS7_ILi64EEENS7_ILi96EEEEEELi96ENS_6half_tEfNS_4arch4Sm80ELb1ELb0ELb0ELb0ELb0ELb0ELb1ELb0EEENS1_21CollectiveEpilogueFwdINS6_IJS8_SA_S9_EEENS6_IJNS7_ILi1EEESI_SI_EEESC_SE_Li128ELb0ELb1ELb0ELb0EEENS1_30DynamicPersistentTileSchedulerILi128ELi128ELb0ELb1ELb0EEEEEEEEEvNT_6ParamsE:
        /* <DEDUP_REMOVED lines=163> */
.L_x_1341:
        /* <DEDUP_REMOVED lines=19> */
.L_x_1289:
[----:B------:R-:W-:-:S04]  /*0b60*/  MOV R0, c[0x0][0x554] ;  /* 0x0001550000007a02 */ /* 0x000fc80000000f00 */
[----:B------:R-:W-:Y:S02]  /*0b70*/  ISETP.NE.AND P0, PT, R0, 0x1, PT ;  /* 0x000000010000780c */ /* 0x000fe40003f05270 */
[----:B------:R-:W-:-:S11]  /*0b80*/  MOV R0, R2 ;  /* 0x0000000200007202 */ /* 0x000fd60000000f00 */
[----:B------:R-:W-:-:S05]  /*0b90*/  @P0 IMAD.HI.U32 R4, R2, c[0x0][0x558], RZ ;  /* 0x0001560002040a27 */ /* 0x000fca00078e00ff */
[----:B------:R-:W-:-:S05]  /*0ba0*/  @P0 SHF.R.U32.HI R0, RZ, c[0x0][0x55c], R4 ;  /* 0x00015700ff000a19 */ /* 0x000fca0000011604 */
[----:B------:R-:W-:Y:S02]  /*0bb0*/  IMAD R4, R0, c[0x0][0x554], RZ ;  /* 0x0001550000047a24 */ /* 0x000fe400078e02ff */
.L_x_1290:
[----:B------:R-:W-:Y:S05]  /*0bc0*/  BSYNC B0 ;  /* 0x0000000000007941 */ /* 0x000fea0003800000 */
.L_x_1288:
        /* <DEDUP_REMOVED lines=176> */
[----:B------:R1:W-:Y:S04]  /*16d0*/  STL.64 [R1], R6 ;  /* 0x0000000601007387 */ /* 0x0003e80000100a00 */
        /* <DEDUP_REMOVED lines=18> */
.L_x_1342:
[----:B------:R-:W-:Y:S05]  /*1800*/  BRA.DIV ~URZ, `(.L_x_1293) ;  /* 0x0000da427f007947 */ /* 0x000fea000b800000 */
[----:B--2---:R2:W4:Y:S02]  /*1810*/  SHFL.IDX PT, R0, R12, RZ, 0x1c1f ;  /* 0x001c1fff0c007589 */ /* 0x00452400000e0000 */
.L_x_1343:
        /* <DEDUP_REMOVED lines=26> */
.L_x_1295:
[----:B------:R-:W-:Y:S05]  /*19c0*/  BSYNC B0 ;  /* 0x0000000000007941 */ /* 0x000fea0003800000 */
.L_x_1294:
[----:B------:R-:W-:Y:S05]  /*19d0*/  BRA.DIV ~URZ, `(.L_x_1296) ;  /* 0x0000d8d27f007947 */ /* 0x000fea000b800000 */
[----:B---3--:R3:W1:Y:S04]  /*19e0*/  SHFL.IDX PT, R2, R10, 0x1, 0x1c1f ;  /* 0x003c1f000a027f89 */ /* 0x00866800000e0000 */
[----:B--2-4-:R3:W2:Y:S02]  /*19f0*/  SHFL.IDX PT, R0, R12, 0x1, 0x1c1f ;  /* 0x003c1f000c007f89 */ /* 0x0146a400000e0000 */
.L_x_1344:
        /* <DEDUP_REMOVED lines=25> */
.L_x_1298:
[----:B------:R-:W-:Y:S05]  /*1b90*/  BSYNC B0 ;  /* 0x0000000000007941 */ /* 0x000fea0003800000 */
.L_x_1297:
[----:B------:R-:W-:Y:S05]  /*1ba0*/  BRA.DIV ~URZ, `(.L_x_1299) ;  /* 0x0000d7c27f007947 */ /* 0x000fea000b800000 */
[----:B-1----:R1:W4:Y:S02]  /*1bb0*/  SHFL.IDX PT, R2, R10, 0x2, 0x1c1f ;  /* 0x005c1f000a027f89 */ /* 0x00232400000e0000 */
.L_x_1345:
[----:B------:R-:W-:Y:S05]  /*1bc0*/  BRA.DIV ~URZ, `(.L_x_1300) ;  /* 0x0000d8127f007947 */ /* 0x000fea000b800000 */
[----:B--2---:R2:W1:Y:S02]  /*1bd0*/  SHFL.IDX PT, R0, R12, 0x2, 0x1c1f ;  /* 0x005c1f000c007f89 */ /* 0x00446400000e0000 */
.L_x_1346:
        /* <DEDUP_REMOVED lines=25> */
.L_x_1302:
[----:B------:R-:W-:Y:S05]  /*1d70*/  BSYNC B0 ;  /* 0x0000000000007941 */ /* 0x000fea0003800000 */
.L_x_1301:
[----:B------:R-:W-:Y:S05]  /*1d80*/  BRA.DIV ~URZ, `(.L_x_1303) ;  /* 0x0000d6b27f007947 */ /* 0x000fea000b800000 */
[----:B----4-:R4:W2:Y:S04]  /*1d90*/  SHFL.IDX PT, R2, R10, 0x3, 0x1c1f ;  /* 0x007c1f000a027f89 */ /* 0x0108a800000e0000 */
[----:B-1----:R4:W1:Y:S02]  /*1da0*/  SHFL.IDX PT, R0, R12, 0x3, 0x1c1f ;  /* 0x007c1f000c007f89 */ /* 0x00286400000e0000 */
.L_x_1347:
[----:B------:R-:W5:Y:S04]  /*1db0*/  LDL.64 R6, [R1+0x30] ;  /* 0x0000300001067983 */ /* 0x000f680000100a00 */
[----:B---3--:R-:W3:Y:S04]  /*1dc0*/  LDL R4, [R1+0x38] ;  /* 0x0000380001047983 */ /* 0x008ee80000100800 */
[----:B----4-:R-:W4:Y:S04]  /*1dd0*/  LDL R5, [R1+0x68] ;  /* 0x0000680001057983 */ /* 0x010f280000100800 */
[----:B--2---:R-:W2:Y:S04]  /*1de0*/  LDL R12, [R1+0x3c] ;  /* 0x00003c00010c7983 */ /* 0x004ea80000100800 */
[----:B------:R-:W2:Y:S04]  /*1df0*/  LDL R15, [R1+0x64] ;  /* 0x00006400010f7983 */ /* 0x000ea80000100800 */
[----:B------:R-:W2:Y:S01]  /*1e00*/  LDL R16, [R1+0x28] ;  /* 0x0000280001107983 */ /* 0x000ea20000100800 */
[----:B------:R-:W-:-:S04]  /*1e10*/  IADD3 R3, R3, 0x60, RZ ;  /* 0x0000006003037810 */ /* 0x000fc80007ffe0ff */
[----:B------:R-:W-:Y:S02]  /*1e20*/  ISETP.GE.AND P1, PT, R3, R14, PT ;  /* 0x0000000e0300720c */ /* 0x000fe40003f26270 */
[----:B------:R-:W-:Y:S02]  /*1e30*/  P2R R10, PR, RZ, 0x4 ;  /* 0x00000004ff0a7803 */ /* 0x000fe40000000000 */
[----:B------:R-:W-:Y:S02]  /*1e40*/  ISETP.NE.AND P2, PT, R11, RZ, PT ;  /* 0x000000ff0b00720c */ /* 0x000fe40003f45270 */
[----:B------:R-:W-:-:S07]  /*1e50*/  IADD3 R24, R252, -0x1, RZ ;  /* 0xfffffffffc187810 */ /* 0x000fce0007ffe0ff */
        /* <DEDUP_REMOVED lines=14> */
[----:B------:R1:W-:Y:S04]  /*1f40*/  @!P1 LDGSTS.E.BYPASS.LTC128B.128 [R26+0xb900], [R4.64], !P6 ;  /* 0x0b900000041a9fae */ /* 0x0003e8000f101d46 */
[----:B------:R-:W0:Y:S01]  /*1f50*/  LDGDEPBAR ;  /* 0x00000000000079af */ /* 0x000e220000000000 */
[----:B------:R-:W-:Y:S02]  /*1f60*/  WARPSYNC 0xffffffff ;  /* 0xffffffff00007948 */ /* 0x000fe40003800000 */
[----:B------:R-:W2:Y:S04]  /*1f70*/  LDL.64 R146, [R1] ;  /* 0x0000000001927983 */ /* 0x000ea80000100a00 */
        /* <DEDUP_REMOVED lines=14> */
[----:B------:R-:W-:Y:S02]  /*2060*/  IMAD R4, R24, c[0x0][0x1e4], R4 ;  /* 0x0000790018047a24 */ /* 0x000fe400078e0204 */
[----:B------:R-:W-:Y:S02]  /*2070*/  IMAD.MOV.U32 R5, RZ, RZ, 0x20 ;  /* 0x00000020ff057424 */ /* 0x000fe400078e00ff */
[----:B------:R-:W-:Y:S02]  /*2080*/  IMAD.IADD R4, R3, 0x1, R4 ;  /* 0x0000000103047824 */ /* 0x000fe400078e0204 */
[----:B------:R-:W-:-:S04]  /*2090*/  IMAD.WIDE.U32 R8, R5, c[0x0][0x1e0], RZ ;  /* 0x0000780005087a25 */ /* 0x000fc800078e00ff */
[----:B------:R-:W-:Y:S02]  /*20a0*/  IMAD R3, R5, c[0x0][0x1e4], RZ ;  /* 0x0000790005037a24 */ /* 0x000fe400078e02ff */
[----:B------:R-:W-:Y:S02]  /*20b0*/  @P6 IMAD.SHL.U32 R6, R16, 0x2, RZ ;  /* 0x0000000210066824 */ /* 0x000fe400078e00ff */
[----:B------:R-:W-:Y:S02]  /*20c0*/  IMAD R7, R7, c[0x0][0x208], RZ ;  /* 0x0000820007077a24 */ /* 0x000fe400078e02ff */
[----:B------:R-:W-:-:S04]  /*20d0*/  IMAD.MOV.U32 R27, RZ, RZ, -0x40 ;  /* 0xffffffc0ff1b7424 */ /* 0x000fc800078e00ff */
        /* <DEDUP_REMOVED lines=16> */
[----:B------:R-:W-:Y:S01]  /*21e0*/  @P1 IMAD.SHL.U32 R0, R16, 0x2, RZ ;  /* 0x0000000210001824 */ /* 0x000fe200078e00ff */
[----:B------:R1:W-:Y:S04]  /*21f0*/  @P6 LDGSTS.E.BYPASS.LTC128B.128 [R6+0x5100], [R4.64+0x80], !P3 ;  /* 0x0510008004066fae */ /* 0x0003e8000d901d46 */
        /* <DEDUP_REMOVED lines=9> */
[----:B------:R-:W-:Y:S01]  /*2290*/  IMAD.IADD R6, R5, 0x1, R6 ;  /* 0x0000000105067824 */ /* 0x000fe200078e0206 */
[----:B----4-:R-:W-:-:S04]  /*22a0*/  LEA R0, P0, R4, R14, 0x6 ;  /* 0x0000000e04007211 */ /* 0x010fc800078030ff */
[----:B-----5:R-:W-:Y:S01]  /*22b0*/  LEA.HI.X R4, R4, R10, R6, 0x6, P0 ;  /* 0x0000000a04047211 */ /* 0x020fe200000f3406 */
[----:B------:R-:W-:Y:S01]  /*22c0*/  IMAD.MOV.U32 R6, RZ, RZ, c[0x0][0x208] ;  /* 0x00008200ff067624 */ /* 0x000fe200078e00ff */
[----:B------:R-:W-:Y:S02]  /*22d0*/  LEA R2, P0, R0, c[0x0][0x1f8], 0x1 ;  /* 0x00007e0000027a11 */ /* 0x000fe400078008ff */
[----:B------:R-:W-:Y:S02]  /*22e0*/  LOP3.LUT R5, R22, 0x1, RZ, 0xc0, !PT ;  /* 0x0000000116057812 */ /* 0x000fe400078ec0ff */
[----:B------:R-:W-:Y:S01]  /*22f0*/  LEA.HI.X R3, R0, c[0x0][0x1fc], R4, 0x1, P0 ;  /* 0x00007f0000037a11 */ /* 0x000fe200000f0c04 */
[----:B------:R-:W-:Y:S01]  /*2300*/  IMAD.MOV.U32 R4, RZ, RZ, c[0x0][0x20c] ;  /* 0x00008300ff047624 */ /* 0x000fe200078e00ff */
[----:B------:R-:W-:Y:S02]  /*2310*/  LEA R20, P0, R6, R2, 0x6 ;  /* 0x0000000206147211 */ /* 0x000fe400078030ff */
[----:B------:R-:W-:-:S02]  /*2320*/  ISETP.NE.U32.AND P6, PT, R5, 0x1, PT ;  /* 0x000000010500780c */ /* 0x000fc40003fc5070 */
[----:B------:R-:W-:Y:S02]  /*2330*/  LEA.HI.X R21, R6, R3, R4, 0x6, P0 ;  /* 0x0000000306157211 */ /* 0x000fe400000f3404 */
[----:B------:R-:W-:Y:S04]  /*2340*/  LDSM.16.M88.4 R4, [R207+0x1000] ;  /* 0x00100000cf04783b */ /* 0x000fe80000000200 */
[----:B------:R-:W1:Y:S01]  /*2350*/  LDSM.16.M88.4 R40, [R204] ;  /* 0x00000000cc28783b */ /* 0x000e620000000200 */
[----:B------:R-:W-:-:S03]  /*2360*/  IMAD.IADD R0, R25, 0x1, -R12 ;  /* 0x0000000119007824 */ /* 0x000fc600078e0a0c */
[----:B------:R-:W2:Y:S02]  /*2370*/  LDSM.16.M88.4 R8, [R207] ;  /* 0x00000000cf08783b */ /* 0x000ea40000000200 */
[----:B------:R-:W-:Y:S02]  /*2380*/  ISETP.LT.OR P0, PT, R0, 0x1, P6 ;  /* 0x000000010000780c */ /* 0x000fe40003701670 */
[----:B------:R-:W3:Y:S04]  /*2390*/  LDSM.16.M88.4 R36, [R204+0x400] ;  /* 0x00040000cc24783b */ /* 0x000ee80000000200 */
[----:B------:R-:W-:Y:S04]  /*23a0*/  LDSM.16.M88.4 R32, [R204+0x800] ;  /* 0x00080000cc20783b */ /* 0x000fe80000000200 */
[----:B------:R-:W4:Y:S01]  /*23b0*/  LDSM.16.M88.4 R28, [R204+0xc00] ;  /* 0x000c0000cc1c783b */ /* 0x000f220000000200 */
[----:B------:R-:W-:-:S03]  /*23c0*/  LOP3.LUT P1, RZ, R22, 0x2, RZ, 0xc0, !PT ;  /* 0x0000000216ff7812 */ /* 0x000fc6000782c0ff */
[----:B------:R-:W-:Y:S04]  /*23d0*/  LDSM.16.M88.4 R12, [R208+0x1000] ;  /* 0x00100000d00c783b */ /* 0x000fe80000000200 */
[----:B------:R-:W5:Y:S04]  /*23e0*/  LDSM.16.M88.4 R48, [R209] ;  /* 0x00000000d130783b */ /* 0x000f680000000200 */
[----:B------:R-:W-:Y:S04]  /*23f0*/  LDSM.16.M88.4 R16, [R208] ;  /* 0x00000000d010783b */ /* 0x000fe80000000200 */
[----:B------:R-:W-:Y:S04]  /*2400*/  LDSM.16.M88.4 R44, [R220] ;  /* 0x00000000dc2c783b */ /* 0x000fe80000000200 */
[----:B------:R-:W-:Y:S04]  /*2410*/  LDSM.16.M88.4 R52, [R219] ;  /* 0x00000000db34783b */ /* 0x000fe80000000200 */
[----:B------:R-:W3:Y:S04]  /*2420*/  LDSM.16.M88.4 R64, [R218] ;  /* 0x00000000da40783b */ /* 0x000ee80000000200 */
[----:B------:R-:W-:Y:S01]  /*2430*/  @!PT LDS RZ, [RZ] ;  /* 0x00000000fffff984 */ /* 0x000fe20000000800 */
[----:B------:R-:W-:Y:S01]  /*2440*/  @!PT LDS RZ, [RZ] ;  /* 0x00000000fffff984 */ /* 0x000fe20000000800 */
[----:B------:R-:W-:Y:S01]  /*2450*/  @!PT LDS RZ, [RZ] ;  /* 0x00000000fffff984 */ /* 0x000fe20000000800 */
[----:B------:R2:W-:Y:S01]  /*2460*/  LDGSTS.E.BYPASS.LTC128B.128 [R26+0x100], [R2.64], !P0 ;  /* 0x00100000021a7fae */ /* 0x0005e2000c101d46 */
[C---:B------:R-:W-:Y:S01]  /*2470*/  ISETP.LT.OR P0, PT, R0.reuse, 0x1, !P1 ;  /* 0x000000010000780c */ /* 0x040fe20004f01670 */
[----:B-1----:R-:W-:Y:S01]  /*2480*/  HMMA.16816.F32 R56, R4, R40, RZ ;  /* 0x000000280438723c */ /* 0x002fe200000018ff */
[----:B------:R-:W-:-:S02]  /*2490*/  ISETP.LT.OR P6, PT, R0, 0x21, P6 ;  /* 0x000000210000780c */ /* 0x000fc400037c1670 */
[----:B------:R-:W-:-:S09]  /*24a0*/  ISETP.LT.OR P1, PT, R0, 0x21, !P1 ;  /* 0x000000210000780c */ /* 0x000fd20004f21670 */
[----:B------:R1:W-:Y:S01]  /*24b0*/  LDGSTS.E.BYPASS.LTC128B.128 [R26+0x1100], [R2.64+0x40], !P0 ;  /* 0x01100040021a7fae */ /* 0x0003e2000c101d46 */
[----:B------:R-:W-:-:S04]  /*24c0*/  LOP3.LUT P0, RZ, R22, 0x4, RZ, 0xc0, !PT ;  /* 0x0000000416ff7812 */ /* 0x000fc8000780c0ff */
[C---:B------:R-:W-:Y:S02]  /*24d0*/  ISETP.LT.OR P2, PT, R0.reuse, 0x1, !P0 ;  /* 0x000000010000780c */ /* 0x040fe40004741670 */
[----:B------:R-:W-:Y:S01]  /*24e0*/  ISETP.LT.OR P0, PT, R0, 0x21, !P0 ;  /* 0x000000210000780c */ /* 0x000fe20004701670 */
[----:B------:R-:W-:Y:S08]  /*24f0*/  HMMA.16816.F32 R96, R4, R42, RZ ;  /* 0x0000002a0460723c */ /* 0x000ff000000018ff */
[C---:B--2---:R-:W-:Y:S02]  /*2500*/  HMMA.16816.F32 R88, R8.reuse, R40, RZ ;  /* 0x000000280858723c */ /* 0x044fe400000018ff */
[----:B------:R1:W-:Y:S04]  /*2510*/  LDGSTS.E.BYPASS.LTC128B.128 [R26+0x2100], [R2.64+0x80], !P2 ;  /* 0x02100080021a7fae */ /* 0x0003e8000d101d46 */
[----:B------:R2:W-:Y:S02]  /*2520*/  LDGSTS.E.BYPASS.LTC128B.128 [R26+0x900], [R20.64], !P6 ;  /* 0x00900000141a7fae */ /* 0x0005e4000f101d46 */
[----:B------:R-:W-:Y:S02]  /*2530*/  HMMA.16816.F32 R84, R8, R42, RZ ;  /* 0x0000002a0854723c */ /* 0x000fe400000018ff */
[----:B------:R2:W-:Y:S04]  /*2540*/  LDGSTS.E.BYPASS.LTC128B.128 [R26+0x1900], [R20.64+0x40], !P1 ;  /* 0x01900040141a7fae */ /* 0x0005e8000c901d46 */
[----:B------:R2:W-:Y:S02]  /*2550*/  LDGSTS.E.BYPASS.LTC128B.128 [R26+0x2900], [R20.64+0x80], !P0 ;  /* 0x02900080141a7fae */ /* 0x0005e4000c101d46 */
[C---:B---3--:R-:W-:Y:S08]  /*2560*/  HMMA.16816.F32 R76, R4.reuse, R36, RZ ;  /* 0x00000024044c723c */ /* 0x048ff000000018ff */
[----:B------:R-:W-:Y:S08]  /*2570*/  HMMA.16816.F32 R104, R4, R38, RZ ;  /* 0x000000260468723c */ /* 0x000ff000000018ff */
[----:B------:R-:W-:Y:S08]  /*2580*/  HMMA.16816.F32 R80, R8, R36, RZ ;  /* 0x000000240850723c */ /* 0x000ff000000018ff */
[C---:B----4-:R-:W-:Y:S08]  /*2590*/  HMMA.16816.F32 R60, R4.reuse, R28, RZ ;  /* 0x0000001c043c723c */ /* 0x050ff000000018ff */
[C---:B------:R-:W-:Y:S08]  /*25a0*/  HMMA.16816.F32 R72, R4.reuse, R32, RZ ;  /* 0x000000200448723c */ /* 0x040ff000000018ff */
[C---:B------:R-:W-:Y:S08]  /*25b0*/  HMMA.16816.F32 R100, R4.reuse, R34, RZ ;  /* 0x000000220464723c */ /* 0x040ff000000018ff */
[----:B------:R-:W-:Y:S08]  /*25c0*/  HMMA.16816.F32 R92, R4, R30, RZ ;  /* 0x0000001e045c723c */ /* 0x000ff000000018ff */
[C---:B------:R-:W-:Y:S01]  /*25d0*/  HMMA.16816.F32 R68, R8.reuse, R34, RZ ;  /* 0x000000220844723c */ /* 0x040fe200000018ff */
[----:B------:R-:W-:Y:S01]  /*25e0*/  ISETP.NE.AND P2, PT, R23, RZ, PT ;  /* 0x000000ff1700720c */ /* 0x000fe20003f45270 */
[----:B------:R-:W0:Y:S06]  /*25f0*/  LDGDEPBAR ;  /* 0x00000000000079af */ /* 0x000e2c0000000000 */
[C---:B------:R-:W-:Y:S08]  /*2600*/  HMMA.16816.F32 R40, R8.reuse, R38, RZ ;  /* 0x000000260828723c */ /* 0x040ff000000018ff */
[C---:B------:R-:W-:Y:S08]  /*2610*/  HMMA.16816.F32 R36, R8.reuse, R32, RZ ;  /* 0x000000200824723c */ /* 0x040ff000000018ff */
[C---:B------:R-:W-:Y:S08]  /*2620*/  HMMA.16816.F32 R4, R8.reuse, R28, RZ ;  /* 0x0000001c0804723c */ /* 0x040ff000000018ff */
[----:B------:R-:W-:Y:S01]  /*2630*/  HMMA.16816.F32 R28, R8, R30, RZ ;  /* 0x0000001e081c723c */ /* 0x000fe200000018ff */
[----:B------:R-:W-:Y:S07]  /*2640*/  LDSM.16.M88.4 R8, [R207+0x3000] ;  /* 0x00300000cf08783b */ /* 0x000fee0000000200 */
[C---:B-----5:R-:W-:Y:S01]  /*2650*/  HMMA.16816.F32 R32, R12.reuse, R48, R56 ;  /* 0x000000300c20723c */ /* 0x060fe20000001838 */
[----:B------:R-:W3:Y:S07]  /*2660*/  LDSM.16.M88.4 R56, [R204+0x1400] ;  /* 0x00140000cc38783b */ /* 0x000eee0000000200 */
[----:B------:R-:W-:Y:S01]  /*2670*/  HMMA.16816.F32 R136, R12, R64, R60 ;  /* 0x000000400c88723c */ /* 0x000fe2000000183c */
[----:B------:R-:W4:Y:S07]  /*2680*/  LDSM.16.M88.4 R60, [R204+0x1000] ;  /* 0x00100000cc3c783b */ /* 0x000f2e0000000200 */
[----:B------:R-:W-:Y:S01]  /*2690*/  HMMA.16816.F32 R124, R16, R52, R36 ;  /* 0x00000034107c723c */ /* 0x000fe20000001824 */
[----:B------:R-:W5:Y:S07]  /*26a0*/  LDSM.16.M88.4 R36, [R204+0x1c00] ;  /* 0x001c0000cc24783b */ /* 0x000f6e0000000200 */
[C---:B------:R-:W-:Y:S08]  /*26b0*/  HMMA.16816.F32 R76, R12.reuse, R44, R76 ;  /* 0x0000002c0c4c723c */ /* 0x040ff0000000184c */
[C---:B------:R-:W-:Y:S08]  /*26c0*/  HMMA.16816.F32 R140, R12.reuse, R52, R72 ;  /* 0x000000340c8c723c */ /* 0x040ff00000001848 */
[C---:B------:R-:W-:Y:S08]  /*26d0*/  HMMA.16816.F32 R96, R12.reuse, R50, R96 ;  /* 0x000000320c60723c */ /* 0x040ff00000001860 */
[C---:B--2---:R-:W-:Y:S08]  /*26e0*/  HMMA.16816.F32 R20, R12.reuse, R46, R104 ;  /* 0x0000002e0c14723c */ /* 0x044ff00000001868 */
[C---:B------:R-:W-:Y:S08]  /*26f0*/  HMMA.16816.F32 R132, R12.reuse, R54, R100 ;  /* 0x000000360c84723c */ /* 0x040ff00000001864 */
[----:B------:R-:W-:Y:S01]  /*2700*/  HMMA.16816.F32 R116, R12, R66, R92 ;  /* 0x000000420c74723c */ /* 0x000fe2000000185c */
[----:B------:R-:W2:Y:S07]  /*2710*/  LDSM.16.M88.4 R12, [R207+0x2000] ;  /* 0x00200000cf0c783b */ /* 0x000eae0000000200 */
[C---:B------:R-:W-:Y:S01]  /*2720*/  HMMA.16816.F32 R104, R16.reuse, R46, R40 ;  /* 0x0000002e1068723c */ /* 0x040fe20000001828 */
[----:B------:R-:W1:Y:S07]  /*2730*/  LDSM.16.M88.4 R40, [R204+0x1800] ;  /* 0x00180000cc28783b */ /* 0x000e6e0000000200 */
[C---:B------:R-:W-:Y:S08]  /*2740*/  HMMA.16816.F32 R120, R16.reuse, R44, R80 ;  /* 0x0000002c1078723c */ /* 0x040ff00000001850 */
[C---:B------:R-:W-:Y:S08]  /*2750*/  HMMA.16816.F32 R112, R16.reuse, R48, R88 ;  /* 0x000000301070723c */ /* 0x040ff00000001858 */
[C---:B------:R-:W-:Y:S01]  /*2760*/  HMMA.16816.F32 R128, R16.reuse, R64, R4 ;  /* 0x000000401080723c */ /* 0x040fe20000001804 */
[----:B------:R-:W-:Y:S07]  /*2770*/  LDSM.16.M88.4 R4, [R208+0x3000] ;  /* 0x00300000d004783b */ /* 0x000fee0000000200 */
[C---:B------:R-:W-:Y:S01]  /*2780*/  HMMA.16816.F32 R100, R16.reuse, R50, R84 ;  /* 0x000000321064723c */ /* 0x040fe20000001854 */
[----:B------:R-:W-:Y:S07]  /*2790*/  LDSM.16.M88.4 R48, [R215] ;  /* 0x00000000d730783b */ /* 0x000fee0000000200 */
[C---:B------:R-:W-:Y:S08]  /*27a0*/  HMMA.16816.F32 R108, R16.reuse, R54, R68 ;  /* 0x00000036106c723c */ /* 0x040ff00000001844 */
[----:B------:R-:W-:Y:S01]  /*27b0*/  HMMA.16816.F32 R88, R16, R66, R28 ;  /* 0x000000421058723c */ /* 0x000fe2000000181c */
[----:B------:R-:W1:Y:S04]  /*27c0*/  LDSM.16.M88.4 R28, [R216] ;  /* 0x00000000d81c783b */ /* 0x000e680000000200 */
[----:B------:R-:W1:Y:S03]  /*27d0*/  LDSM.16.M88.4 R64, [R214] ;  /* 0x00000000d640783b */ /* 0x000e660000000200 */
[C---:B---3--:R-:W-:Y:S01]  /*27e0*/  HMMA.16816.F32 R16, R8.reuse, R58, R20 ;  /* 0x0000003a0810723c */ /* 0x048fe20000001814 */
[----:B------:R-:W3:Y:S07]  /*27f0*/  LDSM.16.M88.4 R20, [R208+0x2000] ;  /* 0x00200000d014783b */ /* 0x000eee0000000200 */
[C---:B----4-:R-:W-:Y:S01]  /*2800*/  HMMA.16816.F32 R72, R8.reuse, R60, R32 ;  /* 0x0000003c0848723c */ /* 0x050fe20000001820 */
[----:B------:R-:W4:Y:S07]  /*2810*/  LDSM.16.M88.4 R32, [R217] ;  /* 0x00000000d920783b */ /* 0x000f2e0000000200 */
[C---:B------:R-:W-:Y:S08]  /*2820*/  HMMA.16816.F32 R52, R8.reuse, R56, R76 ;  /* 0x000000380834723c */ /* 0x040ff0000000184c */
[----:B-----5:R-:W-:Y:S08]  /*2830*/  HMMA.16816.F32 R80, R8, R38, R116 ;  /* 0x000000260850723c */ /* 0x020ff00000001874 */
[----:B--2---:R-:W-:Y:S08]  /*2840*/  HMMA.16816.F32 R44, R12, R56, R120 ;  /* 0x000000380c2c723c */ /* 0x004ff00000001878 */
[C---:B------:R-:W-:Y:S08]  /*2850*/  HMMA.16816.F32 R68, R8.reuse, R62, R96 ;  /* 0x0000003e0844723c */ /* 0x040ff00000001860 */
[----:B-1----:R-:W-:Y:S08]  /*2860*/  HMMA.16816.F32 R96, R8, R42, R132 ;  /* 0x0000002a0860723c */ /* 0x002ff00000001884 */
[C---:B------:R-:W-:Y:S08]  /*2870*/  HMMA.16816.F32 R76, R12.reuse, R60, R112 ;  /* 0x0000003c0c4c723c */ /* 0x040ff00000001870 */
[----:B------:R-:W-:Y:S08]  /*2880*/  HMMA.16816.F32 R60, R12, R62, R100 ;  /* 0x0000003e0c3c723c */ /* 0x000ff00000001864 */
[C---:B------:R-:W-:Y:S08]  /*2890*/  HMMA.16816.F32 R84, R8.reuse, R40, R140 ;  /* 0x000000280854723c */ /* 0x040ff0000000188c */
[----:B------:R-:W-:Y:S08]  /*28a0*/  HMMA.16816.F32 R92, R8, R36, R136 ;  /* 0x00000024085c723c */ /* 0x000ff00000001888 */
[C---:B------:R-:W-:Y:S08]  /*28b0*/  HMMA.16816.F32 R56, R12.reuse, R58, R104 ;  /* 0x0000003a0c38723c */ /* 0x040ff00000001868 */
[C---:B------:R-:W-:Y:S08]  /*28c0*/  HMMA.16816.F32 R8, R12.reuse, R40, R124 ;  /* 0x000000280c08723c */ /* 0x040ff0000000187c */
[C---:B------:R-:W-:Y:S01]  /*28d0*/  HMMA.16816.F32 R108, R12.reuse, R42, R108 ;  /* 0x0000002a0c6c723c */ /* 0x040fe2000000186c */
[----:B------:R-:W-:Y:S07]  /*28e0*/  LDSM.16.M88.4 R40, [R204+0x2800] ;  /* 0x00280000cc28783b */ /* 0x000fee0000000200 */
[C---:B------:R-:W-:Y:S08]  /*28f0*/  HMMA.16816.F32 R100, R12.reuse, R36, R128 ;  /* 0x000000240c64723c */ /* 0x040ff00000001880 */
[----:B------:R-:W-:Y:S01]  /*2900*/  HMMA.16816.F32 R104, R12, R38, R88 ;  /* 0x000000260c68723c */ /* 0x000fe20000001858 */
[----:B------:R-:W-:Y:S04]  /*2910*/  LDSM.16.M88.4 R12, [R207+0x4000] ;  /* 0x00400000cf0c783b */ /* 0x000fe80000000200 */
[----:B------:R-:W-:Y:S03]  /*2920*/  LDSM.16.M88.4 R36, [R204+0x2c00] ;  /* 0x002c0000cc24783b */ /* 0x000fe60000000200 */
[C---:B------:R-:W-:Y:S01]  /*2930*/  HMMA.16816.F32 R136, R4.reuse, R28, R52 ;  /* 0x0000001c0488723c */ /* 0x040fe20000001834 */
[----:B------:R-:W-:Y:S07]  /*2940*/  LDSM.16.M88.4 R52, [R204+0x2000] ;  /* 0x00200000cc34783b */ /* 0x000fee0000000200 */
[C---:B------:R-:W-:Y:S01]  /*2950*/  HMMA.16816.F32 R132, R4.reuse, R30, R16 ;  /* 0x0000001e0484723c */ /* 0x040fe20000001810 */
[----:B------:R-:W1:Y:S07]  /*2960*/  LDSM.16.M88.4 R16, [R207+0x5000] ;  /* 0x00500000cf10783b */ /* 0x000e6e0000000200 */
[----:B------:R-:W-:Y:S08]  /*2970*/  HMMA.16816.F32 R116, R4, R66, R80 ;  /* 0x000000420474723c */ /* 0x000ff00000001850 */
[----:B---3--:R-:W-:Y:S01]  /*2980*/  HMMA.16816.F32 R80, R20, R28, R44 ;  /* 0x0000001c1450723c */ /* 0x008fe2000000182c */
[----:B------:R-:W2:Y:S07]  /*2990*/  LDSM.16.M88.4 R44, [R204+0x2400] ;  /* 0x00240000cc2c783b */ /* 0x000eae0000000200 */
[C---:B------:R-:W-:Y:S08]  /*29a0*/  HMMA.16816.F32 R124, R4.reuse, R50, R96 ;  /* 0x00000032047c723c */ /* 0x040ff00000001860 */
[C---:B----4-:R-:W-:Y:S08]  /*29b0*/  HMMA.16816.F32 R112, R4.reuse, R32, R72 ;  /* 0x000000200470723c */ /* 0x050ff00000001848 */
[----:B------:R-:W-:Y:S08]  /*29c0*/  HMMA.16816.F32 R140, R4, R34, R68 ;  /* 0x00000022048c723c */ /* 0x000ff00000001844 */
[C---:B------:R-:W-:Y:S08]  /*29d0*/  HMMA.16816.F32 R96, R20.reuse, R32, R76 ;  /* 0x000000201460723c */ /* 0x040ff0000000184c */
[C---:B------:R-:W-:Y:S01]  /*29e0*/  HMMA.16816.F32 R88, R20.reuse, R34, R60 ;  /* 0x000000221458723c */ /* 0x040fe2000000183c */
[----:B------:R-:W-:Y:S07]  /*29f0*/  LDSM.16.M88.4 R32, [R212] ;  /* 0x00000000d420783b */ /* 0x000fee0000000200 */
[----:B------:R-:W-:Y:S01]  /*2a00*/  HMMA.16816.F32 R72, R20, R30, R56 ;  /* 0x0000001e1448723c */ /* 0x000fe20000001838 */
[----:B------:R-:W-:Y:S07]  /*2a10*/  LDSM.16.M88.4 R28, [R211] ;  /* 0x00000000d31c783b */ /* 0x000fee0000000200 */
[C---:B------:R-:W-:Y:S08]  /*2a20*/  HMMA.16816.F32 R128, R4.reuse, R48, R84 ;  /* 0x000000300480723c */ /* 0x040ff00000001854 */
[----:B------:R-:W-:Y:S01]  /*2a30*/  HMMA.16816.F32 R120, R4, R64, R92 ;  /* 0x000000400478723c */ /* 0x000fe2000000185c */
[----:B------:R-:W-:Y:S07]  /*2a40*/  LDSM.16.M88.4 R4, [R208+0x5000] ;  /* 0x00500000d004783b */ /* 0x000fee0000000200 */
[C---:B------:R-:W-:Y:S01]  /*2a50*/  HMMA.16816.F32 R60, R20.reuse, R48, R8 ;  /* 0x00000030143c723c */ /* 0x040fe20000001808 */
[----:B------:R-:W-:Y:S07]  /*2a60*/  LDSM.16.M88.4 R8, [R208+0x4000] ;  /* 0x00400000d008783b */ /* 0x000fee0000000200 */
[C---:B------:R-:W-:Y:S01]  /*2a70*/  HMMA.16816.F32 R68, R20.reuse, R50, R108 ;  /* 0x000000321444723c */ /* 0x040fe2000000186c */
[----:B------:R-:W3:Y:S07]  /*2a80*/  LDSM.16.M88.4 R48, [R213] ;  /* 0x00000000d530783b */ /* 0x000eee0000000200 */
[C---:B------:R-:W-:Y:S08]  /*2a90*/  HMMA.16816.F32 R76, R20.reuse, R64, R100 ;  /* 0x00000040144c723c */ /* 0x040ff00000001864 */
[----:B------:R-:W-:Y:S01]  /*2aa0*/  HMMA.16816.F32 R64, R20, R66, R104 ;  /* 0x000000421440723c */ /* 0x000fe20000001868 */
[----:B------:R-:W4:Y:S01]  /*2ab0*/  LDSM.16.M88.4 R20, [R210] ;  /* 0x00000000d214783b */ /* 0x000f220000000200 */
[----:B------:R-:W-:Y:S01]  /*2ac0*/  ISETP.GE.AND P0, PT, R252, 0x2, PT ;  /* 0x00000002fc00780c */ /* 0x000fe20003f06270 */
[----:B------:R-:W-:-:S05]  /*2ad0*/  DEPBAR.LE SB0, 0x0 ;  /* 0x000080000000791a */ /* 0x000fca0000000000 */
[C---:B-1----:R-:W-:Y:S08]  /*2ae0*/  HMMA.16816.F32 R84, R16.reuse, R52, R112 ;  /* 0x000000341054723c */ /* 0x042ff00000001870 */
[----:B------:R-:W-:Y:S08]  /*2af0*/  HMMA.16816.F32 R92, R16, R54, R140 ;  /* 0x00000036105c723c */ /* 0x000ff0000000188c */
[C---:B------:R-:W-:Y:S08]  /*2b00*/  HMMA.16816.F32 R96, R12.reuse, R52, R96 ;  /* 0x000000340c60723c */ /* 0x040ff00000001860 */
[----:B------:R-:W-:Y:S08]  /*2b10*/  HMMA.16816.F32 R88, R12, R54, R88 ;  /* 0x000000360c58723c */ /* 0x000ff00000001858 */
[C---:B--2---:R-:W-:Y:S08]  /*2b20*/  HMMA.16816.F32 R100, R16.reuse, R44, R136 ;  /* 0x0000002c1064723c */ /* 0x044ff00000001888 */
[----:B------:R-:W-:Y:S08]  /*2b30*/  HMMA.16816.F32 R104, R16, R46, R132 ;  /* 0x0000002e1068723c */ /* 0x000ff00000001884 */
[C---:B------:R-:W-:Y:S08]  /*2b40*/  HMMA.16816.F32 R56, R12.reuse, R44, R80 ;  /* 0x0000002c0c38723c */ /* 0x040ff00000001850 */
[----:B------:R-:W-:Y:S08]  /*2b50*/  HMMA.16816.F32 R52, R12, R46, R72 ;  /* 0x0000002e0c34723c */ /* 0x000ff00000001848 */
[C---:B------:R-:W-:Y:S08]  /*2b60*/  HMMA.16816.F32 R108, R16.reuse, R40, R128 ;  /* 0x00000028106c723c */ /* 0x040ff00000001880 */
[C---:B------:R-:W-:Y:S08]  /*2b70*/  HMMA.16816.F32 R112, R16.reuse, R42, R124 ;  /* 0x0000002a1070723c */ /* 0x040ff0000000187c */
[C---:B------:R-:W-:Y:S08]  /*2b80*/  HMMA.16816.F32 R120, R16.reuse, R36, R120 ;  /* 0x000000241078723c */ /* 0x040ff00000001878 */
[----:B------:R-:W-:Y:S08]  /*2b90*/  HMMA.16816.F32 R116, R16, R38, R116 ;  /* 0x000000261074723c */ /* 0x000ff00000001874 */
[C---:B------:R-:W-:Y:S08]  /*2ba0*/  HMMA.16816.F32 R44, R12.reuse, R40, R60 ;  /* 0x000000280c2c723c */ /* 0x040ff0000000183c */
[C---:B------:R-:W-:Y:S08]  /*2bb0*/  HMMA.16816.F32 R40, R12.reuse, R42, R68 ;  /* 0x0000002a0c28723c */ /* 0x040ff00000001844 */
[C---:B------:R-:W-:Y:S08]  /*2bc0*/  HMMA.16816.F32 R16, R12.reuse, R36, R76 ;  /* 0x000000240c10723c */ /* 0x040ff0000000184c */
[----:B------:R-:W-:Y:S01]  /*2bd0*/  HMMA.16816.F32 R12, R12, R38, R64 ;  /* 0x000000260c0c723c */ /* 0x000fe20000001840 */
[----:B------:R-:W-:Y:S07]  /*2be0*/  BSSY B0, `(.L_x_1304) ;  /* 0x000002b000007945 */ /* 0x000fee0003800000 */
[C---:B---3--:R-:W-:Y:S08]  /*2bf0*/  HMMA.16816.F32 R36, R4.reuse, R48, R84 ;  /* 0x000000300424723c */ /* 0x048ff00000001854 */
        /* <DEDUP_REMOVED lines=10> */
[C---:B----4-:R-:W-:Y:S08]  /*2ca0*/  HMMA.16816.F32 R80, R4.reuse, R20, R120 ;  /* 0x000000140450723c */ /* 0x050ff00000001878 */
[----:B------:R-:W-:Y:S08]  /*2cb0*/  HMMA.16816.F32 R84, R4, R22, R116 ;  /* 0x000000160454723c */ /* 0x000ff00000001874 */
[C---:B------:R-:W-:Y:S08]  /*2cc0*/  HMMA.16816.F32 R28, R8.reuse, R30, R40 ;  /* 0x0000001e081c723c */ /* 0x040ff00000001828 */
[C---:B------:R-:W-:Y:S08]  /*2cd0*/  HMMA.16816.F32 R32, R8.reuse, R20, R16 ;  /* 0x000000140820723c */ /* 0x040ff00000001810 */
[----:B------:R-:W-:Y:S01]  /*2ce0*/  HMMA.16816.F32 R48, R8, R22, R12 ;  /* 0x000000160830723c */ /* 0x000fe2000000180c */
[----:B------:R-:W-:Y:S06]  /*2cf0*/  BAR.SYNC.DEFER_BLOCKING 0x0 ;  /* 0x0000000000007b1d */ /* 0x000fec0000010000 */
[----:B------:R-:W-:Y:S01]  /*2d00*/  @!UPT UIADD3 URZ, URZ, URZ, URZ ;  /* 0x0000003f3f3ff290 */ /* 0x000fe2000fffe03f */
[----:B------:R-:W-:Y:S11]  /*2d10*/  @!P0 BRA `(.L_x_1305) ;  /* 0x0000017000008947 */ /* 0x000ff60003800000 */
[----:B------:R-:W-:Y:S01]  /*2d20*/  IADD3 R0, R252, -0x2, RZ ;  /* 0xfffffffefc007810 */ /* 0x000fe20007ffe0ff */
        /* <DEDUP_REMOVED lines=22> */
.L_x_1305:
[----:B------:R-:W-:Y:S05]  /*2e90*/  BSYNC B0 ;  /* 0x0000000000007941 */ /* 0x000fea0003800000 */
.L_x_1304:
[----:B------:R-:W2:Y:S04]  /*2ea0*/  LDL R0, [R1+0x50] ;  /* 0x0000500001007983 */ /* 0x000ea80000100800 */
[----:B------:R-:W2:Y:S04]  /*2eb0*/  LDL R149, [R1+0x40] ;  /* 0x0000400001957983 */ /* 0x000ea80000100800 */
[----:B-1----:R-:W3:Y:S04]  /*2ec0*/  LDL R5, [R1+0x4c] ;  /* 0x00004c0001057983 */ /* 0x002ee80000100800 */
[----:B------:R-:W-:Y:S04]  /*2ed0*/  LDSM.16.MT88.4 R92, [R206+0x2000] ;  /* 0x00200000ce5c783b */ /* 0x000fe80000004200 */
[----:B------:R-:W0:Y:S01]  /*2ee0*/  LDGDEPBAR ;  /* 0x00000000000079af */ /* 0x000e220000000000 */
[----:B--2---:R-:W-:-:S04]  /*2ef0*/  IMAD.IADD R3, R0, 0x1, R149 ;  /* 0x0000000100037824 */ /* 0x004fc800078e0295 */
[----:B------:R-:W-:-:S05]  /*2f00*/  @P2 IMAD.HI.U32 R0, R3, c[0x0][0x2c8], RZ ;  /* 0x0000b20003002a27 */ /* 0x000fca00078e00ff */
[----:B------:R-:W-:-:S05]  /*2f10*/  @P2 SHF.R.U32.HI R3, RZ, c[0x0][0x2cc], R0 ;  /* 0x0000b300ff032a19 */ /* 0x000fca0000011600 */
[----:B------:R-:W1:Y:S04]  /*2f20*/  SHFL.IDX PT, R2, R3, 0x2, 0x1c1f ;  /* 0x005c1f0003027f89 */ /* 0x000e6800000e0000 */
[----:B------:R-:W2:Y:S01]  /*2f30*/  SHFL.IDX PT, R6, R3, 0x3, 0x1c1f ;  /* 0x007c1f0003067f89 */ /* 0x000ea200000e0000 */
[----:B------:R-:W-:-:S05]  /*2f40*/  IMAD R0, R24, R27, 0x1 ;  /* 0x0000000118007424 */ /* 0x000fca00078e021b */
[----:B---3--:R-:W-:-:S04]  /*2f50*/  IADD3 R0, -R5, c[0x0][0x1d0], R0 ;  /* 0x0000740005007a10 */ /* 0x008fc80007ffe100 */
[----:B------:R-:W-:Y:S01]  /*2f60*/  IADD3 R4, R0, -c[0x0][0x168], RZ ;  /* 0x80005a0000047a10 */ /* 0x000fe20007ffe0ff */
[----:B------:R-:W-:-:S04]  /*2f70*/  IMAD.IADD R5, R25, 0x1, -R5 ;  /* 0x0000000119057824 */ /* 0x000fc800078e0a05 */
[C---:B-1----:R-:W-:Y:S02]  /*2f80*/  IMAD.IADD R2, R4.reuse, 0x1, R2 ;  /* 0x0000000104027824 */ /* 0x042fe400078e0202 */
[----:B--2---:R-:W-:-:S03]  /*2f90*/  IMAD.IADD R0, R4, 0x1, R6 ;  /* 0x0000000104007824 */ /* 0x004fc600078e0206 */
[----:B------:R-:W-:-:S04]  /*2fa0*/  IMNMX R2, R5, R2, PT ;  /* 0x0000000205027217 */ /* 0x000fc80003800200 */
[C---:B------:R-:W-:Y:S02]  /*2fb0*/  ISETP.GT.AND P0, PT, R2.reuse, RZ, PT ;  /* 0x000000ff0200720c */ /* 0x040fe40003f04270 */
[----:B------:R-:W-:Y:S02]  /*2fc0*/  IMNMX R0, R5, R0, PT ;  /* 0x0000000005007217 */ /* 0x000fe40003800200 */
[----:B------:R-:W-:Y:S02]  /*2fd0*/  ISETP.GT.AND P6, PT, R2, 0x1, PT ;  /* 0x000000010200780c */ /* 0x000fe40003fc4270 */
[----:B------:R-:W-:Y:S02]  /*2fe0*/  FSEL R10, R36, -INF , P0 ;  /* 0xff800000240a7808 */ /* 0x000fe40000000000 */
[C---:B------:R-:W-:Y:S02]  /*2ff0*/  ISETP.GT.AND P0, PT, R0.reuse, 0x1, PT ;  /* 0x000000010000780c */ /* 0x040fe40003f04270 */
[----:B------:R-:W-:-:S02]  /*3000*/  ISETP.GT.AND P1, PT, R0, RZ, PT ;  /* 0x000000ff0000720c */ /* 0x000fc40003f24270 */
[----:B------:R-:W-:Y:S02]  /*3010*/  FSEL R11, R37, -INF , P6 ;  /* 0xff800000250b7808 */ /* 0x000fe40003000000 */
[----:B------:R-:W-:Y:S02]  /*3020*/  ISETP.GT.AND P6, PT, R2, 0x8, PT ;  /* 0x000000080200780c */ /* 0x000fe40003fc4270 */
[----:B------:R-:W-:Y:S02]  /*3030*/  FSEL R16, R39, -INF , P0 ;  /* 0xff80000027107808 */ /* 0x000fe40000000000 */
[----:B------:R-:W-:Y:S02]  /*3040*/  FSEL R15, R38, -INF , P1 ;  /* 0xff800000260f7808 */ /* 0x000fe40000800000 */
[----:B------:R-:W-:Y:S01]  /*3050*/  ISETP.GT.AND P0, PT, R0, 0x8, PT ;  /* 0x000000080000780c */ /* 0x000fe20003f04270 */
[----:B------:R-:W-:Y:S01]  /*3060*/  SHFL.IDX PT, R8, R3, 0x1, 0x1c1f ;  /* 0x003c1f0003087f89 */ /* 0x000fe200000e0000 */
[----:B------:R-:W-:-:S02]  /*3070*/  ISETP.GT.AND P1, PT, R2, 0x9, PT ;  /* 0x000000090200780c */ /* 0x000fc40003f24270 */
[----:B------:R-:W-:Y:S01]  /*3080*/  FSEL R13, R60, -INF , P6 ;  /* 0xff8000003c0d7808 */ /* 0x000fe20003000000 */
[----:B------:R-:W-:Y:S01]  /*3090*/  LDSM.16.MT88.4 R36, [R206+0x400] ;  /* 0x00040000ce24783b */ /* 0x000fe20000004200 */
[----:B------:R-:W-:Y:S02]  /*30a0*/  FMNMX.FTZ R6, R10, R11, !PT ;  /* 0x0000000b0a067209 */ /* 0x000fe40007810000 */
[----:B------:R-:W-:Y:S02]  /*30b0*/  FSEL R17, R62, -INF , P0 ;  /* 0xff8000003e117808 */ /* 0x000fe40000000000 */
[----:B------:R-:W-:Y:S02]  /*30c0*/  FSEL R14, R61, -INF , P1 ;  /* 0xff8000003d0e7808 */ /* 0x000fe40000800000 */
[C---:B------:R-:W-:Y:S02]  /*30d0*/  ISETP.GT.AND P6, PT, R2.reuse, 0x10, PT ;  /* 0x000000100200780c */ /* 0x040fe40003fc4270 */
[----:B------:R-:W-:-:S02]  /*30e0*/  ISETP.GT.AND P0, PT, R2, 0x11, PT ;  /* 0x000000110200780c */ /* 0x000fc40003f04270 */
[----:B------:R-:W-:Y:S02]  /*30f0*/  FMNMX.FTZ R6, R13, R6, !PT ;  /* 0x000000060d067209 */ /* 0x000fe40007810000 */
[----:B------:R-:W-:Y:S02]  /*3100*/  FSEL R19, R64, -INF , P6 ;  /* 0xff80000040137808 */ /* 0x000fe40003000000 */
[----:B------:R-:W-:Y:S02]  /*3110*/  FSEL R20, R65, -INF , P0 ;  /* 0xff80000041147808 */ /* 0x000fe40000000000 */
[----:B------:R-:W-:Y:S02]  /*3120*/  FMNMX.FTZ R6, R14, R6, !PT ;  /* 0x000000060e067209 */ /* 0x000fe40007810000 */
[----:B------:R-:W-:Y:S02]  /*3130*/  ISETP.GT.AND P0, PT, R0, 0x11, PT ;  /* 0x000000110000780c */ /* 0x000fe40003f04270 */
[----:B------:R-:W-:-:S02]  /*3140*/  ISETP.GT.AND P6, PT, R2, 0x18, PT ;  /* 0x000000180200780c */ /* 0x000fc40003fc4270 */
[----:B------:R-:W-:Y:S02]  /*3150*/  FMNMX.FTZ R6, R19, R6, !PT ;  /* 0x0000000613067209 */ /* 0x000fe40007810000 */
[----:B------:R-:W-:Y:S02]  /*3160*/  ISETP.GT.AND P1, PT, R0, 0x9, PT ;  /* 0x000000090000780c */ /* 0x000fe40003f24270 */
[----:B------:R-:W-:Y:S02]  /*3170*/  FSEL R23, R67, -INF , P0 ;  /* 0xff80000043177808 */ /* 0x000fe40000000000 */
[----:B------:R-:W-:Y:S02]  /*3180*/  ISETP.GT.AND P0, PT, R2, 0x19, PT ;  /* 0x000000190200780c */ /* 0x000fe40003f04270 */
[----:B------:R-:W-:Y:S02]  /*3190*/  FSEL R22, R68, -INF , P6 ;  /* 0xff80000044167808 */ /* 0x000fe40003000000 */
[----:B------:R-:W-:-:S02]  /*31a0*/  FMNMX.FTZ R6, R20, R6, !PT ;  /* 0x0000000614067209 */ /* 0x000fc40007810000 */
[----:B------:R-:W-:Y:S02]  /*31b0*/  FSEL R18, R63, -INF , P1 ;  /* 0xff8000003f127808 */ /* 0x000fe40000800000 */
[C---:B------:R-:W-:Y:S01]  /*31c0*/  ISETP.GT.AND P1, PT, R0.reuse, 0x10, PT ;  /* 0x000000100000780c */ /* 0x040fe20003f24270 */
[----:B------:R-:W-:Y:S01]  /*31d0*/  LDSM.16.MT88.4 R60, [R206] ;  /* 0x00000000ce3c783b */ /* 0x000fe20000004200 */
[----:B------:R-:W-:Y:S02]  /*31e0*/  FSEL R21, R69, -INF , P0 ;  /* 0xff80000045157808 */ /* 0x000fe40000000000 */
[----:B------:R-:W-:Y:S02]  /*31f0*/  ISETP.GT.AND P0, PT, R0, 0x19, PT ;  /* 0x000000190000780c */ /* 0x000fe40003f04270 */
[----:B------:R-:W-:Y:S02]  /*3200*/  ISETP.GT.AND P6, PT, R2, 0x20, PT ;  /* 0x000000200200780c */ /* 0x000fe40003fc4270 */
[----:B------:R-:W-:-:S02]  /*3210*/  FMNMX.FTZ R6, R22, R6, !PT ;  /* 0x0000000616067209 */ /* 0x000fc40007810000 */
[----:B------:R-:W-:Y:S02]  /*3220*/  FSEL R24, R66, -INF , P1 ;  /* 0xff80000042187808 */ /* 0x000fe40000800000 */
[----:B------:R-:W-:Y:S01]  /*3230*/  ISETP.GT.AND P1, PT, R0, 0x18, PT ;  /* 0x000000180000780c */ /* 0x000fe20003f24270 */
[----:B------:R-:W-:Y:S01]  /*3240*/  LDSM.16.MT88.4 R64, [R206+0x1000] ;  /* 0x00100000ce40783b */ /* 0x000fe20000004200 */
[----:B------:R-:W-:Y:S02]  /*3250*/  FSEL R26, R71, -INF , P0 ;  /* 0xff800000471a7808 */ /* 0x000fe40000000000 */
[----:B------:R-:W-:Y:S02]  /*3260*/  ISETP.GT.AND P0, PT, R2, 0x21, PT ;  /* 0x000000210200780c */ /* 0x000fe40003f04270 */
[----:B------:R-:W-:Y:S02]  /*3270*/  FSEL R132, R72, -INF , P6 ;  /* 0xff80000048847808 */ /* 0x000fe40003000000 */
[----:B------:R-:W-:-:S02]  /*3280*/  FMNMX.FTZ R6, R21, R6, !PT ;  /* 0x0000000615067209 */ /* 0x000fc40007810000 */
[----:B------:R-:W-:Y:S02]  /*3290*/  FSEL R25, R70, -INF , P1 ;  /* 0xff80000046197808 */ /* 0x000fe40000800000 */
        /* <DEDUP_REMOVED lines=8> */
[----:B------:R-:W-:Y:S02]  /*3320*/  ISETP.GT.AND P1, PT, R2, 0x30, PT ;  /* 0x000000300200780c */ /* 0x000fe40003f24270 */
[----:B------:R-:W-:Y:S02]  /*3330*/  FMNMX.FTZ R7, R18, R7, !PT ;  /* 0x0000000712077209 */ /* 0x000fe40007810000 */
[----:B------:R-:W-:-:S02]  /*3340*/  FSEL R136, R77, -INF , P0 ;  /* 0xff8000004d887808 */ /* 0x000fc40000000000 */
[----:B------:R-:W-:Y:S02]  /*3350*/  FMNMX.FTZ R6, R135, R6, !PT ;  /* 0x0000000687067209 */ /* 0x000fe40007810000 */
[----:B------:R-:W-:Y:S02]  /*3360*/  FSEL R230, R80, -INF , P1 ;  /* 0xff80000050e67808 */ /* 0x000fe40000800000 */
[----:B------:R-:W-:Y:S02]  /*3370*/  ISETP.GT.AND P1, PT, R0, 0x20, PT ;  /* 0x000000200000780c */ /* 0x000fe40003f24270 */
[----:B------:R-:W-:Y:S02]  /*3380*/  FMNMX.FTZ R7, R24, R7, !PT ;  /* 0x0000000718077209 */ /* 0x000fe40007810000 */
[----:B------:R-:W-:Y:S02]  /*3390*/  ISETP.GT.AND P0, PT, R2, 0x31, PT ;  /* 0x000000310200780c */ /* 0x000fe40003f04270 */
[----:B------:R-:W-:-:S02]  /*33a0*/  FMNMX.FTZ R6, R136, R6, !PT ;  /* 0x0000000688067209 */ /* 0x000fc40007810000 */
[----:B------:R-:W-:Y:S02]  /*33b0*/  FSEL R133, R74, -INF , P1 ;  /* 0xff8000004a857808 */ /* 0x000fe40000800000 */
[C---:B------:R-:W-:Y:S02]  /*33c0*/  ISETP.GT.AND P6, PT, R2.reuse, 0x38, PT ;  /* 0x000000380200780c */ /* 0x040fe40003fc4270 */
[----:B------:R-:W-:Y:S02]  /*33d0*/  ISETP.GT.AND P1, PT, R2, 0x39, PT ;  /* 0x000000390200780c */ /* 0x000fe40003f24270 */
[----:B------:R-:W-:Y:S02]  /*33e0*/  FMNMX.FTZ R7, R23, R7, !PT ;  /* 0x0000000717077209 */ /* 0x000fe40007810000 */
[----:B------:R-:W-:Y:S02]  /*33f0*/  FSEL R228, R81, -INF , P0 ;  /* 0xff80000051e47808 */ /* 0x000fe40000000000 */
[----:B------:R-:W-:-:S02]  /*3400*/  FMNMX.FTZ R2, R230, R6, !PT ;  /* 0x00000006e6027209 */ /* 0x000fc40007810000 */
[----:B------:R-:W-:Y:S02]  /*3410*/  FMNMX.FTZ R6, R25, R7, !PT ;  /* 0x0000000719067209 */ /* 0x000fe40007810000 */
[----:B------:R-:W-:Y:S02]  /*3420*/  FSEL R221, R84, -INF , P6 ;  /* 0xff80000054dd7808 */ /* 0x000fe40003000000 */
[----:B------:R-:W-:Y:S02]  /*3430*/  FMNMX.FTZ R2, R228, R2, !PT ;  /* 0x00000002e4027209 */ /* 0x000fe40007810000 */
[----:B------:R-:W-:Y:S02]  /*3440*/  ISETP.GT.AND P0, PT, R0, 0x21, PT ;  /* 0x000000210000780c */ /* 0x000fe40003f04270 */
[----:B------:R-:W-:Y:S02]  /*3450*/  FMNMX.FTZ R6, R26, R6, !PT ;  /* 0x000000061a067209 */ /* 0x000fe40007810000 */
[----:B------:R-:W-:-:S02]  /*3460*/  FSEL R222, R85, -INF , P1 ;  /* 0xff80000055de7808 */ /* 0x000fc40000800000 */
[----:B------:R-:W-:Y:S01]  /*3470*/  FMNMX.FTZ R2, R221, R2, !PT ;  /* 0x00000002dd027209 */ /* 0x000fe20007810000 */
[----:B------:R1:W2:Y:S01]  /*3480*/  SHFL.IDX PT, R7, R3, RZ, 0x1c1f ;  /* 0x001c1fff03077589 */ /* 0x0002a200000e0000 */
[----:B------:R-:W-:Y:S02]  /*3490*/  FSEL R134, R75, -INF , P0 ;  /* 0xff8000004b867808 */ /* 0x000fe40000000000 */
[C---:B------:R-:W-:Y:S02]  /*34a0*/  ISETP.GT.AND P1, PT, R0.reuse, 0x28, PT ;  /* 0x000000280000780c */ /* 0x040fe40003f24270 */
[----:B------:R-:W-:Y:S02]  /*34b0*/  FMNMX.FTZ R6, R133, R6, !PT ;  /* 0x0000000685067209 */ /* 0x000fe40007810000 */
[----:B------:R-:W-:Y:S02]  /*34c0*/  ISETP.GT.AND P0, PT, R0, 0x29, PT ;  /* 0x000000290000780c */ /* 0x000fe40003f04270 */
[----:B------:R-:W-:-:S02]  /*34d0*/  FSEL R130, R78, -INF , P1 ;  /* 0xff8000004e827808 */ /* 0x000fc40000800000 */
[----:B------:R-:W-:Y:S02]  /*34e0*/  FSEL R138, R79, -INF , P0 ;  /* 0xff8000004f8a7808 */ /* 0x000fe40000000000 */
[----:B------:R-:W-:Y:S01]  /*34f0*/  ISETP.GT.AND P1, PT, R0, 0x30, PT ;  /* 0x000000300000780c */ /* 0x000fe20003f24270 */
[----:B------:R-:W-:Y:S01]  /*3500*/  LDSM.16.MT88.4 R76, [R205+0x1000] ;  /* 0x00100000cd4c783b */ /* 0x000fe20000004200 */
[----:B-1----:R-:W-:Y:S02]  /*3510*/  FMNMX.FTZ R3, R222, R2, !PT ;  /* 0x00000002de037209 */ /* 0x002fe40007810000 */
[----:B------:R-:W-:-:S03]  /*3520*/  FMNMX.FTZ R2, R134, R6, !PT ;  /* 0x0000000686027209 */ /* 0x000fc60007810000 */
[----:B------:R-:W1:Y:S01]  /*3530*/  SHFL.BFLY PT, R9, R3, 0x2, 0x1f ;  /* 0x0c401f0003097f89 */ /* 0x000e6200000e0000 */
[----:B------:R-:W-:Y:S02]  /*3540*/  FMNMX.FTZ R2, R130, R2, !PT ;  /* 0x0000000282027209 */ /* 0x000fe40007810000 */
[----:B------:R-:W-:Y:S02]  /*3550*/  ISETP.GT.AND P0, PT, R0, 0x31, PT ;  /* 0x000000310000780c */ /* 0x000fe40003f04270 */
[----:B------:R-:W-:Y:S02]  /*3560*/  FSEL R203, R82, -INF , P1 ;  /* 0xff80000052cb7808 */ /* 0x000fe40000800000 */
[----:B------:R-:W-:Y:S02]  /*3570*/  FMNMX.FTZ R2, R138, R2, !PT ;  /* 0x000000028a027209 */ /* 0x000fe40007810000 */
[----:B------:R-:W-:Y:S02]  /*3580*/  FSEL R226, R83, -INF , P0 ;  /* 0xff80000053e27808 */ /* 0x000fe40000000000 */
[----:B------:R-:W-:-:S02]  /*3590*/  ISETP.GT.AND P1, PT, R0, 0x38, PT ;  /* 0x000000380000780c */ /* 0x000fc40003f24270 */
[----:B------:R-:W-:Y:S02]  /*35a0*/  FMNMX.FTZ R2, R203, R2, !PT ;  /* 0x00000002cb027209 */ /* 0x000fe40007810000 */
[----:B------:R-:W-:Y:S02]  /*35b0*/  ISETP.GT.AND P0, PT, R0, 0x39, PT ;  /* 0x000000390000780c */ /* 0x000fe40003f04270 */
[----:B------:R-:W-:Y:S02]  /*35c0*/  FSEL R229, R86, -INF , P1 ;  /* 0xff80000056e57808 */ /* 0x000fe40000800000 */
[----:B------:R-:W-:Y:S01]  /*35d0*/  FMNMX.FTZ R0, R226, R2, !PT ;  /* 0x00000002e2007209 */ /* 0x000fe20007810000 */
[C---:B--2---:R-:W-:Y:S01]  /*35e0*/  IMAD.IADD R7, R4.reuse, 0x1, R7 ;  /* 0x0000000104077824 */ /* 0x044fe200078e0207 */
[----:B------:R-:W-:Y:S01]  /*35f0*/  FSEL R225, R87, -INF , P0 ;  /* 0xff80000057e17808 */ /* 0x000fe20000000000 */
[----:B------:R-:W-:Y:S01]  /*3600*/  IMAD.IADD R6, R4, 0x1, R8 ;  /* 0x0000000104067824 */ /* 0x000fe200078e0208 */
[----:B------:R-:W-:Y:S01]  /*3610*/  FMNMX.FTZ R4, R229, R0, !PT ;  /* 0x00000000e5047209 */ /* 0x000fe20007810000 */
[----:B------:R-:W-:Y:S01]  /*3620*/  LDSM.16.MT88.4 R84, [R205+0x2000] ;  /* 0x00200000cd54783b */ /* 0x000fe20000004200 */
[----:B-1----:R-:W-:-:S02]  /*3630*/  FMNMX.FTZ R3, R3, R9, !PT ;  /* 0x0000000903037209 */ /* 0x002fc40007810000 */
[----:B------:R-:W-:Y:S02]  /*3640*/  FMNMX.FTZ R4, R225, R4, !PT ;  /* 0x00000004e1047209 */ /* 0x000fe40007810000 */
[C---:B------:R-:W-:Y:S02]  /*3650*/  IMNMX R2, R5.reuse, R7, PT ;  /* 0x0000000705027217 */ /* 0x040fe40003800200 */
[----:B------:R-:W-:Y:S02]  /*3660*/  IMNMX R0, R5, R6, PT ;  /* 0x0000000605007217 */ /* 0x000fe40003800200 */
[----:B------:R-:W1:Y:S01]  /*3670*/  SHFL.BFLY PT, R5, R4, 0x2, 0x1f ;  /* 0x0c401f0004057f89 */ /* 0x000e6200000e0000 */
[----:B------:R-:W-:-:S03]  /*3680*/  ISETP.GT.AND P0, PT, R2, 0x8, PT ;  /* 0x000000080200780c */ /* 0x000fc60003f04270 */
[----:B------:R-:W2:Y:S01]  /*3690*/  SHFL.BFLY PT, R6, R3, 0x1, 0x1f ;  /* 0x0c201f0003067f89 */ /* 0x000ea200000e0000 */
[----:B------:R-:W-:Y:S02]  /*36a0*/  FSEL R72, R88, -INF , P0 ;  /* 0xff80000058487808 */ /* 0x000fe40000000000 */
[----:B------:R-:W-:-:S04]  /*36b0*/  ISETP.GT.AND P0, PT, R0, 0x1, PT ;  /* 0x000000010000780c */ /* 0x000fc80003f04270 */
[----:B------:R-:W-:Y:S02]  /*36c0*/  FSEL R75, R99, -INF , P0 ;  /* 0xff800000634b7808 */ /* 0x000fe40000000000 */
[----:B------:R-:W-:-:S04]  /*36d0*/  ISETP.GT.AND P0, PT, R0, 0x8, PT ;  /* 0x000000080000780c */ /* 0x000fc80003f04270 */
[----:B------:R-:W-:Y:S02]  /*36e0*/  FSEL R80, R90, -INF , P0 ;  /* 0xff8000005a507808 */ /* 0x000fe40000000000 */
[----:B------:R-:W-:Y:S02]  /*36f0*/  ISETP.GT.AND P0, PT, R0, 0x11, PT ;  /* 0x000000110000780c */ /* 0x000fe40003f04270 */
[C---:B------:R-:W-:Y:S02]  /*3700*/  ISETP.GT.AND P1, PT, R2.reuse, 0x1, PT ;  /* 0x000000010200780c */ /* 0x040fe40003f24270 */
[----:B------:R-:W-:Y:S02]  /*3710*/  FSEL R103, R59, -INF , P0 ;  /* 0xff8000003b677808 */ /* 0x000fe40000000000 */
[----:B------:R-:W-:Y:S02]  /*3720*/  ISETP.GT.AND P0, PT, R2, 0x19, PT ;  /* 0x000000190200780c */ /* 0x000fe40003f04270 */
[----:B------:R-:W-:-:S02]  /*3730*/  FSEL R40, R97, -INF , P1 ;  /* 0xff80000061287808 */ /* 0x000fc40000800000 */
[----:B-1----:R-:W-:Y:S02]  /*3740*/  FMNMX.FTZ R4, R4, R5, !PT ;  /* 0x0000000504047209 */ /* 0x002fe40007810000 */
[C---:B------:R-:W-:Y:S02]  /*3750*/  ISETP.GT.AND P1, PT, R0.reuse, RZ, PT ;  /* 0x000000ff0000720c */ /* 0x040fe40003f24270 */
[----:B------:R-:W-:Y:S02]  /*3760*/  FSEL R101, R53, -INF , P0 ;  /* 0xff80000035657808 */ /* 0x000fe40000000000 */
[----:B--2---:R-:W-:Y:S02]  /*3770*/  FMNMX.FTZ R143, R3, R6, !PT ;  /* 0x00000006038f7209 */ /* 0x004fe40007810000 */
[----:B------:R-:W-:Y:S01]  /*3780*/  ISETP.GT.AND P0, PT, R0, 0x19, PT ;  /* 0x000000190000780c */ /* 0x000fe20003f04270 */
[----:B------:R-:W1:Y:S01]  /*3790*/  SHFL.BFLY PT, R6, R4, 0x1, 0x1f ;  /* 0x0c201f0004067f89 */ /* 0x000e6200000e0000 */
[----:B------:R-:W-:Y:S01]  /*37a0*/  FSEL R74, R98, -INF , P1 ;  /* 0xff800000624a7808 */ /* 0x000fe20000800000 */
[----:B------:R-:W-:Y:S01]  /*37b0*/  FMUL.FTZ R3, R143, c[0x0][0x2d0] ;  /* 0x0000b4008f037a20 */ /* 0x000fe20000410000 */
[----:B------:R-:W-:-:S02]  /*37c0*/  ISETP.GT.AND P1, PT, R2, 0x11, PT ;  /* 0x000000110200780c */ /* 0x000fc40003f24270 */
[----:B------:R-:W-:Y:S02]  /*37d0*/  FSEL R125, R55, -INF , P0 ;  /* 0xff800000377d7808 */ /* 0x000fe40000000000 */
[----:B------:R-:W-:Y:S02]  /*37e0*/  FSETP.NEU.FTZ.AND P0, PT, R143, -INF , PT ;  /* 0xff8000008f00780b */ /* 0x000fe40003f1d000 */
[----:B------:R-:W-:Y:S02]  /*37f0*/  FSEL R83, R57, -INF , P1 ;  /* 0xff80000039537808 */ /* 0x000fe40000800000 */
[----:B------:R-:W-:Y:S02]  /*3800*/  ISETP.GT.AND P1, PT, R0, 0x10, PT ;  /* 0x000000100000780c */ /* 0x000fe40003f24270 */
[----:B------:R-:W-:Y:S02]  /*3810*/  FSEL R12, R3, RZ, P0 ;  /* 0x000000ff030c7208 */ /* 0x000fe40000000000 */
[----:B------:R-:W-:-:S02]  /*3820*/  ISETP.GT.AND P6, PT, R2, RZ, PT ;  /* 0x000000ff0200720c */ /* 0x000fc40003fc4270 */
[----:B------:R-:W-:Y:S01]  /*3830*/  FSEL R102, R58, -INF , P1 ;  /* 0xff8000003a667808 */ /* 0x000fe20000800000 */
[----:B------:R-:W-:Y:S01]  /*3840*/  FFMA.FTZ R3, R10, c[0x0][0x2d0], -R12 ;  /* 0x0000b4000a037a23 */ /* 0x000fe2000001080c */
[----:B------:R-:W-:Y:S02]  /*3850*/  ISETP.GT.AND P1, PT, R0, 0x18, PT ;  /* 0x000000180000780c */ /* 0x000fe40003f24270 */
[----:B------:R-:W-:Y:S01]  /*3860*/  FSEL R7, R96, -INF , P6 ;  /* 0xff80000060077808 */ /* 0x000fe20003000000 */
[----:B------:R2:W-:Y:S01]  /*3870*/  MUFU.EX2 R251, R3 ;  /* 0x0000000300fb7308 */ /* 0x0005e20000000800 */
[----:B------:R-:W-:Y:S02]  /*3880*/  ISETP.GT.AND P6, PT, R2, 0x9, PT ;  /* 0x000000090200780c */ /* 0x000fe40003fc4270 */
[----:B------:R-:W-:Y:S02]  /*3890*/  FSEL R124, R54, -INF , P1 ;  /* 0xff800000367c7808 */ /* 0x000fe40000800000 */
[----:B------:R-:W-:-:S02]  /*38a0*/  ISETP.GT.AND P1, PT, R2, 0x21, PT ;  /* 0x000000210200780c */ /* 0x000fc40003f24270 */
[----:B------:R-:W-:Y:S02]  /*38b0*/  FMNMX.FTZ R5, R7, R40, !PT ;  /* 0x0000002807057209 */ /* 0x000fe40007810000 */
[----:B------:R-:W-:Y:S02]  /*38c0*/  FSEL R73, R89, -INF , P6 ;  /* 0xff80000059497808 */ /* 0x000fe40003000000 */
[----:B------:R-:W-:Y:S02]  /*38d0*/  ISETP.GT.AND P6, PT, R2, 0x10, PT ;  /* 0x000000100200780c */ /* 0x000fe40003fc4270 */
[----:B------:R-:W-:Y:S01]  /*38e0*/  FSEL R127, R45, -INF , P1 ;  /* 0xff8000002d7f7808 */ /* 0x000fe20000800000 */
[----:B--2---:R-:W-:Y:S01]  /*38f0*/  FFMA.FTZ R3, R11, c[0x0][0x2d0], -R12 ;  /* 0x0000b4000b037a23 */ /* 0x004fe2000001080c */
[----:B------:R-:W-:Y:S02]  /*3900*/  ISETP.GT.AND P1, PT, R0, 0x21, PT ;  /* 0x000000210000780c */ /* 0x000fe40003f24270 */
[----:B------:R-:W-:Y:S01]  /*3910*/  ISETP.GT.AND P0, PT, R2, 0x28, PT ;  /* 0x000000280200780c */ /* 0x000fe20003f04270 */
[----:B------:R2:W3:Y:S01]  /*3920*/  MUFU.EX2 R249, R3 ;  /* 0x0000000300f97308 */ /* 0x0004e20000000800 */
[----:B------:R-:W-:-:S02]  /*3930*/  FSEL R82, R56, -INF , P6 ;  /* 0xff80000038527808 */ /* 0x000fc40003000000 */
[----:B-1----:R-:W-:Y:S01]  /*3940*/  FMNMX.FTZ R142, R4, R6, !PT ;  /* 0x00000006048e7209 */ /* 0x002fe20007810000 */
[----:B------:R-:W-:Y:S01]  /*3950*/  FFMA.FTZ R4, R13, c[0x0][0x2d0], -R12 ;  /* 0x0000b4000d047a23 */ /* 0x000fe2000001080c */
[----:B------:R-:W-:Y:S01]  /*3960*/  ISETP.GT.AND P6, PT, R0, 0x9, PT ;  /* 0x000000090000780c */ /* 0x000fe20003fc4270 */
[----:B------:R-:W-:Y:S01]  /*3970*/  LDSM.16.MT88.4 R56, [R205] ;  /* 0x00000000cd38783b */ /* 0x000fe20000004200 */
[----:B------:R-:W-:Y:S02]  /*3980*/  FSEL R139, R47, -INF , P1 ;  /* 0xff8000002f8b7808 */ /* 0x000fe40000800000 */
[----:B------:R-:W-:Y:S02]  /*3990*/  FSEL R128, R28, -INF , P0 ;  /* 0xff8000001c807808 */ /* 0x000fe40000000000 */
[----:B------:R-:W-:Y:S02]  /*39a0*/  ISETP.GT.AND P1, PT, R2, 0x29, PT ;  /* 0x000000290200780c */ /* 0x000fe40003f24270 */
[----:B--2---:R-:W-:-:S02]  /*39b0*/  FMNMX.FTZ R3, R72, R5, !PT ;  /* 0x0000000548037209 */ /* 0x004fc40007810000 */
[----:B------:R-:W-:Y:S02]  /*39c0*/  ISETP.GT.AND P0, PT, R0, 0x28, PT ;  /* 0x000000280000780c */ /* 0x000fe40003f04270 */
[----:B------:R-:W-:Y:S01]  /*39d0*/  FMNMX.FTZ R3, R73, R3, !PT ;  /* 0x0000000349037209 */ /* 0x000fe20007810000 */
[----:B------:R1:W-:Y:S01]  /*39e0*/  MUFU.EX2 R248, R4 ;  /* 0x0000000400f87308 */ /* 0x0003e20000000800 */
[----:B------:R-:W-:Y:S02]  /*39f0*/  FSEL R81, R91, -INF , P6 ;  /* 0xff8000005b517808 */ /* 0x000fe40003000000 */
[----:B------:R-:W-:Y:S02]  /*3a00*/  ISETP.GT.AND P6, PT, R2, 0x18, PT ;  /* 0x000000180200780c */ /* 0x000fe40003fc4270 */
[----:B------:R-:W-:Y:S01]  /*3a10*/  FSEL R129, R29, -INF , P1 ;  /* 0xff8000001d817808 */ /* 0x000fe20000800000 */
[----:B------:R-:W-:Y:S01]  /*3a20*/  FFMA.FTZ R5, R14, c[0x0][0x2d0], -R12 ;  /* 0x0000b4000e057a23 */ /* 0x000fe2000001080c */
[----:B------:R-:W-:Y:S01]  /*3a30*/  FSEL R147, R30, -INF , P0 ;  /* 0xff8000001e937808 */ /* 0x000fe20000000000 */
[----:B------:R-:W-:Y:S01]  /*3a40*/  LDSM.16.MT88.4 R88, [R206+0x2400] ;  /* 0x00240000ce58783b */ /* 0x000fe20000004200 */
[----:B------:R-:W-:-:S02]  /*3a50*/  ISETP.GT.AND P1, PT, R0, 0x29, PT ;  /* 0x000000290000780c */ /* 0x000fc40003f24270 */
[----:B------:R-:W-:Y:S02]  /*3a60*/  ISETP.GT.AND P0, PT, R2, 0x31, PT ;  /* 0x000000310200780c */ /* 0x000fe40003f04270 */
[----:B-1----:R-:W-:Y:S01]  /*3a70*/  FMNMX.FTZ R4, R82, R3, !PT ;  /* 0x0000000352047209 */ /* 0x002fe20007810000 */
[----:B------:R-:W-:Y:S01]  /*3a80*/  FMUL.FTZ R3, R142, c[0x0][0x2d0] ;  /* 0x0000b4008e037a20 */ /* 0x000fe20000410000 */
[----:B------:R-:W-:Y:S02]  /*3a90*/  FSEL R100, R52, -INF , P6 ;  /* 0xff80000034647808 */ /* 0x000fe40003000000 */
[----:B------:R-:W-:Y:S02]  /*3aa0*/  FMNMX.FTZ R4, R83, R4, !PT ;  /* 0x0000000453047209 */ /* 0x000fe40007810000 */
[----:B------:R-:W-:Y:S02]  /*3ab0*/  FSEL R148, R31, -INF , P1 ;  /* 0xff8000001f947808 */ /* 0x000fe40000800000 */
[----:B------:R-:W-:Y:S01]  /*3ac0*/  FSEL R194, R33, -INF , P0 ;  /* 0xff80000021c27808 */ /* 0x000fe20000000000 */
[----:B------:R1:W2:Y:S01]  /*3ad0*/  MUFU.EX2 R250, R5 ;  /* 0x0000000500fa7308 */ /* 0x0002a20000000800 */
[----:B------:R-:W-:Y:S01]  /*3ae0*/  ISETP.GT.AND P1, PT, R2, 0x30, PT ;  /* 0x000000300200780c */ /* 0x000fe20003f24270 */
[----:B------:R-:W-:Y:S01]  /*3af0*/  LDSM.16.MT88.4 R28, [R205+0x1400] ;  /* 0x00140000cd1c783b */ /* 0x000fe20000004200 */
[----:B------:R-:W-:-:S02]  /*3b00*/  FSETP.NEU.FTZ.AND P0, PT, R142, -INF , PT ;  /* 0xff8000008e00780b */ /* 0x000fc40003f1d000 */
[----:B------:R-:W-:Y:S02]  /*3b10*/  ISETP.GT.AND P6, PT, R2, 0x20, PT ;  /* 0x000000200200780c */ /* 0x000fe40003fc4270 */
[----:B------:R-:W-:Y:S02]  /*3b20*/  FMNMX.FTZ R4, R100, R4, !PT ;  /* 0x0000000464047209 */ /* 0x000fe40007810000 */
[----:B------:R-:W-:Y:S02]  /*3b30*/  FSEL R186, R32, -INF , P1 ;  /* 0xff80000020ba7808 */ /* 0x000fe40000800000 */
[----:B------:R-:W-:Y:S02]  /*3b40*/  FSEL R3, R3, RZ, P0 ;  /* 0x000000ff03037208 */ /* 0x000fe40000000000 */
[C---:B------:R-:W-:Y:S02]  /*3b50*/  ISETP.GT.AND P1, PT, R2.reuse, 0x38, PT ;  /* 0x000000380200780c */ /* 0x040fe40003f24270 */
[----:B------:R-:W-:-:S02]  /*3b60*/  ISETP.GT.AND P0, PT, R2, 0x39, PT ;  /* 0x000000390200780c */ /* 0x000fc40003f04270 */
[----:B------:R-:W-:Y:S02]  /*3b70*/  FSEL R126, R44, -INF , P6 ;  /* 0xff8000002c7e7808 */ /* 0x000fe40003000000 */
[----:B------:R-:W-:Y:S02]  /*3b80*/  FMNMX.FTZ R2, R101, R4, !PT ;  /* 0x0000000465027209 */ /* 0x000fe40007810000 */
[----:B-1----:R-:W-:Y:S02]  /*3b90*/  FMNMX.FTZ R5, R74, R75, !PT ;  /* 0x0000004b4a057209 */ /* 0x002fe40007810000 */
[----:B------:R-:W-:Y:S02]  /*3ba0*/  FMNMX.FTZ R2, R126, R2, !PT ;  /* 0x000000027e027209 */ /* 0x000fe40007810000 */
[----:B------:R-:W-:Y:S02]  /*3bb0*/  FMNMX.FTZ R5, R80, R5, !PT ;  /* 0x0000000550057209 */ /* 0x000fe40007810000 */
[----:B------:R-:W-:-:S02]  /*3bc0*/  FMNMX.FTZ R2, R127, R2, !PT ;  /* 0x000000027f027209 */ /* 0x000fc40007810000 */
[----:B------:R-:W-:Y:S02]  /*3bd0*/  FMNMX.FTZ R5, R81, R5, !PT ;  /* 0x0000000551057209 */ /* 0x000fe40007810000 */
[----:B------:R-:W-:Y:S02]  /*3be0*/  FMNMX.FTZ R2, R128, R2, !PT ;  /* 0x0000000280027209 */ /* 0x000fe40007810000 */
[----:B------:R-:W-:Y:S01]  /*3bf0*/  FMNMX.FTZ R5, R102, R5, !PT ;  /* 0x0000000566057209 */ /* 0x000fe20007810000 */
[----:B------:R-:W-:Y:S01]  /*3c00*/  FFMA.FTZ R4, R16, c[0x0][0x2d0], -R3 ;  /* 0x0000b40010047a23 */ /* 0x000fe20000010803 */
[----:B------:R-:W-:Y:S02]  /*3c10*/  FMNMX.FTZ R2, R129, R2, !PT ;  /* 0x0000000281027209 */ /* 0x000fe40007810000 */
[----:B------:R-:W-:Y:S01]  /*3c20*/  FMNMX.FTZ R5, R103, R5, !PT ;  /* 0x0000000567057209 */ /* 0x000fe20007810000 */
[----:B------:R1:W-:Y:S01]  /*3c30*/  MUFU.EX2 R246, R4 ;  /* 0x0000000400f67308 */ /* 0x0003e20000000800 */
[----:B------:R-:W-:-:S02]  /*3c40*/  FMNMX.FTZ R2, R186, R2, !PT ;  /* 0x00000002ba027209 */ /* 0x000fc40007810000 */
[----:B------:R-:W-:Y:S02]  /*3c50*/  ISETP.GT.AND P6, PT, R0, 0x20, PT ;  /* 0x000000200000780c */ /* 0x000fe40003fc4270 */
[----:B------:R-:W-:Y:S01]  /*3c60*/  FMNMX.FTZ R5, R124, R5, !PT ;  /* 0x000000057c057209 */ /* 0x000fe20007810000 */
[--C-:B------:R-:W-:Y:S01]  /*3c70*/  FFMA.FTZ R6, R15, c[0x0][0x2d0], -R3.reuse ;  /* 0x0000b4000f067a23 */ /* 0x100fe20000010803 */
[----:B------:R-:W-:Y:S02]  /*3c80*/  FSEL R15, R48, -INF , P1 ;  /* 0xff800000300f7808 */ /* 0x000fe40000800000 */
[----:B------:R-:W-:Y:S02]  /*3c90*/  FMNMX.FTZ R2, R194, R2, !PT ;  /* 0x00000002c2027209 */ /* 0x000fe40007810000 */
[----:B------:R-:W-:Y:S02]  /*3ca0*/  FSEL R137, R46, -INF , P6 ;  /* 0xff8000002e897808 */ /* 0x000fe40003000000 */
[----:B------:R-:W-:Y:S01]  /*3cb0*/  FMNMX.FTZ R5, R125, R5, !PT ;  /* 0x000000057d057209 */ /* 0x000fe20007810000 */
[----:B-1----:R-:W-:Y:S01]  /*3cc0*/  FFMA.FTZ R4, R17, c[0x0][0x2d0], -R3 ;  /* 0x0000b40011047a23 */ /* 0x002fe20000010803 */
[----:B------:R-:W-:-:S03]  /*3cd0*/  FSEL R14, R49, -INF , P0 ;  /* 0xff800000310e7808 */ /* 0x000fc60000000000 */
[----:B------:R1:W-:Y:S01]  /*3ce0*/  MUFU.EX2 R244, R4 ;  /* 0x0000000400f47308 */ /* 0x0003e20000000800 */
[----:B------:R-:W-:Y:S02]  /*3cf0*/  FMNMX.FTZ R2, R15, R2, !PT ;  /* 0x000000020f027209 */ /* 0x000fe40007810000 */
[----:B------:R-:W-:-:S04]  /*3d00*/  FMNMX.FTZ R5, R137, R5, !PT ;  /* 0x0000000589057209 */ /* 0x000fc80007810000 */
[----:B------:R-:W-:Y:S01]  /*3d10*/  FMNMX.FTZ R5, R139, R5, !PT ;  /* 0x000000058b057209 */ /* 0x000fe20007810000 */
[----:B-1----:R-:W-:-:S04]  /*3d20*/  FFMA.FTZ R4, R18, c[0x0][0x2d0], -R3 ;  /* 0x0000b40012047a23 */ /* 0x002fc80000010803 */
[----:B------:R1:W-:Y:S01]  /*3d30*/  MUFU.EX2 R245, R4 ;  /* 0x0000000400f57308 */ /* 0x0003e20000000800 */
[C---:B------:R-:W-:Y:S02]  /*3d40*/  ISETP.GT.AND P1, PT, R0.reuse, 0x30, PT ;  /* 0x000000300000780c */ /* 0x040fe40003f24270 */
[----:B------:R-:W-:-:S05]  /*3d50*/  ISETP.GT.AND P0, PT, R0, 0x31, PT ;  /* 0x000000310000780c */ /* 0x000fca0003f04270 */
[----:B------:R4:W5:Y:S01]  /*3d60*/  MUFU.EX2 R247, R6 ;  /* 0x0000000600f77308 */ /* 0x0009620000000800 */
[----:B-1----:R-:W-:Y:S02]  /*3d70*/  FMNMX.FTZ R4, R14, R2, !PT ;  /* 0x000000020e047209 */ /* 0x002fe40007810000 */
[----:B------:R-:W-:Y:S02]  /*3d80*/  FMNMX.FTZ R2, R147, R5, !PT ;  /* 0x0000000593027209 */ /* 0x000fe40007810000 */
[----:B------:R-:W-:Y:S01]  /*3d90*/  FSEL R196, R34, -INF , P1 ;  /* 0xff80000022c47808 */ /* 0x000fe20000800000 */
[----:B----4-:R-:W1:Y:S01]  /*3da0*/  SHFL.BFLY PT, R6, R4, 0x2, 0x1f ;  /* 0x0c401f0004067f89 */ /* 0x010e6200000e0000 */
[----:B------:R-:W-:Y:S02]  /*3db0*/  FMNMX.FTZ R2, R148, R2, !PT ;  /* 0x0000000294027209 */ /* 0x000fe40007810000 */
[----:B------:R-:W-:Y:S02]  /*3dc0*/  FSEL R201, R35, -INF , P0 ;  /* 0xff80000023c97808 */ /* 0x000fe40000000000 */
[----:B------:R-:W-:Y:S01]  /*3dd0*/  ISETP.GT.AND P1, PT, R0, 0x38, PT ;  /* 0x000000380000780c */ /* 0x000fe20003f24270 */
[----:B------:R-:W-:Y:S01]  /*3de0*/  FFMA.FTZ R5, R19, c[0x0][0x2d0], -R12 ;  /* 0x0000b40013057a23 */ /* 0x000fe2000001080c */
[----:B------:R-:W-:Y:S01]  /*3df0*/  FMNMX.FTZ R2, R196, R2, !PT ;  /* 0x00000002c4027209 */ /* 0x000fe20007810000 */
[----:B------:R-:W-:Y:S01]  /*3e00*/  LDSM.16.MT88.4 R32, [R205+0x400] ;  /* 0x00040000cd20783b */ /* 0x000fe20000004200 */
[----:B------:R-:W-:-:S02]  /*3e10*/  ISETP.GT.AND P0, PT, R0, 0x39, PT ;  /* 0x000000390000780c */ /* 0x000fc40003f04270 */
[----:B------:R-:W-:Y:S02]  /*3e20*/  FSEL R200, R50, -INF , P1 ;  /* 0xff80000032c87808 */ /* 0x000fe40000800000 */
[----:B------:R-:W-:Y:S02]  /*3e30*/  FMNMX.FTZ R2, R201, R2, !PT ;  /* 0x00000002c9027209 */ /* 0x000fe40007810000 */
[----:B------:R-:W-:Y:S02]  /*3e40*/  FSEL R202, R51, -INF , P0 ;  /* 0xff80000033ca7808 */ /* 0x000fe40000000000 */
[----:B------:R-:W-:-:S04]  /*3e50*/  FMNMX.FTZ R2, R200, R2, !PT ;  /* 0x00000002c8027209 */ /* 0x000fc80007810000 */
[----:B------:R-:W-:Y:S01]  /*3e60*/  FMNMX.FTZ R2, R202, R2, !PT ;  /* 0x00000002ca027209 */ /* 0x000fe20007810000 */
[----:B------:R4:W-:Y:S01]  /*3e70*/  MUFU.EX2 R240, R5 ;  /* 0x0000000500f07308 */ /* 0x0009e20000000800 */
[----:B-1----:R-:W-:-:S05]  /*3e80*/  FMNMX.FTZ R0, R4, R6, !PT ;  /* 0x0000000604007209 */ /* 0x002fca0007810000 */
[----:B------:R-:W1:Y:S04]  /*3e90*/  SHFL.BFLY PT, R6, R0, 0x1, 0x1f ;  /* 0x0c201f0000067f89 */ /* 0x000e6800000e0000 */
[----:B----4-:R-:W4:Y:S01]  /*3ea0*/  SHFL.BFLY PT, R5, R2, 0x2, 0x1f ;  /* 0x0c401f0002057f89 */ /* 0x010f2200000e0000 */
[----:B------:R-:W-:-:S04]  /*3eb0*/  FFMA.FTZ R4, R20, c[0x0][0x2d0], -R12 ;  /* 0x0000b40014047a23 */ /* 0x000fc8000001080c */
[----:B------:R2:W-:Y:S01]  /*3ec0*/  MUFU.EX2 R241, R4 ;  /* 0x0000000400f17308 */ /* 0x0005e20000000800 */
[----:B-1----:R-:W-:Y:S01]  /*3ed0*/  FMNMX.FTZ R145, R0, R6, !PT ;  /* 0x0000000600917209 */ /* 0x002fe20007810000 */
[----:B--2---:R-:W-:Y:S01]  /*3ee0*/  FFMA.FTZ R4, R22, c[0x0][0x2d0], -R12 ;  /* 0x0000b40016047a23 */ /* 0x004fe2000001080c */
[----:B----4-:R-:W-:-:S05]  /*3ef0*/  FMNMX.FTZ R2, R2, R5, !PT ;  /* 0x0000000502027209 */ /* 0x010fca0007810000 */
[----:B------:R1:W-:Y:S01]  /*3f00*/  MUFU.EX2 R242, R4 ;  /* 0x0000000400f27308 */ /* 0x0003e20000000800 */
[----:B------:R-:W2:Y:S01]  /*3f10*/  SHFL.BFLY PT, R6, R2, 0x1, 0x1f ;  /* 0x0c201f0002067f89 */ /* 0x000ea200000e0000 */
[----:B------:R-:W-:Y:S02]  /*3f20*/  FFMA.FTZ R0, R25, c[0x0][0x2d0], -R3 ;  /* 0x0000b40019007a23 */ /* 0x000fe40000010803 */
[----:B-1----:R-:W-:-:S04]  /*3f30*/  FFMA.FTZ R4, R21, c[0x0][0x2d0], -R12 ;  /* 0x0000b40015047a23 */ /* 0x002fc8000001080c */
[----:B------:R1:W-:Y:S01]  /*3f40*/  MUFU.EX2 R243, R4 ;  /* 0x0000000400f37308 */ /* 0x0003e20000000800 */
[C---:B------:R-:W-:Y:S01]  /*3f50*/  FMUL.FTZ R5, R145.reuse, c[0x0][0x2d0] ;  /* 0x0000b40091057a20 */ /* 0x040fe20000410000 */
[----:B------:R-:W-:Y:S01]  /*3f60*/  FSETP.NEU.FTZ.AND P0, PT, R145, -INF , PT ;  /* 0xff8000009100780b */ /* 0x000fe20003f1d000 */
[----:B-1----:R-:W-:-:S05]  /*3f70*/  FFMA.FTZ R4, R24, c[0x0][0x2d0], -R3 ;  /* 0x0000b40018047a23 */ /* 0x002fca0000010803 */
[----:B------:R1:W-:Y:S01]  /*3f80*/  MUFU.EX2 R236, R4 ;  /* 0x0000000400ec7308 */ /* 0x0003e20000000800 */
[----:B---3--:R-:W-:Y:S02]  /*3f90*/  F2FP.PACK_AB R8, R249, R251 ;  /* 0x000000fbf908723e */ /* 0x008fe400000000ff */
[----:B------:R-:W-:-:S05]  /*3fa0*/  F2FP.PACK_AB R10, R250, R248 ;  /* 0x000000f8fa0a723e */ /* 0x000fca00000000ff */
[----:B------:R3:W-:Y:S01]  /*3fb0*/  MUFU.EX2 R237, R0 ;  /* 0x0000000000ed7308 */ /* 0x0007e20000000800 */
[----:B-1----:R-:W-:Y:S01]  /*3fc0*/  FFMA.FTZ R4, R23, c[0x0][0x2d0], -R3 ;  /* 0x0000b40017047a23 */ /* 0x002fe20000010803 */
[----:B-----5:R-:W-:Y:S01]  /*3fd0*/  F2FP.PACK_AB R9, R246, R247 ;  /* 0x000000f7f609723e */ /* 0x020fe200000000ff */
[----:B------:R-:W1:Y:S05]  /*3fe0*/  LDSM.16.MT88.4 R20, [R206+0x1400] ;  /* 0x00140000ce14783b */ /* 0x000e6a0000004200 */
[----:B------:R4:W5:Y:S01]  /*3ff0*/  MUFU.EX2 R238, R4 ;  /* 0x0000000400ee7308 */ /* 0x0009620000000800 */
[----:B---3--:R-:W-:Y:S02]  /*4000*/  FSEL R0, R5, RZ, P0 ;  /* 0x000000ff05007208 */ /* 0x008fe40000000000 */
[----:B------:R-:W-:-:S02]  /*4010*/  F2FP.PACK_AB R11, R245, R244 ;  /* 0x000000f4f50b723e */ /* 0x000fc400000000ff */
[----:B--2---:R-:W-:Y:S01]  /*4020*/  FMNMX.FTZ R144, R2, R6, !PT ;  /* 0x0000000602907209 */ /* 0x004fe20007810000 */
[----:B----4-:R-:W-:-:S04]  /*4030*/  FFMA.FTZ R4, R26, c[0x0][0x2d0], -R3 ;  /* 0x0000b4001a047a23 */ /* 0x010fc80000010803 */
[C---:B------:R-:W-:Y:S01]  /*4040*/  HMMA.16816.F32 R120, R8.reuse, R56, RZ ;  /* 0x000000380878723c */ /* 0x040fe200000018ff */
[C---:B------:R-:W-:Y:S01]  /*4050*/  FMUL.FTZ R2, R144.reuse, c[0x0][0x2d0] ;  /* 0x0000b40090027a20 */ /* 0x040fe20000410000 */
[----:B------:R-:W-:Y:S01]  /*4060*/  FSETP.NEU.FTZ.AND P0, PT, R144, -INF , PT ;  /* 0xff8000009000780b */ /* 0x000fe20003f1d000 */
[----:B------:R2:W3:Y:S01]  /*4070*/  MUFU.EX2 R239, R4 ;  /* 0x0000000400ef7308 */ /* 0x0004e20000000800 */
[----:B------:R-:W4:Y:S04]  /*4080*/  LDSM.16.MT88.4 R24, [R205+0x2400] ;  /* 0x00240000cd18783b */ /* 0x000f280000004200 */
[----:B------:R-:W-:Y:S01]  /*4090*/  HMMA.16816.F32 R116, R8, R60, RZ ;  /* 0x0000003c0874723c */ /* 0x000fe200000018ff */
[----:B--2---:R-:W-:-:S07]  /*40a0*/  FFMA.FTZ R4, R7, c[0x0][0x2d0], -R0 ;  /* 0x0000b40007047a23 */ /* 0x004fce0000010800 */
[C---:B------:R-:W-:Y:S01]  /*40b0*/  HMMA.16816.F32 R112, R8.reuse, R76, RZ ;  /* 0x0000004c0870723c */ /* 0x040fe200000018ff */
[----:B------:R2:W-:Y:S07]  /*40c0*/  MUFU.EX2 R235, R4 ;  /* 0x0000000400eb7308 */ /* 0x0005ee0000000800 */
[----:B------:R-:W-:Y:S01]  /*40d0*/  HMMA.16816.F32 R108, R8, R64, RZ ;  /* 0x00000040086c723c */ /* 0x000fe200000018ff */
[----:B------:R-:W-:-:S07]  /*40e0*/  FSEL R2, R2, RZ, P0 ;  /* 0x000000ff02027208 */ /* 0x000fce0000000000 */
[----:B------:R-:W-:Y:S01]  /*40f0*/  HMMA.16816.F32 R104, R8, R84, RZ ;  /* 0x000000540868723c */ /* 0x000fe200000018ff */
[----:B--2---:R-:W-:-:S07]  /*4100*/  FFMA.FTZ R4, R40, c[0x0][0x2d0], -R0 ;  /* 0x0000b40028047a23 */ /* 0x004fce0000010800 */
[C---:B------:R-:W-:Y:S08]  /*4110*/  HMMA.16816.F32 R96, R8.reuse, R92, RZ ;  /* 0x0000005c0860723c */ /* 0x040ff000000018ff */
[C---:B------:R-:W-:Y:S08]  /*4120*/  HMMA.16816.F32 R68, R8.reuse, R58, RZ ;  /* 0x0000003a0844723c */ /* 0x040ff000000018ff */
[C---:B------:R-:W-:Y:S08]  /*4130*/  HMMA.16816.F32 R52, R8.reuse, R62, RZ ;  /* 0x0000003e0834723c */ /* 0x040ff000000018ff */
[C---:B------:R-:W-:Y:S08]  /*4140*/  HMMA.16816.F32 R48, R8.reuse, R78, RZ ;  /* 0x0000004e0830723c */ /* 0x040ff000000018ff */
[C---:B------:R-:W-:Y:S08]  /*4150*/  HMMA.16816.F32 R44, R8.reuse, R66, RZ ;  /* 0x00000042082c723c */ /* 0x040ff000000018ff */
[C---:B------:R-:W-:Y:S08]  /*4160*/  HMMA.16816.F32 R40, R8.reuse, R86, RZ ;  /* 0x000000560828723c */ /* 0x040ff000000018ff */
[----:B------:R-:W-:Y:S07]  /*4170*/  HMMA.16816.F32 R16, R8, R94, RZ ;  /* 0x0000005e0810723c */ /* 0x000fee00000018ff */
[----:B------:R-:W-:-:S04]  /*4180*/  FFMA.FTZ R8, R72, c[0x0][0x2d0], -R0 ;  /* 0x0000b40048087a23 */ /* 0x000fc80000010800 */
[----:B------:R2:W-:Y:S02]  /*4190*/  MUFU.EX2 R233, R8 ;  /* 0x0000000800e97308 */ /* 0x0005e40000000800 */
[----:B--2---:R-:W-:-:S06]  /*41a0*/  FFMA.FTZ R8, R73, c[0x0][0x2d0], -R0 ;  /* 0x0000b40049087a23 */ /* 0x004fcc0000010800 */
        /* <DEDUP_REMOVED lines=12> */
[----:B------:R2:W-:Y:S01]  /*4270*/  MUFU.EX2 R199, R8 ;  /* 0x0000000800c77308 */ /* 0x0005e20000000800 */
[----:B-----5:R-:W-:-:S07]  /*4280*/  F2FP.PACK_AB R5, R238, R236 ;  /* 0x000000ecee05723e */ /* 0x020fce00000000ff */
[----:B------:R5:W1:Y:S01]  /*4290*/  MUFU.EX2 R234, R4 ;  /* 0x0000000400ea7308 */ /* 0x000a620000000800 */
[----:B--2---:R-:W-:-:S07]  /*42a0*/  FFMA.FTZ R8, R100, c[0x0][0x2d0], -R0 ;  /* 0x0000b40064087a23 */ /* 0x004fce0000010800 */
[----:B------:R2:W-:Y:S01]  /*42b0*/  MUFU.EX2 R198, R8 ;  /* 0x0000000800c67308 */ /* 0x0005e20000000800 */
[----:B------:R-:W-:Y:S02]  /*42c0*/  F2FP.PACK_AB R6, R243, R242 ;  /* 0x000000f2f306723e */ /* 0x000fe400000000ff */
[----:B---3--:R-:W-:Y:S02]  /*42d0*/  F2FP.PACK_AB R7, R239, R237 ;  /* 0x000000edef07723e */ /* 0x008fe400000000ff */
[----:B-----5:R-:W-:Y:S01]  /*42e0*/  F2FP.PACK_AB R4, R241, R240 ;  /* 0x000000f0f104723e */ /* 0x020fe200000000ff */
[----:B--2---:R-:W-:-:S04]  /*42f0*/  FFMA.FTZ R8, R101, c[0x0][0x2d0], -R0 ;  /* 0x0000b40065087a23 */ /* 0x004fc80000010800 */
[----:B------:R2:W-:Y:S02]  /*4300*/  MUFU.EX2 R197, R8 ;  /* 0x0000000800c57308 */ /* 0x0005e40000000800 */
[----:B------:R-:W-:Y:S01]  /*4310*/  HMMA.16816.F32 R156, R4, R32, R120 ;  /* 0x00000020049c723c */ /* 0x000fe20000001878 */
[----:B--2---:R-:W-:-:S05]  /*4320*/  FFMA.FTZ R8, R102, c[0x0][0x2d0], -R2 ;  /* 0x0000b40066087a23 */ /* 0x004fca0000010802 */
[----:B------:R2:W-:Y:S02]  /*4330*/  MUFU.EX2 R185, R8 ;  /* 0x0000000800b97308 */ /* 0x0005e40000000800 */
[C---:B------:R-:W-:Y:S08]  /*4340*/  HMMA.16816.F32 R160, R4.reuse, R36, R116 ;  /* 0x0000002404a0723c */ /* 0x040ff00000001874 */
[----:B------:R-:W-:Y:S01]  /*4350*/  HMMA.16816.F32 R120, R4, R28, R112 ;  /* 0x0000001c0478723c */ /* 0x000fe20000001870 */
[----:B--2---:R-:W-:-:S07]  /*4360*/  FFMA.FTZ R8, R103, c[0x0][0x2d0], -R2 ;  /* 0x0000b40067087a23 */ /* 0x004fce0000010802 */
[C---:B-1----:R-:W-:Y:S01]  /*4370*/  HMMA.16816.F32 R152, R4.reuse, R20, R108 ;  /* 0x000000140498723c */ /* 0x042fe2000000186c */
[----:B------:R1:W2:Y:S07]  /*4380*/  MUFU.EX2 R193, R8 ;  /* 0x0000000800c17308 */ /* 0x0002ae0000000800 */
[C---:B----4-:R-:W-:Y:S08]  /*4390*/  HMMA.16816.F32 R108, R4.reuse, R24, R104 ;  /* 0x00000018046c723c */ /* 0x050ff00000001868 */
        /* <DEDUP_REMOVED lines=10> */
[----:B------:R-:W-:Y:S07]  /*4440*/  HMMA.16816.F32 R112, R4, R90, R16 ;  /* 0x0000005a0470723c */ /* 0x000fee0000001810 */
[----:B------:R-:W-:-:S02]  /*4450*/  F2FP.PACK_AB R4, R234, R235 ;  /* 0x000000ebea04723e */ /* 0x000fc400000000ff */
[----:B------:R-:W-:Y:S02]  /*4460*/  F2FP.PACK_AB R6, R232, R233 ;  /* 0x000000e9e806723e */ /* 0x000fe400000000ff */
[----:B------:R-:W-:Y:S02]  /*4470*/  F2FP.PACK_AB R5, R223, R231 ;  /* 0x000000e7df05723e */ /* 0x000fe400000000ff */
[----:B------:R-:W-:-:S07]  /*4480*/  F2FP.PACK_AB R7, R227, R224 ;  /* 0x000000e0e307723e */ /* 0x000fce00000000ff */
[C---:B-1----:R-:W-:Y:S08]  /*4490*/  HMMA.16816.F32 R8, R4.reuse, R84, RZ ;  /* 0x000000540408723c */ /* 0x042ff000000018ff */
        /* <DEDUP_REMOVED lines=12> */
[----:B--2---:R-:W-:Y:S02]  /*4560*/  F2FP.PACK_AB R5, R193, R185 ;  /* 0x000000b9c105723e */ /* 0x004fe400000000ff */
[----:B------:R-:W-:Y:S02]  /*4570*/  F2FP.PACK_AB R6, R197, R198 ;  /* 0x000000c6c506723e */ /* 0x000fe400000000ff */
[----:B---3--:R-:W-:-:S07]  /*4580*/  F2FP.PACK_AB R7, R187, R192 ;  /* 0x000000c0bb07723e */ /* 0x008fce00000000ff */
[----:B------:R-:W-:Y:S07]  /*4590*/  HMMA.16816.F32 R76, R4, R24, R8 ;  /* 0x00000018044c723c */ /* 0x000fee0000001808 */
[----:B------:R-:W-:-:S04]  /*45a0*/  FFMA.FTZ R8, R126, c[0x0][0x2d0], -R0 ;  /* 0x0000b4007e087a23 */ /* 0x000fc80000010800 */
        /* <DEDUP_REMOVED lines=10> */
[----:B------:R1:W-:Y:S01]  /*4650*/  MUFU.EX2 R146, R8 ;  /* 0x0000000800927308 */ /* 0x0003e20000000800 */
[----:B------:R-:W-:Y:S01]  /*4660*/  HMMA.16816.F32 R84, R4, R36, R48 ;  /* 0x000000240454723c */ /* 0x000fe20000001830 */
[----:B------:R-:W-:Y:S02]  /*4670*/  FFMA.FTZ R13, R128, c[0x0][0x2d0], -R0 ;  /* 0x0000b400800d7a23 */ /* 0x000fe40000010800 */
[----:B-1----:R-:W-:-:S04]  /*4680*/  FFMA.FTZ R8, R134, c[0x0][0x2d0], -R3 ;  /* 0x0000b40086087a23 */ /* 0x002fc80000010803 */
[----:B------:R1:W2:Y:S01]  /*4690*/  MUFU.EX2 R141, R8 ;  /* 0x00000008008d7308 */ /* 0x0002a20000000800 */
[----:B------:R-:W-:Y:S01]  /*46a0*/  HMMA.16816.F32 R48, R4, R88, R40 ;  /* 0x000000580430723c */ /* 0x000fe20000001828 */
[----:B-1----:R-:W-:-:S06]  /*46b0*/  FFMA.FTZ R8, R130, c[0x0][0x2d0], -R3 ;  /* 0x0000b40082087a23 */ /* 0x002fcc0000010803 */
[----:B------:R1:W-:Y:S01]  /*46c0*/  MUFU.EX2 R140, R8 ;  /* 0x00000008008c7308 */ /* 0x0003e20000000800 */
[C---:B------:R-:W-:Y:S01]  /*46d0*/  HMMA.16816.F32 R40, R4.reuse, R26, R64 ;  /* 0x0000001a0428723c */ /* 0x040fe20000001840 */
[----:B------:R-:W3:Y:S07]  /*46e0*/  LDSM.16.MT88.4 R24, [R206+0x800] ;  /* 0x00080000ce18783b */ /* 0x000eee0000004200 */
[----:B------:R-:W-:Y:S01]  /*46f0*/  HMMA.16816.F32 R96, R4, R32, R68 ;  /* 0x000000200460723c */ /* 0x000fe20000001844 */
[----:B-1----:R-:W-:-:S07]  /*4700*/  FFMA.FTZ R8, R138, c[0x0][0x2d0], -R3 ;  /* 0x0000b4008a087a23 */ /* 0x002fce0000010803 */
[C---:B------:R-:W-:Y:S01]  /*4710*/  HMMA.16816.F32 R60, R4.reuse, R38, R60 ;  /* 0x00000026043c723c */ /* 0x040fe2000000183c */
[----:B------:R1:W-:Y:S07]  /*4720*/  MUFU.EX2 R65, R13 ;  /* 0x0000000d00417308 */ /* 0x0003ee0000000800 */
[C---:B------:R-:W-:Y:S01]  /*4730*/  HMMA.16816.F32 R80, R4.reuse, R28, R44 ;  /* 0x0000001c0450723c */ /* 0x040fe2000000182c */
[----:B------:R4:W5:Y:S07]  /*4740*/  MUFU.EX2 R67, R8 ;  /* 0x0000000800437308 */ /* 0x00096e0000000800 */
[----:B------:R-:W-:Y:S01]  /*4750*/  HMMA.16816.F32 R68, R4, R20, R16 ;  /* 0x000000140444723c */ /* 0x000fe20000001810 */
[----:B------:R-:W-:Y:S01]  /*4760*/  LDSM.16.MT88.4 R16, [R206+0x1800] ;  /* 0x00180000ce10783b */ /* 0x000fe20000004200 */
[----:B-1----:R-:W-:-:S03]  /*4770*/  FFMA.FTZ R13, R129, c[0x0][0x2d0], -R0 ;  /* 0x0000b400810d7a23 */ /* 0x002fc60000010800 */
[----:B------:R-:W-:Y:S03]  /*4780*/  LDSM.16.MT88.4 R128, [R205+0x1c00] ;  /* 0x001c0000cd80783b */ /* 0x000fe60000004200 */
[C---:B------:R-:W-:Y:S01]  /*4790*/  HMMA.16816.F32 R72, R4.reuse, R34, R72 ;  /* 0x000000220448723c */ /* 0x040fe20000001848 */
[----:B----4-:R-:W1:Y:S04]  /*47a0*/  LDSM.16.MT88.4 R8, [R205+0x2800] ;  /* 0x00280000cd08783b */ /* 0x010e680000004200 */
[----:B------:R-:W-:Y:S03]  /*47b0*/  LDSM.16.MT88.4 R32, [R206+0x2800] ;  /* 0x00280000ce20783b */ /* 0x000fe60000004200 */
[C---:B------:R-:W-:Y:S01]  /*47c0*/  HMMA.16816.F32 R56, R4.reuse, R30, R56 ;  /* 0x0000001e0438723c */ /* 0x040fe20000001838 */
[----:B------:R-:W4:Y:S01]  /*47d0*/  LDSM.16.MT88.4 R28, [R205+0x800] ;  /* 0x00080000cd1c783b */ /* 0x000f220000004200 */
[----:B------:R2:W-:Y:S06]  /*47e0*/  MUFU.EX2 R66, R13 ;  /* 0x0000000d00427308 */ /* 0x0005ec0000000800 */
[----:B------:R-:W-:Y:S01]  /*47f0*/  HMMA.16816.F32 R36, R4, R22, R52 ;  /* 0x000000160424723c */ /* 0x000fe20000001834 */
[----:B------:R-:W1:Y:S01]  /*4800*/  LDSM.16.MT88.4 R20, [R205+0x1800] ;  /* 0x00180000cd14783b */ /* 0x000e620000004200 */
[----:B--2---:R-:W-:-:S04]  /*4810*/  FFMA.FTZ R13, R137, c[0x0][0x2d0], -R2 ;  /* 0x0000b400890d7a23 */ /* 0x004fc80000010802 */
[----:B------:R2:W-:Y:S02]  /*4820*/  MUFU.EX2 R52, R13 ;  /* 0x0000000d00347308 */ /* 0x0005e40000000800 */
[----:B------:R-:W-:Y:S01]  /*4830*/  HMMA.16816.F32 R44, R4, R90, R92 ;  /* 0x0000005a042c723c */ /* 0x000fe2000000185c */
[----:B--2---:R-:W-:-:S06]  /*4840*/  FFMA.FTZ R13, R139, c[0x0][0x2d0], -R2 ;  /* 0x0000b4008b0d7a23 */ /* 0x004fcc0000010802 */
[----:B------:R-:W-:Y:S01]  /*4850*/  FFMA.FTZ R4, R127, c[0x0][0x2d0], -R0 ;  /* 0x0000b4007f047a23 */ /* 0x000fe20000010800 */
[----:B------:R-:W-:Y:S01]  /*4860*/  F2FP.PACK_AB R5, R141, R146 ;  /* 0x000000928d05723e */ /* 0x000fe200000000ff */
[----:B------:R2:W-:Y:S01]  /*4870*/  MUFU.EX2 R53, R13 ;  /* 0x0000000d00357308 */ /* 0x0005e20000000800 */
[----:B------:R-:W-:Y:S01]  /*4880*/  F2FP.PACK_AB R6, R176, R178 ;  /* 0x000000b2b006723e */ /* 0x000fe200000000ff */
[----:B------:R-:W-:Y:S01]  /*4890*/  LDSM.16.MT88.4 R136, [R206+0x1c00] ;  /* 0x001c0000ce88783b */ /* 0x000fe20000004200 */
[----:B--2---:R-:W-:-:S05]  /*48a0*/  FFMA.FTZ R13, R147, c[0x0][0x2d0], -R2 ;  /* 0x0000b400930d7a23 */ /* 0x004fca0000010802 */
[----:B------:R2:W-:Y:S01]  /*48b0*/  MUFU.EX2 R54, R13 ;  /* 0x0000000d00367308 */ /* 0x0005e20000000800 */
[----:B-----5:R-:W-:-:S07]  /*48c0*/  F2FP.PACK_AB R7, R67, R140 ;  /* 0x0000008c4307723e */ /* 0x020fce00000000ff */
[----:B------:R5:W1:Y:S01]  /*48d0*/  MUFU.EX2 R55, R4 ;  /* 0x0000000400377308 */ /* 0x000a620000000800 */
[----:B--2---:R-:W-:-:S07]  /*48e0*/  FFMA.FTZ R13, R148, c[0x0][0x2d0], -R2 ;  /* 0x0000b400940d7a23 */ /* 0x004fce0000010802 */
[----:B------:R2:W1:Y:S01]  /*48f0*/  MUFU.EX2 R64, R13 ;  /* 0x0000000d00407308 */ /* 0x0004620000000800 */
[----:B-----5:R-:W-:Y:S01]  /*4900*/  F2FP.PACK_AB R4, R177, R179 ;  /* 0x000000b3b104723e */ /* 0x020fe200000000ff */
[----:B------:R-:W-:-:S06]  /*4910*/  IMAD.MOV.U32 R147, RZ, RZ, R149 ;  /* 0x000000ffff937224 */ /* 0x000fcc00078e0095 */
[C---:B---3--:R-:W-:Y:S08]  /*4920*/  HMMA.16816.F32 R104, R4.reuse, R24, R160 ;  /* 0x000000180468723c */ /* 0x048ff000000018a0 */
[----:B-1----:R-:W-:Y:S01]  /*4930*/  HMMA.16816.F32 R88, R4, R8, R108 ;  /* 0x000000080458723c */ /* 0x002fe2000000186c */
[----:B--2---:R-:W-:-:S07]  /*4940*/  FFMA.FTZ R13, R230, c[0x0][0x2d0], -R12 ;  /* 0x0000b400e60d7a23 */ /* 0x004fce000001080c */
[C---:B----4-:R-:W-:Y:S08]  /*4950*/  HMMA.16816.F32 R156, R4.reuse, R28, R156 ;  /* 0x0000001c049c723c */ /* 0x050ff0000000189c */
[C---:B------:R-:W-:Y:S08]  /*4960*/  HMMA.16816.F32 R120, R4.reuse, R20, R120 ;  /* 0x000000140478723c */ /* 0x040ff00000001878 */
[C---:B------:R-:W-:Y:S08]  /*4970*/  HMMA.16816.F32 R132, R4.reuse, R16, R152 ;  /* 0x000000100484723c */ /* 0x040ff00000001898 */
[C---:B------:R-:W-:Y:S08]  /*4980*/  HMMA.16816.F32 R180, R4.reuse, R32, R180 ;  /* 0x0000002004b4723c */ /* 0x040ff000000018b4 */
[C---:B------:R-:W-:Y:S08]  /*4990*/  HMMA.16816.F32 R160, R4.reuse, R30, R188 ;  /* 0x0000001e04a0723c */ /* 0x040ff000000018bc */
[C---:B------:R-:W-:Y:S08]  /*49a0*/  HMMA.16816.F32 R108, R4.reuse, R26, R168 ;  /* 0x0000001a046c723c */ /* 0x040ff000000018a8 */
[C---:B------:R-:W-:Y:S01]  /*49b0*/  HMMA.16816.F32 R124, R4.reuse, R22, R164 ;  /* 0x00000016047c723c */ /* 0x040fe200000018a4 */
[----:B------:R-:W1:Y:S07]  /*49c0*/  LDSM.16.MT88.4 R164, [R205+0xc00] ;  /* 0x000c0000cda4783b */ /* 0x000e6e0000004200 */
[C---:B------:R-:W-:Y:S08]  /*49d0*/  HMMA.16816.F32 R172, R4.reuse, R18, R172 ;  /* 0x0000001204ac723c */ /* 0x040ff000000018ac */
[C---:B------:R-:W-:Y:S08]  /*49e0*/  HMMA.16816.F32 R100, R4.reuse, R10, R116 ;  /* 0x0000000a0464723c */ /* 0x040ff00000001874 */
[----:B------:R-:W-:Y:S01]  /*49f0*/  HMMA.16816.F32 R148, R4, R34, R112 ;  /* 0x000000220494723c */ /* 0x000fe20000001870 */
[----:B------:R-:W-:Y:S06]  /*4a00*/  LDSM.16.MT88.4 R112, [R206+0xc00] ;  /* 0x000c0000ce70783b */ /* 0x000fec0000004200 */
[----:B------:R-:W-:-:S02]  /*4a10*/  F2FP.PACK_AB R4, R55, R184 ;  /* 0x000000b83704723e */ /* 0x000fc400000000ff */
[----:B------:R-:W-:Y:S02]  /*4a20*/  F2FP.PACK_AB R5, R53, R52 ;  /* 0x000000343505723e */ /* 0x000fe400000000ff */
[----:B------:R-:W-:Y:S02]  /*4a30*/  F2FP.PACK_AB R6, R66, R65 ;  /* 0x000000414206723e */ /* 0x000fe400000000ff */
[----:B------:R-:W-:-:S07]  /*4a40*/  F2FP.PACK_AB R7, R64, R54 ;  /* 0x000000364007723e */ /* 0x000fce00000000ff */
[C---:B------:R-:W-:Y:S01]  /*4a50*/  HMMA.16816.F32 R84, R4.reuse, R24, R84 ;  /* 0x000000180454723c */ /* 0x040fe20000001854 */
[----:B------:R2:W-:Y:S07]  /*4a60*/  MUFU.EX2 R24, R13 ;  /* 0x0000000d00187308 */ /* 0x0005ee0000000800 */
[----:B------:R-:W-:Y:S01]  /*4a70*/  HMMA.16816.F32 R60, R4, R26, R60 ;  /* 0x0000001a043c723c */ /* 0x000fe2000000183c */
[----:B--2---:R-:W-:-:S04]  /*4a80*/  FFMA.FTZ R13, R228, c[0x0][0x2d0], -R12 ;  /* 0x0000b400e40d7a23 */ /* 0x004fc8000001080c */
[----:B------:R2:W3:Y:S03]  /*4a90*/  MUFU.EX2 R26, R13 ;  /* 0x0000000d001a7308 */ /* 0x0004e60000000800 */
[----:B------:R-:W-:Y:S01]  /*4aa0*/  HMMA.16816.F32 R56, R4, R22, R56 ;  /* 0x000000160438723c */ /* 0x000fe20000001838 */
[--C-:B--2---:R-:W-:Y:S02]  /*4ab0*/  FFMA.FTZ R13, R221, c[0x0][0x2d0], -R12.reuse ;  /* 0x0000b400dd0d7a23 */ /* 0x104fe4000001080c */
[----:B------:R-:W-:-:S04]  /*4ac0*/  FFMA.FTZ R12, R222, c[0x0][0x2d0], -R12 ;  /* 0x0000b400de0c7a23 */ /* 0x000fc8000001080c */
[----:B------:R2:W-:Y:S01]  /*4ad0*/  MUFU.EX2 R27, R12 ;  /* 0x0000000c001b7308 */ /* 0x0005e20000000800 */
[C---:B------:R-:W-:Y:S08]  /*4ae0*/  HMMA.16816.F32 R168, R4.reuse, R16, R68 ;  /* 0x0000001004a8723c */ /* 0x040ff00000001844 */
[----:B------:R-:W-:Y:S01]  /*4af0*/  HMMA.16816.F32 R68, R4, R8, R76 ;  /* 0x000000080444723c */ /* 0x000fe2000000184c */
[----:B--2---:R-:W-:-:S06]  /*4b00*/  FFMA.FTZ R12, R203, c[0x0][0x2d0], -R3 ;  /* 0x0000b400cb0c7a23 */ /* 0x004fcc0000010803 */
[--C-:B------:R-:W-:Y:S01]  /*4b10*/  FFMA.FTZ R8, R229, c[0x0][0x2d0], -R3.reuse ;  /* 0x0000b400e5087a23 */ /* 0x100fe20000010803 */
[----:B------:R2:W-:Y:S01]  /*4b20*/  MUFU.EX2 R23, R12 ;  /* 0x0000000c00177308 */ /* 0x0005e20000000800 */
[----:B------:R-:W-:Y:S01]  /*4b30*/  HMMA.16816.F32 R116, R4, R20, R80 ;  /* 0x000000140474723c */ /* 0x000fe20000001850 */
[----:B------:R-:W4:Y:S01]  /*4b40*/  LDSM.16.MT88.4 R80, [R205+0x2c00] ;  /* 0x002c0000cd50783b */ /* 0x000f220000004200 */
[--C-:B--2---:R-:W-:Y:S02]  /*4b50*/  FFMA.FTZ R12, R226, c[0x0][0x2d0], -R3.reuse ;  /* 0x0000b400e20c7a23 */ /* 0x104fe40000010803 */
[----:B------:R-:W-:-:S04]  /*4b60*/  FFMA.FTZ R3, R225, c[0x0][0x2d0], -R3 ;  /* 0x0000b400e1037a23 */ /* 0x000fc80000010803 */
[----:B------:R2:W-:Y:S01]  /*4b70*/  MUFU.EX2 R20, R3 ;  /* 0x0000000300147308 */ /* 0x0005e20000000800 */
[----:B------:R-:W-:Y:S01]  /*4b80*/  HMMA.16816.F32 R36, R4, R18, R36 ;  /* 0x000000120424723c */ /* 0x000fe20000001824 */
[----:B--2---:R-:W-:-:S06]  /*4b90*/  FFMA.FTZ R3, R186, c[0x0][0x2d0], -R0 ;  /* 0x0000b400ba037a23 */ /* 0x004fcc0000010800 */
[----:B------:R2:W-:Y:S02]  /*4ba0*/  MUFU.EX2 R19, R3 ;  /* 0x0000000300137308 */ /* 0x0005e40000000800 */
[----:B--2---:R-:W-:-:S06]  /*4bb0*/  FFMA.FTZ R3, R194, c[0x0][0x2d0], -R0 ;  /* 0x0000b400c2037a23 */ /* 0x004fcc0000010800 */
[----:B------:R2:W-:Y:S02]  /*4bc0*/  MUFU.EX2 R16, R3 ;  /* 0x0000000300107308 */ /* 0x0005e40000000800 */
[--C-:B--2---:R-:W-:Y:S02]  /*4bd0*/  FFMA.FTZ R3, R15, c[0x0][0x2d0], -R0.reuse ;  /* 0x0000b4000f037a23 */ /* 0x104fe40000010800 */
[----:B------:R-:W-:-:S04]  /*4be0*/  FFMA.FTZ R0, R14, c[0x0][0x2d0], -R0 ;  /* 0x0000b4000e007a23 */ /* 0x000fc80000010800 */
[----:B------:R2:W-:Y:S01]  /*4bf0*/  MUFU.EX2 R17, R0 ;  /* 0x0000000000117308 */ /* 0x0005e20000000800 */
[----:B------:R-:W-:Y:S07]  /*4c00*/  HMMA.16816.F32 R152, R4, R28, R96 ;  /* 0x0000001c0498723c */ /* 0x000fee0000001860 */
[----:B------:R-:W5:Y:S01]  /*4c10*/  MUFU.EX2 R21, R12 ;  /* 0x0000000c00157308 */ /* 0x000f620000000800 */
[----:B--2---:R-:W-:-:S07]  /*4c20*/  FFMA.FTZ R0, R196, c[0x0][0x2d0], -R2 ;  /* 0x0000b400c4007a23 */ /* 0x004fce0000010802 */
[----:B------:R2:W-:Y:S01]  /*4c30*/  MUFU.EX2 R12, R0 ;  /* 0x00000000000c7308 */ /* 0x0005e20000000800 */
[C---:B------:R-:W-:Y:S07]  /*4c40*/  HMMA.16816.F32 R28, R4.reuse, R30, R72 ;  /* 0x0000001e041c723c */ /* 0x040fee0000001848 */
[----:B------:R-:W1:Y:S01]  /*4c50*/  MUFU.EX2 R25, R13 ;  /* 0x0000000d00197308 */ /* 0x000e620000000800 */
[----:B------:R-:W-:Y:S01]  /*4c60*/  HMMA.16816.F32 R40, R4, R10, R40 ;  /* 0x0000000a0428723c */ /* 0x000fe20000001828 */
[----:B--2---:R-:W-:-:S07]  /*4c70*/  FFMA.FTZ R0, R201, c[0x0][0x2d0], -R2 ;  /* 0x0000b400c9007a23 */ /* 0x004fce0000010802 */
[C---:B------:R-:W-:Y:S01]  /*4c80*/  HMMA.16816.F32 R48, R4.reuse, R32, R48 ;  /* 0x000000200430723c */ /* 0x040fe20000001830 */
[----:B------:R2:W-:Y:S07]  /*4c90*/  MUFU.EX2 R13, R0 ;  /* 0x00000000000d7308 */ /* 0x0005ee0000000800 */
[----:B------:R-:W-:Y:S01]  /*4ca0*/  HMMA.16816.F32 R44, R4, R34, R44 ;  /* 0x00000022042c723c */ /* 0x000fe2000000182c */
[----:B------:R-:W1:Y:S01]  /*4cb0*/  LDSM.16.MT88.4 R4, [R206+0x2c00] ;  /* 0x002c0000ce04783b */ /* 0x000e620000004200 */
[----:B------:R-:W1:Y:S01]  /*4cc0*/  MUFU.EX2 R22, R8 ;  /* 0x0000000800167308 */ /* 0x000e620000000800 */
[----:B--2---:R-:W-:-:S02]  /*4cd0*/  FFMA.FTZ R0, R200, c[0x0][0x2d0], -R2 ;  /* 0x0000b400c8007a23 */ /* 0x004fc40000010802 */
[----:B------:R-:W-:-:S05]  /*4ce0*/  FFMA.FTZ R2, R202, c[0x0][0x2d0], -R2 ;  /* 0x0000b400ca027a23 */ /* 0x000fca0000010802 */
[----:B------:R-:W2:Y:S08]  /*4cf0*/  MUFU.EX2 R18, R3 ;  /* 0x0000000300127308 */ /* 0x000eb00000000800 */
[----:B------:R2:W-:Y:S08]  /*4d00*/  MUFU.EX2 R14, R0 ;  /* 0x00000000000e7308 */ /* 0x0005f00000000800 */
[----:B------:R1:W1:Y:S01]  /*4d10*/  MUFU.EX2 R15, R2 ;  /* 0x00000002000f7308 */ /* 0x0002620000000800 */
[----:B---3--:R-:W-:Y:S01]  /*4d20*/  F2FP.PACK_AB R92, R26, R24 ;  /* 0x000000181a5c723e */ /* 0x008fe200000000ff */
[----:B--2---:R-:W-:-:S02]  /*4d30*/  IMAD.MOV.U32 R0, RZ, RZ, R147 ;  /* 0x000000ffff007224 */ /* 0x004fc400078e0093 */
[----:B-1----:R-:W-:-:S05]  /*4d40*/  @P2 IMAD.HI.U32 R2, R147, c[0x0][0x2c8], RZ ;  /* 0x0000b20093022a27 */ /* 0x002fca00078e00ff */
[----:B------:R-:W-:Y:S01]  /*4d50*/  @P2 SHF.R.U32.HI R0, RZ, c[0x0][0x2cc], R2 ;  /* 0x0000b300ff002a19 */ /* 0x000fe20000011602 */
[----:B------:R-:W-:Y:S01]  /*4d60*/  IMAD.MOV.U32 R2, RZ, RZ, c[0x0][0x168] ;  /* 0x00005a00ff027624 */ /* 0x000fe200078e00ff */
[----:B-----5:R-:W-:Y:S02]  /*4d70*/  F2FP.PACK_AB R93, R21, R23 ;  /* 0x00000017155d723e */ /* 0x020fe400000000ff */
[----:B------:R-:W-:Y:S02]  /*4d80*/  F2FP.PACK_AB R94, R27, R25 ;  /* 0x000000191b5e723e */ /* 0x000fe400000000ff */
[----:B------:R-:W-:Y:S02]  /*4d90*/  F2FP.PACK_AB R95, R20, R22 ;  /* 0x00000016145f723e */ /* 0x000fe400000000ff */
[----:B------:R-:W-:Y:S02]  /*4da0*/  F2FP.PACK_AB R96, R16, R19 ;  /* 0x000000131060723e */ /* 0x000fe400000000ff */
[----:B------:R-:W-:-:S02]  /*4db0*/  F2FP.PACK_AB R97, R13, R12 ;  /* 0x0000000c0d61723e */ /* 0x000fc400000000ff */
[----:B------:R-:W-:Y:S02]  /*4dc0*/  F2FP.PACK_AB R98, R17, R18 ;  /* 0x000000121162723e */ /* 0x000fe400000000ff */
[----:B------:R-:W-:Y:S02]  /*4dd0*/  F2FP.PACK_AB R99, R15, R14 ;  /* 0x0000000e0f63723e */ /* 0x000fe400000000ff */
[----:B------:R-:W-:Y:S01]  /*4de0*/  IADD3 R0, R0, c[0x0][0x1d0], -R2 ;  /* 0x0000740000007a10 */ /* 0x000fe20007ffe802 */
[----:B------:R-:W-:Y:S03]  /*4df0*/  HMMA.16816.F32 R156, R92, R164, R156 ;  /* 0x000000a45c9c723c */ /* 0x000fe6000000189c */
        /* <DEDUP_REMOVED lines=12> */
[----:B------:R-:W-:Y:S01]  /*4ec0*/  FADD.FTZ R9, R244, R2 ;  /* 0x00000002f4097221 */ /* 0x000fe20000010000 */
[----:B----4-:R-:W-:Y:S01]  /*4ed0*/  HMMA.16816.F32 R76, R92, R82, R100 ;  /* 0x000000525c4c723c */ /* 0x010fe20000001864 */
[----:B------:R-:W-:Y:S02]  /*4ee0*/  FADD.FTZ R8, R232, R0 ;  /* 0x00000000e8087221 */ /* 0x000fe40000010000 */
[----:B------:R-:W-:Y:S02]  /*4ef0*/  FADD.FTZ R3, R227, R11 ;  /* 0x0000000be3037221 */ /* 0x000fe40000010000 */
[----:B------:R-:W-:-:S02]  /*4f00*/  FADD.FTZ R2, R250, R10 ;  /* 0x0000000afa027221 */ /* 0x000fc40000010000 */
[----:B------:R-:W-:Y:S01]  /*4f10*/  FADD.FTZ R0, R245, R9 ;  /* 0x00000009f5007221 */ /* 0x000fe20000010000 */
[----:B------:R-:W-:Y:S01]  /*4f20*/  HMMA.16816.F32 R72, R92, R80, R88 ;  /* 0x000000505c48723c */ /* 0x000fe20000001858 */
[----:B------:R-:W-:-:S07]  /*4f30*/  FADD.FTZ R3, R185, R3 ;  /* 0x00000003b9037221 */ /* 0x000fce0000010000 */
[----:B------:R-:W-:Y:S01]  /*4f40*/  HMMA.16816.F32 R100, R96, R112, R84 ;  /* 0x000000706064723c */ /* 0x000fe20000001854 */
[----:B------:R-:W-:-:S07]  /*4f50*/  FADD.FTZ R3, R193, R3 ;  /* 0x00000003c1037221 */ /* 0x000fce0000010000 */
[-C--:B------:R-:W-:Y:S08]  /*4f60*/  HMMA.16816.F32 R88, R92, R4.reuse, R180 ;  /* 0x000000045c58723c */ /* 0x080ff000000018b4 */
[----:B------:R-:W-:Y:S07]  /*4f70*/  HMMA.16816.F32 R84, R96, R4, R48 ;  /* 0x000000046054723c */ /* 0x000fee0000001830 */
        /* <DEDUP_REMOVED lines=35> */
[----:B------:R-:W-:Y:S01]  /*51b0*/  FADD.FTZ R2, R13, R2 ;  /* 0x000000020d027221 */ /* 0x000fe20000010000 */
[----:B------:R-:W-:Y:S01]  /*51c0*/  SHF.R.S32.HI R5, RZ, 0x6, R28 ;  /* 0x00000006ff057819 */ /* 0x000fe2000001141c */
[----:B------:R-:W-:-:S02]  /*51d0*/  FADD.FTZ R0, R26, R0 ;  /* 0x000000001a007221 */ /* 0x000fc40000010000 */
[----:B------:R-:W-:Y:S02]  /*51e0*/  FADD.FTZ R4, R21, R4 ;  /* 0x0000000415047221 */ /* 0x000fe40000010000 */
[----:B------:R-:W-:Y:S02]  /*51f0*/  FADD.FTZ R3, R18, R3 ;  /* 0x0000000312037221 */ /* 0x000fe40000010000 */
[----:B------:R-:W-:Y:S01]  /*5200*/  FADD.FTZ R2, R14, R2 ;  /* 0x000000020e027221 */ /* 0x000fe20000010000 */
[----:B------:R-:W-:Y:S01]  /*5210*/  IMNMX R29, RZ, R5, !PT ;  /* 0x00000005ff1d7217 */ /* 0x000fe20007800200 */
[----:B------:R-:W-:Y:S02]  /*5220*/  FADD.FTZ R0, R25, R0 ;  /* 0x0000000019007221 */ /* 0x000fe40000010000 */
[----:B------:R-:W-:Y:S02]  /*5230*/  FADD.FTZ R4, R22, R4 ;  /* 0x0000000416047221 */ /* 0x000fe40000010000 */
[----:B------:R-:W-:-:S02]  /*5240*/  FADD.FTZ R5, R17, R3 ;  /* 0x0000000311057221 */ /* 0x000fc40000010000 */
[----:B------:R-:W-:Y:S02]  /*5250*/  FADD.FTZ R3, R15, R2 ;  /* 0x000000020f037221 */ /* 0x000fe40000010000 */
[----:B------:R-:W-:Y:S02]  /*5260*/  FADD.FTZ R2, R27, R0 ;  /* 0x000000001b027221 */ /* 0x000fe40000010000 */
[----:B------:R-:W-:Y:S01]  /*5270*/  FADD.FTZ R0, R20, R4 ;  /* 0x0000000414007221 */ /* 0x000fe20000010000 */
[----:B------:R1:W-:Y:S04]  /*5280*/  STL [R1+0x2c], R29 ;  /* 0x00002c1d01007387 */ /* 0x0003e80000100800 */
[----:B------:R1:W-:Y:S01]  /*5290*/  STL [R1+0x18], R5 ;  /* 0x0000180501007387 */ /* 0x0003e20000100800 */
[----:B------:R-:W-:-:S03]  /*52a0*/  IADD3 R202, R252, -0x2, RZ ;  /* 0xfffffffefcca7810 */ /* 0x000fc60007ffe0ff */
[----:B------:R1:W-:Y:S04]  /*52b0*/  STL [R1+0x1c], R3 ;  /* 0x00001c0301007387 */ /* 0x0003e80000100800 */
[----:B------:R1:W-:Y:S04]  /*52c0*/  STL [R1+0x24], R0 ;  /* 0x0000240001007387 */ /* 0x0003e80000100800 */
[----:B------:R1:W-:Y:S01]  /*52d0*/  STL [R1+0x20], R2 ;  /* 0x0000200201007387 */ /* 0x0003e20000100800 */
[----:B------:R-:W-:Y:S01]  /*52e0*/  ISETP.GE.AND P0, PT, R202, R29, PT ;  /* 0x0000001dca00720c */ /* 0x000fe20003f06270 */
        /* <DEDUP_REMOVED lines=12> */
[----:B------:R-:W-:Y:S08]  /*53b0*/  HMMA.16816.F32 R80, R96, R82, R40 ;  /* 0x000000526050723c */ /* 0x000ff00000001828 */
[-C--:B------:R-:W-:Y:S08]  /*53c0*/  HMMA.16816.F32 R92, R92, R6.reuse, R148 ;  /* 0x000000065c5c723c */ /* 0x080ff00000001894 */
        /* <DEDUP_REMOVED lines=8> */
.L_x_1307:
        /* <DEDUP_REMOVED lines=9> */
[----:B------:R-:W-:Y:S02]  /*54e0*/  @P6 IMAD R0, R0, c[0x0][0x208], RZ ;  /* 0x0000820000006a24 */ /* 0x000fe400078e02ff */
[----:B------:R-:W-:Y:S02]  /*54f0*/  @P6 IMAD.SHL.U32 R2, R28, 0x40, RZ ;  /* 0x000000401c026824 */ /* 0x000fe400078e00ff */
[----:B------:R-:W-:Y:S01]  /*5500*/  @P6 IMAD R0, R221, c[0x0][0x20c], R0 ;  /* 0x00008300dd006a24 */ /* 0x000fe200078e0200 */
[----:B------:R-:W4:Y:S01]  /*5510*/  LDL R235, [R1+0x28] ;  /* 0x0000280001eb7983 */ /* 0x000f220000100800 */
[----:B------:R-:W-:Y:S02]  /*5520*/  @P6 IMAD.MOV.U32 R142, RZ, RZ, c[0x0][0x208] ;  /* 0x00008200ff8e6624 */ /* 0x000fe400078e00ff */
[----:B------:R-:W-:Y:S01]  /*5530*/  @P6 IMAD.IADD R0, R29, 0x1, R0 ;  /* 0x000000011d006824 */ /* 0x000fe200078e0200 */
[----:B------:R-:W-:Y:S02]  /*5540*/  LDSM.16.M88.4 R64, [R207] ;  /* 0x00000000cf40783b */ /* 0x000fe40000000200 */
[----:B------:R-:W-:Y:S02]  /*5550*/  @P6 LEA R3, P0, R142, R2, 0x5 ;  /* 0x000000028e036211 */ /* 0x000fe400078028ff */
[----:B------:R-:W-:Y:S02]  /*5560*/  @P6 SHF.L.U64.HI R0, R28, 0x6, R0 ;  /* 0x000000061c006819 */ /* 0x000fe40000010200 */
[----:B------:R-:W-:Y:S02]  /*5570*/  @P6 MOV R28, c[0x0][0x20c] ;  /* 0x00008300001c6a02 */ /* 0x000fe40000000f00 */
[----:B------:R-:W1:Y:S02]  /*5580*/  LDSM.16.M88.4 R16, [R204] ;  /* 0x00000000cc10783b */ /* 0x000e640000000200 */
[----:B------:R-:W-:Y:S06]  /*5590*/  @P6 LEA.HI.X R142, R142, R0, R28, 0x5, P0 ;  /* 0x000000008e8e6211 */ /* 0x000fec00000f2c1c */
[----:B------:R-:W5:Y:S08]  /*55a0*/  LDSM.16.M88.4 R60, [R207+0x1000] ;  /* 0x00100000cf3c783b */ /* 0x000f700000000200 */
[----:B------:R-:W5:Y:S08]  /*55b0*/  LDSM.16.M88.4 R32, [R204+0x400] ;  /* 0x00040000cc20783b */ /* 0x000f700000000200 */
[----:B------:R-:W4:Y:S06]  /*55c0*/  LDL.64 R224, [R1] ;  /* 0x0000000001e07983 */ /* 0x000f2c0000100a00 */
[----:B------:R-:W2:Y:S08]  /*55d0*/  LDSM.16.M88.4 R48, [R204+0x800] ;  /* 0x00080000cc30783b */ /* 0x000eb00000000200 */
[----:B------:R-:W4:Y:S01]  /*55e0*/  LDL R222, [R1+0x10] ;  /* 0x0000100001de7983 */ /* 0x000f220000100800 */
[-C--:B-1----:R-:W-:Y:S03]  /*55f0*/  HMMA.16816.F32 R4, R64, R16.reuse, RZ ;  /* 0x000000104004723c */ /* 0x082fe600000018ff */
[----:B------:R-:W1:Y:S05]  /*5600*/  LDSM.16.M88.4 R148, [R204+0xc00] ;  /* 0x000c0000cc94783b */ /* 0x000e6a0000000200 */
[C---:B-----5:R-:W-:Y:S03]  /*5610*/  HMMA.16816.F32 R8, R60.reuse, R16, RZ ;  /* 0x000000103c08723c */ /* 0x060fe600000018ff */
[----:B------:R-:W-:Y:S05]  /*5620*/  LDSM.16.M88.4 R176, [R208] ;  /* 0x00000000d0b0783b */ /* 0x000fea0000000200 */
[-C--:B------:R-:W-:Y:S03]  /*5630*/  HMMA.16816.F32 R12, R60, R18.reuse, RZ ;  /* 0x000000123c0c723c */ /* 0x080fe600000018ff */
[----:B------:R-:W5:Y:S05]  /*5640*/  LDSM.16.M88.4 R180, [R209] ;  /* 0x00000000d1b4783b */ /* 0x000f6a0000000200 */
[C---:B------:R-:W-:Y:S03]  /*5650*/  HMMA.16816.F32 R16, R64.reuse, R18, RZ ;  /* 0x000000124010723c */ /* 0x040fe600000018ff */
[----:B------:R-:W1:Y:S05]  /*5660*/  LDSM.16.M88.4 R184, [R208+0x1000] ;  /* 0x00100000d0b8783b */ /* 0x000e6a0000000200 */
[-C--:B------:R-:W-:Y:S03]  /*5670*/  HMMA.16816.F32 R20, R64, R32.reuse, RZ ;  /* 0x000000204014723c */ /* 0x080fe600000018ff */
[----:B------:R-:W1:Y:S05]  /*5680*/  LDSM.16.M88.4 R188, [R220] ;  /* 0x00000000dcbc783b */ /* 0x000e6a0000000200 */
[C---:B------:R-:W-:Y:S03]  /*5690*/  HMMA.16816.F32 R24, R60.reuse, R32, RZ ;  /* 0x000000203c18723c */ /* 0x040fe600000018ff */
[----:B------:R-:W1:Y:S05]  /*56a0*/  LDSM.16.M88.4 R192, [R219] ;  /* 0x00000000dbc0783b */ /* 0x000e6a0000000200 */
[-C--:B------:R-:W-:Y:S03]  /*56b0*/  HMMA.16816.F32 R28, R60, R34.reuse, RZ ;  /* 0x000000223c1c723c */ /* 0x080fe600000018ff */
[----:B------:R-:W1:Y:S08]  /*56c0*/  LDSM.16.M88.4 R196, [R218] ;  /* 0x00000000dac4783b */ /* 0x000e700000000200 */
[----:B------:R-:W5:Y:S04]  /*56d0*/  LDL R227, [R1+0x40] ;  /* 0x0000400001e37983 */ /* 0x000f680000100800 */
[----:B------:R-:W5:Y:S04]  /*56e0*/  LDL R226, [R1+0x50] ;  /* 0x0000500001e27983 */ /* 0x000f680000100800 */
[----:B------:R-:W5:Y:S01]  /*56f0*/  LDL R223, [R1+0x4c] ;  /* 0x00004c0001df7983 */ /* 0x000f620000100800 */
[----:B--2---:R-:W-:Y:S04]  /*5700*/  @P6 IADD3 R32, P1, R2, R42, RZ ;  /* 0x0000002a02206210 */ /* 0x004fe80007f3e0ff */
[----:B------:R-:W-:Y:S01]  /*5710*/  @P6 LEA R144, P0, R32, c[0x0][0x1f8], 0x1 ;  /* 0x00007e0020906a11 */ /* 0x000fe200078008ff */
[--C-:B---3--:R-:W-:Y:S01]  /*5720*/  @P6 IMAD.X R33, R0, 0x1, R44.reuse, P1 ;  /* 0x0000000100216824 */ /* 0x108fe200008e062c */
[----:B------:R-:W-:Y:S04]  /*5730*/  @P6 IADD3 R56, P1, R42, 0x20, RZ ;  /* 0x000000202a386810 */ /* 0x000fe80007f3e0ff */
[----:B------:R-:W-:Y:S01]  /*5740*/  @P6 LEA.HI.X R145, R32, c[0x0][0x1fc], R33, 0x1, P0 ;  /* 0x00007f0020916a11 */ /* 0x000fe200000f0c21 */
[----:B------:R-:W-:Y:S01]  /*5750*/  @P6 IMAD.X R202, RZ, RZ, R44, P1 ;  /* 0x000000ffffca6224 */ /* 0x000fe200008e062c */
[C---:B------:R-:W-:Y:S02]  /*5760*/  HMMA.16816.F32 R32, R64.reuse, R34, RZ ;  /* 0x000000224020723c */ /* 0x040fe400000018ff */
[----:B------:R-:W-:Y:S04]  /*5770*/  @P6 IADD3 R40, P1, R2, R56, RZ ;  /* 0x0000003802286210 */ /* 0x000fe80007f3e0ff */
[----:B------:R-:W-:Y:S01]  /*5780*/  @P6 LEA R200, P0, R40, c[0x0][0x1f8], 0x1 ;  /* 0x00007e0028c86a11 */ /* 0x000fe200078008ff */
[----:B------:R-:W-:Y:S01]  /*5790*/  @P6 IMAD.X R41, R0, 0x1, R202, P1 ;  /* 0x0000000100296824 */ /* 0x000fe200008e06ca */
[-C--:B------:R-:W-:Y:S01]  /*57a0*/  HMMA.16816.F32 R36, R64, R48.reuse, RZ ;  /* 0x000000304024723c */ /* 0x080fe200000018ff */
[----:B------:R-:W-:Y:S03]  /*57b0*/  @P6 IADD3 R53, P1, R42, 0x40, RZ ;  /* 0x000000402a356810 */ /* 0x000fe60007f3e0ff */
[----:B------:R-:W-:Y:S02]  /*57c0*/  @P6 LEA.HI.X R201, R40, c[0x0][0x1fc], R41, 0x1, P0 ;  /* 0x00007f0028c96a11 */ /* 0x000fe400000f0c29 */
[----:B------:R-:W-:Y:S02]  /*57d0*/  @P6 IADD3.X R143, RZ, R44, RZ, P1, !PT ;  /* 0x0000002cff8f6210 */ /* 0x000fe40000ffe4ff */
[-C--:B------:R-:W-:Y:S04]  /*57e0*/  @P6 IADD3 R2, P1, R2, R53.reuse, RZ ;  /* 0x0000003502026210 */ /* 0x080fe80007f3e0ff */
[----:B------:R-:W-:Y:S01]  /*57f0*/  @P6 IADD3 R52, P0, R3, R42, RZ ;  /* 0x0000002a03346210 */ /* 0x000fe20007f1e0ff */
[--C-:B------:R-:W-:Y:S01]  /*5800*/  @P6 IMAD.X R0, R0, 0x1, R143.reuse, P1 ;  /* 0x0000000100006824 */ /* 0x100fe200008e068f */
[C---:B------:R-:W-:Y:S02]  /*5810*/  HMMA.16816.F32 R40, R60.reuse, R48, RZ ;  /* 0x000000303c28723c */ /* 0x040fe400000018ff */
[C---:B------:R-:W-:Y:S04]  /*5820*/  @P6 LEA R54, P1, R2.reuse, c[0x0][0x1f8], 0x1 ;  /* 0x00007e0002366a11 */ /* 0x040fe800078208ff */
[----:B------:R-:W-:Y:S01]  /*5830*/  @P6 LEA.HI.X R55, R2, c[0x0][0x1fc], R0, 0x1, P1 ;  /* 0x00007f0002376a11 */ /* 0x000fe200008f0c00 */
[----:B----4-:R-:W-:Y:S01]  /*5840*/  @P6 IMAD.SHL.U32 R0, R235, 0x2, RZ ;  /* 0x00000002eb006824 */ /* 0x010fe200078e00ff */
[C---:B------:R-:W-:Y:S01]  /*5850*/  @P6 IADD3 R2, P1, R3.reuse, R56, RZ ;  /* 0x0000003803026210 */ /* 0x040fe20007f3e0ff */
[----:B------:R-:W-:Y:S02]  /*5860*/  @P6 IMAD.X R48, R142, 0x1, R44, P0 ;  /* 0x000000018e306824 */ /* 0x000fe400000e062c */
[-C--:B------:R-:W-:Y:S01]  /*5870*/  HMMA.16816.F32 R44, R60, R50.reuse, RZ ;  /* 0x000000323c2c723c */ /* 0x080fe200000018ff */
[----:B------:R-:W-:Y:S01]  /*5880*/  @!PT LDS RZ, [RZ] ;  /* 0x00000000fffff984 */ /* 0x000fe20000000800 */
[----:B------:R-:W-:Y:S01]  /*5890*/  @!PT LDS RZ, [RZ] ;  /* 0x00000000fffff984 */ /* 0x000fe20000000800 */
[----:B------:R-:W-:Y:S01]  /*58a0*/  @!PT LDS RZ, [RZ] ;  /* 0x00000000fffff984 */ /* 0x000fe20000000800 */
[----:B------:R2:W-:Y:S01]  /*58b0*/  @P6 LDGSTS.E.BYPASS.LTC128B.128 [R0+0x100], [R144.64], !P5 ;  /* 0x0010000090006fae */ /* 0x0005e2000e901d46 */
[----:B------:R-:W-:Y:S02]  /*58c0*/  @P6 LEA R58, P0, R52, c[0x0][0x1f8], 0x1 ;  /* 0x00007e00343a6a11 */ /* 0x000fe400078008ff */
[----:B------:R-:W-:Y:S02]  /*58d0*/  @P6 IADD3.X R202, R142, R202, RZ, P1, !PT ;  /* 0x000000ca8eca6210 */ /* 0x000fe40000ffe4ff */
[----:B------:R-:W-:Y:S02]  /*58e0*/  @P6 LEA.HI.X R59, R52, c[0x0][0x1fc], R48, 0x1, P0 ;  /* 0x00007f00343b6a11 */ /* 0x000fe400000f0c30 */
[C---:B------:R-:W-:Y:S01]  /*58f0*/  HMMA.16816.F32 R48, R64.reuse, R50, RZ ;  /* 0x000000324030723c */ /* 0x040fe200000018ff */
[----:B------:R3:W-:Y:S03]  /*5900*/  @P6 LDGSTS.E.BYPASS.LTC128B.128 [R0+0x1100], [R200.64], !P4 ;  /* 0x01100000c8006fae */ /* 0x0007e6000e101d46 */
[----:B------:R-:W-:Y:S05]  /*5910*/  @P6 IADD3 R3, P0, R3, R53, RZ ;  /* 0x0000003503036210 */ /* 0x000fea0007f1e0ff */
[----:B------:R1:W-:Y:S08]  /*5920*/  @P6 LDGSTS.E.BYPASS.LTC128B.128 [R0+0x2100], [R54.64], !P3 ;  /* 0x0210000036006fae */ /* 0x0003f0000d901d46 */
[----:B------:R4:W-:Y:S01]  /*5930*/  @P6 LDGSTS.E.BYPASS.LTC128B.128 [R0+0x900], [R58.64], !P5 ;  /* 0x009000003a006fae */ /* 0x0009e2000e901d46 */
[----:B--2---:R-:W-:Y:S01]  /*5940*/  @P6 IMAD.X R144, R142, 0x1, R143, P0 ;  /* 0x000000018e906824 */ /* 0x004fe200000e068f */
[C---:B------:R-:W-:Y:S04]  /*5950*/  @P6 LEA R142, P0, R2.reuse, c[0x0][0x1f8], 0x1 ;  /* 0x00007e00028e6a11 */ /* 0x040fe800078008ff */
[----:B------:R-:W-:Y:S02]  /*5960*/  @P6 LEA.HI.X R143, R2, c[0x0][0x1fc], R202, 0x1, P0 ;  /* 0x00007f00028f6a11 */ /* 0x000fe400000f0cca */
[C---:B------:R-:W-:Y:S03]  /*5970*/  @P6 LEA R2, P0, R3.reuse, c[0x0][0x1f8], 0x1 ;  /* 0x00007e0003026a11 */ /* 0x040fe600078008ff */
[----:B------:R2:W-:Y:S01]  /*5980*/  @P6 LDGSTS.E.BYPASS.LTC128B.128 [R0+0x1900], [R142.64], !P4 ;  /* 0x019000008e006fae */ /* 0x0005e2000e101d46 */
[----:B------:R-:W-:Y:S01]  /*5990*/  @P6 LEA.HI.X R3, R3, c[0x0][0x1fc], R144, 0x1, P0 ;  /* 0x00007f0003036a11 */ /* 0x000fe200000f0c90 */
[-C--:B-1----:R-:W-:Y:S06]  /*59a0*/  HMMA.16816.F32 R52, R64, R148.reuse, RZ ;  /* 0x000000944034723c */ /* 0x082fec00000018ff */
[----:B------:R1:W-:Y:S01]  /*59b0*/  @P6 LDGSTS.E.BYPASS.LTC128B.128 [R0+0x2900], [R2.64], !P3 ;  /* 0x0290000002006fae */ /* 0x0003e2000d901d46 */
[C---:B------:R-:W-:Y:S01]  /*59c0*/  ISETP.GE.AND P6, PT, R221.reuse, 0x1, PT ;  /* 0x00000001dd00780c */ /* 0x040fe20003fc6270 */
[C---:B----4-:R-:W-:Y:S06]  /*59d0*/  HMMA.16816.F32 R56, R60.reuse, R148, RZ ;  /* 0x000000943c38723c */ /* 0x050fec00000018ff */
[----:B---3--:R-:W-:Y:S02]  /*59e0*/  LDSM.16.M88.4 R200, [R204+0x1400] ;  /* 0x00140000ccc8783b */ /* 0x008fe40000000200 */
[-C--:B------:R-:W-:Y:S04]  /*59f0*/  HMMA.16816.F32 R60, R60, R150.reuse, RZ ;  /* 0x000000963c3c723c */ /* 0x080fe800000018ff */
[----:B------:R-:W-:Y:S02]  /*5a00*/  @P6 IMAD.MOV.U32 R144, RZ, RZ, c[0x0][0x1e4] ;  /* 0x00007900ff906624 */ /* 0x000fe400078e00ff */
[----:B------:R-:W0:Y:S01]  /*5a10*/  LDGDEPBAR ;  /* 0x00000000000079af */ /* 0x000e220000000000 */
[----:B--2---:R-:W-:Y:S01]  /*5a20*/  @P6 IMAD.MOV.U32 R142, RZ, RZ, c[0x0][0x1e0] ;  /* 0x00007800ff8e6624 */ /* 0x004fe200078e00ff */
[----:B------:R-:W-:Y:S06]  /*5a30*/  HMMA.16816.F32 R64, R64, R150, RZ ;  /* 0x000000964040723c */ /* 0x000fec00000018ff */
[----:B------:R-:W-:Y:S02]  /*5a40*/  LDSM.16.M88.4 R148, [R207+0x2000] ;  /* 0x00200000cf94783b */ /* 0x000fe40000000200 */
[-C--:B-----5:R-:W-:Y:S08]  /*5a50*/  HMMA.16816.F32 R4, R176, R180.reuse, R4 ;  /* 0x000000b4b004723c */ /* 0x0a0ff00000001804 */
        /* <DEDUP_REMOVED lines=16> */
[-C--:B------:R-:W-:Y:S01]  /*5b60*/  HMMA.16816.F32 R60, R184, R198.reuse, R60 ;  /* 0x000000c6b83c723c */ /* 0x080fe2000000183c */
[----:B------:R-:W5:Y:S07]  /*5b70*/  LDSM.16.M88.4 R184, [R204+0x1c00] ;  /* 0x001c0000ccb8783b */ /* 0x000f6e0000000200 */
[----:B------:R-:W-:Y:S01]  /*5b80*/  HMMA.16816.F32 R64, R176, R198, R64 ;  /* 0x000000c6b040723c */ /* 0x000fe20000001840 */
[----:B------:R-:W-:Y:S07]  /*5b90*/  LDSM.16.M88.4 R176, [R208+0x2000] ;  /* 0x00200000d0b0783b */ /* 0x000fee0000000200 */
[-C--:B--2---:R-:W-:Y:S01]  /*5ba0*/  HMMA.16816.F32 R4, R148, R180.reuse, R4 ;  /* 0x000000b49404723c */ /* 0x084fe20000001804 */
[----:B------:R-:W-:Y:S07]  /*5bb0*/  LDSM.16.M88.4 R196, [R208+0x3000] ;  /* 0x00300000d0c4783b */ /* 0x000fee0000000200 */
[C---:B---3--:R-:W-:Y:S08]  /*5bc0*/  HMMA.16816.F32 R8, R188.reuse, R180, R8 ;  /* 0x000000b4bc08723c */ /* 0x048ff00000001808 */
[-C--:B------:R-:W-:Y:S08]  /*5bd0*/  HMMA.16816.F32 R12, R188, R182.reuse, R12 ;  /* 0x000000b6bc0c723c */ /* 0x080ff0000000180c */
[C---:B------:R-:W-:Y:S01]  /*5be0*/  HMMA.16816.F32 R16, R148.reuse, R182, R16 ;  /* 0x000000b69410723c */ /* 0x040fe20000001810 */
[----:B------:R-:W2:Y:S07]  /*5bf0*/  LDSM.16.M88.4 R180, [R217] ;  /* 0x00000000d9b4783b */ /* 0x000eae0000000200 */
[-C--:B------:R-:W-:Y:S08]  /*5c00*/  HMMA.16816.F32 R20, R148, R200.reuse, R20 ;  /* 0x000000c89414723c */ /* 0x080ff00000001814 */
        /* <DEDUP_REMOVED lines=8> */
[----:B------:R-:W3:Y:S07]  /*5c90*/  LDSM.16.M88.4 R192, [R216] ;  /* 0x00000000d8c0783b */ /* 0x000eee0000000200 */
[-C--:B-----5:R-:W-:Y:S08]  /*5ca0*/  HMMA.16816.F32 R52, R148, R184.reuse, R52 ;  /* 0x000000b89434723c */ /* 0x0a0ff00000001834 */
[C---:B------:R-:W-:Y:S08]  /*5cb0*/  HMMA.16816.F32 R56, R188.reuse, R184, R56 ;  /* 0x000000b8bc38723c */ /* 0x040ff00000001838 */
[-C--:B------:R-:W-:Y:S01]  /*5cc0*/  HMMA.16816.F32 R60, R188, R186.reuse, R60 ;  /* 0x000000babc3c723c */ /* 0x080fe2000000183c */
[----:B------:R-:W4:Y:S07]  /*5cd0*/  LDSM.16.M88.4 R188, [R214] ;  /* 0x00000000d6bc783b */ /* 0x000f2e0000000200 */
[----:B------:R-:W-:Y:S01]  /*5ce0*/  HMMA.16816.F32 R64, R148, R186, R64 ;  /* 0x000000ba9440723c */ /* 0x000fe20000001840 */
[----:B------:R-:W-:Y:S07]  /*5cf0*/  LDSM.16.M88.4 R148, [R207+0x4000] ;  /* 0x00400000cf94783b */ /* 0x000fee0000000200 */
[-C--:B--2---:R-:W-:Y:S01]  /*5d00*/  HMMA.16816.F32 R4, R176, R180.reuse, R4 ;  /* 0x000000b4b004723c */ /* 0x084fe20000001804 */
[----:B------:R-:W-:Y:S07]  /*5d10*/  LDSM.16.M88.4 R184, [R207+0x5000] ;  /* 0x00500000cfb8783b */ /* 0x000fee0000000200 */
[C---:B------:R-:W-:Y:S08]  /*5d20*/  HMMA.16816.F32 R8, R196.reuse, R180, R8 ;  /* 0x000000b4c408723c */ /* 0x040ff00000001808 */
[-C--:B------:R-:W-:Y:S08]  /*5d30*/  HMMA.16816.F32 R12, R196, R182.reuse, R12 ;  /* 0x000000b6c40c723c */ /* 0x080ff0000000180c */
[C---:B------:R-:W-:Y:S01]  /*5d40*/  HMMA.16816.F32 R16, R176.reuse, R182, R16 ;  /* 0x000000b6b010723c */ /* 0x040fe20000001810 */
[----:B------:R-:W2:Y:S07]  /*5d50*/  LDSM.16.M88.4 R180, [R204+0x2000] ;  /* 0x00200000ccb4783b */ /* 0x000eae0000000200 */
        /* <DEDUP_REMOVED lines=9> */
[----:B------:R-:W5:Y:S07]  /*5df0*/  LDSM.16.M88.4 R200, [R204+0x2800] ;  /* 0x00280000ccc8783b */ /* 0x000f6e0000000200 */
[-C--:B----4-:R-:W-:Y:S08]  /*5e00*/  HMMA.16816.F32 R52, R176, R188.reuse, R52 ;  /* 0x000000bcb034723c */ /* 0x090ff00000001834 */
[C---:B------:R-:W-:Y:S08]  /*5e10*/  HMMA.16816.F32 R56, R196.reuse, R188, R56 ;  /* 0x000000bcc438723c */ /* 0x040ff00000001838 */
[-C--:B------:R-:W-:Y:S01]  /*5e20*/  HMMA.16816.F32 R60, R196, R190.reuse, R60 ;  /* 0x000000bec43c723c */ /* 0x080fe2000000183c */
[----:B------:R-:W4:Y:S07]  /*5e30*/  LDSM.16.M88.4 R196, [R204+0x2c00] ;  /* 0x002c0000ccc4783b */ /* 0x000f2e0000000200 */
[----:B------:R-:W-:Y:S01]  /*5e40*/  HMMA.16816.F32 R64, R176, R190, R64 ;  /* 0x000000beb040723c */ /* 0x000fe20000001840 */
[----:B------:R-:W-:Y:S07]  /*5e50*/  LDSM.16.M88.4 R176, [R208+0x4000] ;  /* 0x00400000d0b0783b */ /* 0x000fee0000000200 */
[-C--:B--2---:R-:W-:Y:S01]  /*5e60*/  HMMA.16816.F32 R4, R148, R180.reuse, R4 ;  /* 0x000000b49404723c */ /* 0x084fe20000001804 */
[----:B------:R-:W-:Y:S07]  /*5e70*/  LDSM.16.M88.4 R188, [R208+0x5000] ;  /* 0x00500000d0bc783b */ /* 0x000fee0000000200 */
        /* <DEDUP_REMOVED lines=9> */
[-C--:B-----5:R-:W-:Y:S08]  /*5f10*/  HMMA.16816.F32 R36, R148, R200.reuse, R36 ;  /* 0x000000c89424723c */ /* 0x0a0ff00000001824 */
[C---:B------:R-:W-:Y:S08]  /*5f20*/  HMMA.16816.F32 R40, R184.reuse, R200, R40 ;  /* 0x000000c8b828723c */ /* 0x040ff00000001828 */
[-C--:B------:R-:W-:Y:S08]  /*5f30*/  HMMA.16816.F32 R44, R184, R202.reuse, R44 ;  /* 0x000000cab82c723c */ /* 0x080ff0000000182c */
[C---:B------:R-:W-:Y:S07]  /*5f40*/  HMMA.16816.F32 R48, R148.reuse, R202, R48 ;  /* 0x000000ca9430723c */ /* 0x040fee0000001830 */
[----:B------:R-:W-:Y:S01]  /*5f50*/  IADD3 R202, R221, -0x1, RZ ;  /* 0xffffffffddca7810 */ /* 0x000fe20007ffe0ff */
[-C--:B----4-:R-:W-:Y:S04]  /*5f60*/  HMMA.16816.F32 R52, R148, R196.reuse, R52 ;  /* 0x000000c49434723c */ /* 0x090fe80000001834 */
[----:B-1----:R-:W-:Y:S01]  /*5f70*/  @P6 IMAD.WIDE.U32 R2, R202, c[0x0][0x1e0], RZ ;  /* 0x00007800ca026a25 */ /* 0x002fe200078e00ff */
[----:B------:R-:W-:Y:S03]  /*5f80*/  @P6 SHF.R.S32.HI R0, RZ, 0x1f, R202 ;  /* 0x0000001fff006819 */ /* 0x000fe600000114ca */
[C---:B------:R-:W-:Y:S04]  /*5f90*/  HMMA.16816.F32 R56, R184.reuse, R196, R56 ;  /* 0x000000c4b838723c */ /* 0x040fe80000001838 */
[----:B------:R-:W-:Y:S01]  /*5fa0*/  @P6 SHF.L.U32 R143, R2, 0x6, RZ ;  /* 0x00000006028f6819 */ /* 0x000fe200000006ff */
[----:B------:R-:W-:Y:S03]  /*5fb0*/  @P6 IMAD R0, R0, c[0x0][0x1e0], RZ ;  /* 0x0000780000006a24 */ /* 0x000fe600078e02ff */
[-C--:B------:R-:W-:Y:S04]  /*5fc0*/  HMMA.16816.F32 R60, R184, R198.reuse, R60 ;  /* 0x000000c6b83c723c */ /* 0x080fe8000000183c */
[----:B------:R-:W-:Y:S04]  /*5fd0*/  @P6 IMAD R0, R202, c[0x0][0x1e4], R0 ;  /* 0x00007900ca006a24 */ /* 0x000fe800078e0200 */
[----:B------:R-:W-:Y:S01]  /*5fe0*/  HMMA.16816.F32 R64, R148, R198, R64 ;  /* 0x000000c69440723c */ /* 0x000fe20000001840 */
[----:B------:R-:W1:Y:S03]  /*5ff0*/  LDSM.16.M88.4 R148, [R211] ;  /* 0x00000000d394783b */ /* 0x000e660000000200 */
[----:B------:R-:W-:Y:S01]  /*6000*/  @P6 IMAD.IADD R0, R3, 0x1, R0 ;  /* 0x0000000103006824 */ /* 0x000fe200078e0200 */
[----:B------:R-:W-:Y:S03]  /*6010*/  @P6 LEA R3, P0, R142, R143, 0x5 ;  /* 0x0000008f8e036211 */ /* 0x000fe600078028ff */
[-C--:B--2---:R-:W-:Y:S05]  /*6020*/  HMMA.16816.F32 R4, R176, R180.reuse, R4 ;  /* 0x000000b4b004723c */ /* 0x084fea0000001804 */
[----:B------:R-:W-:Y:S01]  /*6030*/  @P6 SHF.L.U64.HI R2, R2, 0x6, R0 ;  /* 0x0000000602026819 */ /* 0x000fe20000010200 */
[----:B------:R-:W-:Y:S02]  /*6040*/  IMAD.IADD R0, R226, 0x1, R227 ;  /* 0x00000001e2007824 */ /* 0x000fe400078e02e3 */
[C---:B------:R-:W-:Y:S04]  /*6050*/  HMMA.16816.F32 R8, R188.reuse, R180, R8 ;  /* 0x000000b4bc08723c */ /* 0x040fe80000001808 */
[----:B------:R-:W-:Y:S01]  /*6060*/  @P6 LEA.HI.X R142, R142, R2, R144, 0x5, P0 ;  /* 0x000000028e8e6211 */ /* 0x000fe200000f2c90 */
[----:B------:R-:W-:Y:S01]  /*6070*/  @P2 IMAD.HI.U32 R145, R0, c[0x0][0x2c8], RZ ;  /* 0x0000b20000912a27 */ /* 0x000fe200078e00ff */
[C---:B------:R-:W-:Y:S02]  /*6080*/  @P6 IADD3 R144, P0, R143.reuse, R224, RZ ;  /* 0x000000e08f906210 */ /* 0x040fe40007f1e0ff */
[-C--:B------:R-:W-:Y:S04]  /*6090*/  HMMA.16816.F32 R12, R188, R182.reuse, R12 ;  /* 0x000000b6bc0c723c */ /* 0x080fe8000000180c */
[----:B------:R-:W-:Y:S01]  /*60a0*/  @P6 IMAD.X R180, R2, 0x1, R222, P0 ;  /* 0x0000000102b46824 */ /* 0x000fe200000e06de */
[----:B------:R-:W-:Y:S02]  /*60b0*/  @P6 LEA R200, P0, R144, c[0x0][0x1c8], 0x1 ;  /* 0x0000720090c86a11 */ /* 0x000fe400078008ff */
[----:B------:R-:W-:Y:S01]  /*60c0*/  @P6 IADD3 R181, P1, R224, 0x20, RZ ;  /* 0x00000020e0b56810 */ /* 0x000fe20007f3e0ff */
[C---:B------:R-:W-:Y:S04]  /*60d0*/  HMMA.16816.F32 R16, R176.reuse, R182, R16 ;  /* 0x000000b6b010723c */ /* 0x040fe80000001810 */
[----:B------:R-:W-:Y:S02]  /*60e0*/  @P6 LEA.HI.X R201, R144, c[0x0][0x1cc], R180, 0x1, P0 ;  /* 0x0000730090c96a11 */ /* 0x000fe400000f0cb4 */
[----:B------:R-:W-:Y:S01]  /*60f0*/  @P6 IADD3.X R180, RZ, R222, RZ, P1, !PT ;  /* 0x000000deffb46210 */ /* 0x000fe20000ffe4ff */
[----:B------:R-:W-:Y:S01]  /*6100*/  IMAD.MOV.U32 R183, RZ, RZ, -0x40 ;  /* 0xffffffc0ffb77424 */ /* 0x000fe200078e00ff */
[-C--:B---3--:R-:W-:Y:S04]  /*6110*/  HMMA.16816.F32 R20, R176, R192.reuse, R20 ;  /* 0x000000c0b014723c */ /* 0x088fe80000001814 */
[----:B------:R-:W-:Y:S02]  /*6120*/  @P6 IADD3 R144, P1, R143, R181, RZ ;  /* 0x000000b58f906210 */ /* 0x000fe40007f3e0ff */
[----:B------:R-:W-:Y:S02]  /*6130*/  @P2 SHF.R.U32.HI R0, RZ, c[0x0][0x2cc], R145 ;  /* 0x0000b300ff002a19 */ /* 0x000fe40000011691 */
[C---:B------:R-:W-:Y:S03]  /*6140*/  HMMA.16816.F32 R24, R188.reuse, R192, R24 ;  /* 0x000000c0bc18723c */ /* 0x040fe60000001818 */
[----:B------:R-:W2:Y:S01]  /*6150*/  SHFL.IDX PT, R186, R0, RZ, 0x1c1f ;  /* 0x001c1fff00ba7589 */ /* 0x000ea200000e0000 */
[----:B------:R-:W-:Y:S01]  /*6160*/  @P6 IMAD.X R182, R2, 0x1, R180, P1 ;  /* 0x0000000102b66824 */ /* 0x000fe200008e06b4 */
[----:B------:R-:W-:Y:S02]  /*6170*/  @P6 LEA R198, P0, R144, c[0x0][0x1c8], 0x1 ;  /* 0x0000720090c66a11 */ /* 0x000fe400078008ff */
[----:B------:R-:W-:Y:S01]  /*6180*/  @P6 IADD3 R145, P1, R224, 0x40, RZ ;  /* 0x00000040e0916810 */ /* 0x000fe20007f3e0ff */
[-C--:B------:R-:W-:Y:S03]  /*6190*/  HMMA.16816.F32 R28, R188, R194.reuse, R28 ;  /* 0x000000c2bc1c723c */ /* 0x080fe6000000181c */
[----:B------:R-:W3:Y:S01]  /*61a0*/  SHFL.IDX PT, R184, R0, 0x1, 0x1c1f ;  /* 0x003c1f0000b87f89 */ /* 0x000ee200000e0000 */
[----:B------:R-:W-:Y:S01]  /*61b0*/  @P6 LEA.HI.X R199, R144, c[0x0][0x1cc], R182, 0x1, P0 ;  /* 0x0000730090c76a11 */ /* 0x000fe200000f0cb6 */
[----:B------:R-:W-:Y:S01]  /*61c0*/  IMAD R182, R221, R183, 0x1 ;  /* 0x00000001ddb67424 */ /* 0x000fe200078e02b7 */
[----:B------:R-:W-:Y:S01]  /*61d0*/  @P6 IADD3 R143, P0, R143, R145, RZ ;  /* 0x000000918f8f6210 */ /* 0x000fe20007f1e0ff */
[----:B------:R-:W-:Y:S01]  /*61e0*/  @P6 IMAD.X R144, RZ, RZ, R222, P1 ;  /* 0x000000ffff906224 */ /* 0x000fe200008e06de */
[C---:B------:R-:W-:Y:S03]  /*61f0*/  HMMA.16816.F32 R32, R176.reuse, R194, R32 ;  /* 0x000000c2b020723c */ /* 0x040fe60000001820 */
[----:B------:R-:W-:Y:S01]  /*6200*/  SHFL.IDX PT, R183, R0, 0x3, 0x1c1f ;  /* 0x007c1f0000b77f89 */ /* 0x000fe200000e0000 */
[C---:B------:R-:W-:Y:S02]  /*6210*/  @P6 IADD3 R187, P1, R3.reuse, R181, RZ ;  /* 0x000000b503bb6210 */ /* 0x040fe40007f3e0ff */
[----:B------:R-:W-:Y:S02]  /*6220*/  @P6 IADD3.X R181, R2, R144, RZ, P0, !PT ;  /* 0x0000009002b56210 */ /* 0x000fe400007fe4ff */
[-C--:B-1----:R-:W-:Y:S03]  /*6230*/  HMMA.16816.F32 R36, R176, R148.reuse, R36 ;  /* 0x00000094b024723c */ /* 0x082fe60000001824 */
[----:B------:R1:W4:Y:S01]  /*6240*/  SHFL.IDX PT, R185, R0, 0x2, 0x1c1f ;  /* 0x005c1f0000b97f89 */ /* 0x00032200000e0000 */
[C---:B------:R-:W-:Y:S01]  /*6250*/  @P6 IADD3 R192, P0, R3.reuse, R145, RZ ;  /* 0x0000009103c06210 */ /* 0x040fe20007f1e0ff */
[C---:B------:R-:W-:Y:S01]  /*6260*/  @P6 IMAD.X R228, R142.reuse, 0x1, R180, P1 ;  /* 0x000000018ee46824 */ /* 0x040fe200008e06b4 */
[----:B------:R-:W-:Y:S02]  /*6270*/  @P6 IADD3 R3, P1, R3, R224, RZ ;  /* 0x000000e003036210 */ /* 0x000fe40007f3e0ff */
[C---:B------:R-:W-:Y:S04]  /*6280*/  HMMA.16816.F32 R40, R188.reuse, R148, R40 ;  /* 0x00000094bc28723c */ /* 0x040fe80000001828 */
[C---:B------:R-:W-:Y:S01]  /*6290*/  @P6 IMAD.X R2, R142.reuse, 0x1, R222, P1 ;  /* 0x000000018e026824 */ /* 0x040fe200008e06de */
[----:B------:R-:W-:Y:S01]  /*62a0*/  @P6 LEA R196, P1, R3, c[0x0][0x1c8], 0x1 ;  /* 0x0000720003c46a11 */ /* 0x000fe200078208ff */
[----:B------:R-:W-:Y:S01]  /*62b0*/  @P6 IMAD.X R230, R142, 0x1, R144, P0 ;  /* 0x000000018ee66824 */ /* 0x000fe200000e0690 */
[----:B------:R-:W-:Y:S01]  /*62c0*/  @P6 LEA R194, P0, R143, c[0x0][0x1c8], 0x1 ;  /* 0x000072008fc26a11 */ /* 0x000fe200078008ff */
[-C--:B------:R-:W-:Y:S04]  /*62d0*/  HMMA.16816.F32 R44, R188, R150.reuse, R44 ;  /* 0x00000096bc2c723c */ /* 0x080fe8000000182c */
[----:B------:R-:W-:Y:S02]  /*62e0*/  @P6 LEA.HI.X R197, R3, c[0x0][0x1cc], R2, 0x1, P1 ;  /* 0x0000730003c56a11 */ /* 0x000fe400008f0c02 */
[----:B------:R-:W-:Y:S02]  /*62f0*/  @P6 LEA.HI.X R195, R143, c[0x0][0x1cc], R181, 0x1, P0 ;  /* 0x000073008fc36a11 */ /* 0x000fe400000f0cb5 */
[C---:B------:R-:W-:Y:S04]  /*6300*/  HMMA.16816.F32 R48, R176.reuse, R150, R48 ;  /* 0x00000096b030723c */ /* 0x040fe80000001830 */
[----:B-1----:R-:W-:Y:S04]  /*6310*/  IADD3 R0, R182, c[0x0][0x1d0], -R223 ;  /* 0x00007400b6007a10 */ /* 0x002fe80007ffe8df */
[----:B------:R-:W-:Y:S04]  /*6320*/  IADD3 R0, R0, -c[0x0][0x168], RZ ;  /* 0x80005a0000007a10 */ /* 0x000fe80007ffe0ff */
[C---:B--2---:R-:W-:Y:S01]  /*6330*/  IADD3 R142, R0.reuse, R186, RZ ;  /* 0x000000ba008e7210 */ /* 0x044fe20007ffe0ff */
[C---:B---3--:R-:W-:Y:S02]  /*6340*/  IMAD.IADD R3, R0.reuse, 0x1, R184 ;  /* 0x0000000100037824 */ /* 0x048fe400078e02b8 */
[----:B----4-:R-:W-:Y:S01]  /*6350*/  IMAD.IADD R2, R0, 0x1, R185 ;  /* 0x0000000100027824 */ /* 0x010fe200078e02b9 */
[----:B------:R-:W-:Y:S01]  /*6360*/  ISETP.GT.AND P1, PT, R142, RZ, PT ;  /* 0x000000ff8e00720c */ /* 0x000fe20003f24270 */
[----:B------:R-:W-:Y:S01]  /*6370*/  IMAD.IADD R0, R0, 0x1, R183 ;  /* 0x0000000100007824 */ /* 0x000fe200078e02b7 */
[----:B------:R-:W-:Y:S02]  /*6380*/  ISETP.GT.AND P0, PT, R142, 0x1, PT ;  /* 0x000000018e00780c */ /* 0x000fe40003f04270 */
[----:B------:R-:W-:Y:S02]  /*6390*/  FSEL R181, R4, -INF , P1 ;  /* 0xff80000004b57808 */ /* 0x000fe40000800000 */
[----:B------:R-:W-:Y:S02]  /*63a0*/  FSEL R180, R5, -INF , P0 ;  /* 0xff80000005b47808 */ /* 0x000fe40000000000 */
[C---:B------:R-:W-:Y:S02]  /*63b0*/  ISETP.GT.AND P1, PT, R3.reuse, RZ, PT ;  /* 0x000000ff0300720c */ /* 0x040fe40003f24270 */
[----:B------:R-:W-:Y:S02]  /*63c0*/  ISETP.GT.AND P0, PT, R3, 0x1, PT ;  /* 0x000000010300780c */ /* 0x000fe40003f04270 */
[----:B------:R-:W-:Y:S02]  /*63d0*/  FSEL R183, R6, -INF , P1 ;  /* 0xff80000006b77808 */ /* 0x000fe40000800000 */
[----:B------:R-:W-:Y:S02]  /*63e0*/  FSEL R182, R7, -INF , P0 ;  /* 0xff80000007b67808 */ /* 0x000fe40000000000 */
[----:B------:R-:W1:Y:S01]  /*63f0*/  LDSM.16.M88.4 R4, [R210] ;  /* 0x00000000d204783b */ /* 0x000e620000000200 */
[C---:B------:R-:W-:Y:S01]  /*6400*/  ISETP.GT.AND P1, PT, R2.reuse, RZ, PT ;  /* 0x000000ff0200720c */ /* 0x040fe20003f24270 */
[----:B------:R-:W-:Y:S06]  /*6410*/  DEPBAR.LE SB0, 0x0 ;  /* 0x000080000000791a */ /* 0x000fec0000000000 */
[----:B------:R-:W-:Y:S01]  /*6420*/  BAR.SYNC.DEFER_BLOCKING 0x0 ;  /* 0x0000000000007b1d */ /* 0x000fe20000010000 */
[----:B------:R-:W-:Y:S02]  /*6430*/  ISETP.GT.AND P0, PT, R2, 0x1, PT ;  /* 0x000000010200780c */ /* 0x000fe40003f04270 */
[----:B------:R-:W-:Y:S02]  /*6440*/  FSEL R184, R8, -INF , P1 ;  /* 0xff80000008b87808 */ /* 0x000fe40000800000 */
[----:B------:R-:W-:Y:S02]  /*6450*/  FSEL R9, R9, -INF , P0 ;  /* 0xff80000009097808 */ /* 0x000fe40000000000 */
[C---:B------:R-:W-:Y:S02]  /*6460*/  ISETP.GT.AND P1, PT, R0.reuse, RZ, PT ;  /* 0x000000ff0000720c */ /* 0x040fe40003f24270 */
[----:B------:R-:W-:Y:S02]  /*6470*/  ISETP.GT.AND P0, PT, R0, 0x1, PT ;  /* 0x000000010000780c */ /* 0x000fe40003f04270 */
[----:B------:R-:W-:Y:S02]  /*6480*/  FSEL R10, R10, -INF , P1 ;  /* 0xff8000000a0a7808 */ /* 0x000fe40000800000 */
[C---:B------:R-:W-:Y:S02]  /*6490*/  ISETP.GT.AND P1, PT, R2.reuse, 0x8, PT ;  /* 0x000000080200780c */ /* 0x040fe40003f24270 */
[----:B------:R-:W-:Y:S02]  /*64a0*/  FSEL R11, R11, -INF , P0 ;  /* 0xff8000000b0b7808 */ /* 0x000fe40000000000 */
[----:B------:R-:W-:Y:S02]  /*64b0*/  ISETP.GT.AND P0, PT, R2, 0x9, PT ;  /* 0x000000090200780c */ /* 0x000fe40003f04270 */
[----:B------:R-:W-:Y:S02]  /*64c0*/  FSEL R12, R12, -INF , P1 ;  /* 0xff8000000c0c7808 */ /* 0x000fe40000800000 */
[----:B------:R-:W-:Y:S02]  /*64d0*/  FSEL R13, R13, -INF , P0 ;  /* 0xff8000000d0d7808 */ /* 0x000fe40000000000 */
[C---:B------:R-:W-:Y:S02]  /*64e0*/  ISETP.GT.AND P1, PT, R0.reuse, 0x8, PT ;  /* 0x000000080000780c */ /* 0x040fe40003f24270 */
[----:B------:R-:W-:Y:S02]  /*64f0*/  ISETP.GT.AND P0, PT, R0, 0x9, PT ;  /* 0x000000090000780c */ /* 0x000fe40003f04270 */
[----:B------:R-:W-:Y:S02]  /*6500*/  FSEL R14, R14, -INF , P1 ;  /* 0xff8000000e0e7808 */ /* 0x000fe40000800000 */
[----:B------:R-:W-:Y:S02]  /*6510*/  FSEL R15, R15, -INF , P0 ;  /* 0xff8000000f0f7808 */ /* 0x000fe40000000000 */
[C---:B------:R-:W-:Y:S01]  /*6520*/  ISETP.GT.AND P1, PT, R142.reuse, 0x8, PT ;  /* 0x000000088e00780c */ /* 0x040fe20003f24270 */
[-C--:B-1----:R-:W-:Y:S05]  /*6530*/  HMMA.16816.F32 R52, R176, R4.reuse, R52 ;  /* 0x00000004b034723c */ /* 0x082fea0000001834 */
[----:B------:R-:W-:Y:S02]  /*6540*/  ISETP.GT.AND P0, PT, R142, 0x9, PT ;  /* 0x000000098e00780c */ /* 0x000fe40003f04270 */
[----:B------:R-:W-:Y:S01]  /*6550*/  FSEL R16, R16, -INF , P1 ;  /* 0xff80000010107808 */ /* 0x000fe20000800000 */
[C---:B------:R-:W-:Y:S04]  /*6560*/  HMMA.16816.F32 R56, R188.reuse, R4, R56 ;  /* 0x00000004bc38723c */ /* 0x040fe80000001838 */
[----:B------:R-:W-:Y:S02]  /*6570*/  FSEL R17, R17, -INF , P0 ;  /* 0xff80000011117808 */ /* 0x000fe40000000000 */
[C---:B------:R-:W-:Y:S02]  /*6580*/  ISETP.GT.AND P1, PT, R3.reuse, 0x8, PT ;  /* 0x000000080300780c */ /* 0x040fe40003f24270 */
[-C--:B------:R-:W-:Y:S03]  /*6590*/  HMMA.16816.F32 R60, R188, R6.reuse, R60 ;  /* 0x00000006bc3c723c */ /* 0x080fe6000000183c */
[----:B------:R-:W-:Y:S02]  /*65a0*/  ISETP.GT.AND P0, PT, R3, 0x9, PT ;  /* 0x000000090300780c */ /* 0x000fe40003f04270 */
[----:B------:R-:W-:Y:S02]  /*65b0*/  FSEL R18, R18, -INF , P1 ;  /* 0xff80000012127808 */ /* 0x000fe40000800000 */
[C---:B------:R-:W-:Y:S01]  /*65c0*/  ISETP.GT.AND P1, PT, R142.reuse, 0x10, PT ;  /* 0x000000108e00780c */ /* 0x040fe20003f24270 */
[----:B------:R-:W-:Y:S04]  /*65d0*/  HMMA.16816.F32 R64, R176, R6, R64 ;  /* 0x00000006b040723c */ /* 0x000fe80000001840 */
[----:B------:R-:W-:Y:S02]  /*65e0*/  FSEL R19, R19, -INF , P0 ;  /* 0xff80000013137808 */ /* 0x000fe40000000000 */
[----:B------:R-:W-:Y:S01]  /*65f0*/  ISETP.GT.AND P0, PT, R142, 0x11, PT ;  /* 0x000000118e00780c */ /* 0x000fe20003f04270 */
[----:B------:R-:W-:Y:S01]  /*6600*/  IMAD.MOV.U32 R179, RZ, RZ, R235 ;  /* 0x000000ffffb37224 */ /* 0x000fe200078e00eb */
[----:B------:R-:W-:Y:S02]  /*6610*/  FSEL R203, R20, -INF , P1 ;  /* 0xff80000014cb7808 */ /* 0x000fe40000800000 */
[----:B------:R-:W-:Y:S02]  /*6620*/  ISETP.GT.AND P1, PT, R3, 0x10, PT ;  /* 0x000000100300780c */ /* 0x000fe40003f24270 */
[----:B------:R-:W-:Y:S02]  /*6630*/  FSEL R193, R21, -INF , P0 ;  /* 0xff80000015c17808 */ /* 0x000fe40000000000 */
[----:B------:R-:W-:Y:S02]  /*6640*/  ISETP.GT.AND P0, PT, R3, 0x11, PT ;  /* 0x000000110300780c */ /* 0x000fe40003f04270 */
[----:B------:R-:W-:Y:S02]  /*6650*/  FSEL R222, R22, -INF , P1 ;  /* 0xff80000016de7808 */ /* 0x000fe40000800000 */
[----:B------:R-:W-:Y:S02]  /*6660*/  FSEL R223, R23, -INF , P0 ;  /* 0xff80000017df7808 */ /* 0x000fe40000000000 */
[----:B------:R-:W-:Y:S02]  /*6670*/  FMNMX.FTZ R4, R181, R140, !PT ;  /* 0x0000008cb5047209 */ /* 0x000fe40007810000 */
[C---:B------:R-:W-:Y:S02]  /*6680*/  ISETP.GT.AND P1, PT, R2.reuse, 0x10, PT ;  /* 0x000000100200780c */ /* 0x040fe40003f24270 */
[----:B------:R-:W-:Y:S02]  /*6690*/  ISETP.GT.AND P0, PT, R2, 0x11, PT ;  /* 0x000000110200780c */ /* 0x000fe40003f04270 */
[----:B------:R-:W-:Y:S02]  /*66a0*/  FMNMX.FTZ R4, R180, R4, !PT ;  /* 0x00000004b4047209 */ /* 0x000fe40007810000 */
[----:B------:R-:W-:Y:S02]  /*66b0*/  FSEL R225, R24, -INF , P1 ;  /* 0xff80000018e17808 */ /* 0x000fe40000800000 */
[----:B------:R-:W-:Y:S02]  /*66c0*/  FSEL R224, R25, -INF , P0 ;  /* 0xff80000019e07808 */ /* 0x000fe40000000000 */
[C---:B------:R-:W-:Y:S02]  /*66d0*/  ISETP.GT.AND P1, PT, R0.reuse, 0x10, PT ;  /* 0x000000100000780c */ /* 0x040fe40003f24270 */
[----:B------:R-:W-:Y:S02]  /*66e0*/  ISETP.GT.AND P0, PT, R0, 0x11, PT ;  /* 0x000000110000780c */ /* 0x000fe40003f04270 */
[----:B------:R-:W-:Y:S02]  /*66f0*/  FSEL R229, R26, -INF , P1 ;  /* 0xff8000001ae57808 */ /* 0x000fe40000800000 */
[C---:B------:R-:W-:Y:S02]  /*6700*/  ISETP.GT.AND P1, PT, R2.reuse, 0x18, PT ;  /* 0x000000180200780c */ /* 0x040fe40003f24270 */
[----:B------:R-:W-:Y:S02]  /*6710*/  FSEL R231, R27, -INF , P0 ;  /* 0xff8000001be77808 */ /* 0x000fe40000000000 */
[----:B------:R-:W-:Y:S02]  /*6720*/  ISETP.GT.AND P0, PT, R2, 0x19, PT ;  /* 0x000000190200780c */ /* 0x000fe40003f04270 */
[----:B------:R-:W-:Y:S02]  /*6730*/  FMNMX.FTZ R4, R16, R4, !PT ;  /* 0x0000000410047209 */ /* 0x000fe40007810000 */
[----:B------:R-:W-:Y:S02]  /*6740*/  FSEL R227, R29, -INF , P0 ;  /* 0xff8000001de37808 */ /* 0x000fe40000000000 */
[----:B------:R-:W-:Y:S02]  /*6750*/  FMNMX.FTZ R4, R17, R4, !PT ;  /* 0x0000000411047209 */ /* 0x000fe40007810000 */
[----:B------:R-:W-:Y:S02]  /*6760*/  FSEL R226, R28, -INF , P1 ;  /* 0xff8000001ce27808 */ /* 0x000fe40000800000 */
[C---:B------:R-:W-:Y:S02]  /*6770*/  ISETP.GT.AND P1, PT, R0.reuse, 0x18, PT ;  /* 0x000000180000780c */ /* 0x040fe40003f24270 */
[----:B------:R-:W-:Y:S02]  /*6780*/  ISETP.GT.AND P0, PT, R0, 0x19, PT ;  /* 0x000000190000780c */ /* 0x000fe40003f04270 */
[----:B------:R-:W-:Y:S02]  /*6790*/  FSEL R232, R30, -INF , P1 ;  /* 0xff8000001ee87808 */ /* 0x000fe40000800000 */
[----:B------:R-:W-:Y:S02]  /*67a0*/  FMNMX.FTZ R4, R203, R4, !PT ;  /* 0x00000004cb047209 */ /* 0x000fe40007810000 */
[----:B------:R-:W-:Y:S02]  /*67b0*/  FSEL R233, R31, -INF , P0 ;  /* 0xff8000001fe97808 */ /* 0x000fe40000000000 */
[C---:B------:R-:W-:Y:S02]  /*67c0*/  ISETP.GT.AND P1, PT, R142.reuse, 0x18, PT ;  /* 0x000000188e00780c */ /* 0x040fe40003f24270 */
[----:B------:R-:W-:Y:S02]  /*67d0*/  ISETP.GT.AND P0, PT, R142, 0x19, PT ;  /* 0x000000198e00780c */ /* 0x000fe40003f04270 */
[----:B------:R-:W-:Y:S02]  /*67e0*/  FSEL R185, R32, -INF , P1 ;  /* 0xff80000020b97808 */ /* 0x000fe40000800000 */
[----:B------:R-:W-:Y:S02]  /*67f0*/  ISETP.GT.AND P1, PT, R3, 0x18, PT ;  /* 0x000000180300780c */ /* 0x000fe40003f24270 */
[----:B------:R-:W-:Y:S02]  /*6800*/  FSEL R186, R33, -INF , P0 ;  /* 0xff80000021ba7808 */ /* 0x000fe40000000000 */
[----:B------:R-:W-:Y:S02]  /*6810*/  ISETP.GT.AND P0, PT, R3, 0x19, PT ;  /* 0x000000190300780c */ /* 0x000fe40003f04270 */
[----:B------:R-:W-:Y:S02]  /*6820*/  FMNMX.FTZ R145, R193, R4, !PT ;  /* 0x00000004c1917209 */ /* 0x000fe40007810000 */
[----:B------:R-:W-:Y:S02]  /*6830*/  FSEL R188, R34, -INF , P1 ;  /* 0xff80000022bc7808 */ /* 0x000fe40000800000 */
[C---:B------:R-:W-:Y:S02]  /*6840*/  ISETP.GT.AND P1, PT, R142.reuse, 0x20, PT ;  /* 0x000000208e00780c */ /* 0x040fe40003f24270 */
        /* <DEDUP_REMOVED lines=8> */
[----:B------:R-:W-:Y:S02]  /*68d0*/  FSEL R244, R38, -INF , P1 ;  /* 0xff80000026f47808 */ /* 0x000fe40000800000 */
[----:B------:R-:W-:Y:S02]  /*68e0*/  FSEL R245, R39, -INF , P0 ;  /* 0xff80000027f57808 */ /* 0x000fe40000000000 */
[----:B------:R-:W-:Y:S02]  /*68f0*/  ISETP.GT.AND P1, PT, R2, 0x20, PT ;  /* 0x000000200200780c */ /* 0x000fe40003f24270 */
[----:B------:R-:W-:Y:S02]  /*6900*/  ISETP.GT.AND P0, PT, R142, 0x28, PT ;  /* 0x000000288e00780c */ /* 0x000fe40003f04270 */
[----:B------:R-:W-:Y:S02]  /*6910*/  FMNMX.FTZ R145, R190, R145, !PT ;  /* 0x00000091be917209 */ /* 0x000fe40007810000 */
[----:B------:R-:W-:Y:S02]  /*6920*/  FSEL R234, R40, -INF , P1 ;  /* 0xff80000028ea7808 */ /* 0x000fe40000800000 */
[----:B------:R-:W-:Y:S02]  /*6930*/  ISETP.GT.AND P1, PT, R142, 0x29, PT ;  /* 0x000000298e00780c */ /* 0x000fe40003f24270 */
[----:B------:R-:W-:Y:S02]  /*6940*/  FSEL R191, R48, -INF , P0 ;  /* 0xff80000030bf7808 */ /* 0x000fe40000000000 */
[----:B------:R-:W-:Y:S02]  /*6950*/  FMNMX.FTZ R145, R236, R145, !PT ;  /* 0x00000091ec917209 */ /* 0x000fe40007810000 */
[C---:B------:R-:W-:Y:S02]  /*6960*/  ISETP.GT.AND P0, PT, R142.reuse, 0x30, PT ;  /* 0x000000308e00780c */ /* 0x040fe40003f04270 */
[----:B------:R-:W-:Y:S02]  /*6970*/  FSEL R239, R49, -INF , P1 ;  /* 0xff80000031ef7808 */ /* 0x000fe40000800000 */
[----:B------:R-:W-:Y:S02]  /*6980*/  ISETP.GT.AND P1, PT, R142, 0x31, PT ;  /* 0x000000318e00780c */ /* 0x000fe40003f24270 */
[----:B------:R-:W-:Y:S02]  /*6990*/  FMNMX.FTZ R145, R191, R145, !PT ;  /* 0x00000091bf917209 */ /* 0x000fe40007810000 */
[----:B------:R-:W-:Y:S02]  /*69a0*/  FSEL R252, R52, -INF , P0 ;  /* 0xff80000034fc7808 */ /* 0x000fe40000000000 */
[----:B------:R-:W-:Y:S02]  /*69b0*/  ISETP.GT.AND P0, PT, R142, 0x38, PT ;  /* 0x000000388e00780c */ /* 0x000fe40003f04270 */
[----:B------:R-:W-:Y:S02]  /*69c0*/  FSEL R237, R53, -INF , P1 ;  /* 0xff80000035ed7808 */ /* 0x000fe40000800000 */
[----:B------:R-:W-:Y:S02]  /*69d0*/  FMNMX.FTZ R145, R239, R145, !PT ;  /* 0x00000091ef917209 */ /* 0x000fe40007810000 */
[----:B------:R-:W-:Y:S02]  /*69e0*/  FSEL R144, R64, -INF , P0 ;  /* 0xff80000040907808 */ /* 0x000fe40000000000 */
[----:B------:R-:W-:Y:S02]  /*69f0*/  ISETP.GT.AND P1, PT, R142, 0x39, PT ;  /* 0x000000398e00780c */ /* 0x000fe40003f24270 */
[----:B------:R-:W-:Y:S02]  /*6a00*/  MOV R64, R237 ;  /* 0x000000ed00407202 */ /* 0x000fe40000000f00 */
[----:B------:R-:W-:Y:S02]  /*6a10*/  FMNMX.FTZ R145, R252, R145, !PT ;  /* 0x00000091fc917209 */ /* 0x000fe40007810000 */
[----:B------:R-:W-:Y:S01]  /*6a20*/  FSEL R250, R65, -INF , P1 ;  /* 0xff80000041fa7808 */ /* 0x000fe20000800000 */
[----:B------:R-:W-:Y:S01]  /*6a30*/  IMAD.MOV.U32 R65, RZ, RZ, R144 ;  /* 0x000000ffff417224 */ /* 0x000fe200078e0090 */
[----:B------:R-:W-:Y:S02]  /*6a40*/  FMNMX.FTZ R145, R64, R145, !PT ;  /* 0x0000009140917209 */ /* 0x000fe40007810000 */
[----:B------:R-:W-:Y:S02]  /*6a50*/  FMNMX.FTZ R4, R183, R141, !PT ;  /* 0x0000008db7047209 */ /* 0x000fe40007810000 */
[----:B------:R-:W-:Y:S02]  /*6a60*/  FMNMX.FTZ R145, R65, R145, !PT ;  /* 0x0000009141917209 */ /* 0x000fe40007810000 */
[----:B------:R-:W-:Y:S02]  /*6a70*/  FMNMX.FTZ R4, R182, R4, !PT ;  /* 0x00000004b6047209 */ /* 0x000fe40007810000 */
[----:B------:R-:W-:Y:S02]  /*6a80*/  FMNMX.FTZ R145, R250, R145, !PT ;  /* 0x00000091fa917209 */ /* 0x000fe40007810000 */
[----:B------:R-:W-:Y:S02]  /*6a90*/  FMNMX.FTZ R4, R18, R4, !PT ;  /* 0x0000000412047209 */ /* 0x000fe40007810000 */
[----:B------:R-:W-:Y:S01]  /*6aa0*/  ISETP.GT.AND P1, PT, R0, 0x20, PT ;  /* 0x000000200000780c */ /* 0x000fe20003f24270 */
[----:B------:R-:W1:Y:S01]  /*6ab0*/  SHFL.BFLY PT, R6, R145, 0x2, 0x1f ;  /* 0x0c401f0091067f89 */ /* 0x000e6200000e0000 */
[----:B------:R-:W-:Y:S02]  /*6ac0*/  FMNMX.FTZ R4, R19, R4, !PT ;  /* 0x0000000413047209 */ /* 0x000fe40007810000 */
[----:B------:R-:W-:Y:S02]  /*6ad0*/  FSEL R248, R42, -INF , P1 ;  /* 0xff8000002af87808 */ /* 0x000fe40000800000 */
[----:B------:R-:W-:Y:S02]  /*6ae0*/  FMNMX.FTZ R4, R222, R4, !PT ;  /* 0x00000004de047209 */ /* 0x000fe40007810000 */
[----:B------:R-:W-:Y:S02]  /*6af0*/  ISETP.GT.AND P1, PT, R3, 0x28, PT ;  /* 0x000000280300780c */ /* 0x000fe40003f24270 */
[----:B------:R-:W-:Y:S02]  /*6b00*/  FMNMX.FTZ R4, R223, R4, !PT ;  /* 0x00000004df047209 */ /* 0x000fe40007810000 */
[----:B------:R-:W-:Y:S02]  /*6b10*/  FSEL R237, R50, -INF , P1 ;  /* 0xff80000032ed7808 */ /* 0x000fe40000800000 */
[----:B------:R-:W-:Y:S02]  /*6b20*/  FMNMX.FTZ R4, R188, R4, !PT ;  /* 0x00000004bc047209 */ /* 0x000fe40007810000 */
[----:B------:R-:W-:Y:S02]  /*6b30*/  ISETP.GT.AND P0, PT, R2, 0x21, PT ;  /* 0x000000210200780c */ /* 0x000fe40003f04270 */
[----:B------:R-:W-:Y:S02]  /*6b40*/  FMNMX.FTZ R4, R189, R4, !PT ;  /* 0x00000004bd047209 */ /* 0x000fe40007810000 */
[----:B------:R-:W-:Y:S02]  /*6b50*/  ISETP.GT.AND P1, PT, R3, 0x30, PT ;  /* 0x000000300300780c */ /* 0x000fe40003f24270 */
[----:B------:R-:W-:Y:S02]  /*6b60*/  FMNMX.FTZ R4, R244, R4, !PT ;  /* 0x00000004f4047209 */ /* 0x000fe40007810000 */
[----:B------:R-:W-:Y:S02]  /*6b70*/  FSEL R249, R41, -INF , P0 ;  /* 0xff80000029f97808 */ /* 0x000fe40000000000 */
[----:B------:R-:W-:Y:S02]  /*6b80*/  FMNMX.FTZ R4, R245, R4, !PT ;  /* 0x00000004f5047209 */ /* 0x000fe40007810000 */
[----:B-1----:R-:W-:Y:S02]  /*6b90*/  FMNMX.FTZ R145, R145, R6, !PT ;  /* 0x0000000691917209 */ /* 0x002fe40007810000 */
[----:B------:R-:W-:Y:S02]  /*6ba0*/  FMNMX.FTZ R144, R237, R4, !PT ;  /* 0x00000004ed907209 */ /* 0x000fe40007810000 */
[----:B------:R-:W-:Y:S01]  /*6bb0*/  ISETP.GT.AND P0, PT, R0, 0x21, PT ;  /* 0x000000210000780c */ /* 0x000fe20003f04270 */
[----:B------:R-:W1:Y:S01]  /*6bc0*/  SHFL.BFLY PT, R4, R145, 0x1, 0x1f ;  /* 0x0c201f0091047f89 */ /* 0x000e6200000e0000 */
[----:B------:R-:W-:Y:S02]  /*6bd0*/  FSEL R30, R54, -INF , P1 ;  /* 0xff800000361e7808 */ /* 0x000fe40000800000 */
[----:B------:R-:W-:Y:S02]  /*6be0*/  ISETP.GT.AND P1, PT, R3, 0x38, PT ;  /* 0x000000380300780c */ /* 0x000fe40003f24270 */
        /* <DEDUP_REMOVED lines=10> */
[----:B------:R-:W-:Y:S02]  /*6c90*/  FMNMX.FTZ R3, R10, R147, !PT ;  /* 0x000000930a037209 */ /* 0x000fe40007810000 */
[----:B------:R-:W-:Y:S02]  /*6ca0*/  FMNMX.FTZ R5, R184, R146, !PT ;  /* 0x00000092b8057209 */ /* 0x000fe40007810000 */
[----:B------:R-:W-:Y:S02]  /*6cb0*/  FSEL R247, R46, -INF , P1 ;  /* 0xff8000002ef77808 */ /* 0x000fe40000800000 */
[----:B------:R-:W-:Y:S02]  /*6cc0*/  ISETP.GT.AND P1, PT, R2, 0x30, PT ;  /* 0x000000300200780c */ /* 0x000fe40003f24270 */
[----:B------:R-:W-:Y:S02]  /*6cd0*/  FMNMX.FTZ R3, R11, R3, !PT ;  /* 0x000000030b037209 */ /* 0x000fe40007810000 */
[----:B-1----:R-:W-:Y:S02]  /*6ce0*/  FMNMX.FTZ R145, R145, R4, !PT ;  /* 0x0000000491917209 */ /* 0x002fe40007810000 */
[----:B------:R-:W-:Y:S02]  /*6cf0*/  FMNMX.FTZ R5, R9, R5, !PT ;  /* 0x0000000509057209 */ /* 0x000fe40007810000 */
[----:B------:R-:W-:Y:S01]  /*6d00*/  FSEL R26, R56, -INF , P1 ;  /* 0xff800000381a7808 */ /* 0x000fe20000800000 */
[----:B------:R-:W-:Y:S01]  /*6d10*/  FMUL.FTZ R150, R145, c[0x0][0x2d0] ;  /* 0x0000b40091967a20 */ /* 0x000fe20000410000 */
[C---:B------:R-:W-:Y:S02]  /*6d20*/  ISETP.GT.AND P1, PT, R2.reuse, 0x38, PT ;  /* 0x000000380200780c */ /* 0x040fe40003f24270 */
[----:B------:R-:W-:Y:S02]  /*6d30*/  FSEL R27, R67, -INF , P0 ;  /* 0xff800000431b7808 */ /* 0x000fe40000000000 */
[----:B------:R-:W-:Y:S02]  /*6d40*/  ISETP.GT.AND P0, PT, R2, 0x29, PT ;  /* 0x000000290200780c */ /* 0x000fe40003f04270 */
[----:B------:R-:W-:Y:S02]  /*6d50*/  FMNMX.FTZ R3, R14, R3, !PT ;  /* 0x000000030e037209 */ /* 0x000fe40007810000 */
[----:B------:R-:W-:Y:S02]  /*6d60*/  FMNMX.FTZ R143, R12, R5, !PT ;  /* 0x000000050c8f7209 */ /* 0x000fe40007810000 */
[----:B------:R-:W-:Y:S01]  /*6d70*/  FSEL R24, R60, -INF , P1 ;  /* 0xff8000003c187808 */ /* 0x000fe20000800000 */
[----:B------:R-:W-:Y:S01]  /*6d80*/  IMAD.MOV.U32 R60, RZ, RZ, R30 ;  /* 0x000000ffff3c7224 */ /* 0x000fe200078e001e */
[----:B------:R-:W-:Y:S02]  /*6d90*/  FSETP.NEU.FTZ.AND P1, PT, R145, -INF , PT ;  /* 0xff8000009100780b */ /* 0x000fe40003f3d000 */
[----:B------:R-:W-:Y:S02]  /*6da0*/  FSEL R242, R45, -INF , P0 ;  /* 0xff8000002df27808 */ /* 0x000fe40000000000 */
[----:B------:R-:W-:Y:S02]  /*6db0*/  FMNMX.FTZ R3, R15, R3, !PT ;  /* 0x000000030f037209 */ /* 0x000fe40007810000 */
[----:B------:R-:W-:Y:S02]  /*6dc0*/  ISETP.GT.AND P0, PT, R0, 0x29, PT ;  /* 0x000000290000780c */ /* 0x000fe40003f04270 */
[----:B------:R-:W-:Y:S02]  /*6dd0*/  FMNMX.FTZ R143, R13, R143, !PT ;  /* 0x0000008f0d8f7209 */ /* 0x000fe40007810000 */
[----:B------:R-:W-:Y:S02]  /*6de0*/  FSEL R150, R150, RZ, P1 ;  /* 0x000000ff96967208 */ /* 0x000fe40000800000 */
[----:B------:R-:W-:Y:S02]  /*6df0*/  FMNMX.FTZ R144, R243, R144, !PT ;  /* 0x00000090f3907209 */ /* 0x000fe40007810000 */
[----:B------:R-:W-:Y:S02]  /*6e00*/  FSEL R246, R47, -INF , P0 ;  /* 0xff8000002ff67808 */ /* 0x000fe40000000000 */
[----:B------:R-:W-:Y:S02]  /*6e10*/  ISETP.GT.AND P0, PT, R2, 0x31, PT ;  /* 0x000000310200780c */ /* 0x000fe40003f04270 */
[----:B------:R-:W-:Y:S02]  /*6e20*/  FMNMX.FTZ R3, R229, R3, !PT ;  /* 0x00000003e5037209 */ /* 0x000fe40007810000 */
[----:B------:R-:W-:Y:S02]  /*6e30*/  FMNMX.FTZ R143, R225, R143, !PT ;  /* 0x0000008fe18f7209 */ /* 0x000fe40007810000 */
[----:B------:R-:W-:Y:S02]  /*6e40*/  FMNMX.FTZ R144, R30, R144, !PT ;  /* 0x000000901e907209 */ /* 0x000fe40007810000 */
[----:B------:R-:W-:Y:S01]  /*6e50*/  FSEL R25, R57, -INF , P0 ;  /* 0xff80000039197808 */ /* 0x000fe20000000000 */
[----:B------:R-:W-:Y:S01]  /*6e60*/  IMAD.MOV.U32 R57, RZ, RZ, R7 ;  /* 0x000000ffff397224 */ /* 0x000fe200078e0007 */
[----:B------:R-:W-:Y:S01]  /*6e70*/  ISETP.GT.AND P0, PT, R2, 0x39, PT ;  /* 0x000000390200780c */ /* 0x000fe20003f04270 */
[----:B------:R-:W-:Y:S01]  /*6e80*/  FFMA.FTZ R2, R181, c[0x0][0x2d0], -R150 ;  /* 0x0000b400b5027a23 */ /* 0x000fe20000010896 */
[----:B------:R-:W-:Y:S02]  /*6e90*/  FMNMX.FTZ R3, R231, R3, !PT ;  /* 0x00000003e7037209 */ /* 0x000fe40007810000 */
[----:B------:R-:W-:Y:S01]  /*6ea0*/  FMNMX.FTZ R143, R224, R143, !PT ;  /* 0x0000008fe08f7209 */ /* 0x000fe20007810000 */
[----:B------:R1:W-:Y:S01]  /*6eb0*/  MUFU.EX2 R56, R2 ;  /* 0x0000000200387308 */ /* 0x0003e20000000800 */
        /* <DEDUP_REMOVED lines=9> */
[----:B------:R-:W2:Y:S01]  /*6f50*/  SHFL.BFLY PT, R5, R144, 0x2, 0x1f ;  /* 0x0c401f0090057f89 */ /* 0x000ea200000e0000 */
[----:B------:R-:W-:Y:S02]  /*6f60*/  FMNMX.FTZ R3, R57, R3, !PT ;  /* 0x0000000339037209 */ /* 0x000fe40007810000 */
[----:B------:R-:W-:Y:S02]  /*6f70*/  FMNMX.FTZ R143, R249, R143, !PT ;  /* 0x0000008ff98f7209 */ /* 0x000fe40007810000 */
[----:B------:R-:W-:Y:S02]  /*6f80*/  FSEL R238, R61, -INF , P0 ;  /* 0xff8000003dee7808 */ /* 0x000fe40000000000 */
[----:B------:R-:W-:Y:S02]  /*6f90*/  FMNMX.FTZ R3, R247, R3, !PT ;  /* 0x00000003f7037209 */ /* 0x000fe40007810000 */
[----:B------:R-:W-:Y:S02]  /*6fa0*/  ISETP.GT.AND P0, PT, R0, 0x30, PT ;  /* 0x000000300000780c */ /* 0x000fe40003f04270 */
[----:B------:R-:W-:Y:S02]  /*6fb0*/  FMNMX.FTZ R143, R240, R143, !PT ;  /* 0x0000008ff08f7209 */ /* 0x000fe40007810000 */
[----:B------:R-:W-:Y:S02]  /*6fc0*/  FMNMX.FTZ R3, R246, R3, !PT ;  /* 0x00000003f6037209 */ /* 0x000fe40007810000 */
[----:B------:R-:W-:Y:S01]  /*6fd0*/  FSEL R251, R58, -INF , P0 ;  /* 0xff8000003afb7808 */ /* 0x000fe20000000000 */
[----:B------:R-:W-:Y:S01]  /*6fe0*/  IMAD.MOV.U32 R58, RZ, RZ, R28 ;  /* 0x000000ffff3a7224 */ /* 0x000fe200078e001c */
[----:B------:R-:W-:Y:S02]  /*6ff0*/  FMNMX.FTZ R143, R242, R143, !PT ;  /* 0x0000008ff28f7209 */ /* 0x000fe40007810000 */
[----:B-1----:R-:W-:Y:S01]  /*7000*/  FMNMX.FTZ R2, R251, R3, !PT ;  /* 0x00000003fb027209 */ /* 0x002fe20007810000 */
[--C-:B------:R-:W-:Y:S01]  /*7010*/  FFMA.FTZ R3, R180, c[0x0][0x2d0], -R150.reuse ;  /* 0x0000b400b4037a23 */ /* 0x100fe20000010896 */
[----:B------:R-:W-:Y:S02]  /*7020*/  FMNMX.FTZ R143, R26, R143, !PT ;  /* 0x0000008f1a8f7209 */ /* 0x000fe40007810000 */
[----:B------:R-:W-:Y:S01]  /*7030*/  ISETP.GT.AND P0, PT, R0, 0x31, PT ;  /* 0x000000310000780c */ /* 0x000fe20003f04270 */
[----:B------:R1:W-:Y:S01]  /*7040*/  MUFU.EX2 R34, R3 ;  /* 0x0000000300227308 */ /* 0x0003e20000000800 */
[----:B------:R-:W-:Y:S02]  /*7050*/  FMNMX.FTZ R143, R25, R143, !PT ;  /* 0x0000008f198f7209 */ /* 0x000fe40007810000 */
[----:B--2---:R-:W-:Y:S02]  /*7060*/  FMNMX.FTZ R144, R144, R5, !PT ;  /* 0x0000000590907209 */ /* 0x004fe40007810000 */
[----:B------:R-:W-:Y:S02]  /*7070*/  FMNMX.FTZ R143, R24, R143, !PT ;  /* 0x0000008f188f7209 */ /* 0x000fe40007810000 */
[----:B------:R-:W-:Y:S01]  /*7080*/  FSEL R59, R59, -INF , P0 ;  /* 0xff8000003b3b7808 */ /* 0x000fe20000000000 */
[----:B------:R-:W2:Y:S01]  /*7090*/  SHFL.BFLY PT, R5, R144, 0x1, 0x1f ;  /* 0x0c201f0090057f89 */ /* 0x000ea200000e0000 */
[----:B------:R-:W-:Y:S02]  /*70a0*/  ISETP.GT.AND P0, PT, R0, 0x38, PT ;  /* 0x000000380000780c */ /* 0x000fe40003f04270 */
[----:B------:R-:W-:Y:S02]  /*70b0*/  FMNMX.FTZ R143, R238, R143, !PT ;  /* 0x0000008fee8f7209 */ /* 0x000fe40007810000 */
[----:B------:R-:W-:Y:S02]  /*70c0*/  FSEL R62, R62, -INF , P0 ;  /* 0xff8000003e3e7808 */ /* 0x000fe40000000000 */
[----:B------:R-:W-:Y:S01]  /*70d0*/  ISETP.GT.AND P0, PT, R0, 0x39, PT ;  /* 0x000000390000780c */ /* 0x000fe20003f04270 */
[----:B------:R-:W3:Y:S01]  /*70e0*/  SHFL.BFLY PT, R4, R143, 0x2, 0x1f ;  /* 0x0c401f008f047f89 */ /* 0x000ee200000e0000 */
[----:B------:R-:W-:Y:S01]  /*70f0*/  FMNMX.FTZ R0, R59, R2, !PT ;  /* 0x000000023b007209 */ /* 0x000fe20007810000 */
[--C-:B------:R-:W-:Y:S01]  /*7100*/  FFMA.FTZ R2, R16, c[0x0][0x2d0], -R150.reuse ;  /* 0x0000b40010027a23 */ /* 0x100fe20000010896 */
[----:B------:R-:W-:Y:S01]  /*7110*/  FSEL R148, R63, -INF , P0 ;  /* 0xff8000003f947808 */ /* 0x000fe20000000000 */
[----:B------:R-:W-:Y:S01]  /*7120*/  IMAD.MOV.U32 R63, RZ, RZ, R27 ;  /* 0x000000ffff3f7224 */ /* 0x000fe200078e001b */
[----:B------:R-:W-:Y:S01]  /*7130*/  FMNMX.FTZ R0, R62, R0, !PT ;  /* 0x000000003e007209 */ /* 0x000fe20007810000 */
[----:B------:R4:W-:Y:S01]  /*7140*/  MUFU.EX2 R23, R2 ;  /* 0x0000000200177308 */ /* 0x0009e20000000800 */
[----:B------:R-:W-:Y:S01]  /*7150*/  @P6 LEA R6, P0, R187, c[0x0][0x1c8], 0x1 ;  /* 0x00007200bb066a11 */ /* 0x000fe200078008ff */
[----:B-1----:R-:W-:Y:S01]  /*7160*/  FFMA.FTZ R3, R17, c[0x0][0x2d0], -R150 ;  /* 0x0000b40011037a23 */ /* 0x002fe20000010896 */
[----:B------:R-:W-:Y:S02]  /*7170*/  FMNMX.FTZ R0, R148, R0, !PT ;  /* 0x0000000094007209 */ /* 0x000fe40007810000 */
[----:B------:R-:W-:Y:S02]  /*7180*/  @P6 LEA.HI.X R7, R187, c[0x0][0x1cc], R228, 0x1, P0 ;  /* 0x00007300bb076a11 */ /* 0x000fe400000f0ce4 */
[----:B------:R-:W-:Y:S02]  /*7190*/  MOV R187, R26 ;  /* 0x0000001a00bb7202 */ /* 0x000fe40000000f00 */
[----:B------:R-:W-:Y:S01]  /*71a0*/  MOV R61, R29 ;  /* 0x0000001d003d7202 */ /* 0x000fe20000000f00 */
[----:B------:R1:W-:Y:S01]  /*71b0*/  MUFU.EX2 R32, R3 ;  /* 0x0000000300207308 */ /* 0x0003e20000000800 */
[----:B--2---:R-:W-:Y:S05]  /*71c0*/  FMNMX.FTZ R144, R144, R5, !PT ;  /* 0x0000000590907209 */ /* 0x004fea0007810000 */
[----:B------:R-:W-:Y:S01]  /*71d0*/  FMUL.FTZ R149, R144, c[0x0][0x2d0] ;  /* 0x0000b40090957a20 */ /* 0x000fe20000410000 */
[----:B---3--:R-:W-:Y:S02]  /*71e0*/  FMNMX.FTZ R143, R143, R4, !PT ;  /* 0x000000048f8f7209 */ /* 0x008fe40007810000 */
[C---:B------:R-:W-:Y:S03]  /*71f0*/  @P6 LEA R4, P0, R192.reuse, c[0x0][0x1c8], 0x1 ;  /* 0x00007200c0046a11 */ /* 0x040fe600078008ff */
[----:B------:R-:W2:Y:S01]  /*7200*/  SHFL.BFLY PT, R8, R143, 0x1, 0x1f ;  /* 0x0c201f008f087f89 */ /* 0x000ea200000e0000 */
[----:B------:R-:W-:Y:S01]  /*7210*/  @P6 LEA.HI.X R5, R192, c[0x0][0x1cc], R230, 0x1, P0 ;  /* 0x00007300c0056a11 */ /* 0x000fe200000f0ce6 */
[----:B------:R-:W-:Y:S01]  /*7220*/  IMAD.MOV.U32 R230, RZ, RZ, R25 ;  /* 0x000000ffffe67224 */ /* 0x000fe200078e0019 */
[----:B------:R-:W-:Y:S01]  /*7230*/  FSETP.NEU.FTZ.AND P0, PT, R144, -INF , PT ;  /* 0xff8000009000780b */ /* 0x000fe20003f1d000 */
[----:B------:R-:W-:Y:S03]  /*7240*/  IMAD.MOV.U32 R192, RZ, RZ, R24 ;  /* 0x000000ffffc07224 */ /* 0x000fe600078e0018 */
[----:B------:R-:W-:Y:S01]  /*7250*/  FSEL R149, R149, RZ, P0 ;  /* 0x000000ff95957208 */ /* 0x000fe20000000000 */
[----:B----4-:R-:W3:Y:S04]  /*7260*/  SHFL.BFLY PT, R2, R0, 0x2, 0x1f ;  /* 0x0c401f0000027f89 */ /* 0x010ee800000e0000 */
[--C-:B-1----:R-:W-:Y:S04]  /*7270*/  FFMA.FTZ R3, R183, c[0x0][0x2d0], -R149.reuse ;  /* 0x0000b400b7037a23 */ /* 0x102fe80000010895 */
[----:B------:R1:W-:Y:S01]  /*7280*/  MUFU.EX2 R67, R3 ;  /* 0x0000000300437308 */ /* 0x0003e20000000800 */
[----:B--2---:R-:W-:Y:S01]  /*7290*/  FMNMX.FTZ R143, R143, R8, !PT ;  /* 0x000000088f8f7209 */ /* 0x004fe20007810000 */
[--C-:B------:R-:W-:Y:S04]  /*72a0*/  FFMA.FTZ R8, R19, c[0x0][0x2d0], -R149.reuse ;  /* 0x0000b40013087a23 */ /* 0x100fe80000010895 */
[----:B------:R-:W-:Y:S04]  /*72b0*/  FMUL.FTZ R151, R143, c[0x0][0x2d0] ;  /* 0x0000b4008f977a20 */ /* 0x000fe80000410000 */
[----:B------:R-:W-:Y:S01]  /*72c0*/  MUFU.EX2 R21, R8 ;  /* 0x0000000800157308 */ /* 0x000fe20000000800 */
[----:B---3--:R-:W-:Y:S01]  /*72d0*/  FMNMX.FTZ R0, R0, R2, !PT ;  /* 0x0000000200007209 */ /* 0x008fe20007810000 */
[--C-:B------:R-:W-:Y:S08]  /*72e0*/  FFMA.FTZ R2, R18, c[0x0][0x2d0], -R149.reuse ;  /* 0x0000b40012027a23 */ /* 0x100ff00000010895 */
[----:B------:R2:W-:Y:S01]  /*72f0*/  MUFU.EX2 R33, R2 ;  /* 0x0000000200217308 */ /* 0x0005e20000000800 */
[----:B-1----:R-:W-:Y:S09]  /*7300*/  FFMA.FTZ R3, R182, c[0x0][0x2d0], -R149 ;  /* 0x0000b400b6037a23 */ /* 0x002ff20000010895 */
[----:B------:R1:W-:Y:S01]  /*7310*/  MUFU.EX2 R35, R3 ;  /* 0x0000000300237308 */ /* 0x0003e20000000800 */
[----:B--2---:R-:W2:Y:S01]  /*7320*/  SHFL.BFLY PT, R2, R0, 0x1, 0x1f ;  /* 0x0c201f0000027f89 */ /* 0x004ea200000e0000 */
[----:B-1----:R-:W-:Y:S02]  /*7330*/  FSEL R3, R145, RZ, P1 ;  /* 0x000000ff91037208 */ /* 0x002fe40000800000 */
[----:B------:R-:W-:Y:S04]  /*7340*/  FSETP.NEU.FTZ.AND P1, PT, R143, -INF , PT ;  /* 0xff8000008f00780b */ /* 0x000fe80003f3d000 */
[----:B------:R-:W-:Y:S05]  /*7350*/  FSEL R151, R151, RZ, P1 ;  /* 0x000000ff97977208 */ /* 0x000fea0000800000 */
[--C-:B------:R-:W-:Y:S01]  /*7360*/  FFMA.FTZ R8, R184, c[0x0][0x2d0], -R151.reuse ;  /* 0x0000b400b8087a23 */ /* 0x100fe20000010897 */
[----:B--2---:R-:W-:Y:S01]  /*7370*/  FMNMX.FTZ R142, R0, R2, !PT ;  /* 0x00000002008e7209 */ /* 0x004fe20007810000 */
[--C-:B------:R-:W-:Y:S01]  /*7380*/  FFMA.FTZ R0, R12, c[0x0][0x2d0], -R151.reuse ;  /* 0x0000b4000c007a23 */ /* 0x100fe20000010897 */
[----:B------:R-:W-:Y:S01]  /*7390*/  FSEL R2, R144, RZ, P0 ;  /* 0x000000ff90027208 */ /* 0x000fe20000000000 */
[----:B------:R1:W-:Y:S01]  /*73a0*/  MUFU.EX2 R66, R8 ;  /* 0x0000000800427308 */ /* 0x0003e20000000800 */
[C---:B------:R-:W-:Y:S01]  /*73b0*/  FSETP.NEU.FTZ.AND P0, PT, R142.reuse, -INF , PT ;  /* 0xff8000008e00780b */ /* 0x040fe20003f1d000 */
[----:B------:R-:W-:Y:S05]  /*73c0*/  FMUL.FTZ R184, R142, c[0x0][0x2d0] ;  /* 0x0000b4008eb87a20 */ /* 0x000fea0000410000 */
[----:B------:R-:W-:Y:S03]  /*73d0*/  FSEL R184, R184, RZ, P0 ;  /* 0x000000ffb8b87208 */ /* 0x000fe60000000000 */
[----:B------:R2:W-:Y:S01]  /*73e0*/  MUFU.EX2 R20, R0 ;  /* 0x0000000000147308 */ /* 0x0005e20000000800 */
[--C-:B-1----:R-:W-:Y:S09]  /*73f0*/  FFMA.FTZ R8, R9, c[0x0][0x2d0], -R151.reuse ;  /* 0x0000b40009087a23 */ /* 0x102ff20000010897 */
[----:B------:R1:W3:Y:S01]  /*7400*/  MUFU.EX2 R235, R8 ;  /* 0x0000000800eb7308 */ /* 0x0002e20000000800 */
[----:B--2---:R-:W-:Y:S09]  /*7410*/  FFMA.FTZ R0, R13, c[0x0][0x2d0], -R151 ;  /* 0x0000b4000d007a23 */ /* 0x004ff20000010897 */
[----:B------:R2:W-:Y:S01]  /*7420*/  MUFU.EX2 R31, R0 ;  /* 0x00000000001f7308 */ /* 0x0005e20000000800 */
[--C-:B-1----:R-:W-:Y:S01]  /*7430*/  FFMA.FTZ R8, R15, c[0x0][0x2d0], -R184.reuse ;  /* 0x0000b4000f087a23 */ /* 0x102fe200000108b8 */
[----:B---3--:R-:W-:Y:S08]  /*7440*/  F2FP.PACK_AB R180, R235, R66 ;  /* 0x00000042ebb4723e */ /* 0x008ff000000000ff */
[----:B------:R-:W-:Y:S01]  /*7450*/  MUFU.EX2 R8, R8 ;  /* 0x0000000800087308 */ /* 0x000fe20000000800 */
[--C-:B--2---:R-:W-:Y:S09]  /*7460*/  FFMA.FTZ R0, R10, c[0x0][0x2d0], -R184.reuse ;  /* 0x0000b4000a007a23 */ /* 0x104ff200000108b8 */
[----:B------:R1:W-:Y:S02]  /*7470*/  MUFU.EX2 R241, R0 ;  /* 0x0000000000f17308 */ /* 0x0003e40000000800 */
[--C-:B-1----:R-:W-:Y:S08]  /*7480*/  FFMA.FTZ R0, R11, c[0x0][0x2d0], -R184.reuse ;  /* 0x0000b4000b007a23 */ /* 0x102ff000000108b8 */
[----:B------:R1:W-:Y:S02]  /*7490*/  MUFU.EX2 R22, R0 ;  /* 0x0000000000167308 */ /* 0x0003e40000000800 */
[----:B-1----:R-:W-:Y:S08]  /*74a0*/  FFMA.FTZ R0, R14, c[0x0][0x2d0], -R184 ;  /* 0x0000b4000e007a23 */ /* 0x002ff000000108b8 */
[----:B------:R1:W-:Y:S02]  /*74b0*/  MUFU.EX2 R228, R0 ;  /* 0x0000000000e47308 */ /* 0x0003e40000000800 */
[----:B-1----:R-:W-:Y:S01]  /*74c0*/  FADD.FTZ R0, -R3, R140 ;  /* 0x0000008c03007221 */ /* 0x002fe20000010100 */
[----:B------:R-:W-:Y:S03]  /*74d0*/  @P6 SHF.L.U32 R3, R179, 0x1, RZ ;  /* 0x00000001b3036819 */ /* 0x000fe600000006ff */
        /* <DEDUP_REMOVED lines=8> */
[----:B-1----:R-:W-:Y:S02]  /*7560*/  IMAD.MOV.U32 R200, RZ, RZ, R35 ;  /* 0x000000ffffc87224 */ /* 0x002fe400078e0023 */
[----:B------:R-:W-:Y:S03]  /*7570*/  FMUL.FTZ R0, R0, c[0x0][0x2d0] ;  /* 0x0000b40000007a20 */ /* 0x000fe60000410000 */
[----:B------:R1:W-:Y:S01]  /*7580*/  @P6 LDGSTS.E.BYPASS.LTC128B.128 [R3+0x4900], [R6.64], !P4 ;  /* 0x0490000006036fae */ /* 0x0003e2000e101d46 */
[----:B------:R-:W-:Y:S01]  /*7590*/  IMAD.MOV.U32 R201, RZ, RZ, R34 ;  /* 0x000000ffffc97224 */ /* 0x000fe200078e0022 */
[----:B------:R2:W1:Y:S01]  /*75a0*/  MUFU.EX2 R141, R0 ;  /* 0x00000000008d7308 */ /* 0x0004620000000800 */
[----:B----4-:R-:W-:Y:S01]  /*75b0*/  IMAD.MOV.U32 R198, RZ, RZ, R33 ;  /* 0x000000ffffc67224 */ /* 0x010fe200078e0021 */
[----:B------:R-:W-:Y:S01]  /*75c0*/  F2FP.PACK_AB R177, R200, R67 ;  /* 0x00000043c8b1723e */ /* 0x000fe200000000ff */
[C---:B---3--:R-:W-:Y:S01]  /*75d0*/  FMUL.FTZ R16, R140.reuse, R164 ;  /* 0x000000a48c107220 */ /* 0x048fe20000410000 */
[----:B------:R-:W-:Y:S01]  /*75e0*/  F2FP.PACK_AB R176, R201, R56 ;  /* 0x00000038c9b0723e */ /* 0x000fe200000000ff */
[C---:B------:R-:W-:Y:S01]  /*75f0*/  FMUL.FTZ R17, R140.reuse, R165 ;  /* 0x000000a58c117220 */ /* 0x040fe20000410000 */
[----:B------:R3:W-:Y:S01]  /*7600*/  @P6 LDGSTS.E.BYPASS.LTC128B.128 [R3+0x5900], [R4.64], !P3 ;  /* 0x0590000004036fae */ /* 0x0007e2000d901d46 */
[C---:B------:R-:W-:Y:S01]  /*7610*/  FMUL.FTZ R33, R140.reuse, R113 ;  /* 0x000000718c217220 */ /* 0x040fe20000410000 */
[----:B------:R-:W-:Y:S01]  /*7620*/  MOV R164, R241 ;  /* 0x000000f100a47202 */ /* 0x000fe20000000f00 */
[----:B-----5:R-:W-:Y:S01]  /*7630*/  IMAD.MOV.U32 R195, RZ, RZ, R22 ;  /* 0x000000ffffc37224 */ /* 0x020fe200078e0016 */
[----:B------:R-:W-:Y:S01]  /*7640*/  MOV R194, R23 ;  /* 0x0000001700c27202 */ /* 0x000fe20000000f00 */
[----:B------:R-:W-:Y:S02]  /*7650*/  IMAD.MOV.U32 R165, RZ, RZ, R235 ;  /* 0x000000ffffa57224 */ /* 0x000fe400078e00eb */
[C---:B------:R-:W-:Y:S01]  /*7660*/  FMUL.FTZ R48, R140.reuse, R128 ;  /* 0x000000808c307220 */ /* 0x040fe20000410000 */
[----:B------:R-:W-:Y:S01]  /*7670*/  LDSM.16.MT88.4 R36, [R206] ;  /* 0x00000000ce24783b */ /* 0x000fe20000004200 */
[----:B------:R-:W-:Y:S01]  /*7680*/  F2FP.PACK_AB R181, R195, R241 ;  /* 0x000000f1c3b5723e */ /* 0x000fe200000000ff */
[C---:B------:R-:W-:Y:S01]  /*7690*/  FMUL.FTZ R49, R140.reuse, R129 ;  /* 0x000000818c317220 */ /* 0x040fe20000410000 */
[----:B------:R-:W-:Y:S01]  /*76a0*/  MOV R128, R234 ;  /* 0x000000ea00807202 */ /* 0x000fe20000000f00 */
[----:B------:R-:W-:Y:S02]  /*76b0*/  IMAD.MOV.U32 R196, RZ, RZ, R21 ;  /* 0x000000ffffc47224 */ /* 0x000fe400078e0015 */
[----:B------:R-:W-:Y:S02]  /*76c0*/  FMUL.FTZ R68, R140, R68 ;  /* 0x000000448c447220 */ /* 0x000fe40000410000 */
[----:B------:R-:W-:Y:S01]  /*76d0*/  LDSM.16.MT88.4 R52, [R205+0x1000] ;  /* 0x00100000cd34783b */ /* 0x000fe20000004200 */
[----:B------:R-:W-:Y:S01]  /*76e0*/  F2FP.PACK_AB R179, R196, R198 ;  /* 0x000000c6c4b3723e */ /* 0x000fe200000000ff */
[----:B--2---:R-:W-:Y:S01]  /*76f0*/  FADD.FTZ R0, -R2, R146 ;  /* 0x0000009202007221 */ /* 0x004fe20000010100 */
[----:B------:R-:W-:Y:S01]  /*7700*/  FSEL R2, R142, RZ, P0 ;  /* 0x000000ff8e027208 */ /* 0x000fe20000000000 */
[----:B------:R-:W-:Y:S02]  /*7710*/  IMAD.MOV.U32 R146, RZ, RZ, R20 ;  /* 0x000000ffff927224 */ /* 0x000fe400078e0014 */
[----:B------:R-:W-:Y:S02]  /*7720*/  FMUL.FTZ R0, R0, c[0x0][0x2d0] ;  /* 0x0000b40000007a20 */ /* 0x000fe40000410000 */
[----:B------:R-:W2:Y:S01]  /*7730*/  LDSM.16.MT88.4 R20, [R205] ;  /* 0x00000000cd14783b */ /* 0x000ea20000004200 */
[C---:B-1----:R-:W-:Y:S01]  /*7740*/  FMUL.FTZ R6, R141.reuse, R154 ;  /* 0x0000009a8d067220 */ /* 0x042fe20000410000 */
[----:B---3--:R1:W3:Y:S01]  /*7750*/  MUFU.EX2 R3, R0 ;  /* 0x0000000000037308 */ /* 0x0082e20000000800 */
[C---:B------:R-:W-:Y:S02]  /*7760*/  FMUL.FTZ R5, R140.reuse, R153 ;  /* 0x000000998c057220 */ /* 0x040fe40000410000 */
[----:B------:R-:W-:Y:S02]  /*7770*/  FMUL.FTZ R4, R140, R152 ;  /* 0x000000988c047220 */ /* 0x000fe40000410000 */
[C---:B------:R-:W-:Y:S01]  /*7780*/  FMUL.FTZ R7, R141.reuse, R155 ;  /* 0x0000009b8d077220 */ /* 0x040fe20000410000 */
[----:B------:R-:W0:Y:S01]  /*7790*/  LDGDEPBAR ;  /* 0x00000000000079af */ /* 0x000e220000000000 */
[----:B------:R-:W-:Y:S02]  /*77a0*/  IMAD.MOV.U32 R154, RZ, RZ, R8 ;  /* 0x000000ffff9a7224 */ /* 0x000fe400078e0008 */
[----:B------:R-:W-:Y:S02]  /*77b0*/  IMAD.MOV.U32 R155, RZ, RZ, R31 ;  /* 0x000000ffff9b7224 */ /* 0x000fe400078e001f */
[C---:B------:R-:W-:Y:S01]  /*77c0*/  FMUL.FTZ R18, R141.reuse, R166 ;  /* 0x000000a68d127220 */ /* 0x040fe20000410000 */
[----:B------:R-:W-:Y:S01]  /*77d0*/  F2FP.PACK_AB R183, R154, R228 ;  /* 0x000000e49ab7723e */ /* 0x000fe200000000ff */
[----:B------:R-:W-:Y:S01]  /*77e0*/  FMUL.FTZ R19, R141, R167 ;  /* 0x000000a78d137220 */ /* 0x000fe20000410000 */
[----:B------:R-:W-:Y:S01]  /*77f0*/  F2FP.PACK_AB R182, R155, R146 ;  /* 0x000000929bb6723e */ /* 0x000fe200000000ff */
[C---:B------:R-:W-:Y:S02]  /*7800*/  FMUL.FTZ R34, R141.reuse, R114 ;  /* 0x000000728d227220 */ /* 0x040fe40000410000 */
[C---:B------:R-:W-:Y:S02]  /*7810*/  FMUL.FTZ R35, R141.reuse, R115 ;  /* 0x000000738d237220 */ /* 0x040fe40000410000 */
[----:B------:R-:W-:Y:S02]  /*7820*/  IMAD.MOV.U32 R166, RZ, RZ, R238 ;  /* 0x000000ffffa67224 */ /* 0x000fe400078e00ee */
[C---:B------:R-:W-:Y:S02]  /*7830*/  FMUL.FTZ R50, R141.reuse, R130 ;  /* 0x000000828d327220 */ /* 0x040fe40000410000 */
[----:B------:R-:W-:Y:S02]  /*7840*/  FMUL.FTZ R51, R141, R131 ;  /* 0x000000838d337220 */ /* 0x000fe40000410000 */
[----:B-1----:R-:W-:Y:S01]  /*7850*/  FADD.FTZ R0, -R2, R147 ;  /* 0x0000009302007221 */ /* 0x002fe20000010100 */
[----:B------:R-:W-:Y:S01]  /*7860*/  MOV R147, R32 ;  /* 0x0000002000937202 */ /* 0x000fe20000000f00 */
[--C-:B------:R-:W-:Y:S02]  /*7870*/  FFMA.FTZ R2, R203, c[0x0][0x2d0], -R150.reuse ;  /* 0x0000b400cb027a23 */ /* 0x100fe40000010896 */
[----:B------:R-:W-:Y:S01]  /*7880*/  FMUL.FTZ R0, R0, c[0x0][0x2d0] ;  /* 0x0000b40000007a20 */ /* 0x000fe20000410000 */
[----:B------:R-:W-:Y:S01]  /*7890*/  F2FP.PACK_AB R178, R147, R194 ;  /* 0x000000c293b2723e */ /* 0x000fe200000000ff */
[----:B------:R1:W-:Y:S01]  /*78a0*/  MUFU.EX2 R153, R2 ;  /* 0x0000000200997308 */ /* 0x0003e20000000800 */
[C---:B---3--:R-:W-:Y:S02]  /*78b0*/  FMUL.FTZ R24, R3.reuse, R104 ;  /* 0x0000006803187220 */ /* 0x048fe40000410000 */
[C---:B------:R-:W-:Y:S02]  /*78c0*/  FMUL.FTZ R25, R3.reuse, R105 ;  /* 0x0000006903197220 */ /* 0x040fe40000410000 */
[----:B------:R-:W-:Y:S01]  /*78d0*/  FMUL.FTZ R32, R140, R112 ;  /* 0x000000708c207220 */ /* 0x000fe20000410000 */
[-C--:B--2---:R-:W-:Y:S01]  /*78e0*/  HMMA.16816.F32 R4, R176, R20.reuse, R4 ;  /* 0x00000014b004723c */ /* 0x084fe20000001804 */
[----:B------:R-:W-:Y:S02]  /*78f0*/  LDSM.16.MT88.4 R112, [R206+0x400] ;  /* 0x00040000ce70783b */ /* 0x000fe40000004200 */
[C---:B------:R-:W-:Y:S01]  /*7900*/  FMUL.FTZ R8, R3.reuse, R156 ;  /* 0x0000009c03087220 */ /* 0x040fe20000410000 */
[----:B------:R-:W2:Y:S01]  /*7910*/  MUFU.EX2 R0, R0 ;  /* 0x0000000000007308 */ /* 0x000ea20000000800 */
[C---:B------:R-:W-:Y:S02]  /*7920*/  FMUL.FTZ R9, R3.reuse, R157 ;  /* 0x0000009d03097220 */ /* 0x040fe40000410000 */
[C---:B------:R-:W-:Y:S01]  /*7930*/  FMUL.FTZ R12, R3.reuse, R160 ;  /* 0x000000a0030c7220 */ /* 0x040fe20000410000 */
[----:B------:R-:W-:Y:S01]  /*7940*/  MOV R160, R66 ;  /* 0x0000004200a07202 */ /* 0x000fe20000000f00 */
[C---:B------:R-:W-:Y:S03]  /*7950*/  FMUL.FTZ R13, R3.reuse, R161 ;  /* 0x000000a1030d7220 */ /* 0x040fe60000410000 */
[C---:B------:R-:W-:Y:S02]  /*7960*/  FMUL.FTZ R28, R3.reuse, R108 ;  /* 0x0000006c031c7220 */ /* 0x040fe40000410000 */
[C---:B------:R-:W-:Y:S02]  /*7970*/  FMUL.FTZ R29, R3.reuse, R109 ;  /* 0x0000006d031d7220 */ /* 0x040fe40000410000 */
[----:B------:R-:W-:Y:S02]  /*7980*/  FMUL.FTZ R40, R3, R120 ;  /* 0x0000007803287220 */ /* 0x000fe40000410000 */
[----:B-1----:R-:W-:Y:S02]  /*7990*/  FFMA.FTZ R2, R193, c[0x0][0x2d0], -R150 ;  /* 0x0000b400c1027a23 */ /* 0x002fe40000010896 */
[C---:B------:R-:W-:Y:S01]  /*79a0*/  FMUL.FTZ R41, R3.reuse, R121 ;  /* 0x0000007903297220 */ /* 0x040fe20000410000 */
[----:B------:R-:W-:Y:S01]  /*79b0*/  MOV R121, R187 ;  /* 0x000000bb00797202 */ /* 0x000fe20000000f00 */
[----:B------:R-:W-:Y:S01]  /*79c0*/  IMAD.MOV.U32 R193, RZ, RZ, R230 ;  /* 0x000000ffffc17224 */ /* 0x000fe200078e00e6 */
[----:B------:R-:W-:Y:S01]  /*79d0*/  MOV R187, R251 ;  /* 0x000000fb00bb7202 */ /* 0x000fe20000000f00 */
[C---:B------:R-:W-:Y:S01]  /*79e0*/  FMUL.FTZ R44, R3.reuse, R124 ;  /* 0x0000007c032c7220 */ /* 0x040fe20000410000 */
[----:B------:R-:W-:Y:S01]  /*79f0*/  MOV R124, R57 ;  /* 0x00000039007c7202 */ /* 0x000fe20000000f00 */
[----:B------:R-:W-:Y:S02]  /*7a00*/  FMUL.FTZ R45, R3, R125 ;  /* 0x0000007d032d7220 */ /* 0x000fe40000410000 */
[C---:B--2---:R-:W-:Y:S02]  /*7a10*/  FMUL.FTZ R10, R0.reuse, R158 ;  /* 0x0000009e000a7220 */ /* 0x044fe40000410000 */
[----:B------:R1:W-:Y:S01]  /*7a20*/  MUFU.EX2 R158, R2 ;  /* 0x00000002009e7308 */ /* 0x0003e20000000800 */
[C---:B------:R-:W-:Y:S02]  /*7a30*/  FMUL.FTZ R14, R0.reuse, R162 ;  /* 0x000000a2000e7220 */ /* 0x040fe40000410000 */
[C---:B------:R-:W-:Y:S02]  /*7a40*/  FMUL.FTZ R11, R0.reuse, R159 ;  /* 0x0000009f000b7220 */ /* 0x040fe40000410000 */
[C---:B------:R-:W-:Y:S02]  /*7a50*/  FMUL.FTZ R26, R0.reuse, R106 ;  /* 0x0000006a001a7220 */ /* 0x040fe40000410000 */
[C---:B------:R-:W-:Y:S02]  /*7a60*/  FMUL.FTZ R27, R0.reuse, R107 ;  /* 0x0000006b001b7220 */ /* 0x040fe40000410000 */
[----:B------:R-:W-:Y:S01]  /*7a70*/  LDSM.16.MT88.4 R104, [R205+0x2000] ;  /* 0x00200000cd68783b */ /* 0x000fe20000004200 */
[C---:B------:R-:W-:Y:S04]  /*7a80*/  HMMA.16816.F32 R8, R180.reuse, R20, R8 ;  /* 0x00000014b408723c */ /* 0x040fe80000001808 */
[----:B------:R-:W-:Y:S02]  /*7a90*/  FMUL.FTZ R15, R0, R163 ;  /* 0x000000a3000f7220 */ /* 0x000fe40000410000 */
[----:B------:R-:W-:Y:S02]  /*7aa0*/  FMUL.FTZ R66, R141, R138 ;  /* 0x0000008a8d427220 */ /* 0x000fe40000410000 */
[C---:B------:R-:W-:Y:S03]  /*7ab0*/  FMUL.FTZ R20, R140.reuse, R100 ;  /* 0x000000648c147220 */ /* 0x040fe60000410000 */
[-C--:B------:R-:W-:Y:S03]  /*7ac0*/  HMMA.16816.F32 R12, R180, R22.reuse, R12 ;  /* 0x00000016b40c723c */ /* 0x080fe6000000180c */
[--C-:B-1----:R-:W-:Y:S02]  /*7ad0*/  FFMA.FTZ R2, R185, c[0x0][0x2d0], -R150.reuse ;  /* 0x0000b400b9027a23 */ /* 0x102fe40000010896 */
[----:B------:R-:W-:Y:S02]  /*7ae0*/  FMUL.FTZ R21, R140, R101 ;  /* 0x000000658c157220 */ /* 0x000fe40000410000 */
[----:B------:R1:W-:Y:S01]  /*7af0*/  MUFU.EX2 R162, R2 ;  /* 0x0000000200a27308 */ /* 0x0003e20000000800 */
[C---:B------:R-:W-:Y:S04]  /*7b00*/  HMMA.16816.F32 R16, R176.reuse, R22, R16 ;  /* 0x00000016b010723c */ /* 0x040fe80000001810 */
[C---:B------:R-:W-:Y:S02]  /*7b10*/  FMUL.FTZ R30, R0.reuse, R110 ;  /* 0x0000006e001e7220 */ /* 0x040fe40000410000 */
[C---:B------:R-:W-:Y:S02]  /*7b20*/  FMUL.FTZ R31, R0.reuse, R111 ;  /* 0x0000006f001f7220 */ /* 0x040fe40000410000 */
[C---:B------:R-:W-:Y:S04]  /*7b30*/  FMUL.FTZ R22, R141.reuse, R102 ;  /* 0x000000668d167220 */ /* 0x040fe80000410000 */
[----:B------:R-:W-:Y:S02]  /*7b40*/  FMUL.FTZ R23, R141, R103 ;  /* 0x000000678d177220 */ /* 0x000fe40000410000 */
[----:B------:R-:W2:Y:S01]  /*7b50*/  LDSM.16.MT88.4 R100, [R206+0x1000] ;  /* 0x00100000ce64783b */ /* 0x000ea20000004200 */
[--C-:B------:R-:W-:Y:S02]  /*7b60*/  FFMA.FTZ R120, R237, c[0x0][0x2d0], -R149.reuse ;  /* 0x0000b400ed787a23 */ /* 0x100fe40000010895 */
[C---:B------:R-:W-:Y:S02]  /*7b70*/  FMUL.FTZ R42, R0.reuse, R122 ;  /* 0x0000007a002a7220 */ /* 0x040fe40000410000 */
[-C--:B------:R-:W-:Y:S03]  /*7b80*/  HMMA.16816.F32 R20, R176, R36.reuse, R20 ;  /* 0x00000024b014723c */ /* 0x080fe60000001814 */
[----:B------:R-:W-:Y:S01]  /*7b90*/  FMUL.FTZ R43, R0, R123 ;  /* 0x0000007b002b7220 */ /* 0x000fe20000410000 */
[----:B------:R-:W-:Y:S01]  /*7ba0*/  MOV R123, R58 ;  /* 0x0000003a007b7202 */ /* 0x000fe20000000f00 */
[----:B-1----:R-:W-:Y:S02]  /*7bb0*/  FFMA.FTZ R2, R186, c[0x0][0x2d0], -R150 ;  /* 0x0000b400ba027a23 */ /* 0x002fe40000010896 */
[C---:B------:R-:W-:Y:S01]  /*7bc0*/  FMUL.FTZ R46, R0.reuse, R126 ;  /* 0x0000007e002e7220 */ /* 0x040fe20000410000 */
[C---:B------:R-:W-:Y:S01]  /*7bd0*/  HMMA.16816.F32 R24, R180.reuse, R36, R24 ;  /* 0x00000024b418723c */ /* 0x040fe20000001818 */
[----:B------:R1:W3:Y:S03]  /*7be0*/  MUFU.EX2 R197, R2 ;  /* 0x0000000200c57308 */ /* 0x0002e60000000800 */
[----:B------:R-:W-:Y:S02]  /*7bf0*/  IMAD.MOV.U32 R126, RZ, RZ, R250 ;  /* 0x000000ffff7e7224 */ /* 0x000fe400078e00fa */
[----:B------:R-:W-:Y:S02]  /*7c00*/  FMUL.FTZ R47, R0, R127 ;  /* 0x0000007f002f7220 */ /* 0x000fe40000410000 */
[-C--:B------:R-:W-:Y:S04]  /*7c10*/  HMMA.16816.F32 R28, R180, R38.reuse, R28 ;  /* 0x00000026b41c723c */ /* 0x080fe8000000181c */
[C---:B------:R-:W-:Y:S02]  /*7c20*/  FMUL.FTZ R36, R140.reuse, R116 ;  /* 0x000000748c247220 */ /* 0x040fe40000410000 */
[----:B------:R-:W-:Y:S02]  /*7c30*/  FMUL.FTZ R37, R140, R117 ;  /* 0x000000758c257220 */ /* 0x000fe40000410000 */
[C---:B------:R-:W-:Y:S04]  /*7c40*/  HMMA.16816.F32 R32, R176.reuse, R38, R32 ;  /* 0x00000026b020723c */ /* 0x040fe80000001820 */
[----:B------:R-:W-:Y:S02]  /*7c50*/  IMAD.MOV.U32 R127, RZ, RZ, R248 ;  /* 0x000000ffff7f7224 */ /* 0x000fe400078e00f8 */
[----:B------:R-:W-:Y:S01]  /*7c60*/  IMAD.MOV.U32 R167, RZ, RZ, R192 ;  /* 0x000000ffffa77224 */ /* 0x000fe200078e00c0 */
[----:B------:R-:W-:Y:S01]  /*7c70*/  MOV R192, R59 ;  /* 0x0000003b00c07202 */ /* 0x000fe20000000f00 */
[C---:B------:R-:W-:Y:S04]  /*7c80*/  FMUL.FTZ R38, R141.reuse, R118 ;  /* 0x000000768d267220 */ /* 0x040fe80000410000 */
[----:B-1----:R-:W-:Y:S02]  /*7c90*/  FFMA.FTZ R2, R222, c[0x0][0x2d0], -R149 ;  /* 0x0000b400de027a23 */ /* 0x002fe40000010895 */
[----:B------:R-:W-:Y:S02]  /*7ca0*/  FMUL.FTZ R39, R141, R119 ;  /* 0x000000778d277220 */ /* 0x000fe40000410000 */
[----:B------:R1:W-:Y:S01]  /*7cb0*/  MUFU.EX2 R152, R2 ;  /* 0x0000000200987308 */ /* 0x0003e20000000800 */
[----:B------:R-:W-:Y:S01]  /*7cc0*/  LDSM.16.MT88.4 R116, [R205+0x1400] ;  /* 0x00140000cd74783b */ /* 0x000fe20000004200 */
[----:B------:R-:W-:Y:S02]  /*7cd0*/  IMAD.MOV.U32 R157, RZ, RZ, R56 ;  /* 0x000000ffff9d7224 */ /* 0x000fe400078e0038 */
[C---:B------:R-:W-:Y:S01]  /*7ce0*/  FMUL.FTZ R56, R3.reuse, R132 ;  /* 0x0000008403387220 */ /* 0x040fe20000410000 */
[-C--:B------:R-:W-:Y:S03]  /*7cf0*/  HMMA.16816.F32 R36, R176, R52.reuse, R36 ;  /* 0x00000034b024723c */ /* 0x080fe60000001824 */
[----:B------:R-:W-:Y:S02]  /*7d00*/  FMUL.FTZ R57, R3, R133 ;  /* 0x0000008503397220 */ /* 0x000fe40000410000 */
[C---:B------:R-:W-:Y:S02]  /*7d10*/  FMUL.FTZ R58, R0.reuse, R134 ;  /* 0x00000086003a7220 */ /* 0x040fe40000410000 */
[----:B------:R-:W-:Y:S01]  /*7d20*/  FMUL.FTZ R59, R0, R135 ;  /* 0x00000087003b7220 */ /* 0x000fe20000410000 */
[C---:B------:R-:W-:Y:S04]  /*7d30*/  HMMA.16816.F32 R40, R180.reuse, R52, R40 ;  /* 0x00000034b428723c */ /* 0x040fe80000001828 */
[----:B------:R-:W-:Y:S02]  /*7d40*/  IMAD.MOV.U32 R122, RZ, RZ, R63 ;  /* 0x000000ffff7a7224 */ /* 0x000fe400078e003f */
[----:B------:R-:W-:Y:S02]  /*7d50*/  IMAD.MOV.U32 R185, RZ, RZ, R61 ;  /* 0x000000ffffb97224 */ /* 0x000fe400078e003d */
[-C--:B------:R-:W-:Y:S04]  /*7d60*/  HMMA.16816.F32 R44, R180, R54.reuse, R44 ;  /* 0x00000036b42c723c */ /* 0x080fe8000000182c */
[----:B-1----:R-:W-:Y:S02]  /*7d70*/  FFMA.FTZ R2, R223, c[0x0][0x2d0], -R149 ;  /* 0x0000b400df027a23 */ /* 0x002fe40000010895 */
[C---:B------:R-:W-:Y:S02]  /*7d80*/  FMUL.FTZ R53, R140.reuse, R169 ;  /* 0x000000a98c357220 */ /* 0x040fe40000410000 */
[C---:B------:R-:W-:Y:S01]  /*7d90*/  HMMA.16816.F32 R48, R176.reuse, R54, R48 ;  /* 0x00000036b030723c */ /* 0x040fe20000001830 */
[----:B------:R1:W4:Y:S03]  /*7da0*/  MUFU.EX2 R161, R2 ;  /* 0x0000000200a17308 */ /* 0x0003260000000800 */
[----:B------:R-:W-:Y:S01]  /*7db0*/  FMUL.FTZ R52, R140, R168 ;  /* 0x000000a88c347220 */ /* 0x000fe20000410000 */
[----:B---3--:R-:W-:Y:S01]  /*7dc0*/  MOV R168, R197 ;  /* 0x000000c500a87202 */ /* 0x008fe20000000f00 */
[----:B------:R-:W-:Y:S02]  /*7dd0*/  IMAD.MOV.U32 R197, RZ, RZ, R252 ;  /* 0x000000ffffc57224 */ /* 0x000fe400078e00fc */
[C---:B------:R-:W-:Y:S04]  /*7de0*/  FMUL.FTZ R54, R141.reuse, R170 ;  /* 0x000000aa8d367220 */ /* 0x040fe80000410000 */
[----:B------:R-:W-:Y:S01]  /*7df0*/  FMUL.FTZ R55, R141, R171 ;  /* 0x000000ab8d377220 */ /* 0x000fe20000410000 */
[----:B------:R-:W-:Y:S01]  /*7e00*/  MOV R171, R195 ;  /* 0x000000c300ab7202 */ /* 0x000fe20000000f00 */
[----:B------:R-:W-:Y:S02]  /*7e10*/  IMAD.MOV.U32 R186, RZ, RZ, R60 ;  /* 0x000000ffffba7224 */ /* 0x000fe400078e003c */
[C---:B------:R-:W-:Y:S02]  /*7e20*/  FMUL.FTZ R60, R3.reuse, R172 ;  /* 0x000000ac033c7220 */ /* 0x040fe40000410000 */
[----:B------:R-:W-:Y:S01]  /*7e30*/  FMUL.FTZ R61, R3, R173 ;  /* 0x000000ad033d7220 */ /* 0x000fe20000410000 */
[-C--:B--2---:R-:W-:Y:S03]  /*7e40*/  HMMA.16816.F32 R52, R176, R100.reuse, R52 ;  /* 0x00000064b034723c */ /* 0x084fe60000001834 */
[----:B------:R-:W-:Y:S02]  /*7e50*/  FMUL.FTZ R63, R0, R175 ;  /* 0x000000af003f7220 */ /* 0x000fe40000410000 */
[----:B------:R-:W-:Y:S02]  /*7e60*/  IMAD.MOV.U32 R159, RZ, RZ, R67 ;  /* 0x000000ffff9f7224 */ /* 0x000fe400078e0043 */
[----:B-1----:R-:W-:Y:S01]  /*7e70*/  FFMA.FTZ R2, R188, c[0x0][0x2d0], -R149 ;  /* 0x0000b400bc027a23 */ /* 0x002fe20000010895 */
[C---:B------:R-:W-:Y:S03]  /*7e80*/  HMMA.16816.F32 R56, R180.reuse, R100, R56 ;  /* 0x00000064b438723c */ /* 0x040fe60000001838 */
[----:B------:R1:W-:Y:S01]  /*7e90*/  MUFU.EX2 R163, R2 ;  /* 0x0000000200a37308 */ /* 0x0003e20000000800 */
[----:B------:R-:W-:Y:S02]  /*7ea0*/  IMAD.MOV.U32 R199, RZ, RZ, R62 ;  /* 0x000000ffffc77224 */ /* 0x000fe400078e003e */
[----:B------:R-:W-:Y:S01]  /*7eb0*/  FMUL.FTZ R62, R0, R174 ;  /* 0x000000ae003e7220 */ /* 0x000fe20000410000 */
[----:B------:R-:W-:Y:S01]  /*7ec0*/  MOV R174, R164 ;  /* 0x000000a400ae7202 */ /* 0x000fe20000000f00 */
[----:B------:R-:W-:Y:S04]  /*7ed0*/  IMAD.MOV.U32 R203, RZ, RZ, R65 ;  /* 0x000000ffffcb7224 */ /* 0x000fe800078e0041 */
[C---:B------:R-:W-:Y:S01]  /*7ee0*/  FMUL.FTZ R65, R140.reuse, R137 ;  /* 0x000000898c417220 */ /* 0x040fe20000410000 */
[-C--:B------:R-:W-:Y:S03]  /*7ef0*/  HMMA.16816.F32 R60, R180, R102.reuse, R60 ;  /* 0x00000066b43c723c */ /* 0x080fe6000000183c */
[----:B------:R-:W-:Y:S02]  /*7f00*/  IMAD.MOV.U32 R125, RZ, RZ, R64 ;  /* 0x000000ffff7d7224 */ /* 0x000fe400078e0040 */
[C---:B------:R-:W-:Y:S02]  /*7f10*/  FMUL.FTZ R64, R140.reuse, R136 ;  /* 0x000000888c407220 */ /* 0x040fe40000410000 */
[----:B------:R-:W-:Y:S02]  /*7f20*/  FMUL.FTZ R67, R141, R139 ;  /* 0x0000008b8d437220 */ /* 0x000fe40000410000 */
[----:B------:R-:W-:Y:S03]  /*7f30*/  IMAD.MOV.U32 R139, RZ, RZ, R159 ;  /* 0x000000ffff8b7224 */ /* 0x000fe600078e009f */
[----:B------:R-:W-:Y:S02]  /*7f40*/  FMUL.FTZ R69, R140, R69 ;  /* 0x000000458c457220 */ /* 0x000fe40000410000 */
[C---:B------:R-:W-:Y:S01]  /*7f50*/  HMMA.16816.F32 R64, R176.reuse, R102, R64 ;  /* 0x00000066b040723c */ /* 0x040fe20000001840 */
[----:B------:R-:W2:Y:S03]  /*7f60*/  LDSM.16.MT88.4 R100, [R206+0x2000] ;  /* 0x00200000ce64783b */ /* 0x000ea60000004200 */
[----:B-1----:R-:W-:Y:S02]  /*7f70*/  FFMA.FTZ R2, R189, c[0x0][0x2d0], -R149 ;  /* 0x0000b400bd027a23 */ /* 0x002fe40000010895 */
[C---:B------:R-:W-:Y:S02]  /*7f80*/  FMUL.FTZ R70, R141.reuse, R70 ;  /* 0x000000468d467220 */ /* 0x040fe40000410000 */
[----:B------:R1:W-:Y:S01]  /*7f90*/  MUFU.EX2 R169, R2 ;  /* 0x0000000200a97308 */ /* 0x0003e20000000800 */
[----:B------:R-:W-:Y:S03]  /*7fa0*/  FMUL.FTZ R71, R141, R71 ;  /* 0x000000478d477220 */ /* 0x000fe60000410000 */
[C---:B------:R-:W-:Y:S02]  /*7fb0*/  FMUL.FTZ R72, R3.reuse, R72 ;  /* 0x0000004803487220 */ /* 0x040fe40000410000 */
[C---:B------:R-:W-:Y:S02]  /*7fc0*/  FMUL.FTZ R73, R3.reuse, R73 ;  /* 0x0000004903497220 */ /* 0x040fe40000410000 */
[-C--:B------:R-:W-:Y:S03]  /*7fd0*/  HMMA.16816.F32 R68, R176, R104.reuse, R68 ;  /* 0x00000068b044723c */ /* 0x080fe60000001844 */
[C---:B------:R-:W-:Y:S02]  /*7fe0*/  FMUL.FTZ R74, R0.reuse, R74 ;  /* 0x0000004a004a7220 */ /* 0x040fe40000410000 */
[C---:B------:R-:W-:Y:S02]  /*7ff0*/  FMUL.FTZ R75, R0.reuse, R75 ;  /* 0x0000004b004b7220 */ /* 0x040fe40000410000 */
[----:B------:R-:W-:Y:S02]  /*8000*/  IMAD.MOV.U32 R156, RZ, RZ, R228 ;  /* 0x000000ffff9c7224 */ /* 0x000fe400078e00e4 */
[----:B------:R-:W-:Y:S03]  /*8010*/  FMUL.FTZ R76, R3, R76 ;  /* 0x0000004c034c7220 */ /* 0x000fe60000410000 */
[C---:B------:R-:W-:Y:S04]  /*8020*/  HMMA.16816.F32 R72, R180.reuse, R104, R72 ;  /* 0x00000068b448723c */ /* 0x040fe80000001848 */
[--C-:B-1----:R-:W-:Y:S02]  /*8030*/  FFMA.FTZ R2, R225, c[0x0][0x2d0], -R151.reuse ;  /* 0x0000b400e1027a23 */ /* 0x102fe40000010897 */
[----:B------:R-:W-:Y:S02]  /*8040*/  FMUL.FTZ R77, R3, R77 ;  /* 0x0000004d034d7220 */ /* 0x000fe40000410000 */
[----:B------:R1:W-:Y:S01]  /*8050*/  MUFU.EX2 R252, R2 ;  /* 0x0000000200fc7308 */ /* 0x0003e20000000800 */
[C---:B------:R-:W-:Y:S03]  /*8060*/  FMUL.FTZ R78, R0.reuse, R78 ;  /* 0x0000004e004e7220 */ /* 0x040fe60000410000 */
[----:B------:R-:W-:Y:S02]  /*8070*/  FMUL.FTZ R79, R0, R79 ;  /* 0x0000004f004f7220 */ /* 0x000fe40000410000 */
[C---:B------:R-:W-:Y:S02]  /*8080*/  FMUL.FTZ R80, R140.reuse, R80 ;  /* 0x000000508c507220 */ /* 0x040fe40000410000 */
[C---:B------:R-:W-:Y:S02]  /*8090*/  FMUL.FTZ R81, R140.reuse, R81 ;  /* 0x000000518c517220 */ /* 0x040fe40000410000 */
[C---:B------:R-:W-:Y:S01]  /*80a0*/  FMUL.FTZ R82, R141.reuse, R82 ;  /* 0x000000528d527220 */ /* 0x040fe20000410000 */
[-C--:B------:R-:W-:Y:S03]  /*80b0*/  HMMA.16816.F32 R76, R180, R106.reuse, R76 ;  /* 0x0000006ab44c723c */ /* 0x080fe6000000184c */
[C---:B------:R-:W-:Y:S02]  /*80c0*/  FMUL.FTZ R83, R141.reuse, R83 ;  /* 0x000000538d537220 */ /* 0x040fe40000410000 */
[C---:B------:R-:W-:Y:S02]  /*80d0*/  FMUL.FTZ R84, R140.reuse, R84 ;  /* 0x000000548c547220 */ /* 0x040fe40000410000 */
[----:B------:R-:W-:Y:S02]  /*80e0*/  FMUL.FTZ R85, R140, R85 ;  /* 0x000000558c557220 */ /* 0x000fe40000410000 */
[C---:B------:R-:W-:Y:S01]  /*80f0*/  FMUL.FTZ R86, R141.reuse, R86 ;  /* 0x000000568d567220 */ /* 0x040fe20000410000 */
[C---:B------:R-:W-:Y:S01]  /*8100*/  HMMA.16816.F32 R80, R176.reuse, R106, R80 ;  /* 0x0000006ab050723c */ /* 0x040fe20000001850 */
[----:B------:R-:W3:Y:S03]  /*8110*/  LDSM.16.MT88.4 R104, [R205+0x400] ;  /* 0x00040000cd68783b */ /* 0x000ee60000004200 */
[--C-:B-1----:R-:W-:Y:S02]  /*8120*/  FFMA.FTZ R2, R224, c[0x0][0x2d0], -R151.reuse ;  /* 0x0000b400e0027a23 */ /* 0x102fe40000010897 */
[----:B------:R-:W-:Y:S02]  /*8130*/  FMUL.FTZ R87, R141, R87 ;  /* 0x000000578d577220 */ /* 0x000fe40000410000 */
[----:B------:R1:W5:Y:S01]  /*8140*/  MUFU.EX2 R251, R2 ;  /* 0x0000000200fb7308 */ /* 0x0003620000000800 */
[C---:B------:R-:W-:Y:S03]  /*8150*/  FMUL.FTZ R88, R3.reuse, R88 ;  /* 0x0000005803587220 */ /* 0x040fe60000410000 */
[C---:B------:R-:W-:Y:S01]  /*8160*/  FMUL.FTZ R89, R3.reuse, R89 ;  /* 0x0000005903597220 */ /* 0x040fe20000410000 */
[-C--:B--2---:R-:W-:Y:S03]  /*8170*/  HMMA.16816.F32 R84, R176, R100.reuse, R84 ;  /* 0x00000064b054723c */ /* 0x084fe60000001854 */
[C---:B------:R-:W-:Y:S02]  /*8180*/  FMUL.FTZ R90, R0.reuse, R90 ;  /* 0x0000005a005a7220 */ /* 0x040fe40000410000 */
[C---:B------:R-:W-:Y:S02]  /*8190*/  FMUL.FTZ R91, R0.reuse, R91 ;  /* 0x0000005b005b7220 */ /* 0x040fe40000410000 */
[C---:B------:R-:W-:Y:S02]  /*81a0*/  FMUL.FTZ R92, R3.reuse, R92 ;  /* 0x0000005c035c7220 */ /* 0x040fe40000410000 */
[----:B------:R-:W-:Y:S03]  /*81b0*/  FMUL.FTZ R93, R3, R93 ;  /* 0x0000005d035d7220 */ /* 0x000fe60000410000 */
[C---:B------:R-:W-:Y:S04]  /*81c0*/  HMMA.16816.F32 R88, R180.reuse, R100, R88 ;  /* 0x00000064b458723c */ /* 0x040fe80000001858 */
[C---:B------:R-:W-:Y:S02]  /*81d0*/  FMUL.FTZ R94, R0.reuse, R94 ;  /* 0x0000005e005e7220 */ /* 0x040fe40000410000 */
[----:B------:R-:W-:Y:S01]  /*81e0*/  FMUL.FTZ R95, R0, R95 ;  /* 0x0000005f005f7220 */ /* 0x000fe20000410000 */
[----:B------:R-:W-:Y:S01]  /*81f0*/  F2FP.PACK_AB R100, R158, R153 ;  /* 0x000000999e64723e */ /* 0x000fe200000000ff */
[--C-:B-1----:R-:W-:Y:S01]  /*8200*/  FFMA.FTZ R2, R226, c[0x0][0x2d0], -R151.reuse ;  /* 0x0000b400e2027a23 */ /* 0x102fe20000010897 */
[----:B----4-:R-:W-:Y:S03]  /*8210*/  F2FP.PACK_AB R101, R161, R152 ;  /* 0x00000098a165723e */ /* 0x010fe600000000ff */
[----:B------:R1:W-:Y:S01]  /*8220*/  MUFU.EX2 R250, R2 ;  /* 0x0000000200fa7308 */ /* 0x0003e20000000800 */
[-C--:B------:R-:W-:Y:S03]  /*8230*/  HMMA.16816.F32 R92, R180, R102.reuse, R92 ;  /* 0x00000066b45c723c */ /* 0x080fe6000000185c */
[C---:B------:R-:W-:Y:S01]  /*8240*/  FMUL.FTZ R96, R140.reuse, R96 ;  /* 0x000000608c607220 */ /* 0x040fe20000410000 */
[----:B-----5:R-:W-:Y:S01]  /*8250*/  F2FP.PACK_AB R108, R251, R252 ;  /* 0x000000fcfb6c723e */ /* 0x020fe200000000ff */
[----:B------:R-:W-:Y:S02]  /*8260*/  FMUL.FTZ R97, R140, R97 ;  /* 0x000000618c617220 */ /* 0x000fe40000410000 */
[C---:B------:R-:W-:Y:S01]  /*8270*/  FMUL.FTZ R98, R141.reuse, R98 ;  /* 0x000000628d627220 */ /* 0x040fe20000410000 */
[----:B------:R-:W-:Y:S01]  /*8280*/  MOV R183, R157 ;  /* 0x0000009d00b77202 */ /* 0x000fe20000000f00 */
[----:B------:R-:W-:Y:S03]  /*8290*/  FMUL.FTZ R99, R141, R99 ;  /* 0x000000638d637220 */ /* 0x000fe60000410000 */
[----:B------:R-:W-:Y:S02]  /*82a0*/  IMAD.MOV.U32 R175, RZ, RZ, R160 ;  /* 0x000000ffffaf7224 */ /* 0x000fe400078e00a0 */
[----:B------:R-:W-:Y:S02]  /*82b0*/  IMAD.MOV.U32 R135, RZ, RZ, R192 ;  /* 0x000000ffff877224 */ /* 0x000fe400078e00c0 */
[----:B------:R-:W-:Y:S01]  /*82c0*/  HMMA.16816.F32 R96, R176, R102, R96 ;  /* 0x00000066b060723c */ /* 0x000fe20000001860 */
[----:B------:R-:W2:Y:S03]  /*82d0*/  LDL R177, [R1+0x2c] ;  /* 0x00002c0001b17983 */ /* 0x000ea60000100800 */
[----:B------:R-:W-:Y:S01]  /*82e0*/  IMAD.MOV.U32 R159, RZ, RZ, R156 ;  /* 0x000000ffff9f7224 */ /* 0x000fe200078e009c */
[----:B------:R-:W4:Y:S01]  /*82f0*/  LDL.LU R176, [R1+0x18] ;  /* 0x0000180001b07983 */ /* 0x000f220000300800 */
[----:B------:R-:W-:Y:S01]  /*8300*/  MOV R156, R196 ;  /* 0x000000c4009c7202 */ /* 0x000fe20000000f00 */
[----:B-1----:R-:W-:Y:S01]  /*8310*/  FFMA.FTZ R2, R227, c[0x0][0x2d0], -R151 ;  /* 0x0000b400e3027a23 */ /* 0x002fe20000010897 */
[----:B------:R-:W-:Y:S01]  /*8320*/  F2FP.PACK_AB R102, R168, R162 ;  /* 0x000000a2a866723e */ /* 0x000fe200000000ff */
[----:B------:R-:W5:Y:S01]  /*8330*/  LDL.LU R138, [R1+0x1c] ;  /* 0x00001c00018a7983 */ /* 0x000f620000300800 */
[----:B------:R-:W-:Y:S02]  /*8340*/  MUFU.EX2 R227, R120 ;  /* 0x0000007800e37308 */ /* 0x000fe40000000800 */
[----:B------:R-:W-:Y:S01]  /*8350*/  F2FP.PACK_AB R103, R169, R163 ;  /* 0x000000a3a967723e */ /* 0x000fe200000000ff */
[----:B------:R-:W5:Y:S01]  /*8360*/  LDL.LU R137, [R1+0x20] ;  /* 0x0000200001897983 */ /* 0x000f620000300800 */
[----:B------:R-:W-:Y:S02]  /*8370*/  IMAD.MOV.U32 R170, RZ, RZ, R198 ;  /* 0x000000ffffaa7224 */ /* 0x000fe400078e00c6 */
[----:B------:R-:W-:Y:S01]  /*8380*/  IMAD.MOV.U32 R157, RZ, RZ, R147 ;  /* 0x000000ffff9d7224 */ /* 0x000fe200078e0093 */
[----:B------:R-:W5:Y:S01]  /*8390*/  LDL.LU R136, [R1+0x24] ;  /* 0x0000240001887983 */ /* 0x000f620000300800 */
[----:B------:R-:W-:Y:S01]  /*83a0*/  MOV R147, R187 ;  /* 0x000000bb00937202 */ /* 0x000fe20000000f00 */
[-C--:B---3--:R-:W-:Y:S01]  /*83b0*/  HMMA.16816.F32 R4, R100, R104.reuse, R4 ;  /* 0x000000686404723c */ /* 0x088fe20000001804 */
[----:B------:R1:W3:Y:S04]  /*83c0*/  MUFU.EX2 R248, R2 ;  /* 0x0000000200f87308 */ /* 0x0002e80000000800 */
[----:B------:R-:W-:Y:S02]  /*83d0*/  IMAD.MOV.U32 R237, RZ, RZ, R161 ;  /* 0x000000ffffed7224 */ /* 0x000fe400078e00a1 */
[--C-:B-1----:R-:W-:Y:S01]  /*83e0*/  FFMA.FTZ R2, R229, c[0x0][0x2d0], -R184.reuse ;  /* 0x0000b400e5027a23 */ /* 0x102fe200000108b8 */
[----:B---3--:R-:W-:Y:S03]  /*83f0*/  F2FP.PACK_AB R110, R248, R250 ;  /* 0x000000faf86e723e */ /* 0x008fe600000000ff */
[----:B------:R1:W-:Y:S02]  /*8400*/  MUFU.EX2 R241, R2 ;  /* 0x0000000200f17308 */ /* 0x0003e40000000800 */
[--C-:B-1----:R-:W-:Y:S08]  /*8410*/  FFMA.FTZ R2, R231, c[0x0][0x2d0], -R184.reuse ;  /* 0x0000b400e7027a23 */ /* 0x102ff000000108b8 */
[----:B------:R1:W3:Y:S02]  /*8420*/  MUFU.EX2 R238, R2 ;  /* 0x0000000200ee7308 */ /* 0x0002e40000000800 */
[--C-:B-1----:R-:W-:Y:S01]  /*8430*/  FFMA.FTZ R2, R232, c[0x0][0x2d0], -R184.reuse ;  /* 0x0000b400e8027a23 */ /* 0x102fe200000108b8 */
[----:B---3--:R-:W-:Y:S07]  /*8440*/  F2FP.PACK_AB R109, R238, R241 ;  /* 0x000000f1ee6d723e */ /* 0x008fee00000000ff */
        /* <DEDUP_REMOVED lines=10> */
[--C-:B-1----:R-:W-:Y:S02]  /*84f0*/  FFMA.FTZ R2, R236, c[0x0][0x2d0], -R150.reuse ;  /* 0x0000b400ec027a23 */ /* 0x102fe40000010896 */
[----:B------:R-:W-:Y:S02]  /*8500*/  IMAD.MOV.U32 R236, RZ, RZ, R169 ;  /* 0x000000ffffec7224 */ /* 0x000fe400078e00a9 */
[-C--:B------:R-:W-:Y:S01]  /*8510*/  HMMA.16816.F32 R20, R100, R112.reuse, R20 ;  /* 0x000000706414723c */ /* 0x080fe20000001814 */
[----:B------:R1:W1:Y:S07]  /*8520*/  MUFU.EX2 R232, R2 ;  /* 0x0000000200e87308 */ /* 0x00026e0000000800 */
[C---:B------:R-:W-:Y:S08]  /*8530*/  HMMA.16816.F32 R24, R108.reuse, R112, R24 ;  /* 0x000000706c18723c */ /* 0x040ff00000001818 */
[-C--:B------:R-:W-:Y:S08]  /*8540*/  HMMA.16816.F32 R28, R108, R114.reuse, R28 ;  /* 0x000000726c1c723c */ /* 0x080ff0000000181c */
[C---:B------:R-:W-:Y:S01]  /*8550*/  HMMA.16816.F32 R32, R100.reuse, R114, R32 ;  /* 0x000000726420723c */ /* 0x040fe20000001820 */
[----:B------:R-:W3:Y:S03]  /*8560*/  LDSM.16.MT88.4 R112, [R205+0x2400] ;  /* 0x00240000cd70783b */ /* 0x000ee60000004200 */
[--C-:B-1----:R-:W-:Y:S04]  /*8570*/  FFMA.FTZ R2, R191, c[0x0][0x2d0], -R150.reuse ;  /* 0x0000b400bf027a23 */ /* 0x102fe80000010896 */
[-C--:B------:R-:W-:Y:S01]  /*8580*/  HMMA.16816.F32 R36, R100, R116.reuse, R36 ;  /* 0x000000746424723c */ /* 0x080fe20000001824 */
[----:B------:R1:W-:Y:S07]  /*8590*/  MUFU.EX2 R233, R2 ;  /* 0x0000000200e97308 */ /* 0x0003ee0000000800 */
[C---:B------:R-:W-:Y:S08]  /*85a0*/  HMMA.16816.F32 R40, R108.reuse, R116, R40 ;  /* 0x000000746c28723c */ /* 0x040ff00000001828 */
[-C--:B------:R-:W-:Y:S08]  /*85b0*/  HMMA.16816.F32 R44, R108, R118.reuse, R44 ;  /* 0x000000766c2c723c */ /* 0x080ff0000000182c */
[C---:B------:R-:W-:Y:S01]  /*85c0*/  HMMA.16816.F32 R48, R100.reuse, R118, R48 ;  /* 0x000000766430723c */ /* 0x040fe20000001830 */
[----:B------:R-:W2:Y:S03]  /*85d0*/  LDSM.16.MT88.4 R116, [R206+0x2400] ;  /* 0x00240000ce74783b */ /* 0x000ea60000004200 */
[----:B-1----:R-:W-:Y:S02]  /*85e0*/  FFMA.FTZ R2, R239, c[0x0][0x2d0], -R150 ;  /* 0x0000b400ef027a23 */ /* 0x002fe40000010896 */
[----:B------:R-:W-:Y:S02]  /*85f0*/  IMAD.MOV.U32 R239, RZ, RZ, R168 ;  /* 0x000000ffffef7224 */ /* 0x000fe400078e00a8 */
[-C--:B---3--:R-:W-:Y:S01]  /*8600*/  HMMA.16816.F32 R52, R100, R104.reuse, R52 ;  /* 0x000000686434723c */ /* 0x088fe20000001834 */
[----:B------:R1:W3:Y:S07]  /*8610*/  MUFU.EX2 R231, R2 ;  /* 0x0000000200e77308 */ /* 0x0002ee0000000800 */
[C---:B------:R-:W-:Y:S08]  /*8620*/  HMMA.16816.F32 R56, R108.reuse, R104, R56 ;  /* 0x000000686c38723c */ /* 0x040ff00000001838 */
[-C--:B------:R-:W-:Y:S08]  /*8630*/  HMMA.16816.F32 R60, R108, R106.reuse, R60 ;  /* 0x0000006a6c3c723c */ /* 0x080ff0000000183c */
[C---:B------:R-:W-:Y:S01]  /*8640*/  HMMA.16816.F32 R64, R100.reuse, R106, R64 ;  /* 0x0000006a6440723c */ /* 0x040fe20000001840 */
[----:B------:R-:W3:Y:S03]  /*8650*/  LDSM.16.MT88.4 R104, [R205+0x800] ;  /* 0x00080000cd68783b */ /* 0x000ee60000004200 */
[----:B-1----:R-:W-:Y:S01]  /*8660*/  FFMA.FTZ R2, R244, c[0x0][0x2d0], -R149 ;  /* 0x0000b400f4027a23 */ /* 0x002fe20000010895 */
[----:B------:R-:W-:Y:S03]  /*8670*/  MOV R244, R163 ;  /* 0x000000a300f47202 */ /* 0x000fe60000000f00 */
[-C--:B------:R-:W-:Y:S01]  /*8680*/  HMMA.16816.F32 R68, R100, R112.reuse, R68 ;  /* 0x000000706444723c */ /* 0x080fe20000001844 */
[----:B------:R1:W-:Y:S07]  /*8690*/  MUFU.EX2 R229, R2 ;  /* 0x0000000200e57308 */ /* 0x0003ee0000000800 */
[C---:B------:R-:W-:Y:S08]  /*86a0*/  HMMA.16816.F32 R72, R108.reuse, R112, R72 ;  /* 0x000000706c48723c */ /* 0x040ff00000001848 */
[-C--:B------:R-:W-:Y:S03]  /*86b0*/  HMMA.16816.F32 R76, R108, R114.reuse, R76 ;  /* 0x000000726c4c723c */ /* 0x080fe6000000184c */
[----:B--2---:R-:W-:Y:S01]  /*86c0*/  ISETP.GT.AND P0, PT, R221, R177, PT ;  /* 0x000000b1dd00720c */ /* 0x004fe20003f04270 */
[----:B----4-:R-:W-:Y:S01]  /*86d0*/  FFMA.FTZ R140, R140, R176, R183 ;  /* 0x000000b08c8c7223 */ /* 0x010fe200000100b7 */
[----:B------:R-:W-:Y:S01]  /*86e0*/  MOV R221, R157 ;  /* 0x0000009d00dd7202 */ /* 0x000fe20000000f00 */
[----:B------:R-:W-:Y:S02]  /*86f0*/  LDSM.16.MT88.4 R180, [R205+0x2c00] ;  /* 0x002c0000cdb4783b */ /* 0x000fe40000004200 */
[C---:B------:R-:W-:Y:S04]  /*8700*/  HMMA.16816.F32 R80, R100.reuse, R114, R80 ;  /* 0x000000726450723c */ /* 0x040fe80000001850 */
[----:B-1----:R-:W-:Y:S02]  /*8710*/  FFMA.FTZ R2, R245, c[0x0][0x2d0], -R149 ;  /* 0x0000b400f5027a23 */ /* 0x002fe40000010895 */
[----:B-----5:R-:W-:Y:S01]  /*8720*/  FFMA.FTZ R3, R3, R137, R175 ;  /* 0x0000008903037223 */ /* 0x020fe200000100af */
[----:B------:R-:W1:Y:S01]  /*8730*/  LDSM.16.MT88.4 R112, [R206+0x800] ;  /* 0x00080000ce70783b */ /* 0x000e620000004200 */
[-C--:B------:R-:W-:Y:S01]  /*8740*/  HMMA.16816.F32 R84, R100, R116.reuse, R84 ;  /* 0x000000746454723c */ /* 0x080fe20000001854 */
[----:B------:R2:W4:Y:S03]  /*8750*/  MUFU.EX2 R228, R2 ;  /* 0x0000000200e47308 */ /* 0x0005260000000800 */
[----:B------:R-:W-:Y:S02]  /*8760*/  FFMA.FTZ R0, R0, R136, R174 ;  /* 0x0000008800007223 */ /* 0x000fe400000100ae */
[----:B------:R-:W-:Y:S02]  /*8770*/  FFMA.FTZ R141, R141, R138, R139 ;  /* 0x0000008a8d8d7223 */ /* 0x000fe4000001008b */
[C---:B------:R-:W-:Y:S01]  /*8780*/  HMMA.16816.F32 R88, R108.reuse, R116, R88 ;  /* 0x000000746c58723c */ /* 0x040fe20000001858 */
[----:B------:R-:W-:Y:S03]  /*8790*/  LDSM.16.MT88.4 R136, [R206+0x1c00] ;  /* 0x001c0000ce88783b */ /* 0x000fe60000004200 */
[----:B------:R-:W-:Y:S04]  /*87a0*/  IMAD.MOV.U32 R245, RZ, RZ, R162 ;  /* 0x000000fffff57224 */ /* 0x000fe800078e00a2 */
[-C--:B------:R-:W-:Y:S07]  /*87b0*/  HMMA.16816.F32 R92, R108, R118.reuse, R92 ;  /* 0x000000766c5c723c */ /* 0x080fee000000185c */
[----:B------:R-:W-:Y:S01]  /*87c0*/  FFMA.FTZ R108, R197, c[0x0][0x2d0], -R150 ;  /* 0x0000b400c56c7a23 */ /* 0x000fe20000010896 */
[----:B------:R-:W-:Y:S01]  /*87d0*/  HMMA.16816.F32 R96, R100, R118, R96 ;  /* 0x000000766460723c */ /* 0x000fe20000001860 */
[----:B------:R-:W5:Y:S03]  /*87e0*/  LDSM.16.MT88.4 R116, [R205+0x1800] ;  /* 0x00180000cd74783b */ /* 0x000f660000004200 */
[----:B--2---:R-:W-:Y:S02]  /*87f0*/  FFMA.FTZ R2, R243, c[0x0][0x2d0], -R149 ;  /* 0x0000b400f3027a23 */ /* 0x004fe40000010895 */
[----:B------:R-:W-:Y:S01]  /*8800*/  IMAD.MOV.U32 R197, RZ, RZ, R199 ;  /* 0x000000ffffc57224 */ /* 0x000fe200078e00c7 */
[----:B------:R-:W-:Y:S01]  /*8810*/  F2FP.PACK_AB R100, R232, R230 ;  /* 0x000000e6e864723e */ /* 0x000fe200000000ff */
[----:B------:R2:W1:Y:S01]  /*8820*/  MUFU.EX2 R226, R2 ;  /* 0x0000000200e27308 */ /* 0x0004620000000800 */
[----:B---3--:R-:W-:Y:S03]  /*8830*/  F2FP.PACK_AB R102, R231, R233 ;  /* 0x000000e9e766723e */ /* 0x008fe600000000ff */
[----:B------:R-:W-:Y:S01]  /*8840*/  IMAD.MOV.U32 R160, RZ, RZ, R197 ;  /* 0x000000ffffa07224 */ /* 0x000fe200078e00c5 */
[----:B----4-:R-:W-:Y:S01]  /*8850*/  F2FP.PACK_AB R101, R228, R229 ;  /* 0x000000e5e465723e */ /* 0x010fe200000000ff */
[----:B------:R-:W-:Y:S04]  /*8860*/  IMAD.MOV.U32 R243, RZ, RZ, R158 ;  /* 0x000000fffff37224 */ /* 0x000fe800078e009e */
[----:B------:R-:W-:Y:S01]  /*8870*/  MUFU.EX2 R197, R108 ;  /* 0x0000006c00c57308 */ /* 0x000fe20000000800 */
[----:B--2---:R-:W-:Y:S01]  /*8880*/  FFMA.FTZ R2, R128, c[0x0][0x2d0], -R151 ;  /* 0x0000b40080027a23 */ /* 0x004fe20000010897 */
[----:B-1----:R-:W-:Y:S01]  /*8890*/  F2FP.PACK_AB R103, R226, R227 ;  /* 0x000000e3e267723e */ /* 0x002fe200000000ff */
[----:B------:R-:W-:Y:S01]  /*88a0*/  IMAD.MOV.U32 R128, RZ, RZ, R125 ;  /* 0x000000ffff807224 */ /* 0x000fe200078e007d */
[----:B------:R-:W-:Y:S06]  /*88b0*/  MOV R125, R186 ;  /* 0x000000ba007d7202 */ /* 0x000fec0000000f00 */
[----:B------:R1:W-:Y:S01]  /*88c0*/  MUFU.EX2 R225, R2 ;  /* 0x0000000200e17308 */ /* 0x0003e20000000800 */
[----:B------:R-:W-:Y:S02]  /*88d0*/  IMAD.MOV.U32 R186, RZ, RZ, R123 ;  /* 0x000000ffffba7224 */ /* 0x000fe400078e007b */
[----:B------:R-:W-:Y:S01]  /*88e0*/  IMAD.MOV.U32 R123, RZ, RZ, R121 ;  /* 0x000000ffff7b7224 */ /* 0x000fe200078e0079 */
[-C--:B------:R-:W-:Y:S03]  /*88f0*/  HMMA.16816.F32 R4, R100, R104.reuse, R4 ;  /* 0x000000686404723c */ /* 0x080fe60000001804 */
[----:B------:R-:W-:Y:S01]  /*8900*/  MOV R121, R167 ;  /* 0x000000a700797202 */ /* 0x000fe20000000f00 */
[----:B------:R-:W-:Y:S02]  /*8910*/  IMAD.MOV.U32 R167, RZ, RZ, R165 ;  /* 0x000000ffffa77224 */ /* 0x000fe400078e00a5 */
[----:B------:R-:W-:Y:S02]  /*8920*/  IMAD.MOV.U32 R165, RZ, RZ, R201 ;  /* 0x000000ffffa57224 */ /* 0x000fe400078e00c9 */
[--C-:B------:R-:W-:Y:S04]  /*8930*/  FFMA.FTZ R132, R123, c[0x0][0x2d0], -R151.reuse ;  /* 0x0000b4007b847a23 */ /* 0x100fe80000010897 */
[----:B------:R-:W-:Y:S01]  /*8940*/  FFMA.FTZ R134, R121, c[0x0][0x2d0], -R151 ;  /* 0x0000b40079867a23 */ /* 0x000fe20000010897 */
[----:B------:R-:W-:Y:S01]  /*8950*/  MUFU.EX2 R190, R132 ;  /* 0x0000008400be7308 */ /* 0x000fe20000000800 */
[--C-:B------:R-:W-:Y:S02]  /*8960*/  FFMA.FTZ R129, R125, c[0x0][0x2d0], -R149.reuse ;  /* 0x0000b4007d817a23 */ /* 0x100fe40000010895 */
[----:B------:R-:W-:Y:S01]  /*8970*/  FFMA.FTZ R131, R186, c[0x0][0x2d0], -R149 ;  /* 0x0000b400ba837a23 */ /* 0x000fe20000010895 */
[----:B------:R-:W-:Y:S01]  /*8980*/  MOV R186, R167 ;  /* 0x000000a700ba7202 */ /* 0x000fe20000000f00 */
[----:B------:R-:W-:Y:S02]  /*8990*/  IMAD.MOV.U32 R173, RZ, RZ, R165 ;  /* 0x000000ffffad7224 */ /* 0x000fe400078e00a5 */
[----:B-1----:R-:W-:Y:S02]  /*89a0*/  FFMA.FTZ R2, R249, c[0x0][0x2d0], -R151 ;  /* 0x0000b400f9027a23 */ /* 0x002fe40000010897 */
[----:B------:R-:W-:Y:S01]  /*89b0*/  IMAD.MOV.U32 R249, RZ, RZ, R152 ;  /* 0x000000fffff97224 */ /* 0x000fe200078e0098 */
[----:B------:R-:W-:Y:S01]  /*89c0*/  MUFU.EX2 R192, R131 ;  /* 0x0000008300c07308 */ /* 0x000fe20000000800 */
[----:B------:R-:W-:Y:S02]  /*89d0*/  FADD.FTZ R140, R173, R140 ;  /* 0x0000008cad8c7221 */ /* 0x000fe40000010000 */
[----:B------:R-:W-:Y:S07]  /*89e0*/  FADD.FTZ R186, R186, R3 ;  /* 0x00000003baba7221 */ /* 0x000fee0000010000 */
[----:B------:R1:W2:Y:S10]  /*89f0*/  MUFU.EX2 R223, R2 ;  /* 0x0000000200df7308 */ /* 0x0002b40000000800 */
[----:B------:R-:W-:Y:S01]  /*8a00*/  MUFU.EX2 R188, R134 ;  /* 0x0000008600bc7308 */ /* 0x000fe20000000800 */
[----:B-1----:R-:W-:Y:S01]  /*8a10*/  FFMA.FTZ R2, R240, c[0x0][0x2d0], -R151 ;  /* 0x0000b400f0027a23 */ /* 0x002fe20000010897 */
[----:B--2---:R-:W-:Y:S01]  /*8a20*/  F2FP.PACK_AB R108, R223, R225 ;  /* 0x000000e1df6c723e */ /* 0x004fe200000000ff */
[----:B------:R-:W-:Y:S07]  /*8a30*/  IMAD.MOV.U32 R240, RZ, RZ, R153 ;  /* 0x000000fffff07224 */ /* 0x000fee00078e0099 */
[----:B------:R1:W-:Y:S02]  /*8a40*/  MUFU.EX2 R224, R2 ;  /* 0x0000000200e07308 */ /* 0x0003e40000000800 */
[----:B-1----:R-:W-:Y:S01]  /*8a50*/  FFMA.FTZ R2, R242, c[0x0][0x2d0], -R151 ;  /* 0x0000b400f2027a23 */ /* 0x002fe20000010897 */
[----:B------:R-:W-:Y:S07]  /*8a60*/  MOV R242, R154 ;  /* 0x0000009a00f27202 */ /* 0x000fee0000000f00 */
[----:B------:R1:W2:Y:S02]  /*8a70*/  MUFU.EX2 R222, R2 ;  /* 0x0000000200de7308 */ /* 0x0002a40000000800 */
[--C-:B-1----:R-:W-:Y:S01]  /*8a80*/  FFMA.FTZ R2, R127, c[0x0][0x2d0], -R184.reuse ;  /* 0x0000b4007f027a23 */ /* 0x102fe200000108b8 */
[----:B--2---:R-:W-:Y:S01]  /*8a90*/  F2FP.PACK_AB R110, R222, R224 ;  /* 0x000000e0de6e723e */ /* 0x004fe200000000ff */
[----:B------:R-:W-:Y:S06]  /*8aa0*/  IMAD.MOV.U32 R127, RZ, RZ, R203 ;  /* 0x000000ffff7f7224 */ /* 0x000fec00078e00cb */
[----:B------:R1:W-:Y:S02]  /*8ab0*/  MUFU.EX2 R203, R2 ;  /* 0x0000000200cb7308 */ /* 0x0003e40000000800 */
[----:B-1----:R-:W-:Y:S02]  /*8ac0*/  FFMA.FTZ R2, R124, c[0x0][0x2d0], -R184 ;  /* 0x0000b4007c027a23 */ /* 0x002fe400000108b8 */
[----:B------:R-:W-:Y:S01]  /*8ad0*/  IMAD.MOV.U32 R124, RZ, RZ, R185 ;  /* 0x000000ffff7c7224 */ /* 0x000fe200078e00b9 */
[----:B------:R-:W-:Y:S01]  /*8ae0*/  MOV R185, R122 ;  /* 0x0000007a00b97202 */ /* 0x000fe20000000f00 */
[----:B------:R-:W-:Y:S02]  /*8af0*/  IMAD.MOV.U32 R122, RZ, RZ, R193 ;  /* 0x000000ffff7a7224 */ /* 0x000fe400078e00c1 */
[----:B------:R-:W-:Y:S01]  /*8b00*/  IMAD.MOV.U32 R193, RZ, RZ, R166 ;  /* 0x000000ffffc17224 */ /* 0x000fe200078e00a6 */
[----:B------:R-:W-:Y:S01]  /*8b10*/  MOV R166, R200 ;  /* 0x000000c800a67202 */ /* 0x000fe20000000f00 */
[----:B------:R-:W-:Y:S01]  /*8b20*/  FFMA.FTZ R133, R122, c[0x0][0x2d0], -R151 ;  /* 0x0000b4007a857a23 */ /* 0x000fe20000010897 */
[----:B------:R1:W2:Y:S01]  /*8b30*/  MUFU.EX2 R200, R2 ;  /* 0x0000000200c87308 */ /* 0x0002a20000000800 */
[----:B------:R-:W3:Y:S01]  /*8b40*/  LDSM.16.MT88.4 R120, [R206+0x1800] ;  /* 0x00180000ce78783b */ /* 0x000ee20000004200 */
[----:B------:R-:W-:Y:S02]  /*8b50*/  FFMA.FTZ R130, R124, c[0x0][0x2d0], -R149 ;  /* 0x0000b4007c827a23 */ /* 0x000fe40000010895 */
[----:B------:R-:W-:Y:S02]  /*8b60*/  IMAD.MOV.U32 R172, RZ, RZ, R166 ;  /* 0x000000ffffac7224 */ /* 0x000fe400078e00a6 */
[----:B------:R-:W-:Y:S02]  /*8b70*/  FFMA.FTZ R151, R193, c[0x0][0x2d0], -R151 ;  /* 0x0000b400c1977a23 */ /* 0x000fe40000010897 */
[----:B------:R-:W-:Y:S01]  /*8b80*/  FFMA.FTZ R149, R185, c[0x0][0x2d0], -R149 ;  /* 0x0000b400b9957a23 */ /* 0x000fe20000010895 */
[----:B------:R-:W-:Y:S01]  /*8b90*/  LDSM.16.MT88.4 R164, [R205+0xc00] ;  /* 0x000c0000cda4783b */ /* 0x000fe20000004200 */
[----:B------:R-:W-:Y:S01]  /*8ba0*/  MUFU.EX2 R193, R130 ;  /* 0x0000008200c17308 */ /* 0x000fe20000000800 */
[----:B------:R-:W-:Y:S02]  /*8bb0*/  IMAD.MOV.U32 R185, RZ, RZ, R194 ;  /* 0x000000ffffb97224 */ /* 0x000fe400078e00c2 */
[----:B------:R-:W-:Y:S04]  /*8bc0*/  FADD.FTZ R141, R172, R141 ;  /* 0x0000008dac8d7221 */ /* 0x000fe80000010000 */
[----:B------:R-:W-:Y:S03]  /*8bd0*/  FADD.FTZ R141, R170, R141 ;  /* 0x0000008daa8d7221 */ /* 0x000fe60000010000 */
[----:B------:R-:W4:Y:S01]  /*8be0*/  MUFU.EX2 R194, R129 ;  /* 0x0000008100c27308 */ /* 0x000f220000000800 */
[--C-:B-1----:R-:W-:Y:S01]  /*8bf0*/  FFMA.FTZ R2, R247, c[0x0][0x2d0], -R184.reuse ;  /* 0x0000b400f7027a23 */ /* 0x102fe200000108b8 */
[----:B--2---:R-:W-:Y:S01]  /*8c00*/  F2FP.PACK_AB R109, R200, R203 ;  /* 0x000000cbc86d723e */ /* 0x004fe200000000ff */
[----:B------:R-:W-:Y:S07]  /*8c10*/  IMAD.MOV.U32 R247, RZ, RZ, R155 ;  /* 0x000000fffff77224 */ /* 0x000fee00078e009b */
[----:B------:R1:W-:Y:S10]  /*8c20*/  MUFU.EX2 R201, R2 ;  /* 0x0000000200c97308 */ /* 0x0003f40000000800 */
[----:B------:R4:W2:Y:S10]  /*8c30*/  MUFU.EX2 R191, R149 ;  /* 0x0000009500bf7308 */ /* 0x0008b40000000800 */
[----:B------:R2:W2:Y:S01]  /*8c40*/  MUFU.EX2 R187, R151 ;  /* 0x0000009700bb7308 */ /* 0x0004a20000000800 */
[----:B-1----:R-:W-:Y:S02]  /*8c50*/  FFMA.FTZ R2, R246, c[0x0][0x2d0], -R184 ;  /* 0x0000b400f6027a23 */ /* 0x002fe400000108b8 */
[----:B------:R-:W-:Y:S07]  /*8c60*/  IMAD.MOV.U32 R246, RZ, RZ, R156 ;  /* 0x000000fffff67224 */ /* 0x000fee00078e009c */
[----:B------:R-:W1:Y:S01]  /*8c70*/  MUFU.EX2 R199, R2 ;  /* 0x0000000200c77308 */ /* 0x000e620000000800 */
[----:B----4-:R-:W-:Y:S09]  /*8c80*/  F2FP.PACK_AB R149, R193, R194 ;  /* 0x000000c2c195723e */ /* 0x010ff200000000ff */
[----:B------:R-:W4:Y:S01]  /*8c90*/  MUFU.EX2 R189, R133 ;  /* 0x0000008500bd7308 */ /* 0x000f220000000800 */
[----:B--2---:R-:W-:Y:S02]  /*8ca0*/  F2FP.PACK_AB R151, R191, R192 ;  /* 0x000000c0bf97723e */ /* 0x004fe400000000ff */
[----:B------:R-:W-:Y:S02]  /*8cb0*/  F2FP.PACK_AB R178, R187, R188 ;  /* 0x000000bcbbb2723e */ /* 0x000fe400000000ff */
[----:B-1----:R-:W-:Y:S01]  /*8cc0*/  F2FP.PACK_AB R111, R199, R201 ;  /* 0x000000c9c76f723e */ /* 0x002fe200000000ff */
[--C-:B------:R-:W-:Y:S02]  /*8cd0*/  FFMA.FTZ R2, R128, c[0x0][0x2d0], -R150.reuse ;  /* 0x0000b40080027a23 */ /* 0x100fe40000010896 */
[--C-:B------:R-:W-:Y:S02]  /*8ce0*/  FFMA.FTZ R128, R127, c[0x0][0x2d0], -R150.reuse ;  /* 0x0000b4007f807a23 */ /* 0x100fe40000010896 */
[----:B------:R-:W-:Y:S01]  /*8cf0*/  FFMA.FTZ R150, R126, c[0x0][0x2d0], -R150 ;  /* 0x0000b4007e967a23 */ /* 0x000fe20000010896 */
[----:B------:R1:W-:Y:S01]  /*8d00*/  MUFU.EX2 R195, R2 ;  /* 0x0000000200c37308 */ /* 0x0003e20000000800 */
[C---:B------:R-:W-:Y:S01]  /*8d10*/  HMMA.16816.F32 R8, R108.reuse, R104, R8 ;  /* 0x000000686c08723c */ /* 0x040fe20000001808 */
[----:B------:R-:W2:Y:S03]  /*8d20*/  LDSM.16.MT88.4 R124, [R205+0x2800] ;  /* 0x00280000cd7c783b */ /* 0x000ea60000004200 */
[----:B----4-:R-:W-:Y:S04]  /*8d30*/  F2FP.PACK_AB R176, R189, R190 ;  /* 0x000000bebdb0723e */ /* 0x010fe800000000ff */
[-C--:B------:R-:W-:Y:S01]  /*8d40*/  HMMA.16816.F32 R12, R108, R106.reuse, R12 ;  /* 0x0000006a6c0c723c */ /* 0x080fe2000000180c */
[----:B------:R4:W-:Y:S07]  /*8d50*/  MUFU.EX2 R196, R128 ;  /* 0x0000008000c47308 */ /* 0x0009ee0000000800 */
[C---:B------:R-:W-:Y:S01]  /*8d60*/  HMMA.16816.F32 R16, R100.reuse, R106, R16 ;  /* 0x0000006a6410723c */ /* 0x040fe20000001810 */
[----:B------:R-:W2:Y:S02]  /*8d70*/  LDSM.16.MT88.4 R104, [R206+0x2800] ;  /* 0x00280000ce68783b */ /* 0x000ea40000004200 */
[----:B------:R-:W3:Y:S01]  /*8d80*/  MUFU.EX2 R198, R150 ;  /* 0x0000009600c67308 */ /* 0x000ee20000000800 */
[--C-:B-1----:R-:W-:Y:S04]  /*8d90*/  FFMA.FTZ R2, R147, c[0x0][0x2d0], -R184.reuse ;  /* 0x0000b40093027a23 */ /* 0x102fe800000108b8 */
[-C--:B------:R-:W-:Y:S05]  /*8da0*/  HMMA.16816.F32 R20, R100, R112.reuse, R20 ;  /* 0x000000706414723c */ /* 0x080fea0000001814 */
[----:B------:R1:W-:Y:S03]  /*8db0*/  MUFU.EX2 R147, R2 ;  /* 0x0000000200937308 */ /* 0x0003e60000000800 */
[C---:B------:R-:W-:Y:S01]  /*8dc0*/  HMMA.16816.F32 R24, R108.reuse, R112, R24 ;  /* 0x000000706c18723c */ /* 0x040fe20000001818 */
[----:B----4-:R-:W-:Y:S07]  /*8dd0*/  LDSM.16.MT88.4 R128, [R205+0x1c00] ;  /* 0x001c0000cd80783b */ /* 0x010fee0000004200 */
[-C--:B------:R-:W-:Y:S04]  /*8de0*/  HMMA.16816.F32 R28, R108, R114.reuse, R28 ;  /* 0x000000726c1c723c */ /* 0x080fe8000000181c */
[----:B---3--:R-:W-:Y:S04]  /*8df0*/  F2FP.PACK_AB R150, R198, R196 ;  /* 0x000000c4c696723e */ /* 0x008fe800000000ff */
[C---:B------:R-:W-:Y:S01]  /*8e00*/  HMMA.16816.F32 R32, R100.reuse, R114, R32 ;  /* 0x000000726420723c */ /* 0x040fe20000001820 */
[----:B------:R-:W3:Y:S03]  /*8e10*/  LDSM.16.MT88.4 R112, [R206+0xc00] ;  /* 0x000c0000ce70783b */ /* 0x000ee60000004200 */
[----:B-1----:R-:W-:Y:S02]  /*8e20*/  FFMA.FTZ R2, R135, c[0x0][0x2d0], -R184 ;  /* 0x0000b40087027a23 */ /* 0x002fe400000108b8 */
[----:B------:R-:W-:Y:S02]  /*8e30*/  IMAD.MOV.U32 R135, RZ, RZ, R171 ;  /* 0x000000ffff877224 */ /* 0x000fe400078e00ab */
[-C--:B-----5:R-:W-:Y:S04]  /*8e40*/  HMMA.16816.F32 R36, R100, R116.reuse, R36 ;  /* 0x000000746424723c */ /* 0x0a0fe80000001824 */
[----:B------:R-:W-:Y:S02]  /*8e50*/  IMAD.MOV.U32 R171, RZ, RZ, R185 ;  /* 0x000000ffffab7224 */ /* 0x000fe400078e00b9 */
[----:B------:R1:W4:Y:S02]  /*8e60*/  MUFU.EX2 R185, R2 ;  /* 0x0000000200b97308 */ /* 0x0003240000000800 */
[C---:B------:R-:W-:Y:S04]  /*8e70*/  HMMA.16816.F32 R40, R108.reuse, R116, R40 ;  /* 0x000000746c28723c */ /* 0x040fe80000001828 */
[----:B------:R-:W-:Y:S02]  /*8e80*/  FADD.FTZ R3, R171, R140 ;  /* 0x0000008cab037221 */ /* 0x000fe40000010000 */
[----:B------:R-:W-:Y:S02]  /*8e90*/  IMAD.MOV.U32 R140, RZ, RZ, R159 ;  /* 0x000000ffff8c7224 */ /* 0x000fe400078e009f */
[-C--:B------:R-:W-:Y:S04]  /*8ea0*/  HMMA.16816.F32 R44, R108, R118.reuse, R44 ;  /* 0x000000766c2c723c */ /* 0x080fe8000000182c */
[----:B------:R-:W-:Y:S01]  /*8eb0*/  FADD.FTZ R3, R221, R3 ;  /* 0x00000003dd037221 */ /* 0x000fe20000010000 */
[----:B------:R-:W-:Y:S03]  /*8ec0*/  MOV R221, R202 ;  /* 0x000000ca00dd7202 */ /* 0x000fe60000000f00 */
[C---:B------:R-:W-:Y:S04]  /*8ed0*/  HMMA.16816.F32 R48, R100.reuse, R118, R48 ;  /* 0x000000766430723c */ /* 0x040fe80000001830 */
[--C-:B-1----:R-:W-:Y:S01]  /*8ee0*/  FFMA.FTZ R2, R160, c[0x0][0x2d0], -R184.reuse ;  /* 0x0000b400a0027a23 */ /* 0x102fe200000108b8 */
[----:B------:R-:W-:Y:S03]  /*8ef0*/  MOV R160, R146 ;  /* 0x0000009200a07202 */ /* 0x000fe60000000f00 */
[-C--:B------:R-:W-:Y:S01]  /*8f00*/  HMMA.16816.F32 R52, R100, R120.reuse, R52 ;  /* 0x000000786434723c */ /* 0x080fe20000001834 */
[----:B------:R1:W-:Y:S03]  /*8f10*/  MUFU.EX2 R146, R2 ;  /* 0x0000000200927308 */ /* 0x0003e60000000800 */
[----:B------:R-:W-:Y:S01]  /*8f20*/  FFMA.FTZ R184, R148, c[0x0][0x2d0], -R184 ;  /* 0x0000b40094b87a23 */ /* 0x000fe200000108b8 */
[----:B------:R-:W-:Y:S02]  /*8f30*/  F2FP.PACK_AB R148, R195, R197 ;  /* 0x000000c5c394723e */ /* 0x000fe400000000ff */
[----:B----4-:R-:W-:Y:S01]  /*8f40*/  F2FP.PACK_AB R177, R185, R147 ;  /* 0x00000093b9b1723e */ /* 0x010fe200000000ff */
[C---:B------:R-:W-:Y:S03]  /*8f50*/  HMMA.16816.F32 R56, R108.reuse, R120, R56 ;  /* 0x000000786c38723c */ /* 0x040fe60000001838 */
[----:B------:R-:W4:Y:S05]  /*8f60*/  MUFU.EX2 R184, R184 ;  /* 0x000000b800b87308 */ /* 0x000f2a0000000800 */
[-C--:B------:R-:W-:Y:S08]  /*8f70*/  HMMA.16816.F32 R60, R108, R122.reuse, R60 ;  /* 0x0000007a6c3c723c */ /* 0x080ff0000000183c */
[C---:B------:R-:W-:Y:S04]  /*8f80*/  HMMA.16816.F32 R64, R100.reuse, R122, R64 ;  /* 0x0000007a6440723c */ /* 0x040fe80000001840 */
[----:B-1----:R-:W-:Y:S01]  /*8f90*/  FADD.FTZ R2, R135, R0 ;  /* 0x0000000087027221 */ /* 0x002fe20000010000 */
[----:B------:R-:W-:Y:S03]  /*8fa0*/  MOV R0, R160 ;  /* 0x000000a000007202 */ /* 0x000fe60000000f00 */
[-C--:B--2---:R-:W-:Y:S04]  /*8fb0*/  HMMA.16816.F32 R68, R100, R124.reuse, R68 ;  /* 0x0000007c6444723c */ /* 0x084fe80000001844 */
[----:B----4-:R-:W-:Y:S01]  /*8fc0*/  F2FP.PACK_AB R179, R184, R146 ;  /* 0x00000092b8b3723e */ /* 0x010fe200000000ff */
[----:B------:R-:W-:Y:S03]  /*8fd0*/  FADD.FTZ R0, R0, R186 ;  /* 0x000000ba00007221 */ /* 0x000fe60000010000 */
[C---:B------:R-:W-:Y:S04]  /*8fe0*/  HMMA.16816.F32 R72, R108.reuse, R124, R72 ;  /* 0x0000007c6c48723c */ /* 0x040fe80000001848 */
[----:B------:R-:W-:Y:S04]  /*8ff0*/  FADD.FTZ R0, R247, R0 ;  /* 0x00000000f7007221 */ /* 0x000fe80000010000 */
[-C--:B------:R-:W-:Y:S08]  /*9000*/  HMMA.16816.F32 R76, R108, R126.reuse, R76 ;  /* 0x0000007e6c4c723c */ /* 0x080ff0000000184c */
[C---:B------:R-:W-:Y:S08]  /*9010*/  HMMA.16816.F32 R80, R100.reuse, R126, R80 ;  /* 0x0000007e6450723c */ /* 0x040ff00000001850 */
[-C--:B------:R-:W-:Y:S08]  /*9020*/  HMMA.16816.F32 R84, R100, R104.reuse, R84 ;  /* 0x000000686454723c */ /* 0x080ff00000001854 */
[C---:B------:R-:W-:Y:S08]  /*9030*/  HMMA.16816.F32 R88, R108.reuse, R104, R88 ;  /* 0x000000686c58723c */ /* 0x040ff00000001858 */
[-C--:B------:R-:W-:Y:S08]  /*9040*/  HMMA.16816.F32 R92, R108, R106.reuse, R92 ;  /* 0x0000006a6c5c723c */ /* 0x080ff0000000185c */
[----:B------:R-:W-:Y:S08]  /*9050*/  HMMA.16816.F32 R96, R100, R106, R96 ;  /* 0x0000006a6460723c */ /* 0x000ff00000001860 */
[-C--:B------:R-:W-:Y:S01]  /*9060*/  HMMA.16816.F32 R152, R148, R164.reuse, R4 ;  /* 0x000000a49498723c */ /* 0x080fe20000001804 */
[----:B------:R-:W1:Y:S07]  /*9070*/  LDSM.16.MT88.4 R4, [R206+0x2c00] ;  /* 0x002c0000ce04783b */ /* 0x000e6e0000004200 */
        /* <DEDUP_REMOVED lines=55> */
[----:B------:R-:W-:Y:S02]  /*93f0*/  FADD.FTZ R3, R185, R3 ;  /* 0x00000003b9037221 */ /* 0x000fe40000010000 */
[----:B------:R-:W-:Y:S02]  /*9400*/  IMAD.MOV.U32 R141, RZ, RZ, R144 ;  /* 0x000000ffff8d7224 */ /* 0x000fe400078e0090 */
        /* <DEDUP_REMOVED lines=18> */
[----:B------:R-:W-:Y:S02]  /*9530*/  FADD.FTZ R3, R191, R4 ;  /* 0x00000004bf037221 */ /* 0x000fe40000010000 */
[----:B------:R-:W-:Y:S02]  /*9540*/  FADD.FTZ R2, R187, R2 ;  /* 0x00000002bb027221 */ /* 0x000fe40000010000 */
[----:B------:R-:W-:Y:S01]  /*9550*/  FADD.FTZ R0, R184, R0 ;  /* 0x00000000b8007221 */ /* 0x000fe20000010000 */
[----:B------:R1:W-:Y:S01]  /*9560*/  STL [R1+0x1c], R3 ;  /* 0x00001c0301007387 */ /* 0x0003e20000100800 */
[----:B------:R-:W-:Y:S03]  /*9570*/  IMAD.MOV.U32 R146, RZ, RZ, R143 ;  /* 0x000000ffff927224 */ /* 0x000fe600078e008f */
[----:B------:R1:W-:Y:S04]  /*9580*/  STL [R1+0x20], R2 ;  /* 0x0000200201007387 */ /* 0x0003e80000100800 */
[----:B------:R1:W-:Y:S01]  /*9590*/  STL [R1+0x24], R0 ;  /* 0x0000240001007387 */ /* 0x0003e20000100800 */
[----:B------:R-:W-:-:S05]  /*95a0*/  @P0 BRA `(.L_x_1307) ;  /* 0xffffbea000000947 */ /* 0x000fca000383ffff */
.L_x_1306:
[----:B-1----:R-:W-:-:S13]  /*95b0*/  ISETP.GE.AND P0, PT, R202, RZ, PT ;  /* 0x000000ffca00720c */ /* 0x002fda0003f06270 */
[----:B------:R-:W-:Y:S05]  /*95c0*/  @!P0 BRA `(.L_x_1308) ;  /* 0x0000319000008947 */ /* 0x000fea0003800000 */
[----:B------:R-:W-:Y:S01]  /*95d0*/  IMAD.MOV.U32 R2, RZ, RZ, R144 ;  /* 0x000000ffff027224 */ /* 0x000fe200078e0090 */
[----:B------:R-:W-:Y:S01]  /*95e0*/  MOV R146, R142 ;  /* 0x0000008e00927202 */ /* 0x000fe20000000f00 */
[----:B------:R-:W-:Y:S01]  /*95f0*/  IMAD.MOV.U32 R0, RZ, RZ, R145 ;  /* 0x000000ffff007224 */ /* 0x000fe200078e0091 */
[----:B------:R-:W-:Y:S02]  /*9600*/  MOV R3, R143 ;  /* 0x0000008f00037202 */ /* 0x000fe40000000f00 */
.L_x_1309:
[----:B------:R-:W2:Y:S01]  /*9610*/  LDL.64 R56, [R1+0x8] ;  /* 0x0000080001387983 */ /* 0x000ea20000100a00 */
[----:B------:R-:W-:Y:S04]  /*9620*/  DEPBAR.LE SB0, 0x0 ;  /* 0x000080000000791a */ /* 0x000fe80000000000 */
[----:B------:R-:W-:Y:S01]  /*9630*/  WARPSYNC 0xffffffff ;  /* 0xffffffff00007948 */ /* 0x000fe20003800000 */
[----:B------:R-:W3:Y:S01]  /*9640*/  LDL R184, [R1+0x14] ;  /* 0x0000140001b87983 */ /* 0x000ee20000100800 */
[----:B------:R-:W-:Y:S01]  /*9650*/  SHF.R.S32.HI R20, RZ, 0x1f, R202 ;  /* 0x0000001fff147819 */ /* 0x000fe200000114ca */
[----:B------:R-:W-:Y:S01]  /*9660*/  IMAD.WIDE.U32 R44, R202, c[0x0][0x208], RZ ;  /* 0x00008200ca2c7a25 */ /* 0x000fe200078e00ff */
[----:B------:R-:W-:Y:S01]  /*9670*/  MOV R55, c[0x0][0x20c] ;  /* 0x0000830000377a02 */ /* 0x000fe20000000f00 */
[----:B------:R-:W4:Y:S02]  /*9680*/  LDL R189, [R1+0x28] ;  /* 0x0000280001bd7983 */ /* 0x000f240000100800 */
[----:B------:R-:W-:Y:S01]  /*9690*/  IMAD R28, R20, c[0x0][0x208], RZ ;  /* 0x00008200141c7a24 */ /* 0x000fe200078e02ff */
[----:B------:R-:W-:Y:S01]  /*96a0*/  SHF.L.U32 R40, R44, 0x6, RZ ;  /* 0x000000062c287819 */ /* 0x000fe200000006ff */
[----:B------:R-:W-:Y:S02]  /*96b0*/  BAR.SYNC.DEFER_BLOCKING 0x0 ;  /* 0x0000000000007b1d */ /* 0x000fe40000010000 */
[----:B------:R-:W-:Y:S05]  /*96c0*/  IMAD R28, R202, c[0x0][0x20c], R28 ;  /* 0x00008300ca1c7a24 */ /* 0x000fea00078e021c */
[----:B------:R-:W-:Y:S02]  /*96d0*/  IADD3 R28, R45, R28, RZ ;  /* 0x0000001c2d1c7210 */ /* 0x000fe40007ffe0ff */
[----:B------:R-:W-:Y:S02]  /*96e0*/  MOV R45, c[0x0][0x208] ;  /* 0x00008200002d7a02 */ /* 0x000fe40000000f00 */
[----:B------:R-:W-:Y:S01]  /*96f0*/  SHF.L.U64.HI R44, R44, 0x6, R28 ;  /* 0x000000062c2c7819 */ /* 0x000fe2000001021c */
[----:B------:R-:W-:Y:S08]  /*9700*/  LDSM.16.M88.4 R64, [R207] ;  /* 0x00000000cf40783b */ /* 0x000ff00000000200 */
[----:B------:R-:W1:Y:S08]  /*9710*/  LDSM.16.M88.4 R16, [R204] ;  /* 0x00000000cc10783b */ /* 0x000e700000000200 */
[----:B------:R-:W5:Y:S08]  /*9720*/  LDSM.16.M88.4 R60, [R207+0x1000] ;  /* 0x00100000cf3c783b */ /* 0x000f700000000200 */
[----:B------:R-:W5:Y:S08]  /*9730*/  LDSM.16.M88.4 R32, [R204+0x400] ;  /* 0x00040000cc20783b */ /* 0x000f700000000200 */
[----:B------:R-:W4:Y:S06]  /*9740*/  LDL.64 R222, [R1] ;  /* 0x0000000001de7983 */ /* 0x000f2c0000100a00 */
[----:B------:R-:W5:Y:S08]  /*9750*/  LDSM.16.M88.4 R48, [R204+0x800] ;  /* 0x00080000cc30783b */ /* 0x000f700000000200 */
[----:B------:R-:W4:Y:S01]  /*9760*/  LDL R221, [R1+0x10] ;  /* 0x0000100001dd7983 */ /* 0x000f220000100800 */
[-C--:B-1----:R-:W-:Y:S03]  /*9770*/  HMMA.16816.F32 R4, R64, R16.reuse, RZ ;  /* 0x000000104004723c */ /* 0x082fe600000018ff */
[----:B------:R-:W1:Y:S05]  /*9780*/  LDSM.16.M88.4 R140, [R204+0xc00] ;  /* 0x000c0000cc8c783b */ /* 0x000e6a0000000200 */
[C---:B-----5:R-:W-:Y:S03]  /*9790*/  HMMA.16816.F32 R8, R60.reuse, R16, RZ ;  /* 0x000000103c08723c */ /* 0x060fe600000018ff */
[----:B------:R-:W5:Y:S04]  /*97a0*/  LDL.LU R243, [R1+0x18] ;  /* 0x0000180001f37983 */ /* 0x000f680000300800 */
[----:B------:R-:W-:Y:S01]  /*97b0*/  LDSM.16.M88.4 R148, [R208] ;  /* 0x00000000d094783b */ /* 0x000fe20000000200 */
[-C--:B------:R-:W-:Y:S07]  /*97c0*/  HMMA.16816.F32 R12, R60, R18.reuse, RZ ;  /* 0x000000123c0c723c */ /* 0x080fee00000018ff */
[----:B------:R-:W5:Y:S01]  /*97d0*/  LDL.LU R242, [R1+0x1c] ;  /* 0x00001c0001f27983 */ /* 0x000f620000300800 */
[C---:B------:R-:W-:Y:S03]  /*97e0*/  HMMA.16816.F32 R16, R64.reuse, R18, RZ ;  /* 0x000000124010723c */ /* 0x040fe600000018ff */
[----:B------:R-:W1:Y:S05]  /*97f0*/  LDSM.16.M88.4 R176, [R209] ;  /* 0x00000000d1b0783b */ /* 0x000e6a0000000200 */
[-C--:B------:R-:W-:Y:S03]  /*9800*/  HMMA.16816.F32 R20, R64, R32.reuse, RZ ;  /* 0x000000204014723c */ /* 0x080fe600000018ff */
[----:B------:R-:W5:Y:S04]  /*9810*/  LDL.LU R241, [R1+0x20] ;  /* 0x0000200001f17983 */ /* 0x000f680000300800 */
[----:B------:R-:W1:Y:S01]  /*9820*/  LDSM.16.M88.4 R180, [R208+0x1000] ;  /* 0x00100000d0b4783b */ /* 0x000e620000000200 */
[C---:B------:R-:W-:Y:S07]  /*9830*/  HMMA.16816.F32 R24, R60.reuse, R32, RZ ;  /* 0x000000203c18723c */ /* 0x040fee00000018ff */
[----:B------:R-:W5:Y:S01]  /*9840*/  LDL.LU R240, [R1+0x24] ;  /* 0x0000240001f07983 */ /* 0x000f620000300800 */
[-C--:B------:R-:W-:Y:S03]  /*9850*/  HMMA.16816.F32 R28, R60, R34.reuse, RZ ;  /* 0x000000223c1c723c */ /* 0x080fe600000018ff */
[----:B------:R-:W-:Y:S05]  /*9860*/  LDSM.16.M88.4 R192, [R218] ;  /* 0x00000000dac0783b */ /* 0x000fea0000000200 */
[C---:B------:R-:W-:Y:S08]  /*9870*/  HMMA.16816.F32 R32, R64.reuse, R34, RZ ;  /* 0x000000224020723c */ /* 0x040ff000000018ff */
[-C--:B------:R-:W-:Y:S01]  /*9880*/  HMMA.16816.F32 R36, R64, R48.reuse, RZ ;  /* 0x000000304024723c */ /* 0x080fe200000018ff */
[----:B--2---:R-:W-:Y:S03]  /*9890*/  IADD3 R41, P1, R56, 0x20, RZ ;  /* 0x0000002038297810 */ /* 0x004fe60007f3e0ff */
[C---:B------:R-:W-:Y:S02]  /*98a0*/  IADD3 R42, P6, R40.reuse, R56, RZ ;  /* 0x00000038282a7210 */ /* 0x040fe40007fde0ff */
[-C--:B------:R-:W-:Y:S02]  /*98b0*/  IADD3 R43, P2, R40, R41.reuse, RZ ;  /* 0x00000029282b7210 */ /* 0x080fe40007f5e0ff */
[-C--:B---3--:R-:W-:Y:S04]  /*98c0*/  IADD3.X R54, RZ, R184.reuse, RZ, P1, !PT ;  /* 0x000000b8ff367210 */ /* 0x088fe80000ffe4ff */
[----:B------:R-:W-:Y:S02]  /*98d0*/  IADD3.X R47, R44, R184, RZ, P6, !PT ;  /* 0x000000b82c2f7210 */ /* 0x000fe400037fe4ff */
[----:B------:R-:W-:Y:S02]  /*98e0*/  LEA R144, P6, R42, c[0x0][0x1f8], 0x1 ;  /* 0x00007e002a907a11 */ /* 0x000fe400078c08ff */
[----:B------:R-:W-:Y:S02]  /*98f0*/  IADD3 R52, P0, R56, 0x40, RZ ;  /* 0x0000004038347810 */ /* 0x000fe40007f1e0ff */
[----:B------:R-:W-:Y:S02]  /*9900*/  IADD3.X R53, R44, R54, RZ, P2, !PT ;  /* 0x000000362c357210 */ /* 0x000fe400017fe4ff */
[----:B------:R-:W-:Y:S02]  /*9910*/  LEA R58, P2, R43, c[0x0][0x1f8], 0x1 ;  /* 0x00007e002b3a7a11 */ /* 0x000fe400078408ff */
[----:B------:R-:W-:Y:S02]  /*9920*/  LEA R46, P1, R45, R40, 0x5 ;  /* 0x000000282d2e7211 */ /* 0x000fe400078228ff */
[----:B------:R-:W-:Y:S02]  /*9930*/  LEA.HI.X R145, R42, c[0x0][0x1fc], R47, 0x1, P6 ;  /* 0x00007f002a917a11 */ /* 0x000fe400030f0c2f */
[----:B------:R-:W-:Y:S02]  /*9940*/  LEA.HI.X R59, R43, c[0x0][0x1fc], R53, 0x1, P2 ;  /* 0x00007f002b3b7a11 */ /* 0x000fe400010f0c35 */
[----:B------:R-:W-:Y:S02]  /*9950*/  LEA.HI.X R45, R45, R44, R55, 0x5, P1 ;  /* 0x0000002c2d2d7211 */ /* 0x000fe400008f2c37 */
[----:B------:R-:W-:Y:S02]  /*9960*/  IADD3 R53, P6, R40, R52, RZ ;  /* 0x0000003428357210 */ /* 0x000fe40007fde0ff */
[C---:B------:R-:W-:Y:S02]  /*9970*/  IADD3 R55, P1, R46.reuse, R41, RZ ;  /* 0x000000292e377210 */ /* 0x040fe40007f3e0ff */
[C---:B------:R-:W-:Y:S02]  /*9980*/  HMMA.16816.F32 R40, R60.reuse, R48, RZ ;  /* 0x000000303c28723c */ /* 0x040fe400000018ff */
[----:B------:R-:W-:Y:S02]  /*9990*/  IADD3.X R47, RZ, R184, RZ, P0, !PT ;  /* 0x000000b8ff2f7210 */ /* 0x000fe400007fe4ff */
[C---:B------:R-:W-:Y:S02]  /*99a0*/  IADD3 R52, P0, R46.reuse, R52, RZ ;  /* 0x000000342e347210 */ /* 0x040fe40007f1e0ff */
[C---:B------:R-:W-:Y:S02]  /*99b0*/  IADD3.X R147, R45.reuse, R54, RZ, P1, !PT ;  /* 0x000000362d937210 */ /* 0x040fe40000ffe4ff */
[----:B------:R-:W-:Y:S04]  /*99c0*/  IADD3 R48, P2, R46, R56, RZ ;  /* 0x000000382e307210 */ /* 0x000fe80007f5e0ff */
[C---:B------:R-:W-:Y:S02]  /*99d0*/  IADD3.X R54, R45.reuse, R184, RZ, P2, !PT ;  /* 0x000000b82d367210 */ /* 0x040fe400017fe4ff */
[C---:B------:R-:W-:Y:S01]  /*99e0*/  LEA R200, P1, R48.reuse, c[0x0][0x1f8], 0x1 ;  /* 0x00007e0030c87a11 */ /* 0x040fe200078208ff */
[----:B------:R-:W2:Y:S01]  /*99f0*/  LDSM.16.M88.4 R184, [R220] ;  /* 0x00000000dcb8783b */ /* 0x000ea20000000200 */
[-C--:B------:R-:W-:Y:S02]  /*9a00*/  IADD3.X R188, R45, R47.reuse, RZ, P0, !PT ;  /* 0x0000002f2dbc7210 */ /* 0x080fe400007fe4ff */
[----:B------:R-:W-:Y:S02]  /*9a10*/  LEA.HI.X R201, R48, c[0x0][0x1fc], R54, 0x1, P1 ;  /* 0x00007f0030c97a11 */ /* 0x000fe400008f0c36 */
[C---:B------:R-:W-:Y:S02]  /*9a20*/  LEA R196, P1, R52.reuse, c[0x0][0x1f8], 0x1 ;  /* 0x00007e0034c47a11 */ /* 0x040fe400078208ff */
[----:B----4-:R-:W-:Y:S02]  /*9a30*/  SHF.L.U32 R203, R189, 0x1, RZ ;  /* 0x00000001bdcb7819 */ /* 0x010fe400000006ff */
[----:B------:R-:W-:Y:S02]  /*9a40*/  LEA.HI.X R197, R52, c[0x0][0x1fc], R188, 0x1, P1 ;  /* 0x00007f0034c57a11 */ /* 0x000fe400008f0cbc */
[----:B------:R-:W3:Y:S01]  /*9a50*/  LDSM.16.M88.4 R188, [R219] ;  /* 0x00000000dbbc783b */ /* 0x000ee20000000200 */
[----:B------:R-:W-:Y:S02]  /*9a60*/  IADD3.X R49, R44, R47, RZ, P6, !PT ;  /* 0x0000002f2c317210 */ /* 0x000fe400037fe4ff */
[-C--:B------:R-:W-:Y:S01]  /*9a70*/  HMMA.16816.F32 R44, R60, R50.reuse, RZ ;  /* 0x000000323c2c723c */ /* 0x080fe200000018ff */
[----:B------:R-:W-:Y:S02]  /*9a80*/  LEA R56, P6, R53, c[0x0][0x1f8], 0x1 ;  /* 0x00007e0035387a11 */ /* 0x000fe400078c08ff */
[----:B------:R-:W-:Y:S02]  /*9a90*/  LEA R198, P0, R55, c[0x0][0x1f8], 0x1 ;  /* 0x00007e0037c67a11 */ /* 0x000fe400078008ff */
[----:B------:R-:W-:Y:S01]  /*9aa0*/  @!PT LDS RZ, [RZ] ;  /* 0x00000000fffff984 */ /* 0x000fe20000000800 */
[----:B------:R-:W-:Y:S01]  /*9ab0*/  @!PT LDS RZ, [RZ] ;  /* 0x00000000fffff984 */ /* 0x000fe20000000800 */
[----:B------:R-:W-:Y:S01]  /*9ac0*/  @!PT LDS RZ, [RZ] ;  /* 0x00000000fffff984 */ /* 0x000fe20000000800 */
[----:B------:R4:W-:Y:S01]  /*9ad0*/  LDGSTS.E.BYPASS.LTC128B.128 [R203+0x100], [R144.64], !P5 ;  /* 0x0010000090cb7fae */ /* 0x0009e2000e901d46 */
[----:B------:R-:W-:Y:S02]  /*9ae0*/  LEA.HI.X R57, R53, c[0x0][0x1fc], R49, 0x1, P6 ;  /* 0x00007f0035397a11 */ /* 0x000fe400030f0c31 */
[C---:B------:R-:W-:Y:S04]  /*9af0*/  HMMA.16816.F32 R48, R64.reuse, R50, RZ ;  /* 0x000000324030723c */ /* 0x040fe800000018ff */
[----:B------:R-:W-:Y:S01]  /*9b00*/  LEA.HI.X R199, R55, c[0x0][0x1fc], R147, 0x1, P0 ;  /* 0x00007f0037c77a11 */ /* 0x000fe200000f0c93 */
[----:B------:R2:W-:Y:S01]  /*9b10*/  LDGSTS.E.BYPASS.LTC128B.128 [R203+0x1100], [R58.64], !P4 ;  /* 0x011000003acb7fae */ /* 0x0005e2000e101d46 */
[C---:B------:R-:W-:Y:S02]  /*9b20*/  ISETP.GT.AND P0, PT, R202.reuse, RZ, PT ;  /* 0x000000ffca00720c */ /* 0x040fe40003f04270 */
[-C--:B-1----:R-:W-:Y:S01]  /*9b30*/  HMMA.16816.F32 R52, R64, R140.reuse, RZ ;  /* 0x0000008c4034723c */ /* 0x082fe200000018ff */
[----:B------:R-:W-:Y:S04]  /*9b40*/  IADD3 R202, R202, -0x1, RZ ;  /* 0xffffffffcaca7810 */ /* 0x000fe80007ffe0ff */
[----:B------:R2:W-:Y:S08]  /*9b50*/  LDGSTS.E.BYPASS.LTC128B.128 [R203+0x2100], [R56.64], !P3 ;  /* 0x0210000038cb7fae */ /* 0x0005f0000d901d46 */
[----:B------:R1:W-:Y:S08]  /*9b60*/  LDGSTS.E.BYPASS.LTC128B.128 [R203+0x900], [R200.64], !P5 ;  /* 0x00900000c8cb7fae */ /* 0x0003f0000e901d46 */
[----:B------:R1:W-:Y:S08]  /*9b70*/  LDGSTS.E.BYPASS.LTC128B.128 [R203+0x1900], [R198.64], !P4 ;  /* 0x01900000c6cb7fae */ /* 0x0003f0000e101d46 */
[----:B------:R1:W-:Y:S01]  /*9b80*/  LDGSTS.E.BYPASS.LTC128B.128 [R203+0x2900], [R196.64], !P3 ;  /* 0x02900000c4cb7fae */ /* 0x0003e2000d901d46 */
[C---:B--2---:R-:W-:Y:S07]  /*9b90*/  HMMA.16816.F32 R56, R60.reuse, R140, RZ ;  /* 0x0000008c3c38723c */ /* 0x044fee00000018ff */
[----:B------:R-:W0:Y:S01]  /*9ba0*/  LDGDEPBAR ;  /* 0x00000000000079af */ /* 0x000e220000000000 */
[-C--:B------:R-:W-:Y:S08]  /*9bb0*/  HMMA.16816.F32 R60, R60, R142.reuse, RZ ;  /* 0x0000008e3c3c723c */ /* 0x080ff000000018ff */
[----:B------:R-:W-:Y:S01]  /*9bc0*/  HMMA.16816.F32 R64, R64, R142, RZ ;  /* 0x0000008e4040723c */ /* 0x000fe200000018ff */
[----:B------:R-:W-:Y:S07]  /*9bd0*/  LDSM.16.M88.4 R140, [R207+0x2000] ;  /* 0x00200000cf8c783b */ /* 0x000fee0000000200 */
[-C--:B------:R-:W-:Y:S01]  /*9be0*/  HMMA.16816.F32 R4, R148, R176.reuse, R4 ;  /* 0x000000b09404723c */ /* 0x080fe20000001804 */
[----:B-1----:R-:W1:Y:S07]  /*9bf0*/  LDSM.16.M88.4 R196, [R204+0x1000] ;  /* 0x00100000ccc4783b */ /* 0x002e6e0000000200 */
        /* <DEDUP_REMOVED lines=20> */
[-C--:B-1----:R-:W-:Y:S01]  /*9d40*/  HMMA.16816.F32 R4, R140, R196.reuse, R4 ;  /* 0x000000c48c04723c */ /* 0x082fe20000001804 */
[----:B------:R-:W1:Y:S07]  /*9d50*/  LDSM.16.M88.4 R192, [R217] ;  /* 0x00000000d9c0783b */ /* 0x000e6e0000000200 */
        /* <DEDUP_REMOVED lines=17> */
[----:B------:R-:W-:Y:S07]  /*9e70*/  LDSM.16.M88.4 R176, [R207+0x4000] ;  /* 0x00400000cfb0783b */ /* 0x000fee0000000200 */
[----:B------:R-:W-:Y:S01]  /*9e80*/  HMMA.16816.F32 R64, R140, R182, R64 ;  /* 0x000000b68c40723c */ /* 0x000fe20000001840 */
[----:B------:R-:W3:Y:S07]  /*9e90*/  LDSM.16.M88.4 R140, [R215] ;  /* 0x00000000d78c783b */ /* 0x000eee0000000200 */
[-C--:B-1----:R-:W-:Y:S01]  /*9ea0*/  HMMA.16816.F32 R4, R188, R192.reuse, R4 ;  /* 0x000000c0bc04723c */ /* 0x082fe20000001804 */
[----:B------:R-:W1:Y:S07]  /*9eb0*/  LDSM.16.M88.4 R180, [R204+0x2000] ;  /* 0x00200000ccb4783b */ /* 0x000e6e0000000200 */
        /* <DEDUP_REMOVED lines=13> */
[----:B------:R-:W3:Y:S07]  /*9f90*/  LDSM.16.M88.4 R140, [R204+0x2800] ;  /* 0x00280000cc8c783b */ /* 0x000eee0000000200 */
[-C--:B------:R-:W-:Y:S08]  /*9fa0*/  HMMA.16816.F32 R52, R188, R148.reuse, R52 ;  /* 0x00000094bc34723c */ /* 0x080ff00000001834 */
[C---:B------:R-:W-:Y:S08]  /*9fb0*/  HMMA.16816.F32 R56, R196.reuse, R148, R56 ;  /* 0x00000094c438723c */ /* 0x040ff00000001838 */
[-C--:B------:R-:W-:Y:S01]  /*9fc0*/  HMMA.16816.F32 R60, R196, R150.reuse, R60 ;  /* 0x00000096c43c723c */ /* 0x080fe2000000183c */
[----:B------:R-:W-:Y:S07]  /*9fd0*/  LDSM.16.M88.4 R196, [R212] ;  /* 0x00000000d4c4783b */ /* 0x000fee0000000200 */
[----:B------:R-:W-:Y:S01]  /*9fe0*/  HMMA.16816.F32 R64, R188, R150, R64 ;  /* 0x00000096bc40723c */ /* 0x000fe20000001840 */
[----:B------:R-:W3:Y:S07]  /*9ff0*/  LDSM.16.M88.4 R148, [R204+0x2c00] ;  /* 0x002c0000cc94783b */ /* 0x000eee0000000200 */
[-C--:B-1----:R-:W-:Y:S01]  /*a000*/  HMMA.16816.F32 R4, R176, R180.reuse, R4 ;  /* 0x000000b4b004723c */ /* 0x082fe20000001804 */
[----:B------:R-:W-:Y:S07]  /*a010*/  LDSM.16.M88.4 R188, [R213] ;  /* 0x00000000d5bc783b */ /* 0x000fee0000000200 */
        /* <DEDUP_REMOVED lines=13> */
[----:B------:R-:W3:Y:S07]  /*a0f0*/  LDSM.16.M88.4 R140, [R211] ;  /* 0x00000000d38c783b */ /* 0x000eee0000000200 */
[-C--:B------:R-:W-:Y:S08]  /*a100*/  HMMA.16816.F32 R52, R176, R148.reuse, R52 ;  /* 0x00000094b034723c */ /* 0x080ff00000001834 */
[C---:B------:R-:W-:Y:S08]  /*a110*/  HMMA.16816.F32 R56, R192.reuse, R148, R56 ;  /* 0x00000094c038723c */ /* 0x040ff00000001838 */
[-C--:B------:R-:W-:Y:S01]  /*a120*/  HMMA.16816.F32 R60, R192, R150.reuse, R60 ;  /* 0x00000096c03c723c */ /* 0x080fe2000000183c */
[----:B------:R-:W3:Y:S01]  /*a130*/  LDSM.16.M88.4 R192, [R210] ;  /* 0x00000000d2c0783b */ /* 0x000ee20000000200 */
[----:B------:R-:W-:Y:S06]  /*a140*/  DEPBAR.LE SB0, 0x0 ;  /* 0x000080000000791a */ /* 0x000fec0000000000 */
[----:B------:R-:W-:Y:S01]  /*a150*/  HMMA.16816.F32 R64, R176, R150, R64 ;  /* 0x00000096b040723c */ /* 0x000fe20000001840 */
[----:B------:R-:W-:Y:S06]  /*a160*/  BAR.SYNC.DEFER_BLOCKING 0x0 ;  /* 0x0000000000007b1d */ /* 0x000fec0000010000 */
[----:B------:R-:W-:Y:S01]  /*a170*/  @P0 IADD3 R150, P2, R222, 0x40, RZ ;  /* 0x00000040de960810 */ /* 0x000fe20007f5e0ff */
[-C--:B-1----:R-:W-:Y:S05]  /*a180*/  HMMA.16816.F32 R4, R180, R188.reuse, R4 ;  /* 0x000000bcb404723c */ /* 0x082fea0000001804 */
[----:B------:R-:W-:Y:S03]  /*a190*/  @P0 IADD3.X R151, RZ, R221, RZ, P2, !PT ;  /* 0x000000ddff970210 */ /* 0x000fe600017fe4ff */
        /* <DEDUP_REMOVED lines=8> */
[C---:B------:R-:W-:Y:S07]  /*a220*/  HMMA.16816.F32 R40, R184.reuse, R140, R40 ;  /* 0x0000008cb828723c */ /* 0x040fee0000001828 */
[----:B------:R-:W-:Y:S01]  /*a230*/  FMNMX.FTZ R140, R4, R0, !PT ;  /* 0x00000000048c7209 */ /* 0x000fe20007810000 */
        /* <DEDUP_REMOVED lines=20> */
[----:B----4-:R-:W-:Y:S02]  /*a380*/  FMNMX.FTZ R145, R33, R140, !PT ;  /* 0x0000008c21917209 */ /* 0x010fe40007810000 */
        /* <DEDUP_REMOVED lines=36> */
[----:B------:R-:W-:Y:S03]  /*a5d0*/  FMNMX.FTZ R142, R14, R142, !PT ;  /* 0x0000008e0e8e7209 */ /* 0x000fe60007810000 */
[----:B------:R-:W3:Y:S01]  /*a5e0*/  SHFL.BFLY PT, R147, R141, 0x2, 0x1f ;  /* 0x0c401f008d937f89 */ /* 0x000ee200000e0000 */
[----:B------:R-:W-:Y:S02]  /*a5f0*/  FMNMX.FTZ R142, R15, R142, !PT ;  /* 0x0000008e0f8e7209 */ /* 0x000fe40007810000 */
[----:B-1----:R-:W-:Y:S02]  /*a600*/  FMNMX.FTZ R145, R145, R144, !PT ;  /* 0x0000009091917209 */ /* 0x002fe40007810000 */
[----:B------:R-:W-:Y:S03]  /*a610*/  FMNMX.FTZ R142, R26, R142, !PT ;  /* 0x0000008e1a8e7209 */ /* 0x000fe60007810000 */
[----:B------:R-:W1:Y:S01]  /*a620*/  SHFL.BFLY PT, R148, R145, 0x1, 0x1f ;  /* 0x0c201f0091947f89 */ /* 0x000e6200000e0000 */
[----:B--2---:R-:W-:Y:S07]  /*a630*/  FMNMX.FTZ R140, R140, R143, !PT ;  /* 0x0000008f8c8c7209 */ /* 0x004fee0007810000 */
[----:B------:R-:W2:Y:S01]  /*a640*/  SHFL.BFLY PT, R144, R140, 0x1, 0x1f ;  /* 0x0c201f008c907f89 */ /* 0x000ea200000e0000 */
[----:B---3--:R-:W-:Y:S02]  /*a650*/  FMNMX.FTZ R143, R141, R147, !PT ;  /* 0x000000938d8f7209 */ /* 0x008fe40007810000 */
[----:B------:R-:W-:Y:S05]  /*a660*/  FMNMX.FTZ R141, R27, R142, !PT ;  /* 0x0000008e1b8d7209 */ /* 0x000fea0007810000 */
[----:B------:R-:W3:Y:S01]  /*a670*/  SHFL.BFLY PT, R142, R143, 0x1, 0x1f ;  /* 0x0c201f008f8e7f89 */ /* 0x000ee200000e0000 */
[----:B------:R-:W-:Y:S02]  /*a680*/  FMNMX.FTZ R141, R30, R141, !PT ;  /* 0x0000008d1e8d7209 */ /* 0x000fe40007810000 */
[----:B-1----:R-:W-:Y:S02]  /*a690*/  FMNMX.FTZ R145, R145, R148, !PT ;  /* 0x0000009491917209 */ /* 0x002fe40007810000 */
[----:B------:R-:W-:Y:S02]  /*a6a0*/  FMNMX.FTZ R141, R31, R141, !PT ;  /* 0x0000008d1f8d7209 */ /* 0x000fe40007810000 */
[----:B------:R-:W-:Y:S01]  /*a6b0*/  @P0 IADD3 R148, P1, R222, 0x20, RZ ;  /* 0x00000020de940810 */ /* 0x000fe20007f3e0ff */
[C---:B------:R-:W-:Y:S01]  /*a6c0*/  FADD.FTZ R0, -R145.reuse, R0 ;  /* 0x0000000091007221 */ /* 0x040fe20000010100 */
[----:B------:R-:W-:Y:S01]  /*a6d0*/  FMNMX.FTZ R141, R42, R141, !PT ;  /* 0x0000008d2a8d7209 */ /* 0x000fe20007810000 */
[----:B------:R-:W-:Y:S01]  /*a6e0*/  FMUL.FTZ R184, R145, c[0x0][0x2d0] ;  /* 0x0000b40091b87a20 */ /* 0x000fe20000410000 */
[----:B------:R-:W-:Y:S01]  /*a6f0*/  @P0 IADD3.X R149, RZ, R221, RZ, P1, !PT ;  /* 0x000000ddff950210 */ /* 0x000fe20000ffe4ff */
[----:B------:R-:W-:Y:S01]  /*a700*/  FMUL.FTZ R0, R0, c[0x0][0x2d0] ;  /* 0x0000b40000007a20 */ /* 0x000fe20000410000 */
[----:B------:R-:W-:Y:S01]  /*a710*/  FMNMX.FTZ R141, R43, R141, !PT ;  /* 0x0000008d2b8d7209 */ /* 0x000fe20007810000 */
[--C-:B------:R-:W-:Y:S01]  /*a720*/  FFMA.FTZ R4, R4, c[0x0][0x2d0], -R184.reuse ;  /* 0x0000b40004047a23 */ /* 0x100fe200000108b8 */
[----:B--2---:R-:W-:Y:S01]  /*a730*/  FMNMX.FTZ R144, R140, R144, !PT ;  /* 0x000000908c907209 */ /* 0x004fe20007810000 */
[--C-:B------:R-:W-:Y:S01]  /*a740*/  FFMA.FTZ R5, R5, c[0x0][0x2d0], -R184.reuse ;  /* 0x0000b40005057a23 */ /* 0x100fe200000108b8 */
[----:B------:R-:W-:Y:S01]  /*a750*/  FMNMX.FTZ R140, R46, R141, !PT ;  /* 0x0000008d2e8c7209 */ /* 0x000fe20007810000 */
[----:B------:R1:W-:Y:S01]  /*a760*/  MUFU.EX2 R234, R4 ;  /* 0x0000000400ea7308 */ /* 0x0003e20000000800 */
[--C-:B------:R-:W-:Y:S02]  /*a770*/  FFMA.FTZ R17, R17, c[0x0][0x2d0], -R184.reuse ;  /* 0x0000b40011117a23 */ /* 0x100fe400000108b8 */
[----:B------:R-:W-:Y:S01]  /*a780*/  FMNMX.FTZ R140, R47, R140, !PT ;  /* 0x0000008c2f8c7209 */ /* 0x000fe20007810000 */
[----:B------:R-:W-:Y:S01]  /*a790*/  FMUL.FTZ R185, R144, c[0x0][0x2d0] ;  /* 0x0000b40090b97a20 */ /* 0x000fe20000410000 */
[----:B---3--:R-:W-:Y:S01]  /*a7a0*/  FMNMX.FTZ R143, R143, R142, !PT ;  /* 0x0000008e8f8f7209 */ /* 0x008fe20007810000 */
[--C-:B------:R-:W-:Y:S01]  /*a7b0*/  FFMA.FTZ R16, R16, c[0x0][0x2d0], -R184.reuse ;  /* 0x0000b40010107a23 */ /* 0x100fe200000108b8 */
[----:B------:R-:W-:Y:S01]  /*a7c0*/  FMNMX.FTZ R140, R58, R140, !PT ;  /* 0x0000008c3a8c7209 */ /* 0x000fe20007810000 */
[--C-:B------:R-:W-:Y:S02]  /*a7d0*/  FFMA.FTZ R6, R6, c[0x0][0x2d0], -R185.reuse ;  /* 0x0000b40006067a23 */ /* 0x100fe400000108b9 */
[----:B------:R2:W3:Y:S01]  /*a7e0*/  MUFU.EX2 R141, R0 ;  /* 0x00000000008d7308 */ /* 0x0004e20000000800 */
[--C-:B------:R-:W-:Y:S02]  /*a7f0*/  FFMA.FTZ R7, R7, c[0x0][0x2d0], -R185.reuse ;  /* 0x0000b40007077a23 */ /* 0x100fe400000108b9 */
[--C-:B------:R-:W-:Y:S02]  /*a800*/  FFMA.FTZ R19, R19, c[0x0][0x2d0], -R185.reuse ;  /* 0x0000b40013137a23 */ /* 0x100fe400000108b9 */
[--C-:B------:R-:W-:Y:S02]  /*a810*/  FFMA.FTZ R18, R18, c[0x0][0x2d0], -R185.reuse ;  /* 0x0000b40012127a23 */ /* 0x100fe400000108b9 */
[----:B------:R-:W-:Y:S02]  /*a820*/  FMUL.FTZ R186, R143, c[0x0][0x2d0] ;  /* 0x0000b4008fba7a20 */ /* 0x000fe40000410000 */
[----:B------:R-:W-:Y:S01]  /*a830*/  FFMA.FTZ R32, R32, c[0x0][0x2d0], -R184 ;  /* 0x0000b40020207a23 */ /* 0x000fe200000108b8 */
[----:B------:R4:W-:Y:S01]  /*a840*/  MUFU.EX2 R232, R6 ;  /* 0x0000000600e87308 */ /* 0x0009e20000000800 */
[--C-:B------:R-:W-:Y:S02]  /*a850*/  FFMA.FTZ R8, R8, c[0x0][0x2d0], -R186.reuse ;  /* 0x0000b40008087a23 */ /* 0x100fe400000108ba */
[----:B------:R-:W-:Y:S01]  /*a860*/  FFMA.FTZ R9, R9, c[0x0][0x2d0], -R186 ;  /* 0x0000b40009097a23 */ /* 0x000fe200000108ba */
[----:B-1----:R-:W-:Y:S01]  /*a870*/  @P0 SHF.R.S32.HI R4, RZ, 0x1f, R202 ;  /* 0x0000001fff040819 */ /* 0x002fe200000114ca */
[--C-:B------:R-:W-:Y:S02]  /*a880*/  FFMA.FTZ R12, R12, c[0x0][0x2d0], -R186.reuse ;  /* 0x0000b4000c0c7a23 */ /* 0x100fe400000108ba */
[----:B------:R-:W-:Y:S02]  /*a890*/  FFMA.FTZ R13, R13, c[0x0][0x2d0], -R186 ;  /* 0x0000b4000d0d7a23 */ /* 0x000fe400000108ba */
[--C-:B------:R-:W-:Y:S01]  /*a8a0*/  FFMA.FTZ R36, R36, c[0x0][0x2d0], -R184.reuse ;  /* 0x0000b40024247a23 */ /* 0x100fe200000108b8 */
[----:B------:R1:W-:Y:S01]  /*a8b0*/  MUFU.EX2 R235, R5 ;  /* 0x0000000500eb7308 */ /* 0x0003e20000000800 */
[----:B------:R-:W-:Y:S02]  /*a8c0*/  FFMA.FTZ R37, R37, c[0x0][0x2d0], -R184 ;  /* 0x0000b40025257a23 */ /* 0x000fe400000108b8 */
[--C-:B------:R-:W-:Y:S02]  /*a8d0*/  FFMA.FTZ R38, R38, c[0x0][0x2d0], -R185.reuse ;  /* 0x0000b40026267a23 */ /* 0x100fe400000108b9 */
[----:B--2---:R-:W-:Y:S02]  /*a8e0*/  FADD.FTZ R0, -R144, R2 ;  /* 0x0000000290007221 */ /* 0x004fe40000010100 */
[----:B---3--:R-:W-:Y:S02]  /*a8f0*/  FMUL.FTZ R100, R141, R100 ;  /* 0x000000648d647220 */ /* 0x008fe40000410000 */
[----:B------:R-:W-:Y:S01]  /*a900*/  FMUL.FTZ R2, R0, c[0x0][0x2d0] ;  /* 0x0000b40000027a20 */ /* 0x000fe20000410000 */
[----:B------:R-:W-:Y:S01]  /*a910*/  FMNMX.FTZ R0, R59, R140, !PT ;  /* 0x0000008c3b007209 */ /* 0x000fe20007810000 */
[----:B------:R2:W-:Y:S01]  /*a920*/  MUFU.EX2 R233, R7 ;  /* 0x0000000700e97308 */ /* 0x0005e20000000800 */
[C---:B------:R-:W-:Y:S02]  /*a930*/  FMUL.FTZ R101, R141.reuse, R101 ;  /* 0x000000658d657220 */ /* 0x040fe40000410000 */
[----:B------:R-:W-:Y:S01]  /*a940*/  FMNMX.FTZ R0, R62, R0, !PT ;  /* 0x000000003e007209 */ /* 0x000fe20007810000 */
[----:B----4-:R-:W-:Y:S02]  /*a950*/  @P0 IMAD R6, R4, c[0x0][0x1e0], RZ ;  /* 0x0000780004060a24 */ /* 0x010fe400078e02ff */
[----:B------:R-:W-:Y:S01]  /*a960*/  FMUL.FTZ R112, R141, R112 ;  /* 0x000000708d707220 */ /* 0x000fe20000410000 */
[----:B------:R-:W-:Y:S01]  /*a970*/  FMNMX.FTZ R0, R63, R0, !PT ;  /* 0x000000003f007209 */ /* 0x000fe20007810000 */
[C---:B------:R-:W-:Y:S02]  /*a980*/  @P0 IMAD R6, R202.reuse, c[0x0][0x1e4], R6 ;  /* 0x00007900ca060a24 */ /* 0x040fe400078e0206 */
[----:B------:R3:W4:Y:S01]  /*a990*/  MUFU.EX2 R140, R2 ;  /* 0x00000002008c7308 */ /* 0x0007220000000800 */
[----:B------:R-:W-:Y:S02]  /*a9a0*/  FMUL.FTZ R113, R141, R113 ;  /* 0x000000718d717220 */ /* 0x000fe40000410000 */
[----:B-1----:R-:W-:Y:S04]  /*a9b0*/  @P0 IMAD.WIDE.U32 R4, R202, c[0x0][0x1e0], RZ ;  /* 0x00007800ca040a25 */ /* 0x002fe800078e00ff */
[--C-:B------:R-:W-:Y:S01]  /*a9c0*/  FFMA.FTZ R39, R39, c[0x0][0x2d0], -R185.reuse ;  /* 0x0000b40027277a23 */ /* 0x100fe200000108b9 */
[----:B------:R-:W-:Y:S01]  /*a9d0*/  @P0 IADD3 R6, R5, R6, RZ ;  /* 0x0000000605060210 */ /* 0x000fe20007ffe0ff */
[--C-:B------:R-:W-:Y:S01]  /*a9e0*/  FFMA.FTZ R48, R48, c[0x0][0x2d0], -R184.reuse ;  /* 0x0000b40030307a23 */ /* 0x100fe200000108b8 */
[----:B------:R-:W-:Y:S01]  /*a9f0*/  MUFU.EX2 R236, R19 ;  /* 0x0000001300ec7308 */ /* 0x000fe20000000800 */
[C---:B------:R-:W-:Y:S01]  /*aa00*/  @P0 SHF.L.U32 R5, R4.reuse, 0x6, RZ ;  /* 0x0000000604050819 */ /* 0x040fe200000006ff */
[----:B------:R-:W-:Y:S01]  /*aa10*/  FFMA.FTZ R49, R49, c[0x0][0x2d0], -R184 ;  /* 0x0000b40031317a23 */ /* 0x000fe200000108b8 */
[----:B------:R-:W-:Y:S01]  /*aa20*/  @P0 SHF.L.U64.HI R4, R4, 0x6, R6 ;  /* 0x0000000604040819 */ /* 0x000fe20000010206 */
[--C-:B------:R-:W-:Y:S01]  /*aa30*/  FFMA.FTZ R50, R50, c[0x0][0x2d0], -R185.reuse ;  /* 0x0000b40032327a23 */ /* 0x100fe200000108b9 */
[----:B--2---:R-:W-:Y:S01]  /*aa40*/  @P0 MOV R7, c[0x0][0x1e0] ;  /* 0x0000780000070a02 */ /* 0x004fe20000000f00 */
[----:B------:R-:W-:Y:S02]  /*aa50*/  FFMA.FTZ R51, R51, c[0x0][0x2d0], -R185 ;  /* 0x0000b40033337a23 */ /* 0x000fe400000108b9 */
[--C-:B------:R-:W-:Y:S01]  /*aa60*/  FFMA.FTZ R40, R40, c[0x0][0x2d0], -R186.reuse ;  /* 0x0000b40028287a23 */ /* 0x100fe200000108ba */
[----:B------:R-:W-:Y:S01]  /*aa70*/  @P0 LEA R6, P6, R7, R5, 0x5 ;  /* 0x0000000507060211 */ /* 0x000fe200078c28ff */
[----:B------:R1:W-:Y:S01]  /*aa80*/  MUFU.EX2 R239, R17 ;  /* 0x0000001100ef7308 */ /* 0x0003e20000000800 */
[--C-:B------:R-:W-:Y:S02]  /*aa90*/  FFMA.FTZ R41, R41, c[0x0][0x2d0], -R186.reuse ;  /* 0x0000b40029297a23 */ /* 0x100fe400000108ba */
[--C-:B------:R-:W-:Y:S02]  /*aaa0*/  FFMA.FTZ R44, R44, c[0x0][0x2d0], -R186.reuse ;  /* 0x0000b4002c2c7a23 */ /* 0x100fe400000108ba */
[----:B---3--:R-:W-:Y:S02]  /*aab0*/  FADD.FTZ R2, -R143, R3 ;  /* 0x000000038f027221 */ /* 0x008fe40000010100 */
[----:B----4-:R-:W-:Y:S02]  /*aac0*/  FMUL.FTZ R102, R140, R102 ;  /* 0x000000668c667220 */ /* 0x010fe40000410000 */
[----:B------:R-:W-:Y:S01]  /*aad0*/  FMUL.FTZ R2, R2, c[0x0][0x2d0] ;  /* 0x0000b40002027a20 */ /* 0x000fe20000410000 */
[----:B------:R2:W-:Y:S01]  /*aae0*/  MUFU.EX2 R237, R18 ;  /* 0x0000001200ed7308 */ /* 0x0005e20000000800 */
[C---:B------:R-:W-:Y:S02]  /*aaf0*/  FMUL.FTZ R103, R140.reuse, R103 ;  /* 0x000000678c677220 */ /* 0x040fe40000410000 */
[C---:B------:R-:W-:Y:S02]  /*ab00*/  FMUL.FTZ R114, R140.reuse, R114 ;  /* 0x000000728c727220 */ /* 0x040fe40000410000 */
[C---:B------:R-:W-:Y:S02]  /*ab10*/  FMUL.FTZ R115, R140.reuse, R115 ;  /* 0x000000738c737220 */ /* 0x040fe40000410000 */
[----:B------:R-:W-:Y:S02]  /*ab20*/  FFMA.FTZ R45, R45, c[0x0][0x2d0], -R186 ;  /* 0x0000b4002d2d7a23 */ /* 0x000fe400000108ba */
[C---:B------:R-:W-:Y:S01]  /*ab30*/  FMUL.FTZ R116, R141.reuse, R116 ;  /* 0x000000748d747220 */ /* 0x040fe20000410000 */
[----:B------:R3:W4:Y:S01]  /*ab40*/  MUFU.EX2 R3, R2 ;  /* 0x0000000200037308 */ /* 0x0007220000000800 */
[----:B------:R-:W-:Y:S02]  /*ab50*/  FMUL.FTZ R117, R141, R117 ;  /* 0x000000758d757220 */ /* 0x000fe40000410000 */
[C---:B------:R-:W-:Y:S01]  /*ab60*/  FMUL.FTZ R118, R140.reuse, R118 ;  /* 0x000000768c767220 */ /* 0x040fe20000410000 */
[----:B-1----:R-:W-:Y:S01]  /*ab70*/  @P0 IADD3 R17, P2, R5, R148, RZ ;  /* 0x0000009405110210 */ /* 0x002fe20007f5e0ff */
[----:B------:R-:W-:Y:S02]  /*ab80*/  FMUL.FTZ R119, R140, R119 ;  /* 0x000000778c777220 */ /* 0x000fe40000410000 */
[C---:B------:R-:W-:Y:S01]  /*ab90*/  FMUL.FTZ R128, R141.reuse, R128 ;  /* 0x000000808d807220 */ /* 0x040fe20000410000 */
[----:B------:R-:W-:Y:S01]  /*aba0*/  @P0 IADD3.X R176, R4, R149, RZ, P2, !PT ;  /* 0x0000009504b00210 */ /* 0x000fe200017fe4ff */
[----:B------:R-:W-:Y:S01]  /*abb0*/  FMUL.FTZ R129, R141, R129 ;  /* 0x000000818d817220 */ /* 0x000fe20000410000 */
[----:B------:R-:W1:Y:S01]  /*abc0*/  MUFU.EX2 R238, R16 ;  /* 0x0000001000ee7308 */ /* 0x000e620000000800 */
[C---:B------:R-:W-:Y:S02]  /*abd0*/  FMUL.FTZ R130, R140.reuse, R130 ;  /* 0x000000828c827220 */ /* 0x040fe40000410000 */
[C---:B------:R-:W-:Y:S01]  /*abe0*/  FMUL.FTZ R131, R140.reuse, R131 ;  /* 0x000000838c837220 */ /* 0x040fe20000410000 */
[----:B--2---:R-:W-:Y:S01]  /*abf0*/  @P0 LEA R18, P2, R17, c[0x0][0x1c8], 0x1 ;  /* 0x0000720011120a11 */ /* 0x004fe200078408ff */
[C---:B------:R-:W-:Y:S02]  /*ac00*/  FMUL.FTZ R136, R141.reuse, R136 ;  /* 0x000000888d887220 */ /* 0x040fe40000410000 */
[C---:B------:R-:W-:Y:S02]  /*ac10*/  FMUL.FTZ R137, R141.reuse, R137 ;  /* 0x000000898d897220 */ /* 0x040fe40000410000 */
[C---:B------:R-:W-:Y:S01]  /*ac20*/  FMUL.FTZ R138, R140.reuse, R138 ;  /* 0x0000008a8c8a7220 */ /* 0x040fe20000410000 */
[----:B------:R-:W-:Y:S01]  /*ac30*/  MUFU.EX2 R228, R8 ;  /* 0x0000000800e47308 */ /* 0x000fe20000000800 */
[C---:B------:R-:W-:Y:S02]  /*ac40*/  FMUL.FTZ R139, R140.reuse, R139 ;  /* 0x0000008b8c8b7220 */ /* 0x040fe40000410000 */
[----:B------:R-:W-:Y:S01]  /*ac50*/  FMUL.FTZ R68, R141, R68 ;  /* 0x000000448d447220 */ /* 0x000fe20000410000 */
[----:B---3--:R-:W2:Y:S01]  /*ac60*/  SHFL.BFLY PT, R2, R0, 0x2, 0x1f ;  /* 0x0c401f0000027f89 */ /* 0x008ea200000e0000 */
[C---:B----4-:R-:W-:Y:S02]  /*ac70*/  FMUL.FTZ R104, R3.reuse, R104 ;  /* 0x0000006803687220 */ /* 0x050fe40000410000 */
        /* <DEDUP_REMOVED lines=11> */
[----:B------:R-:W-:Y:S02]  /*ad30*/  FMUL.FTZ R69, R141, R69 ;  /* 0x000000458d457220 */ /* 0x000fe40000410000 */
[----:B------:R-:W-:Y:S01]  /*ad40*/  FMUL.FTZ R70, R140, R70 ;  /* 0x000000468c467220 */ /* 0x000fe20000410000 */
[----:B--2---:R-:W-:Y:S01]  /*ad50*/  FMNMX.FTZ R0, R0, R2, !PT ;  /* 0x0000000200007209 */ /* 0x004fe20007810000 */
[C---:B------:R-:W-:Y:S01]  /*ad60*/  FMUL.FTZ R71, R140.reuse, R71 ;  /* 0x000000478c477220 */ /* 0x040fe20000410000 */
[----:B------:R2:W-:Y:S01]  /*ad70*/  MUFU.EX2 R230, R13 ;  /* 0x0000000d00e67308 */ /* 0x0005e20000000800 */
[C---:B------:R-:W-:Y:S02]  /*ad80*/  FMUL.FTZ R72, R3.reuse, R72 ;  /* 0x0000004803487220 */ /* 0x040fe40000410000 */
[----:B------:R-:W4:Y:S01]  /*ad90*/  SHFL.BFLY PT, R2, R0, 0x1, 0x1f ;  /* 0x0c201f0000027f89 */ /* 0x000f2200000e0000 */
[C---:B------:R-:W-:Y:S02]  /*ada0*/  FMUL.FTZ R73, R3.reuse, R73 ;  /* 0x0000004903497220 */ /* 0x040fe40000410000 */
[C---:B------:R-:W-:Y:S02]  /*adb0*/  FMUL.FTZ R76, R3.reuse, R76 ;  /* 0x0000004c034c7220 */ /* 0x040fe40000410000 */
[----:B------:R-:W-:Y:S02]  /*adc0*/  FMUL.FTZ R77, R3, R77 ;  /* 0x0000004d034d7220 */ /* 0x000fe40000410000 */
[----:B------:R-:W-:Y:S01]  /*add0*/  MUFU.EX2 R225, R32 ;  /* 0x0000002000e17308 */ /* 0x000fe20000000800 */
[C---:B------:R-:W-:Y:S02]  /*ade0*/  FMUL.FTZ R80, R141.reuse, R80 ;  /* 0x000000508d507220 */ /* 0x040fe40000410000 */
[----:B------:R-:W-:Y:S02]  /*adf0*/  FMUL.FTZ R81, R141, R81 ;  /* 0x000000518d517220 */ /* 0x000fe40000410000 */
[----:B---3--:R-:W-:Y:S02]  /*ae00*/  FMUL.FTZ R12, R3, R160 ;  /* 0x000000a0030c7220 */ /* 0x008fe40000410000 */
[C---:B------:R-:W-:Y:S02]  /*ae10*/  FMUL.FTZ R82, R140.reuse, R82 ;  /* 0x000000528c527220 */ /* 0x040fe40000410000 */
[----:B------:R-:W-:Y:S01]  /*ae20*/  FMUL.FTZ R83, R140, R83 ;  /* 0x000000538c537220 */ /* 0x000fe20000410000 */
[----:B------:R-:W-:Y:S01]  /*ae30*/  MUFU.EX2 R197, R36 ;  /* 0x0000002400c57308 */ /* 0x000fe20000000800 */
[C---:B------:R-:W-:Y:S02]  /*ae40*/  FMUL.FTZ R84, R141.reuse, R84 ;  /* 0x000000548d547220 */ /* 0x040fe40000410000 */
[----:B------:R-:W-:Y:S02]  /*ae50*/  FMUL.FTZ R85, R141, R85 ;  /* 0x000000558d557220 */ /* 0x000fe40000410000 */
[----:B--2---:R-:W-:Y:S01]  /*ae60*/  FMUL.FTZ R13, R3, R161 ;  /* 0x000000a1030d7220 */ /* 0x004fe20000410000 */
[----:B----4-:R-:W-:Y:S01]  /*ae70*/  FMNMX.FTZ R142, R0, R2, !PT ;  /* 0x00000002008e7209 */ /* 0x010fe20007810000 */
[C---:B------:R-:W-:Y:S01]  /*ae80*/  FMUL.FTZ R86, R140.reuse, R86 ;  /* 0x000000568c567220 */ /* 0x040fe20000410000 */
[----:B------:R-:W-:Y:S02]  /*ae90*/  @P0 MOV R2, c[0x0][0x1e4] ;  /* 0x0000790000020a02 */ /* 0x000fe40000000f00 */
[----:B------:R-:W-:Y:S01]  /*aea0*/  MUFU.EX2 R196, R37 ;  /* 0x0000002500c47308 */ /* 0x000fe20000000800 */
[----:B------:R-:W-:Y:S01]  /*aeb0*/  FMUL.FTZ R87, R140, R87 ;  /* 0x000000578c577220 */ /* 0x000fe20000410000 */
[----:B------:R-:W-:Y:S01]  /*aec0*/  @P0 LEA.HI.X R2, R7, R4, R2, 0x5, P6 ;  /* 0x0000000407020211 */ /* 0x000fe200030f2c02 */
[----:B------:R-:W-:Y:S01]  /*aed0*/  FADD.FTZ R0, -R142, R146 ;  /* 0x000000928e007221 */ /* 0x000fe20000010100 */
[----:B------:R-:W-:Y:S01]  /*aee0*/  @P0 IADD3 R7, P6, R5, R222, RZ ;  /* 0x000000de05070210 */ /* 0x000fe20007fde0ff */
[----:B------:R-:W-:Y:S01]  /*aef0*/  FMUL.FTZ R88, R3, R88 ;  /* 0x0000005803587220 */ /* 0x000fe20000410000 */
[----:B------:R-:W-:Y:S01]  /*af00*/  @P0 IADD3 R5, P1, R5, R150, RZ ;  /* 0x0000009605050210 */ /* 0x000fe20007f3e0ff */
[----:B------:R-:W-:Y:S01]  /*af10*/  FMUL.FTZ R0, R0, c[0x0][0x2d0] ;  /* 0x0000b40000007a20 */ /* 0x000fe20000410000 */
[C---:B------:R-:W-:Y:S02]  /*af20*/  @P0 IADD3.X R19, R4.reuse, R221, RZ, P6, !PT ;  /* 0x000000dd04130210 */ /* 0x040fe400037fe4ff */
[----:B------:R-:W-:Y:S01]  /*af30*/  MUFU.EX2 R195, R38 ;  /* 0x0000002600c37308 */ /* 0x000fe20000000800 */
[----:B------:R-:W-:Y:S01]  /*af40*/  @P0 LEA R146, P6, R7, c[0x0][0x1c8], 0x1 ;  /* 0x0000720007920a11 */ /* 0x000fe200078c08ff */
[C---:B------:R-:W-:Y:S01]  /*af50*/  FMUL.FTZ R89, R3.reuse, R89 ;  /* 0x0000005903597220 */ /* 0x040fe20000410000 */
[----:B------:R-:W-:Y:S01]  /*af60*/  @P0 IADD3.X R4, R4, R151, RZ, P1, !PT ;  /* 0x0000009704040210 */ /* 0x000fe20000ffe4ff */
[----:B------:R-:W-:Y:S01]  /*af70*/  FMUL.FTZ R92, R3, R92 ;  /* 0x0000005c035c7220 */ /* 0x000fe20000410000 */
[----:B------:R-:W-:Y:S01]  /*af80*/  @P0 LEA.HI.X R147, R7, c[0x0][0x1cc], R19, 0x1, P6 ;  /* 0x0000730007930a11 */ /* 0x000fe200030f0c13 */
[----:B------:R-:W-:Y:S01]  /*af90*/  FMUL.FTZ R93, R3, R93 ;  /* 0x0000005d035d7220 */ /* 0x000fe20000410000 */
[----:B------:R-:W-:Y:S01]  /*afa0*/  @P0 LEA.HI.X R19, R17, c[0x0][0x1cc], R176, 0x1, P2 ;  /* 0x0000730011130a11 */ /* 0x000fe200010f0cb0 */
[----:B------:R-:W-:Y:S01]  /*afb0*/  FMUL.FTZ R96, R141, R96 ;  /* 0x000000608d607220 */ /* 0x000fe20000410000 */
[C---:B------:R-:W-:Y:S01]  /*afc0*/  @P0 LEA R16, P1, R5.reuse, c[0x0][0x1c8], 0x1 ;  /* 0x0000720005100a11 */ /* 0x040fe200078208ff */
[----:B------:R2:W-:Y:S01]  /*afd0*/  @P0 LDGSTS.E.BYPASS.LTC128B.128 [R203+0x3100], [R146.64], !P5 ;  /* 0x0310000092cb0fae */ /* 0x0005e2000e901d46 */
[C---:B------:R-:W-:Y:S01]  /*afe0*/  @P0 IADD3 R148, P6, R6.reuse, R148, RZ ;  /* 0x0000009406940210 */ /* 0x040fe20007fde0ff */
[----:B------:R-:W3:Y:S01]  /*aff0*/  MUFU.EX2 R0, R0 ;  /* 0x0000000000007308 */ /* 0x000ee20000000800 */
[----:B------:R-:W-:Y:S01]  /*b000*/  @P0 LEA.HI.X R17, R5, c[0x0][0x1cc], R4, 0x1, P1 ;  /* 0x0000730005110a11 */ /* 0x000fe200008f0c04 */
[----:B------:R-:W-:Y:S01]  /*b010*/  FMUL.FTZ R97, R141, R97 ;  /* 0x000000618d617220 */ /* 0x000fe20000410000 */
[----:B------:R-:W-:Y:S01]  /*b020*/  @P0 IADD3 R7, P2, R6, R222, RZ ;  /* 0x000000de06070210 */ /* 0x000fe20007f5e0ff */
[----:B------:R-:W-:Y:S01]  /*b030*/  FMUL.FTZ R98, R140, R98 ;  /* 0x000000628c627220 */ /* 0x000fe20000410000 */
[----:B------:R-:W-:Y:S01]  /*b040*/  @P0 IADD3 R5, P1, R6, R150, RZ ;  /* 0x0000009606050210 */ /* 0x000fe20007f3e0ff */
[----:B------:R4:W-:Y:S01]  /*b050*/  @P0 LDGSTS.E.BYPASS.LTC128B.128 [R203+0x4100], [R18.64], !P4 ;  /* 0x0410000012cb0fae */ /* 0x0009e2000e101d46 */
[----:B------:R-:W-:Y:S01]  /*b060*/  @P0 IADD3.X R149, R2, R149, RZ, P6, !PT ;  /* 0x0000009502950210 */ /* 0x000fe200037fe4ff */
[----:B------:R-:W-:Y:S01]  /*b070*/  FMUL.FTZ R99, R140, R99 ;  /* 0x000000638c637220 */ /* 0x000fe20000410000 */
[----:B------:R-:W-:Y:S01]  /*b080*/  @P0 LEA R8, P6, R7, c[0x0][0x1c8], 0x1 ;  /* 0x0000720007080a11 */ /* 0x000fe200078c08ff */
[----:B------:R-:W-:Y:S01]  /*b090*/  MUFU.EX2 R194, R39 ;  /* 0x0000002700c27308 */ /* 0x000fe20000000800 */
[----:B------:R-:W-:Y:S01]  /*b0a0*/  @P0 IADD3.X R151, R2, R151, RZ, P1, !PT ;  /* 0x0000009702970210 */ /* 0x000fe20000ffe4ff */
[--C-:B------:R-:W-:Y:S01]  /*b0b0*/  FFMA.FTZ R20, R20, c[0x0][0x2d0], -R184.reuse ;  /* 0x0000b40014147a23 */ /* 0x100fe200000108b8 */
[----:B------:R-:W-:Y:S01]  /*b0c0*/  @P0 IADD3.X R2, R2, R221, RZ, P2, !PT ;  /* 0x000000dd02020210 */ /* 0x000fe200017fe4ff */
[----:B------:R2:W-:Y:S01]  /*b0d0*/  @P0 LDGSTS.E.BYPASS.LTC128B.128 [R203+0x5100], [R16.64], !P3 ;  /* 0x0510000010cb0fae */ /* 0x0005e2000d901d46 */
[----:B------:R-:W-:Y:S01]  /*b0e0*/  @P0 LEA R6, P2, R148, c[0x0][0x1c8], 0x1 ;  /* 0x0000720094060a11 */ /* 0x000fe200078408ff */
[----:B------:R-:W-:Y:S01]  /*b0f0*/  FFMA.FTZ R21, R21, c[0x0][0x2d0], -R184 ;  /* 0x0000b40015157a23 */ /* 0x000fe200000108b8 */
[----:B------:R-:W-:Y:S01]  /*b100*/  @P0 LEA.HI.X R9, R7, c[0x0][0x1cc], R2, 0x1, P6 ;  /* 0x0000730007090a11 */ /* 0x000fe200030f0c02 */
[----:B------:R-:W-:Y:S01]  /*b110*/  FMUL.FTZ R2, R142, c[0x0][0x2d0] ;  /* 0x0000b4008e027a20 */ /* 0x000fe20000410000 */
[----:B------:R-:W-:Y:S01]  /*b120*/  @P0 LEA.HI.X R7, R148, c[0x0][0x1cc], R149, 0x1, P2 ;  /* 0x0000730094070a11 */ /* 0x000fe200010f0c95 */
[----:B------:R-:W-:Y:S01]  /*b130*/  MUFU.EX2 R193, R48 ;  /* 0x0000003000c17308 */ /* 0x000fe20000000800 */
[----:B------:R-:W-:Y:S01]  /*b140*/  @P0 LEA R4, P1, R5, c[0x0][0x1c8], 0x1 ;  /* 0x0000720005040a11 */ /* 0x000fe200078208ff */
[----:B------:R5:W-:Y:S01]  /*b150*/  @P0 LDGSTS.E.BYPASS.LTC128B.128 [R203+0x3900], [R8.64], !P5 ;  /* 0x0390000008cb0fae */ /* 0x000be2000e901d46 */
[--C-:B------:R-:W-:Y:S01]  /*b160*/  FFMA.FTZ R10, R10, c[0x0][0x2d0], -R2.reuse ;  /* 0x0000b4000a0a7a23 */ /* 0x100fe20000010802 */
[----:B------:R-:W-:Y:S01]  /*b170*/  F2FP.PACK_AB R148, R235, R234 ;  /* 0x000000eaeb94723e */ /* 0x000fe200000000ff */
[--C-:B------:R-:W-:Y:S01]  /*b180*/  FFMA.FTZ R11, R11, c[0x0][0x2d0], -R2.reuse ;  /* 0x0000b4000b0b7a23 */ /* 0x100fe20000010802 */
[----:B------:R-:W-:Y:S01]  /*b190*/  @P0 LEA.HI.X R5, R5, c[0x0][0x1cc], R151, 0x1, P1 ;  /* 0x0000730005050a11 */ /* 0x000fe200008f0c97 */
[--C-:B------:R-:W-:Y:S01]  /*b1a0*/  FFMA.FTZ R14, R14, c[0x0][0x2d0], -R2.reuse ;  /* 0x0000b4000e0e7a23 */ /* 0x100fe20000010802 */
[----:B-1----:R-:W-:Y:S01]  /*b1b0*/  F2FP.PACK_AB R150, R239, R238 ;  /* 0x000000eeef96723e */ /* 0x002fe200000000ff */
[--C-:B------:R-:W-:Y:S01]  /*b1c0*/  FFMA.FTZ R15, R15, c[0x0][0x2d0], -R2.reuse ;  /* 0x0000b4000f0f7a23 */ /* 0x100fe20000010802 */
[----:B------:R1:W-:Y:S01]  /*b1d0*/  @P0 LDGSTS.E.BYPASS.LTC128B.128 [R203+0x4900], [R6.64], !P4 ;  /* 0x0490000006cb0fae */ /* 0x0003e2000e101d46 */
[----:B------:R1:W-:Y:S01]  /*b1e0*/  MUFU.EX2 R187, R10 ;  /* 0x0000000a00bb7308 */ /* 0x0003e20000000800 */
[----:B------:R-:W-:Y:S01]  /*b1f0*/  F2FP.PACK_AB R149, R233, R232 ;  /* 0x000000e8e995723e */ /* 0x000fe200000000ff */
[----:B----4-:R-:W-:Y:S01]  /*b200*/  FMUL.FTZ R18, R140, R166 ;  /* 0x000000a68c127220 */ /* 0x010fe20000410000 */
[----:B------:R-:W-:Y:S01]  /*b210*/  F2FP.PACK_AB R151, R236, R237 ;  /* 0x000000edec97723e */ /* 0x000fe200000000ff */
[----:B------:R-:W-:Y:S02]  /*b220*/  FMUL.FTZ R19, R140, R167 ;  /* 0x000000a78c137220 */ /* 0x000fe40000410000 */
[C---:B---3--:R-:W-:Y:S01]  /*b230*/  FMUL.FTZ R106, R0.reuse, R106 ;  /* 0x0000006a006a7220 */ /* 0x048fe20000410000 */
[----:B------:R3:W-:Y:S01]  /*b240*/  @P0 LDGSTS.E.BYPASS.LTC128B.128 [R203+0x5900], [R4.64], !P3 ;  /* 0x0590000004cb0fae */ /* 0x0007e2000d901d46 */
[C---:B------:R-:W-:Y:S02]  /*b250*/  FMUL.FTZ R107, R0.reuse, R107 ;  /* 0x0000006b006b7220 */ /* 0x040fe40000410000 */
[----:B------:R-:W4:Y:S01]  /*b260*/  MUFU.EX2 R188, R11 ;  /* 0x0000000b00bc7308 */ /* 0x000f220000000800 */
[C---:B--2---:R-:W-:Y:S02]  /*b270*/  FMUL.FTZ R16, R141.reuse, R164 ;  /* 0x000000a48d107220 */ /* 0x044fe40000410000 */
[----:B------:R-:W-:Y:S02]  /*b280*/  FMUL.FTZ R17, R141, R165 ;  /* 0x000000a58d117220 */ /* 0x000fe40000410000 */
[----:B------:R-:W2:Y:S01]  /*b290*/  LDSM.16.MT88.4 R176, [R205] ;  /* 0x00000000cdb0783b */ /* 0x000ea20000004200 */
[C---:B------:R-:W-:Y:S02]  /*b2a0*/  FMUL.FTZ R110, R0.reuse, R110 ;  /* 0x0000006e006e7220 */ /* 0x040fe40000410000 */
[C---:B-----5:R-:W-:Y:S02]  /*b2b0*/  FMUL.FTZ R8, R3.reuse, R156 ;  /* 0x0000009c03087220 */ /* 0x060fe40000410000 */
[----:B------:R5:W-:Y:S01]  /*b2c0*/  MUFU.EX2 R189, R14 ;  /* 0x0000000e00bd7308 */ /* 0x000be20000000800 */
[----:B------:R-:W-:Y:S02]  /*b2d0*/  FMUL.FTZ R9, R3, R157 ;  /* 0x0000009d03097220 */ /* 0x000fe40000410000 */
[----:B------:R-:W2:Y:S01]  /*b2e0*/  LDSM.16.MT88.4 R180, [R206] ;  /* 0x00000000ceb4783b */ /* 0x000ea20000004200 */
[----:B-1----:R-:W-:Y:S02]  /*b2f0*/  FMUL.FTZ R10, R0, R158 ;  /* 0x0000009e000a7220 */ /* 0x002fe40000410000 */
[----:B------:R-:W-:Y:S01]  /*b300*/  FMUL.FTZ R6, R140, R154 ;  /* 0x0000009a8c067220 */ /* 0x000fe20000410000 */
[----:B------:R-:W-:Y:S01]  /*b310*/  F2FP.PACK_AB R154, R230, R231 ;  /* 0x000000e7e69a723e */ /* 0x000fe200000000ff */
[----:B------:R-:W-:Y:S02]  /*b320*/  FMUL.FTZ R7, R140, R155 ;  /* 0x0000009b8c077220 */ /* 0x000fe40000410000 */
[----:B------:R-:W1:Y:S01]  /*b330*/  MUFU.EX2 R190, R15 ;  /* 0x0000000f00be7308 */ /* 0x000e620000000800 */
[----:B------:R-:W-:Y:S01]  /*b340*/  FMUL.FTZ R111, R0, R111 ;  /* 0x0000006f006f7220 */ /* 0x000fe20000410000 */
[----:B------:R-:W-:Y:S01]  /*b350*/  LDSM.16.MT88.4 R36, [R205+0x2400] ;  /* 0x00240000cd24783b */ /* 0x000fe20000004200 */
[--C-:B------:R-:W-:Y:S02]  /*b360*/  FFMA.FTZ R42, R42, c[0x0][0x2d0], -R2.reuse ;  /* 0x0000b4002a2a7a23 */ /* 0x100fe40000010802 */
[----:B---3--:R-:W-:Y:S01]  /*b370*/  FMUL.FTZ R4, R141, R152 ;  /* 0x000000988d047220 */ /* 0x008fe20000410000 */
[----:B------:R-:W-:Y:S01]  /*b380*/  F2FP.PACK_AB R152, R229, R228 ;  /* 0x000000e4e598723e */ /* 0x000fe200000000ff */
[----:B------:R-:W-:Y:S01]  /*b390*/  FMUL.FTZ R5, R141, R153 ;  /* 0x000000998d057220 */ /* 0x000fe20000410000 */
[----:B----4-:R-:W-:Y:S01]  /*b3a0*/  F2FP.PACK_AB R153, R188, R187 ;  /* 0x000000bbbc99723e */ /* 0x010fe200000000ff */
[C---:B------:R-:W-:Y:S01]  /*b3b0*/  FMUL.FTZ R11, R0.reuse, R159 ;  /* 0x0000009f000b7220 */ /* 0x040fe20000410000 */
[----:B------:R-:W-:Y:S01]  /*b3c0*/  LDSM.16.MT88.4 R164, [R205+0xc00] ;  /* 0x000c0000cda4783b */ /* 0x000fe20000004200 */
[----:B------:R-:W-:Y:S01]  /*b3d0*/  MUFU.EX2 R192, R49 ;  /* 0x0000003100c07308 */ /* 0x000fe20000000800 */
[--C-:B------:R-:W-:Y:S02]  /*b3e0*/  FFMA.FTZ R43, R43, c[0x0][0x2d0], -R2.reuse ;  /* 0x0000b4002b2b7a23 */ /* 0x100fe40000010802 */
[----:B-----5:R-:W-:Y:S02]  /*b3f0*/  FMUL.FTZ R14, R0, R162 ;  /* 0x000000a2000e7220 */ /* 0x020fe40000410000 */
[--C-:B------:R-:W-:Y:S02]  /*b400*/  FFMA.FTZ R46, R46, c[0x0][0x2d0], -R2.reuse ;  /* 0x0000b4002e2e7a23 */ /* 0x100fe40000010802 */
[----:B------:R-:W3:Y:S01]  /*b410*/  LDSM.16.MT88.4 R156, [R205+0x1000] ;  /* 0x00100000cd9c783b */ /* 0x000ee20000004200 */
[----:B------:R-:W-:Y:S02]  /*b420*/  FFMA.FTZ R47, R47, c[0x0][0x2d0], -R2 ;  /* 0x0000b4002f2f7a23 */ /* 0x000fe40000010802 */
[----:B------:R-:W-:Y:S01]  /*b430*/  MUFU.EX2 R191, R51 ;  /* 0x0000003300bf7308 */ /* 0x000fe20000000800 */
[----:B------:R-:W-:Y:S01]  /*b440*/  FMUL.FTZ R122, R0, R122 ;  /* 0x0000007a007a7220 */ /* 0x000fe20000410000 */
[----:B-1----:R-:W-:Y:S01]  /*b450*/  F2FP.PACK_AB R155, R190, R189 ;  /* 0x000000bdbe9b723e */ /* 0x002fe200000000ff */
[-C--:B--2---:R-:W-:Y:S02]  /*b460*/  HMMA.16816.F32 R4, R148, R176.reuse, R4 ;  /* 0x000000b09404723c */ /* 0x084fe40000001804 */
[----:B------:R-:W0:Y:S03]  /*b470*/  LDGDEPBAR ;  /* 0x00000000000079af */ /* 0x000e260000000000 */
[C---:B------:R-:W-:Y:S02]  /*b480*/  FMUL.FTZ R15, R0.reuse, R163 ;  /* 0x000000a3000f7220 */ /* 0x040fe40000410000 */
[----:B------:R-:W-:Y:S01]  /*b490*/  MUFU.EX2 R147, R46 ;  /* 0x0000002e00937308 */ /* 0x000fe20000000800 */
[C---:B------:R-:W-:Y:S01]  /*b4a0*/  FMUL.FTZ R123, R0.reuse, R123 ;  /* 0x0000007b007b7220 */ /* 0x040fe20000410000 */
[C---:B------:R-:W-:Y:S01]  /*b4b0*/  HMMA.16816.F32 R8, R152.reuse, R176, R8 ;  /* 0x000000b09808723c */ /* 0x040fe20000001808 */
[----:B------:R-:W1:Y:S03]  /*b4c0*/  LDSM.16.MT88.4 R160, [R206+0x1000] ;  /* 0x00100000cea0783b */ /* 0x000e660000004200 */
[C---:B------:R-:W-:Y:S02]  /*b4d0*/  FMUL.FTZ R126, R0.reuse, R126 ;  /* 0x0000007e007e7220 */ /* 0x040fe40000410000 */
[C---:B------:R-:W-:Y:S02]  /*b4e0*/  FMUL.FTZ R127, R0.reuse, R127 ;  /* 0x0000007f007f7220 */ /* 0x040fe40000410000 */
[-C--:B------:R-:W-:Y:S01]  /*b4f0*/  HMMA.16816.F32 R12, R152, R178.reuse, R12 ;  /* 0x000000b2980c723c */ /* 0x080fe2000000180c */
[----:B------:R2:W-:Y:S03]  /*b500*/  MUFU.EX2 R227, R20 ;  /* 0x0000001400e37308 */ /* 0x0005e60000000800 */
[C---:B------:R-:W-:Y:S02]  /*b510*/  FMUL.FTZ R134, R0.reuse, R134 ;  /* 0x0000008600867220 */ /* 0x040fe40000410000 */
[C---:B------:R-:W-:Y:S02]  /*b520*/  FMUL.FTZ R135, R0.reuse, R135 ;  /* 0x0000008700877220 */ /* 0x040fe40000410000 */
[C---:B------:R-:W-:Y:S03]  /*b530*/  HMMA.16816.F32 R16, R148.reuse, R178, R16 ;  /* 0x000000b29410723c */ /* 0x040fe60000001810 */
[----:B------:R4:W5:Y:S01]  /*b540*/  MUFU.EX2 R226, R21 ;  /* 0x0000001500e27308 */ /* 0x0009620000000800 */
[--C-:B------:R-:W-:Y:S02]  /*b550*/  FFMA.FTZ R146, R35, c[0x0][0x2d0], -R185.reuse ;  /* 0x0000b40023927a23 */ /* 0x100fe400000108b9 */
[C---:B------:R-:W-:Y:S02]  /*b560*/  FMUL.FTZ R35, R0.reuse, R175 ;  /* 0x000000af00237220 */ /* 0x040fe40000410000 */
[-C--:B------:R-:W-:Y:S04]  /*b570*/  HMMA.16816.F32 R100, R148, R180.reuse, R100 ;  /* 0x000000b49464723c */ /* 0x080fe80000001864 */
[C---:B------:R-:W-:Y:S01]  /*b580*/  FMUL.FTZ R74, R0.reuse, R74 ;  /* 0x0000004a004a7220 */ /* 0x040fe20000410000 */
[----:B------:R-:W-:Y:S01]  /*b590*/  MUFU.EX2 R203, R146 ;  /* 0x0000009200cb7308 */ /* 0x000fe20000000800 */
[C---:B------:R-:W-:Y:S02]  /*b5a0*/  FMUL.FTZ R75, R0.reuse, R75 ;  /* 0x0000004b004b7220 */ /* 0x040fe40000410000 */
[C---:B------:R-:W-:Y:S04]  /*b5b0*/  HMMA.16816.F32 R104, R152.reuse, R180, R104 ;  /* 0x000000b49868723c */ /* 0x040fe80000001868 */
[C---:B--2---:R-:W-:Y:S02]  /*b5c0*/  FMUL.FTZ R20, R141.reuse, R168 ;  /* 0x000000a88d147220 */ /* 0x044fe40000410000 */
[C---:B------:R-:W-:Y:S01]  /*b5d0*/  FMUL.FTZ R78, R0.reuse, R78 ;  /* 0x0000004e004e7220 */ /* 0x040fe20000410000 */
[----:B------:R-:W-:Y:S01]  /*b5e0*/  MUFU.EX2 R181, R40 ;  /* 0x0000002800b57308 */ /* 0x000fe20000000800 */
[-C--:B------:R-:W-:Y:S04]  /*b5f0*/  HMMA.16816.F32 R108, R152, R182.reuse, R108 ;  /* 0x000000b6986c723c */ /* 0x080fe8000000186c */
[----:B----4-:R-:W-:Y:S02]  /*b600*/  FMUL.FTZ R21, R141, R169 ;  /* 0x000000a98d157220 */ /* 0x010fe40000410000 */
[----:B------:R-:W-:Y:S02]  /*b610*/  FMUL.FTZ R79, R0, R79 ;  /* 0x0000004f004f7220 */ /* 0x000fe40000410000 */
[C---:B------:R-:W-:Y:S01]  /*b620*/  HMMA.16816.F32 R112, R148.reuse, R182, R112 ;  /* 0x000000b69470723c */ /* 0x040fe20000001870 */
[----:B------:R2:W-:Y:S03]  /*b630*/  MUFU.EX2 R183, R50 ;  /* 0x0000003200b77308 */ /* 0x0005e60000000800 */
[--C-:B------:R-:W-:Y:S02]  /*b640*/  FFMA.FTZ R22, R22, c[0x0][0x2d0], -R185.reuse ;  /* 0x0000b40016167a23 */ /* 0x100fe400000108b9 */
[C---:B------:R-:W-:Y:S02]  /*b650*/  FMUL.FTZ R90, R0.reuse, R90 ;  /* 0x0000005a005a7220 */ /* 0x040fe40000410000 */
[-C--:B---3--:R-:W-:Y:S03]  /*b660*/  HMMA.16816.F32 R116, R148, R156.reuse, R116 ;  /* 0x0000009c9474723c */ /* 0x088fe60000001874 */
[----:B------:R3:W-:Y:S01]  /*b670*/  MUFU.EX2 R223, R22 ;  /* 0x0000001600df7308 */ /* 0x0007e20000000800 */
[C---:B------:R-:W-:Y:S02]  /*b680*/  FMUL.FTZ R91, R0.reuse, R91 ;  /* 0x0000005b005b7220 */ /* 0x040fe40000410000 */
[----:B------:R-:W-:Y:S02]  /*b690*/  FMUL.FTZ R94, R0, R94 ;  /* 0x0000005e005e7220 */ /* 0x000fe40000410000 */
[C---:B------:R-:W-:Y:S04]  /*b6a0*/  HMMA.16816.F32 R120, R152.reuse, R156, R120 ;  /* 0x0000009c9878723c */ /* 0x040fe80000001878 */
[----:B------:R-:W-:Y:S01]  /*b6b0*/  FFMA.FTZ R33, R33, c[0x0][0x2d0], -R184 ;  /* 0x0000b40021217a23 */ /* 0x000fe200000108b8 */
[----:B------:R-:W-:Y:S01]  /*b6c0*/  MUFU.EX2 R182, R41 ;  /* 0x0000002900b67308 */ /* 0x000fe20000000800 */
[--C-:B------:R-:W-:Y:S02]  /*b6d0*/  FFMA.FTZ R32, R23, c[0x0][0x2d0], -R185.reuse ;  /* 0x0000b40017207a23 */ /* 0x100fe400000108b9 */
[-C--:B------:R-:W-:Y:S01]  /*b6e0*/  HMMA.16816.F32 R124, R152, R158.reuse, R124 ;  /* 0x0000009e987c723c */ /* 0x080fe2000000187c */
[----:B--2---:R-:W-:Y:S03]  /*b6f0*/  LDSM.16.MT88.4 R48, [R206+0x2400] ;  /* 0x00240000ce30783b */ /* 0x004fe60000004200 */
[--C-:B------:R-:W-:Y:S02]  /*b700*/  FFMA.FTZ R34, R34, c[0x0][0x2d0], -R185.reuse ;  /* 0x0000b40022227a23 */ /* 0x100fe400000108b9 */
[C---:B------:R-:W-:Y:S01]  /*b710*/  FMUL.FTZ R23, R140.reuse, R171 ;  /* 0x000000ab8c177220 */ /* 0x040fe20000410000 */
[----:B------:R2:W-:Y:S01]  /*b720*/  MUFU.EX2 R224, R33 ;  /* 0x0000002100e07308 */ /* 0x0005e20000000800 */
[C---:B------:R-:W-:Y:S01]  /*b730*/  HMMA.16816.F32 R128, R148.reuse, R158, R128 ;  /* 0x0000009e9480723c */ /* 0x040fe20000001880 */
[----:B------:R-:W4:Y:S03]  /*b740*/  LDSM.16.MT88.4 R156, [R205+0x2000] ;  /* 0x00200000cd9c783b */ /* 0x000f260000004200 */
[----:B---3--:R-:W-:Y:S02]  /*b750*/  FMUL.FTZ R22, R140, R170 ;  /* 0x000000aa8c167220 */ /* 0x008fe40000410000 */
[----:B------:R-:W-:Y:S02]  /*b760*/  FMUL.FTZ R95, R0, R95 ;  /* 0x0000005f005f7220 */ /* 0x000fe40000410000 */
[--C-:B------:R-:W-:Y:S01]  /*b770*/  FFMA.FTZ R24, R24, c[0x0][0x2d0], -R186.reuse ;  /* 0x0000b40018187a23 */ /* 0x100fe200000108ba */
[----:B------:R3:W3:Y:S02]  /*b780*/  MUFU.EX2 R222, R32 ;  /* 0x0000002000de7308 */ /* 0x0006e40000000800 */
[-C--:B-1----:R-:W-:Y:S03]  /*b790*/  HMMA.16816.F32 R20, R148, R160.reuse, R20 ;  /* 0x000000a09414723c */ /* 0x082fe60000001814 */
[----:B------:R-:W-:Y:S02]  /*b7a0*/  FFMA.FTZ R25, R25, c[0x0][0x2d0], -R186 ;  /* 0x0000b40019197a23 */ /* 0x000fe400000108ba */
[--C-:B------:R-:W-:Y:S02]  /*b7b0*/  FFMA.FTZ R26, R26, c[0x0][0x2d0], -R2.reuse ;  /* 0x0000b4001a1a7a23 */ /* 0x100fe40000010802 */
[----:B------:R-:W-:Y:S01]  /*b7c0*/  FFMA.FTZ R27, R27, c[0x0][0x2d0], -R2 ;  /* 0x0000b4001b1b7a23 */ /* 0x000fe20000010802 */
[C---:B------:R-:W-:Y:S01]  /*b7d0*/  HMMA.16816.F32 R132, R152.reuse, R160, R132 ;  /* 0x000000a09884723c */ /* 0x040fe20000001884 */
[----:B------:R1:W1:Y:S03]  /*b7e0*/  MUFU.EX2 R221, R34 ;  /* 0x0000002200dd7308 */ /* 0x0002660000000800 */
[----:B--2---:R-:W-:Y:S02]  /*b7f0*/  FMUL.FTZ R33, R3, R173 ;  /* 0x000000ad03217220 */ /* 0x004fe40000410000 */
[--C-:B------:R-:W-:Y:S02]  /*b800*/  FFMA.FTZ R28, R28, c[0x0][0x2d0], -R186.reuse ;  /* 0x0000b4001c1c7a23 */ /* 0x100fe400000108ba */
[----:B------:R-:W-:Y:S03]  /*b810*/  FFMA.FTZ R29, R29, c[0x0][0x2d0], -R186 ;  /* 0x0000b4001d1d7a23 */ /* 0x000fe600000108ba */
[----:B------:R5:W-:Y:S01]  /*b820*/  MUFU.EX2 R201, R24 ;  /* 0x0000001800c97308 */ /* 0x000be20000000800 */
[--C-:B------:R-:W-:Y:S02]  /*b830*/  FFMA.FTZ R30, R30, c[0x0][0x2d0], -R2.reuse ;  /* 0x0000b4001e1e7a23 */ /* 0x100fe40000010802 */
[----:B---3--:R-:W-:Y:S02]  /*b840*/  FMUL.FTZ R32, R3, R172 ;  /* 0x000000ac03207220 */ /* 0x008fe40000410000 */
[----:B------:R-:W-:Y:S02]  /*b850*/  FFMA.FTZ R31, R31, c[0x0][0x2d0], -R2 ;  /* 0x0000b4001f1f7a23 */ /* 0x000fe40000010802 */
[--C-:B------:R-:W-:Y:S02]  /*b860*/  FFMA.FTZ R65, R65, c[0x0][0x2d0], -R184.reuse ;  /* 0x0000b40041417a23 */ /* 0x100fe400000108b8 */
[--C-:B------:R-:W-:Y:S01]  /*b870*/  FFMA.FTZ R67, R67, c[0x0][0x2d0], -R185.reuse ;  /* 0x0000b40043437a23 */ /* 0x100fe200000108b9 */
[----:B------:R2:W3:Y:S01]  /*b880*/  MUFU.EX2 R200, R25 ;  /* 0x0000001900c87308 */ /* 0x0004e20000000800 */
[----:B------:R-:W-:Y:S02]  /*b890*/  FFMA.FTZ R52, R52, c[0x0][0x2d0], -R184 ;  /* 0x0000b40034347a23 */ /* 0x000fe400000108b8 */
[----:B------:R-:W-:Y:S02]  /*b8a0*/  FFMA.FTZ R61, R61, c[0x0][0x2d0], -R186 ;  /* 0x0000b4003d3d7a23 */ /* 0x000fe400000108ba */
[----:B-1----:R-:W-:Y:S02]  /*b8b0*/  FMUL.FTZ R34, R0, R174 ;  /* 0x000000ae00227220 */ /* 0x002fe40000410000 */
[--C-:B------:R-:W-:Y:S02]  /*b8c0*/  FFMA.FTZ R53, R53, c[0x0][0x2d0], -R184.reuse ;  /* 0x0000b40035357a23 */ /* 0x100fe400000108b8 */
[----:B------:R-:W-:Y:S01]  /*b8d0*/  FFMA.FTZ R64, R64, c[0x0][0x2d0], -R184 ;  /* 0x0000b40040407a23 */ /* 0x000fe200000108b8 */
[----:B------:R-:W-:Y:S01]  /*b8e0*/  MUFU.EX2 R180, R45 ;  /* 0x0000002d00b47308 */ /* 0x000fe20000000800 */
[--C-:B------:R-:W-:Y:S01]  /*b8f0*/  FFMA.FTZ R54, R54, c[0x0][0x2d0], -R185.reuse ;  /* 0x0000b40036367a23 */ /* 0x100fe200000108b9 */
[-C--:B------:R-:W-:Y:S03]  /*b900*/  HMMA.16816.F32 R32, R152, R162.reuse, R32 ;  /* 0x000000a29820723c */ /* 0x080fe60000001820 */
[----:B-----5:R-:W-:Y:S01]  /*b910*/  F2FP.PACK_AB R24, R226, R227 ;  /* 0x000000e3e218723e */ /* 0x020fe200000000ff */
[--C-:B------:R-:W-:Y:S02]  /*b920*/  FFMA.FTZ R55, R55, c[0x0][0x2d0], -R185.reuse ;  /* 0x0000b40037377a23 */ /* 0x100fe400000108b9 */
[----:B------:R-:W-:Y:S02]  /*b930*/  FFMA.FTZ R66, R66, c[0x0][0x2d0], -R185 ;  /* 0x0000b40042427a23 */ /* 0x000fe400000108b9 */
[C---:B------:R-:W-:Y:S01]  /*b940*/  HMMA.16816.F32 R136, R148.reuse, R162, R136 ;  /* 0x000000a29488723c */ /* 0x040fe20000001888 */
[----:B------:R-:W1:Y:S01]  /*b950*/  LDSM.16.MT88.4 R160, [R206+0x2000] ;  /* 0x00200000cea0783b */ /* 0x000e620000004200 */
[----:B------:R-:W-:Y:S02]  /*b960*/  MUFU.EX2 R146, R47 ;  /* 0x0000002f00927308 */ /* 0x000fe40000000800 */
[----:B--2---:R-:W-:Y:S01]  /*b970*/  F2FP.PACK_AB R25, R222, R223 ;  /* 0x000000dfde19723e */ /* 0x004fe200000000ff */
[----:B------:R-:W-:Y:S02]  /*b980*/  FFMA.FTZ R57, R57, c[0x0][0x2d0], -R186 ;  /* 0x0000b40039397a23 */ /* 0x000fe400000108ba */
[--C-:B------:R-:W-:Y:S01]  /*b990*/  FFMA.FTZ R58, R58, c[0x0][0x2d0], -R2.reuse ;  /* 0x0000b4003a3a7a23 */ /* 0x100fe20000010802 */
[-C--:B----4-:R-:W-:Y:S04]  /*b9a0*/  HMMA.16816.F32 R68, R148, R156.reuse, R68 ;  /* 0x0000009c9444723c */ /* 0x090fe80000001844 */
[----:B------:R-:W-:Y:S01]  /*b9b0*/  MUFU.EX2 R65, R65 ;  /* 0x0000004100417308 */ /* 0x000fe20000000800 */
[----:B------:R-:W-:Y:S02]  /*b9c0*/  FFMA.FTZ R59, R59, c[0x0][0x2d0], -R2 ;  /* 0x0000b4003b3b7a23 */ /* 0x000fe40000010802 */
[----:B------:R-:W-:Y:S01]  /*b9d0*/  FFMA.FTZ R60, R60, c[0x0][0x2d0], -R186 ;  /* 0x0000b4003c3c7a23 */ /* 0x000fe200000108ba */
[C---:B------:R-:W-:Y:S04]  /*b9e0*/  HMMA.16816.F32 R72, R152.reuse, R156, R72 ;  /* 0x0000009c9848723c */ /* 0x040fe80000001848 */
[--C-:B------:R-:W-:Y:S02]  /*b9f0*/  FFMA.FTZ R62, R62, c[0x0][0x2d0], -R2.reuse ;  /* 0x0000b4003e3e7a23 */ /* 0x100fe40000010802 */
[----:B------:R-:W-:Y:S01]  /*ba00*/  MUFU.EX2 R67, R67 ;  /* 0x0000004300437308 */ /* 0x000fe20000000800 */
[----:B------:R-:W-:Y:S01]  /*ba10*/  FFMA.FTZ R2, R63, c[0x0][0x2d0], -R2 ;  /* 0x0000b4003f027a23 */ /* 0x000fe20000010802 */
[-C--:B------:R-:W-:Y:S04]  /*ba20*/  HMMA.16816.F32 R76, R152, R158.reuse, R76 ;  /* 0x0000009e984c723c */ /* 0x080fe8000000184c */
[----:B------:R-:W-:Y:S02]  /*ba30*/  FFMA.FTZ R56, R56, c[0x0][0x2d0], -R186 ;  /* 0x0000b40038387a23 */ /* 0x000fe400000108ba */
[----:B------:R-:W-:Y:S02]  /*ba40*/  FFMA.FTZ R3, R3, R241, R228 ;  /* 0x000000f103037223 */ /* 0x000fe400000100e4 */
[C---:B------:R-:W-:Y:S01]  /*ba50*/  HMMA.16816.F32 R80, R148.reuse, R158, R80 ;  /* 0x0000009e9450723c */ /* 0x040fe20000001850 */
[----:B------:R-:W2:Y:S01]  /*ba60*/  LDSM.16.MT88.4 R156, [R205+0x400] ;  /* 0x00040000cd9c783b */ /* 0x000ea20000004200 */
[----:B------:R-:W-:Y:S02]  /*ba70*/  MUFU.EX2 R61, R61 ;  /* 0x0000003d003d7308 */ /* 0x000fe40000000800 */
[----:B------:R-:W-:Y:S02]  /*ba80*/  FADD.FTZ R3, R229, R3 ;  /* 0x00000003e5037221 */ /* 0x000fe40000010000 */
[----:B------:R-:W-:Y:S02]  /*ba90*/  FFMA.FTZ R0, R0, R240, R187 ;  /* 0x000000f000007223 */ /* 0x000fe400000100bb */
[----:B------:R-:W-:Y:S01]  /*baa0*/  FADD.FTZ R3, R231, R3 ;  /* 0x00000003e7037221 */ /* 0x000fe20000010000 */
[-C--:B-1----:R-:W-:Y:S03]  /*bab0*/  HMMA.16816.F32 R84, R148, R160.reuse, R84 ;  /* 0x000000a09454723c */ /* 0x082fe60000001854 */
[----:B------:R1:W-:Y:S01]  /*bac0*/  MUFU.EX2 R179, R26 ;  /* 0x0000001a00b37308 */ /* 0x0003e20000000800 */
[----:B------:R-:W-:Y:S02]  /*bad0*/  FFMA.FTZ R141, R141, R243, R234 ;  /* 0x000000f38d8d7223 */ /* 0x000fe400000100ea */
[----:B------:R-:W-:Y:S02]  /*bae0*/  FFMA.FTZ R140, R140, R242, R232 ;  /* 0x000000f28c8c7223 */ /* 0x000fe400000100e8 */
[C---:B------:R-:W-:Y:S04]  /*baf0*/  HMMA.16816.F32 R88, R152.reuse, R160, R88 ;  /* 0x000000a09858723c */ /* 0x040fe80000001858 */
[----:B------:R-:W-:Y:S01]  /*bb00*/  FADD.FTZ R141, R235, R141 ;  /* 0x0000008deb8d7221 */ /* 0x000fe20000010000 */
[----:B------:R4:W5:Y:S01]  /*bb10*/  MUFU.EX2 R178, R27 ;  /* 0x0000001b00b27308 */ /* 0x0009620000000800 */
[----:B------:R-:W-:Y:S02]  /*bb20*/  FADD.FTZ R140, R233, R140 ;  /* 0x0000008ce98c7221 */ /* 0x000fe40000010000 */
[-C--:B------:R-:W-:Y:S01]  /*bb30*/  HMMA.16816.F32 R92, R152, R162.reuse, R92 ;  /* 0x000000a2985c723c */ /* 0x080fe2000000185c */
[----:B------:R-:W5:Y:S06]  /*bb40*/  LDSM.16.MT88.4 R152, [R206+0x400] ;  /* 0x00040000ce98783b */ /* 0x000f6c0000004200 */
[----:B------:R3:W-:Y:S01]  /*bb50*/  MUFU.EX2 R199, R28 ;  /* 0x0000001c00c77308 */ /* 0x0007e20000000800 */
[----:B------:R-:W-:Y:S01]  /*bb60*/  HMMA.16816.F32 R96, R148, R162, R96 ;  /* 0x000000a29460723c */ /* 0x000fe20000001860 */
[----:B------:R-:W5:Y:S03]  /*bb70*/  LDSM.16.MT88.4 R148, [R205+0x1400] ;  /* 0x00140000cd94783b */ /* 0x000f660000004200 */
[----:B-1----:R-:W-:Y:S05]  /*bb80*/  F2FP.PACK_AB R26, R224, R225 ;  /* 0x000000e1e01a723e */ /* 0x002fea00000000ff */
[----:B------:R5:W1:Y:S03]  /*bb90*/  MUFU.EX2 R198, R29 ;  /* 0x0000001d00c67308 */ /* 0x000a660000000800 */
[----:B----4-:R-:W-:Y:S07]  /*bba0*/  F2FP.PACK_AB R27, R203, R221 ;  /* 0x000000ddcb1b723e */ /* 0x010fee00000000ff */
[----:B------:R1:W-:Y:S01]  /*bbb0*/  MUFU.EX2 R176, R30 ;  /* 0x0000001e00b07308 */ /* 0x0003e20000000800 */
[-C--:B--2---:R-:W-:Y:S05]  /*bbc0*/  HMMA.16816.F32 R4, R24, R156.reuse, R4 ;  /* 0x0000009c1804723c */ /* 0x084fea0000001804 */
[----:B---3--:R-:W-:Y:S04]  /*bbd0*/  F2FP.PACK_AB R28, R200, R201 ;  /* 0x000000c9c81c723e */ /* 0x008fe800000000ff */
[----:B------:R-:W2:Y:S03]  /*bbe0*/  MUFU.EX2 R177, R31 ;  /* 0x0000001f00b17308 */ /* 0x000ea60000000800 */
[----:B-----5:R-:W-:Y:S07]  /*bbf0*/  F2FP.PACK_AB R29, R178, R179 ;  /* 0x000000b3b21d723e */ /* 0x020fee00000000ff */
[----:B------:R-:W-:Y:S01]  /*bc00*/  MUFU.EX2 R53, R53 ;  /* 0x0000003500357308 */ /* 0x000fe20000000800 */
[----:B-1----:R-:W-:Y:S09]  /*bc10*/  F2FP.PACK_AB R30, R198, R199 ;  /* 0x000000c7c61e723e */ /* 0x002ff200000000ff */
[----:B------:R-:W-:Y:S01]  /*bc20*/  MUFU.EX2 R54, R54 ;  /* 0x0000003600367308 */ /* 0x000fe20000000800 */
[----:B--2---:R-:W-:Y:S09]  /*bc30*/  F2FP.PACK_AB R31, R177, R176 ;  /* 0x000000b0b11f723e */ /* 0x004ff200000000ff */
[----:B------:R-:W-:Y:S01]  /*bc40*/  MUFU.EX2 R55, R55 ;  /* 0x0000003700377308 */ /* 0x000fe20000000800 */
[C---:B------:R-:W-:Y:S08]  /*bc50*/  HMMA.16816.F32 R8, R28.reuse, R156, R8 ;  /* 0x0000009c1c08723c */ /* 0x040ff00000001808 */
[-C--:B------:R-:W-:Y:S01]  /*bc60*/  HMMA.16816.F32 R12, R28, R158.reuse, R12 ;  /* 0x0000009e1c0c723c */ /* 0x080fe2000000180c */
[----:B------:R-:W-:Y:S07]  /*bc70*/  MUFU.EX2 R64, R64 ;  /* 0x0000004000407308 */ /* 0x000fee0000000800 */
[C---:B------:R-:W-:Y:S01]  /*bc80*/  HMMA.16816.F32 R16, R24.reuse, R158, R16 ;  /* 0x0000009e1810723c */ /* 0x040fe20000001810 */
[----:B------:R-:W1:Y:S02]  /*bc90*/  LDSM.16.MT88.4 R156, [R206+0x1400] ;  /* 0x00140000ce9c783b */ /* 0x000e640000004200 */
[----:B------:R-:W-:Y:S05]  /*bca0*/  MUFU.EX2 R66, R66 ;  /* 0x0000004200427308 */ /* 0x000fea0000000800 */
[-C--:B------:R-:W-:Y:S05]  /*bcb0*/  HMMA.16816.F32 R100, R24, R152.reuse, R100 ;  /* 0x000000981864723c */ /* 0x080fea0000001864 */
[----:B------:R-:W-:Y:S03]  /*bcc0*/  MUFU.EX2 R57, R57 ;  /* 0x0000003900397308 */ /* 0x000fe60000000800 */
[C---:B------:R-:W-:Y:S07]  /*bcd0*/  HMMA.16816.F32 R104, R28.reuse, R152, R104 ;  /* 0x000000981c68723c */ /* 0x040fee0000001868 */
[----:B------:R-:W-:Y:S01]  /*bce0*/  MUFU.EX2 R60, R60 ;  /* 0x0000003c003c7308 */ /* 0x000fe20000000800 */
[-C--:B------:R-:W-:Y:S08]  /*bcf0*/  HMMA.16816.F32 R108, R28, R154.reuse, R108 ;  /* 0x0000009a1c6c723c */ /* 0x080ff0000000186c */
[C---:B------:R-:W-:Y:S01]  /*bd00*/  HMMA.16816.F32 R112, R24.reuse, R154, R112 ;  /* 0x0000009a1870723c */ /* 0x040fe20000001870 */
[----:B------:R-:W-:Y:S07]  /*bd10*/  MUFU.EX2 R62, R62 ;  /* 0x0000003e003e7308 */ /* 0x000fee0000000800 */
[-C--:B------:R-:W-:Y:S03]  /*bd20*/  HMMA.16816.F32 R116, R24, R148.reuse, R116 ;  /* 0x000000941874723c */ /* 0x080fe60000001874 */
[----:B------:R-:W-:Y:S05]  /*bd30*/  MUFU.EX2 R56, R56 ;  /* 0x0000003800387308 */ /* 0x000fea0000000800 */
[C---:B------:R-:W-:Y:S05]  /*bd40*/  HMMA.16816.F32 R120, R28.reuse, R148, R120 ;  /* 0x000000941c78723c */ /* 0x040fea0000001878 */
[----:B------:R-:W-:Y:S03]  /*bd50*/  MUFU.EX2 R148, R42 ;  /* 0x0000002a00947308 */ /* 0x000fe60000000800 */
[-C--:B------:R-:W-:Y:S07]  /*bd60*/  HMMA.16816.F32 R124, R28, R150.reuse, R124 ;  /* 0x000000961c7c723c */ /* 0x080fee000000187c */
[----:B------:R2:W3:Y:S01]  /*bd70*/  MUFU.EX2 R149, R43 ;  /* 0x0000002b00957308 */ /* 0x0004e20000000800 */
[C---:B------:R-:W-:Y:S08]  /*bd80*/  HMMA.16816.F32 R128, R24.reuse, R150, R128 ;  /* 0x000000961880723c */ /* 0x040ff00000001880 */
[-C--:B-1----:R-:W-:Y:S01]  /*bd90*/  HMMA.16816.F32 R20, R24, R156.reuse, R20 ;  /* 0x0000009c1814723c */ /* 0x082fe20000001814 */
[----:B------:R1:W4:Y:S07]  /*bda0*/  MUFU.EX2 R151, R44 ;  /* 0x0000002c00977308 */ /* 0x00032e0000000800 */
[C---:B------:R-:W-:Y:S03]  /*bdb0*/  HMMA.16816.F32 R132, R28.reuse, R156, R132 ;  /* 0x0000009c1c84723c */ /* 0x040fe60000001884 */
[----:B------:R-:W-:Y:S01]  /*bdc0*/  MUFU.EX2 R150, R52 ;  /* 0x0000003400967308 */ /* 0x000fe20000000800 */
[----:B--2---:R-:W2:Y:S04]  /*bdd0*/  LDSM.16.MT88.4 R40, [R205+0x800] ;  /* 0x00080000cd28783b */ /* 0x004ea80000004200 */
[-C--:B------:R-:W-:Y:S05]  /*bde0*/  HMMA.16816.F32 R32, R28, R158.reuse, R32 ;  /* 0x0000009e1c20723c */ /* 0x080fea0000001820 */
[----:B------:R5:W-:Y:S03]  /*bdf0*/  MUFU.EX2 R52, R2 ;  /* 0x0000000200347308 */ /* 0x000be60000000800 */
[C---:B------:R-:W-:Y:S01]  /*be00*/  HMMA.16816.F32 R136, R24.reuse, R158, R136 ;  /* 0x0000009e1888723c */ /* 0x040fe20000001888 */
[----:B-1----:R-:W-:Y:S06]  /*be10*/  LDSM.16.MT88.4 R44, [R205+0x1800] ;  /* 0x00180000cd2c783b */ /* 0x002fec0000004200 */
[----:B------:R-:W-:Y:S01]  /*be20*/  MUFU.EX2 R58, R58 ;  /* 0x0000003a003a7308 */ /* 0x000fe20000000800 */
[-C--:B------:R-:W-:Y:S08]  /*be30*/  HMMA.16816.F32 R68, R24, R36.reuse, R68 ;  /* 0x000000241844723c */ /* 0x080ff00000001844 */
[C---:B------:R-:W-:Y:S01]  /*be40*/  HMMA.16816.F32 R72, R28.reuse, R36, R72 ;  /* 0x000000241c48723c */ /* 0x040fe20000001848 */
[----:B------:R-:W1:Y:S03]  /*be50*/  MUFU.EX2 R59, R59 ;  /* 0x0000003b003b7308 */ /* 0x000e660000000800 */
[----:B-----5:R-:W-:Y:S02]  /*be60*/  FADD.FTZ R2, R188, R0 ;  /* 0x00000000bc027221 */ /* 0x020fe40000010000 */
[----:B------:R-:W-:Y:S02]  /*be70*/  FADD.FTZ R0, R238, R141 ;  /* 0x0000008dee007221 */ /* 0x000fe40000010000 */
[-C--:B------:R-:W-:Y:S04]  /*be80*/  HMMA.16816.F32 R76, R28, R38.reuse, R76 ;  /* 0x000000261c4c723c */ /* 0x080fe8000000184c */
[----:B------:R-:W-:Y:S02]  /*be90*/  FADD.FTZ R0, R239, R0 ;  /* 0x00000000ef007221 */ /* 0x000fe40000010000 */
[----:B------:R-:W-:Y:S02]  /*bea0*/  FADD.FTZ R2, R189, R2 ;  /* 0x00000002bd027221 */ /* 0x000fe40000010000 */
[C---:B------:R-:W-:Y:S01]  /*beb0*/  HMMA.16816.F32 R80, R24.reuse, R38, R80 ;  /* 0x000000261850723c */ /* 0x040fe20000001850 */
[----:B------:R-:W5:Y:S07]  /*bec0*/  LDSM.16.MT88.4 R36, [R206+0x800] ;  /* 0x00080000ce24783b */ /* 0x000f6e0000004200 */
[-C--:B------:R-:W-:Y:S08]  /*bed0*/  HMMA.16816.F32 R84, R24, R48.reuse, R84 ;  /* 0x000000301854723c */ /* 0x080ff00000001854 */
[C---:B------:R-:W-:Y:S08]  /*bee0*/  HMMA.16816.F32 R88, R28.reuse, R48, R88 ;  /* 0x000000301c58723c */ /* 0x040ff00000001858 */
[-C--:B------:R-:W-:Y:S07]  /*bef0*/  HMMA.16816.F32 R92, R28, R50.reuse, R92 ;  /* 0x000000321c5c723c */ /* 0x080fee000000185c */
[----:B------:R-:W-:Y:S01]  /*bf00*/  F2FP.PACK_AB R28, R182, R181 ;  /* 0x000000b5b61c723e */ /* 0x000fe200000000ff */
[----:B------:R-:W-:Y:S01]  /*bf10*/  HMMA.16816.F32 R96, R24, R50, R96 ;  /* 0x000000321860723c */ /* 0x000fe20000001860 */
[----:B------:R-:W-:Y:S03]  /*bf20*/  LDSM.16.MT88.4 R48, [R205+0x2800] ;  /* 0x00280000cd30783b */ /* 0x000fe60000004200 */
[----:B---3--:R-:W-:Y:S02]  /*bf30*/  F2FP.PACK_AB R29, R149, R148 ;  /* 0x00000094951d723e */ /* 0x008fe400000000ff */
[----:B----4-:R-:W-:Y:S02]  /*bf40*/  F2FP.PACK_AB R30, R180, R151 ;  /* 0x00000097b41e723e */ /* 0x010fe400000000ff */
[----:B------:R-:W-:Y:S04]  /*bf50*/  F2FP.PACK_AB R24, R196, R197 ;  /* 0x000000c5c418723e */ /* 0x000fe800000000ff */
[----:B------:R-:W-:Y:S02]  /*bf60*/  F2FP.PACK_AB R25, R194, R195 ;  /* 0x000000c3c219723e */ /* 0x000fe400000000ff */
[----:B------:R-:W-:Y:S02]  /*bf70*/  F2FP.PACK_AB R26, R192, R193 ;  /* 0x000000c1c01a723e */ /* 0x000fe400000000ff */
[----:B------:R-:W-:Y:S02]  /*bf80*/  F2FP.PACK_AB R27, R191, R183 ;  /* 0x000000b7bf1b723e */ /* 0x000fe400000000ff */
[----:B------:R-:W-:Y:S05]  /*bf90*/  F2FP.PACK_AB R31, R146, R147 ;  /* 0x00000093921f723e */ /* 0x000fea00000000ff */
[-C--:B--2---:R-:W-:Y:S08]  /*bfa0*/  HMMA.16816.F32 R4, R24, R40.reuse, R4 ;  /* 0x000000281804723c */ /* 0x084ff00000001804 */
[C---:B------:R-:W-:Y:S08]  /*bfb0*/  HMMA.16816.F32 R8, R28.reuse, R40, R8 ;  /* 0x000000281c08723c */ /* 0x040ff00000001808 */
[-C--:B------:R-:W-:Y:S08]  /*bfc0*/  HMMA.16816.F32 R12, R28, R42.reuse, R12 ;  /* 0x0000002a1c0c723c */ /* 0x080ff0000000180c */
[C---:B------:R-:W-:Y:S01]  /*bfd0*/  HMMA.16816.F32 R16, R24.reuse, R42, R16 ;  /* 0x0000002a1810723c */ /* 0x040fe20000001810 */
[----:B------:R-:W2:Y:S07]  /*bfe0*/  LDSM.16.MT88.4 R40, [R206+0x1800] ;  /* 0x00180000ce28783b */ /* 0x000eae0000004200 */
[-C--:B-----5:R-:W-:Y:S08]  /*bff0*/  HMMA.16816.F32 R100, R24, R36.reuse, R100 ;  /* 0x000000241864723c */ /* 0x0a0ff00000001864 */
[C---:B------:R-:W-:Y:S08]  /*c000*/  HMMA.16816.F32 R104, R28.reuse, R36, R104 ;  /* 0x000000241c68723c */ /* 0x040ff00000001868 */
[-C--:B------:R-:W-:Y:S08]  /*c010*/  HMMA.16816.F32 R108, R28, R38.reuse, R108 ;  /* 0x000000261c6c723c */ /* 0x080ff0000000186c */
[C---:B------:R-:W-:Y:S01]  /*c020*/  HMMA.16816.F32 R112, R24.reuse, R38, R112 ;  /* 0x000000261870723c */ /* 0x040fe20000001870 */
[----:B------:R-:W3:Y:S07]  /*c030*/  LDSM.16.MT88.4 R36, [R206+0x2800] ;  /* 0x00280000ce24783b */ /* 0x000eee0000004200 */
[-C--:B------:R-:W-:Y:S08]  /*c040*/  HMMA.16816.F32 R116, R24, R44.reuse, R116 ;  /* 0x0000002c1874723c */ /* 0x080ff00000001874 */
        /* <DEDUP_REMOVED lines=13> */
[----:B------:R-:W4:Y:S07]  /*c120*/  LDSM.16.MT88.4 R48, [R206+0x1c00] ;  /* 0x001c0000ce30783b */ /* 0x000f2e0000004200 */
[-C--:B---3--:R-:W-:Y:S08]  /*c130*/  HMMA.16816.F32 R84, R24, R36.reuse, R84 ;  /* 0x000000241854723c */ /* 0x088ff00000001854 */
[C---:B------:R-:W-:Y:S08]  /*c140*/  HMMA.16816.F32 R88, R28.reuse, R36, R88 ;  /* 0x000000241c58723c */ /* 0x040ff00000001858 */
[-C--:B------:R-:W-:Y:S07]  /*c150*/  HMMA.16816.F32 R92, R28, R38.reuse, R92 ;  /* 0x000000261c5c723c */ /* 0x080fee000000185c */
[----:B------:R-:W-:Y:S01]  /*c160*/  F2FP.PACK_AB R28, R57, R56 ;  /* 0x00000038391c723e */ /* 0x000fe200000000ff */
[----:B------:R-:W-:Y:S01]  /*c170*/  HMMA.16816.F32 R96, R24, R38, R96 ;  /* 0x000000261860723c */ /* 0x000fe20000001860 */
[----:B------:R-:W3:Y:S03]  /*c180*/  LDSM.16.MT88.4 R36, [R205+0x2c00] ;  /* 0x002c0000cd24783b */ /* 0x000ee60000004200 */
[----:B-1----:R-:W-:Y:S02]  /*c190*/  F2FP.PACK_AB R29, R59, R58 ;  /* 0x0000003a3b1d723e */ /* 0x002fe400000000ff */
[----:B------:R-:W-:Y:S02]  /*c1a0*/  F2FP.PACK_AB R30, R61, R60 ;  /* 0x0000003c3d1e723e */ /* 0x000fe400000000ff */
[----:B------:R-:W-:Y:S04]  /*c1b0*/  F2FP.PACK_AB R24, R53, R150 ;  /* 0x000000963518723e */ /* 0x000fe800000000ff */
[----:B------:R-:W-:Y:S02]  /*c1c0*/  F2FP.PACK_AB R25, R55, R54 ;  /* 0x000000363719723e */ /* 0x000fe400000000ff */
[----:B------:R-:W-:Y:S02]  /*c1d0*/  F2FP.PACK_AB R26, R65, R64 ;  /* 0x00000040411a723e */ /* 0x000fe400000000ff */
[----:B------:R-:W-:Y:S02]  /*c1e0*/  F2FP.PACK_AB R27, R67, R66 ;  /* 0x00000042431b723e */ /* 0x000fe400000000ff */
[----:B------:R-:W-:Y:S05]  /*c1f0*/  F2FP.PACK_AB R31, R52, R62 ;  /* 0x0000003e341f723e */ /* 0x000fea00000000ff */
[-C--:B------:R-:W-:Y:S01]  /*c200*/  HMMA.16816.F32 R152, R24, R164.reuse, R4 ;  /* 0x000000a41898723c */ /* 0x080fe20000001804 */
[----:B------:R-:W1:Y:S07]  /*c210*/  LDSM.16.MT88.4 R4, [R206+0x2c00] ;  /* 0x002c0000ce04783b */ /* 0x000e6e0000004200 */
[C---:B------:R-:W-:Y:S07]  /*c220*/  HMMA.16816.F32 R156, R28.reuse, R164, R8 ;  /* 0x000000a41c9c723c */ /* 0x040fee0000001808 */
[----:B------:R-:W-:Y:S01]  /*c230*/  FADD.FTZ R10, R230, R3 ;  /* 0x00000003e60a7221 */ /* 0x000fe20000010000 */
[-C--:B------:R-:W-:Y:S04]  /*c240*/  HMMA.16816.F32 R160, R28, R166.reuse, R12 ;  /* 0x000000a61ca0723c */ /* 0x080fe8000000180c */
[----:B------:R-:W-:Y:S02]  /*c250*/  FADD.FTZ R9, R190, R2 ;  /* 0x00000002be097221 */ /* 0x000fe40000010000 */
[----:B------:R-:W-:Y:S02]  /*c260*/  FADD.FTZ R2, R201, R10 ;  /* 0x0000000ac9027221 */ /* 0x000fe40000010000 */
[C---:B------:R-:W-:Y:S04]  /*c270*/  HMMA.16816.F32 R164, R24.reuse, R166, R16 ;  /* 0x000000a618a4723c */ /* 0x040fe80000001810 */
[----:B------:R-:W-:Y:S04]  /*c280*/  FADD.FTZ R8, R237, R140 ;  /* 0x0000008ced087221 */ /* 0x000fe80000010000 */
[-C--:B--2---:R-:W-:Y:S04]  /*c290*/  HMMA.16816.F32 R100, R24, R40.reuse, R100 ;  /* 0x000000281864723c */ /* 0x084fe80000001864 */
        /* <DEDUP_REMOVED lines=23> */
[-C--:B----4-:R-:W-:Y:S04]  /*c410*/  HMMA.16816.F32 R168, R24, R48.reuse, R20 ;  /* 0x0000003018a8723c */ /* 0x090fe80000001814 */
        /* <DEDUP_REMOVED lines=43> */
[----:B------:R-:W-:Y:S03]  /*c6d0*/  FADD.FTZ R0, R62, R6 ;  /* 0x000000063e007221 */ /* 0x000fe60000010000 */
[----:B------:R1:W-:Y:S01]  /*c6e0*/  STL [R1+0x1c], R3 ;  /* 0x00001c0301007387 */ /* 0x0003e20000100800 */
[----:B------:R-:W-:Y:S03]  /*c6f0*/  FADD.FTZ R0, R52, R0 ;  /* 0x0000000034007221 */ /* 0x000fe60000010000 */
[----:B------:R2:W-:Y:S04]  /*c700*/  STL [R1+0x20], R2 ;  /* 0x0000200201007387 */ /* 0x0005e80000100800 */
[----:B------:R3:W-:Y:S01]  /*c710*/  STL [R1+0x24], R0 ;  /* 0x0000240001007387 */ /* 0x0007e20000100800 */
[----:B-1----:R-:W-:Y:S02]  /*c720*/  MOV R3, R143 ;  /* 0x0000008f00037202 */ /* 0x002fe40000000f00 */
[----:B--2---:R-:W-:Y:S02]  /*c730*/  MOV R2, R144 ;  /* 0x0000009000027202 */ /* 0x004fe40000000f00 */
[----:B---3--:R-:W-:Y:S01]  /*c740*/  MOV R0, R145 ;  /* 0x0000009100007202 */ /* 0x008fe20000000f00 */
[----:B------:R-:W-:-:S05]  /*c750*/  @P0 BRA `(.L_x_1309) ;  /* 0xffffceb000000947 */ /* 0x000fca000383ffff */
.L_x_1308:
[----:B------:R-:W-:Y:S02]  /*c760*/  MOV R10, 0x1f ;  /* 0x0000001f000a7802 */ /* 0x000fe40000000f00 */
[----:B------:R-:W-:Y:S01]  /*c770*/  MOV R9, 0xffffffff ;  /* 0xffffffff00097802 */ /* 0x000fe20000000f00 */
[----:B------:R-:W-:Y:S05]  /*c780*/  BRA.DIV ~URZ, `(.L_x_1310) ;  /* 0x00002d727f007947 */ /* 0x000fea000b800000 */
[----:B------:R-:W2:Y:S04]  /*c790*/  LDL R0, [R1+0x18] ;  /* 0x0000180001007983 */ /* 0x000ea80000100800 */
[----:B--2---:R1:W2:Y:S02]  /*c7a0*/  SHFL.BFLY PT, R4, R0, 0x2, 0x1f ;  /* 0x0c401f0000047f89 */ /* 0x0042a400000e0000 */
.L_x_1348:
        /* <DEDUP_REMOVED lines=19> */
.L_x_1349:
        /* <DEDUP_REMOVED lines=134> */
.L_x_1291:
        /* <DEDUP_REMOVED lines=19> */
.L_x_1313:
[----:B-1----:R-:W-:Y:S05]  /*d270*/  BSYNC B0 ;  /* 0x0000000000007941 */ /* 0x002fea0003800000 */
.L_x_1312:
        /* <DEDUP_REMOVED lines=115> */
[----:B------:R-:W-:Y:S05]  /*d9b0*/  CALL.REL.NOINC `($__internal_3_$__cuda_sm70_shflsync_idx_p) ;  /* 0x000021c000007944 */ /* 0x000fea0003c00000 */
.L_x_1316:
        /* <DEDUP_REMOVED lines=132> */
.L_x_1318:
[----:B---34-:R-:W-:Y:S05]  /*e200*/  BSYNC B0 ;  /* 0x0000000000007941 */ /* 0x018fea0003800000 */
.L_x_1317:
        /* <DEDUP_REMOVED lines=18> */
.L_x_1320:
[----:B------:R-:W-:Y:S05]  /*e330*/  BSYNC B0 ;  /* 0x0000000000007941 */ /* 0x000fea0003800000 */
.L_x_1319:
        /* <DEDUP_REMOVED lines=18> */
.L_x_1322:
[----:B------:R-:W-:Y:S05]  /*e460*/  BSYNC B0 ;  /* 0x0000000000007941 */ /* 0x000fea0003800000 */
.L_x_1321:
        /* <DEDUP_REMOVED lines=19> */
.L_x_1315:
        /* <DEDUP_REMOVED lines=40> */
.L_x_1325:
[----:B------:R-:W-:Y:S05]  /*e820*/  BSYNC B0 ;  /* 0x0000000000007941 */ /* 0x000fea0003800000 */
.L_x_1324:
        /* <DEDUP_REMOVED lines=35> */
.L_x_1350:
[----:B------:R-:W-:Y:S05]  /*ea60*/  BRA.DIV ~URZ, `(.L_x_1327) ;  /* 0x00000dc27f007947 */ /* 0x000fea000b800000 */
[----:B------:R3:W4:Y:S02]  /*ea70*/  SHFL.IDX PT, R0, R11, RZ, 0x1c1f ;  /* 0x001c1fff0b007589 */ /* 0x00072400000e0000 */
.L_x_1351:
        /* <DEDUP_REMOVED lines=22> */
.L_x_1329:
[----:B------:R-:W-:Y:S05]  /*ebe0*/  BSYNC B0 ;  /* 0x0000000000007941 */ /* 0x000fea0003800000 */
.L_x_1328:
[----:B------:R-:W-:Y:S05]  /*ebf0*/  BRA.DIV ~URZ, `(.L_x_1330) ;  /* 0x00000c927f007947 */ /* 0x000fea000b800000 */
[----:B--2---:R2:W1:Y:S04]  /*ec00*/  SHFL.IDX PT, R2, R3, 0x1, 0x1c1f ;  /* 0x003c1f0003027f89 */ /* 0x00446800000e0000 */
[----:B----4-:R2:W4:Y:S02]  /*ec10*/  SHFL.IDX PT, R0, R11, 0x1, 0x1c1f ;  /* 0x003c1f000b007f89 */ /* 0x01052400000e0000 */
.L_x_1352:
        /* <DEDUP_REMOVED lines=21> */
.L_x_1332:
[----:B------:R-:W-:Y:S05]  /*ed70*/  BSYNC B0 ;  /* 0x0000000000007941 */ /* 0x000fea0003800000 */
.L_x_1331:
[----:B------:R-:W-:Y:S05]  /*ed80*/  BRA.DIV ~URZ, `(.L_x_1333) ;  /* 0x00000bc27f007947 */ /* 0x000fea000b800000 */
[----:B-1----:R1:W2:Y:S02]  /*ed90*/  SHFL.IDX PT, R2, R3, 0x2, 0x1c1f ;  /* 0x005c1f0003027f89 */ /* 0x0022a400000e0000 */
.L_x_1353:
[----:B------:R-:W-:Y:S05]  /*eda0*/  BRA.DIV ~URZ, `(.L_x_1334) ;  /* 0x00000c127f007947 */ /* 0x000fea000b800000 */
[----:B----4-:R4:W1:Y:S02]  /*edb0*/  SHFL.IDX PT, R0, R11, 0x2, 0x1c1f ;  /* 0x005c1f000b007f89 */ /* 0x01086400000e0000 */
.L_x_1354:
        /* <DEDUP_REMOVED lines=21> */
.L_x_1336:
[----:B------:R-:W-:Y:S05]  /*ef10*/  BSYNC B0 ;  /* 0x0000000000007941 */ /* 0x000fea0003800000 */
.L_x_1335:
[----:B------:R-:W-:Y:S05]  /*ef20*/  BRA.DIV ~URZ, `(.L_x_1337) ;  /* 0x00000af27f007947 */ /* 0x000fea000b800000 */
[----:B--2---:R2:W3:Y:S04]  /*ef30*/  SHFL.IDX PT, R2, R3, 0x3, 0x1c1f ;  /* 0x007c1f0003027f89 */ /* 0x0044e800000e0000 */
[----:B-1----:R2:W1:Y:S02]  /*ef40*/  SHFL.IDX PT, R0, R11, 0x3, 0x1c1f ;  /* 0x007c1f000b007f89 */ /* 0x00246400000e0000 */
.L_x_1355:
        /* <DEDUP_REMOVED lines=20> */
.L_x_1323:
[----:B----4-:R-:W-:Y:S05]  /*f090*/  BSYNC B1 ;  /* 0x0000000000017941 */ /* 0x010fea0003800000 */
.L_x_1314:
        /* <DEDUP_REMOVED lines=10> */
.L_x_1356:
[----:B------:R-:W-:Y:S01]  /*f140*/  WARPSYNC 0xffffffff ;  /* 0xffffffff00007948 */ /* 0x000fe20003800000 */
[----:B------:R-:W-:Y:S06]  /*f150*/  BAR.SYNC.DEFER_BLOCKING 0x4, 0x80 ;  /* 0x0102000000007b1d */ /* 0x000fec0000010000 */
[----:B----4-:R4:W-:Y:S04]  /*f160*/  STL [R1+0x6c], R0 ;  /* 0x00006c0001007387 */ /* 0x0109e80000100800 */
[----:B------:R4:W-:Y:S04]  /*f170*/  @!P6 STS [0xc100], R60 ;  /* 0x00c1003cff00e388 */ /* 0x0009e80000000800 */
[----:B------:R-:W-:Y:S06]  /*f180*/  BAR.ARV 0x5, 0x80 ;  /* 0x0142000000007b1d */ /* 0x000fec0000002000 */
.L_x_1338:
[----:B-1--4-:R-:W4:Y:S02]  /*f190*/  LDL R0, [R1+0x6c] ;  /* 0x00006c0001007983 */ /* 0x012f240000100800 */
[----:B----4-:R-:W-:-:S13]  /*f1a0*/  ISETP.GE.AND P0, PT, R0, c[0x0][0x538], PT ;  /* 0x00014e0000007a0c */ /* 0x010fda0003f06270 */
[----:B--23-5:R-:W-:Y:S01]  /*f1b0*/  @P0 CALL.REL.NOINC `(.L_x_1340) ;  /* 0x0000001000000944 */ /* 0x02cfe20003c00000 */
[----:B------:R-:W-:Y:S05]  /*f1c0*/  BRA `(.L_x_1341) ;  /* 0xffff186000007947 */ /* 0x000fea000383ffff */
.L_x_1340:
[----:B------:R-:W-:Y:S05]  /*f1d0*/  EXIT ;  /* 0x000000000000794d */ /* 0x000fea0003800000 */
.L_x_1292:
[----:B------:R-:W-:Y:S01]  /*f1e0*/  IMAD.MOV.U32 R7, RZ, RZ, R10 ;  /* 0x000000ffff077224 */ /* 0x000fe200078e000a */
[----:B--2---:R-:W-:Y:S01]  /*f1f0*/  MOV R4, RZ ;  /* 0x000000ff00047202 */ /* 0x004fe20000000f00 */
[----:B------:R-:W-:Y:S01]  /*f200*/  IMAD.MOV.U32 R0, RZ, RZ, 0x1c1f ;  /* 0x00001c1fff007424 */ /* 0x000fe200078e00ff */
[----:B------:R-:W-:Y:S02]  /*f210*/  MOV R5, 0xf230 ;  /* 0x0000f23000057802 */ /* 0x000fe40000000f00 */
[----:B------:R-:W-:Y:S05]  /*f220*/  CALL.REL.NOINC `($__internal_3_$__cuda_sm70_shflsync_idx_p) ;  /* 0x0000095000007944 */ /* 0x000fea0003c00000 */
[----:B------:R-:W-:Y:S01]  /*f230*/  MOV R2, R0 ;  /* 0x0000000000027202 */ /* 0x000fe20000000f00 */
[----:B------:R-:W-:Y:S05]  /*f240*/  BRA `(.L_x_1342) ;  /* 0xffff25b000007947 */ /* 0x000fea000383ffff */
.L_x_1293:
[----:B------:R-:W-:Y:S01]  /*f250*/  IMAD.MOV.U32 R7, RZ, RZ, R12 ;  /* 0x000000ffff077224 */ /* 0x000fe200078e000c */
[----:B--2---:R-:W-:Y:S01]  /*f260*/  MOV R4, RZ ;  /* 0x000000ff00047202 */ /* 0x004fe20000000f00 */
[----:B------:R-:W-:Y:S01]  /*f270*/  IMAD.MOV.U32 R0, RZ, RZ, 0x1c1f ;  /* 0x00001c1fff007424 */ /* 0x000fe200078e00ff */
[----:B------:R-:W-:Y:S02]  /*f280*/  MOV R5, 0xf2a0 ;  /* 0x0000f2a000057802 */ /* 0x000fe40000000f00 */
[----:B-1-3--:R-:W-:Y:S05]  /*f290*/  CALL.REL.NOINC `($__internal_3_$__cuda_sm70_shflsync_idx_p) ;  /* 0x000008e000007944 */ /* 0x00afea0003c00000 */
[----:B------:R-:W-:Y:S05]  /*f2a0*/  BRA `(.L_x_1343) ;  /* 0xffff257000007947 */ /* 0x000fea000383ffff */
.L_x_1296:
[----:B--2---:R-:W-:Y:S01]  /*f2b0*/  IMAD.MOV.U32 R7, RZ, RZ, R10 ;  /* 0x000000ffff077224 */ /* 0x004fe200078e000a */
[----:B------:R-:W-:Y:S01]  /*f2c0*/  MOV R4, 0x1 ;  /* 0x0000000100047802 */ /* 0x000fe20000000f00 */
[----:B----4-:R-:W-:Y:S01]  /*f2d0*/  IMAD.MOV.U32 R0, RZ, RZ, 0x1c1f ;  /* 0x00001c1fff007424 */ /* 0x010fe200078e00ff */
[----:B------:R-:W-:-:S02]  /*f2e0*/  MOV R5, 0xf300 ;  /* 0x0000f30000057802 */ /* 0x000fc40000000f00 */
[----:B-1-3--:R-:W-:Y:S05]  /*f2f0*/  CALL.REL.NOINC `($__internal_3_$__cuda_sm70_shflsync_idx_p) ;  /* 0x0000088000007944 */ /* 0x00afea0003c00000 */
[----:B------:R-:W-:Y:S01]  /*f300*/  IMAD.MOV.U32 R2, RZ, RZ, R0 ;  /* 0x000000ffff027224 */ /* 0x000fe200078e0000 */
[----:B------:R-:W-:Y:S01]  /*f310*/  MOV R4, 0x1 ;  /* 0x0000000100047802 */ /* 0x000fe20000000f00 */
[----:B------:R-:W-:Y:S01]  /*f320*/  IMAD.MOV.U32 R7, RZ, RZ, R12 ;  /* 0x000000ffff077224 */ /* 0x000fe200078e000c */
[----:B------:R-:W-:-:S02]  /*f330*/  MOV R0, 0x1c1f ;  /* 0x00001c1f00007802 */ /* 0x000fc40000000f00 */
[----:B------:R-:W-:Y:S02]  /*f340*/  MOV R5, 0xf360 ;  /* 0x0000f36000057802 */ /* 0x000fe40000000f00 */
[----:B------:R-:W-:Y:S05]  /*f350*/  CALL.REL.NOINC `($__internal_3_$__cuda_sm70_shflsync_idx_p) ;  /* 0x0000082000007944 */ /* 0x000fea0003c00000 */
[----:B------:R-:W-:Y:S05]  /*f360*/  BRA `(.L_x_1344) ;  /* 0xffff269000007947 */ /* 0x000fea000383ffff */
.L_x_1299:
[----:B-1----:R-:W-:Y:S01]  /*f370*/  IMAD.MOV.U32 R7, RZ, RZ, R10 ;  /* 0x000000ffff077224 */ /* 0x002fe200078e000a */
[----:B------:R-:W-:Y:S01]  /*f380*/  MOV R4, 0x2 ;  /* 0x0000000200047802 */ /* 0x000fe20000000f00 */
[----:B--2---:R-:W-:Y:S01]  /*f390*/  IMAD.MOV.U32 R0, RZ, RZ, 0x1c1f ;  /* 0x00001c1fff007424 */ /* 0x004fe200078e00ff */
[----:B------:R-:W-:Y:S02]  /*f3a0*/  MOV R5, 0xf3c0 ;  /* 0x0000f3c000057802 */ /* 0x000fe40000000f00 */
[----:B---3--:R-:W-:Y:S05]  /*f3b0*/  CALL.REL.NOINC `($__internal_3_$__cuda_sm70_shflsync_idx_p) ;  /* 0x000007c000007944 */ /* 0x008fea0003c00000 */
[----:B------:R-:W-:Y:S01]  /*f3c0*/  MOV R2, R0 ;  /* 0x0000000000027202 */ /* 0x000fe20000000f00 */
[----:B------:R-:W-:Y:S05]  /*f3d0*/  BRA `(.L_x_1345) ;  /* 0xffff27e000007947 */ /* 0x000fea000383ffff */
.L_x_1300:
[----:B------:R-:W-:Y:S01]  /*f3e0*/  IMAD.MOV.U32 R7, RZ, RZ, R12 ;  /* 0x000000ffff077224 */ /* 0x000fe200078e000c */
[----:B------:R-:W-:Y:S01]  /*f3f0*/  MOV R4, 0x2 ;  /* 0x0000000200047802 */ /* 0x000fe20000000f00 */
[----:B--2---:R-:W-:Y:S01]  /*f400*/  IMAD.MOV.U32 R0, RZ, RZ, 0x1c1f ;  /* 0x00001c1fff007424 */ /* 0x004fe200078e00ff */
[----:B------:R-:W-:Y:S02]  /*f410*/  MOV R5, 0xf430 ;  /* 0x0000f43000057802 */ /* 0x000fe40000000f00 */
[----:B-1-34-:R-:W-:Y:S05]  /*f420*/  CALL.REL.NOINC `($__internal_3_$__cuda_sm70_shflsync_idx_p) ;  /* 0x0000075000007944 */ /* 0x01afea0003c00000 */
[----:B------:R-:W-:Y:S05]  /*f430*/  BRA `(.L_x_1346) ;  /* 0xffff27a000007947 */ /* 0x000fea000383ffff */
.L_x_1303:
[----:B-1----:R-:W-:Y:S01]  /*f440*/  IMAD.MOV.U32 R7, RZ, RZ, R10 ;  /* 0x000000ffff077224 */ /* 0x002fe200078e000a */
[----:B------:R-:W-:Y:S01]  /*f450*/  MOV R4, 0x3 ;  /* 0x0000000300047802 */ /* 0x000fe20000000f00 */
[----:B------:R-:W-:Y:S01]  /*f460*/  IMAD.MOV.U32 R0, RZ, RZ, 0x1c1f ;  /* 0x00001c1fff007424 */ /* 0x000fe200078e00ff */
[----:B------:R-:W-:-:S02]  /*f470*/  MOV R5, 0xf490 ;  /* 0x0000f49000057802 */ /* 0x000fc40000000f00 */
[----:B--234-:R-:W-:Y:S05]  /*f480*/  CALL.REL.NOINC `($__internal_3_$__cuda_sm70_shflsync_idx_p) ;  /* 0x000006f000007944 */ /* 0x01cfea0003c00000 */
[----:B------:R-:W-:Y:S01]  /*f490*/  IMAD.MOV.U32 R2, RZ, RZ, R0 ;  /* 0x000000ffff027224 */ /* 0x000fe200078e0000 */
[----:B------:R-:W-:Y:S01]  /*f4a0*/  MOV R4, 0x3 ;  /* 0x0000000300047802 */ /* 0x000fe20000000f00 */
[----:B------:R-:W-:Y:S01]  /*f4b0*/  IMAD.MOV.U32 R7, RZ, RZ, R12 ;  /* 0x000000ffff077224 */ /* 0x000fe200078e000c */
[----:B------:R-:W-:-:S02]  /*f4c0*/  MOV R0, 0x1c1f ;  /* 0x00001c1f00007802 */ /* 0x000fc40000000f00 */
[----:B------:R-:W-:Y:S02]  /*f4d0*/  MOV R5, 0xf4f0 ;  /* 0x0000f4f000057802 */ /* 0x000fe40000000f00 */
[----:B------:R-:W-:Y:S05]  /*f4e0*/  CALL.REL.NOINC `($__internal_3_$__cuda_sm70_shflsync_idx_p) ;  /* 0x0000069000007944 */ /* 0x000fea0003c00000 */
[----:B------:R-:W-:Y:S05]  /*f4f0*/  BRA `(.L_x_1347) ;  /* 0xffff28b000007947 */ /* 0x000fea000383ffff */
.L_x_1310:
[----:B------:R1:W5:Y:S01]  /*f500*/  LDL R0, [R1+0x18] ;  /* 0x0000180001007983 */ /* 0x0003620000100800 */
[----:B------:R-:W-:Y:S02]  /*f510*/  MOV R3, 0x2 ;  /* 0x0000000200037802 */ /* 0x000fe40000000f00 */
[----:B------:R-:W-:Y:S02]  /*f520*/  MOV R2, 0xf540 ;  /* 0x0000f54000027802 */ /* 0x000fe40000000f00 */
[----:B-1---5:R-:W-:Y:S05]  /*f530*/  CALL.REL.NOINC `($__internal_2_$__cuda_sm70_shflsync_bfly_p) ;  /* 0x0000060000007944 */ /* 0x022fea0003c00000 */
[----:B------:R-:W-:Y:S01]  /*f540*/  MOV R4, R8 ;  /* 0x0000000800047202 */ /* 0x000fe20000000f00 */
[----:B------:R-:W-:Y:S05]  /*f550*/  BRA `(.L_x_1348) ;  /* 0xffffd25000007947 */ /* 0x000fea000383ffff */
.L_x_1311:
[----:B------:R-:W-:Y:S01]  /*f560*/  IMAD.MOV.U32 R0, RZ, RZ, R4 ;  /* 0x000000ffff007224 */ /* 0x000fe200078e0004 */
[----:B------:R-:W-:Y:S02]  /*f570*/  MOV R3, 0x1 ;  /* 0x0000000100037802 */ /* 0x000fe40000000f00 */
[----:B------:R-:W-:Y:S02]  /*f580*/  MOV R2, 0xf5a0 ;  /* 0x0000f5a000027802 */ /* 0x000fe40000000f00 */
[----:B------:R-:W-:Y:S05]  /*f590*/  CALL.REL.NOINC `($__internal_2_$__cuda_sm70_shflsync_bfly_p) ;  /* 0x000005a000007944 */ /* 0x000fea0003c00000 */
[----:B------:R1:W5:Y:S01]  /*f5a0*/  LDL R0, [R1+0x1c] ;  /* 0x00001c0001007983 */ /* 0x0003620000100800 */
[----:B------:R-:W-:Y:S01]  /*f5b0*/  FADD.FTZ R4, R4, R8 ;  /* 0x0000000804047221 */ /* 0x000fe20000010000 */
[----:B------:R-:W-:Y:S02]  /*f5c0*/  MOV R3, 0x2 ;  /* 0x0000000200037802 */ /* 0x000fe40000000f00 */
[----:B------:R-:W-:-:S02]  /*f5d0*/  MOV R2, 0xf5f0 ;  /* 0x0000f5f000027802 */ /* 0x000fc40000000f00 */
[----:B-1---5:R-:W-:Y:S05]  /*f5e0*/  CALL.REL.NOINC `($__internal_2_$__cuda_sm70_shflsync_bfly_p) ;  /* 0x0000055000007944 */ /* 0x022fea0003c00000 */
[----:B------:R-:W2:Y:S01]  /*f5f0*/  LDL.LU R0, [R1+0x1c] ;  /* 0x00001c0001007983 */ /* 0x000ea20000300800 */
[----:B------:R-:W-:-:S02]  /*f600*/  MOV R3, 0x1 ;  /* 0x0000000100037802 */ /* 0x000fc40000000f00 */
[----:B------:R-:W-:Y:S01]  /*f610*/  MOV R2, 0xf650 ;  /* 0x0000f65000027802 */ /* 0x000fe20000000f00 */
[----:B--2---:R-:W-:-:S05]  /*f620*/  FADD.FTZ R5, R0, R8 ;  /* 0x0000000800057221 */ /* 0x004fca0000010000 */
[----:B------:R-:W-:Y:S02]  /*f630*/  MOV R0, R5 ;  /* 0x0000000500007202 */ /* 0x000fe40000000f00 */
[----:B------:R-:W-:Y:S05]  /*f640*/  CALL.REL.NOINC `($__internal_2_$__cuda_sm70_shflsync_bfly_p) ;  /* 0x000004f000007944 */ /* 0x000fea0003c00000 */
[----:B------:R1:W5:Y:S01]  /*f650*/  LDL R0, [R1+0x20] ;  /* 0x0000200001007983 */ /* 0x0003620000100800 */
[----:B------:R-:W-:Y:S01]  /*f660*/  FADD.FTZ R5, R5, R8 ;  /* 0x0000000805057221 */ /* 0x000fe20000010000 */
[----:B------:R-:W-:Y:S02]  /*f670*/  MOV R3, 0x2 ;  /* 0x0000000200037802 */ /* 0x000fe40000000f00 */
[----:B------:R-:W-:Y:S02]  /*f680*/  MOV R2, 0xf6a0 ;  /* 0x0000f6a000027802 */ /* 0x000fe40000000f00 */
[----:B-1---5:R-:W-:Y:S05]  /*f690*/  CALL.REL.NOINC `($__internal_2_$__cuda_sm70_shflsync_bfly_p) ;  /* 0x000004a000007944 */ /* 0x022fea0003c00000 */
[----:B------:R-:W2:Y:S01]  /*f6a0*/  LDL.LU R0, [R1+0x20] ;  /* 0x0000200001007983 */ /* 0x000ea20000300800 */
[----:B------:R-:W-:Y:S02]  /*f6b0*/  MOV R3, 0x1 ;  /* 0x0000000100037802 */ /* 0x000fe40000000f00 */
        /* <DEDUP_REMOVED lines=15> */
[----:B------:R-:W-:Y:S05]  /*f7b0*/  BRA `(.L_x_1349) ;  /* 0xffffd12000007947 */ /* 0x000fea000383ffff */
.L_x_1326:
[----:B------:R-:W-:Y:S01]  /*f7c0*/  IMAD.MOV.U32 R7, RZ, RZ, R3 ;  /* 0x000000ffff077224 */ /* 0x000fe200078e0003 */
[----:B------:R-:W-:Y:S01]  /*f7d0*/  MOV R4, RZ ;  /* 0x000000ff00047202 */ /* 0x000fe20000000f00 */
[----:B------:R-:W-:Y:S01]  /*f7e0*/  IMAD.MOV.U32 R0, RZ, RZ, 0x1c1f ;  /* 0x00001c1fff007424 */ /* 0x000fe200078e00ff */
[----:B------:R-:W-:Y:S02]  /*f7f0*/  MOV R5, 0xf810 ;  /* 0x0000f81000057802 */ /* 0x000fe40000000f00 */
[----:B------:R-:W-:Y:S05]  /*f800*/  CALL.REL.NOINC `($__internal_3_$__cuda_sm70_shflsync_idx_p) ;  /* 0x0000037000007944 */ /* 0x000fea0003c00000 */
[----:B------:R-:W-:Y:S01]  /*f810*/  MOV R2, R0 ;  /* 0x0000000000027202 */ /* 0x000fe20000000f00 */
[----:B------:R-:W-:Y:S05]  /*f820*/  BRA `(.L_x_1350) ;  /* 0xfffff23000007947 */ /* 0x000fea000383ffff */
.L_x_1327:
[----:B------:R-:W-:Y:S01]  /*f830*/  IMAD.MOV.U32 R7, RZ, RZ, R11 ;  /* 0x000000ffff077224 */ /* 0x000fe200078e000b */
[----:B------:R-:W-:Y:S01]  /*f840*/  MOV R4, RZ ;  /* 0x000000ff00047202 */ /* 0x000fe20000000f00 */
[----:B------:R-:W-:Y:S01]  /*f850*/  IMAD.MOV.U32 R0, RZ, RZ, 0x1c1f ;  /* 0x00001c1fff007424 */ /* 0x000fe200078e00ff */
[----:B------:R-:W-:Y:S02]  /*f860*/  MOV R5, 0xf880 ;  /* 0x0000f88000057802 */ /* 0x000fe40000000f00 */
[----:B-12---:R-:W-:Y:S05]  /*f870*/  CALL.REL.NOINC `($__internal_3_$__cuda_sm70_shflsync_idx_p) ;  /* 0x0000030000007944 */ /* 0x006fea0003c00000 */
[----:B------:R-:W-:Y:S05]  /*f880*/  BRA `(.L_x_1351) ;  /* 0xfffff1f000007947 */ /* 0x000fea000383ffff */
.L_x_1330:
        /* <DEDUP_REMOVED lines=12> */
.L_x_1333:
[----:B-1----:R-:W-:Y:S01]  /*f950*/  IMAD.MOV.U32 R7, RZ, RZ, R3 ;  /* 0x000000ffff077224 */ /* 0x002fe200078e0003 */
[----:B------:R-:W-:Y:S01]  /*f960*/  MOV R4, 0x2 ;  /* 0x0000000200047802 */ /* 0x000fe20000000f00 */
[----:B----4-:R-:W-:Y:S01]  /*f970*/  IMAD.MOV.U32 R0, RZ, RZ, 0x1c1f ;  /* 0x00001c1fff007424 */ /* 0x010fe200078e00ff */
[----:B------:R-:W-:Y:S02]  /*f980*/  MOV R5, 0xf9a0 ;  /* 0x0000f9a000057802 */ /* 0x000fe40000000f00 */
[----:B--23--:R-:W-:Y:S05]  /*f990*/  CALL.REL.NOINC `($__internal_3_$__cuda_sm70_shflsync_idx_p) ;  /* 0x000001e000007944 */ /* 0x00cfea0003c00000 */
[----:B------:R-:W-:Y:S01]  /*f9a0*/  MOV R2, R0 ;  /* 0x0000000000027202 */ /* 0x000fe20000000f00 */
[----:B------:R-:W-:Y:S05]  /*f9b0*/  BRA `(.L_x_1353) ;  /* 0xfffff3e000007947 */ /* 0x000fea000383ffff */
.L_x_1334:
[----:B------:R-:W-:Y:S01]  /*f9c0*/  IMAD.MOV.U32 R7, RZ, RZ, R11 ;  /* 0x000000ffff077224 */ /* 0x000fe200078e000b */
[----:B------:R-:W-:Y:S01]  /*f9d0*/  MOV R4, 0x2 ;  /* 0x0000000200047802 */ /* 0x000fe20000000f00 */
[----:B----4-:R-:W-:Y:S01]  /*f9e0*/  IMAD.MOV.U32 R0, RZ, RZ, 0x1c1f ;  /* 0x00001c1fff007424 */ /* 0x010fe200078e00ff */
[----:B------:R-:W-:Y:S02]  /*f9f0*/  MOV R5, 0xfa10 ;  /* 0x0000fa1000057802 */ /* 0x000fe40000000f00 */
[----:B-123--:R-:W-:Y:S05]  /*fa00*/  CALL.REL.NOINC `($__internal_3_$__cuda_sm70_shflsync_idx_p) ;  /* 0x0000017000007944 */ /* 0x00efea0003c00000 */
[----:B------:R-:W-:Y:S05]  /*fa10*/  BRA `(.L_x_1354) ;  /* 0xfffff3a000007947 */ /* 0x000fea000383ffff */
.L_x_1337:
        /* <DEDUP_REMOVED lines=12> */
.L_x_1339:
[----:B------:R-:W-:Y:S01]  /*fae0*/  IMAD.MOV.U32 R7, RZ, RZ, R60 ;  /* 0x000000ffff077224 */ /* 0x000fe200078e003c */
[----:B------:R-:W-:Y:S01]  /*faf0*/  MOV R4, RZ ;  /* 0x000000ff00047202 */ /* 0x000fe20000000f00 */
[----:B-1----:R-:W-:Y:S01]  /*fb00*/  IMAD.MOV.U32 R0, RZ, RZ, 0x1f ;  /* 0x0000001fff007424 */ /* 0x002fe200078e00ff */
[----:B------:R-:W-:Y:S02]  /*fb10*/  MOV R5, 0xfb30 ;  /* 0x0000fb3000057802 */ /* 0x000fe40000000f00 */
[----:B--23-5:R-:W-:Y:S05]  /*fb20*/  CALL.REL.NOINC `($__internal_3_$__cuda_sm70_shflsync_idx_p) ;  /* 0x0000005000007944 */ /* 0x02cfea0003c00000 */
[----:B------:R-:W-:Y:S05]  /*fb30*/  BRA `(.L_x_1356) ;  /* 0xfffff60000007947 */ /* 0x000fea000383ffff */
        .weak           $__internal_2_$__cuda_sm70_shflsync_bfly_p
        .type           $__internal_2_$__cuda_sm70_shflsync_bfly_p,@function
        .size           $__internal_2_$__cuda_sm70_shflsync_bfly_p,($__internal_3_$__cuda_sm70_shflsync_idx_p - $__internal_2_$__cuda_sm70_shflsync_bfly_p)
$__internal_2_$__cuda_sm70_shflsync_bfly_p:
[----:B------:R-:W-:Y:S04]  /*fb40*/  WARPSYNC R9 ;  /* 0x0000000900007348 */ /* 0x000fe80003800000 */
[----:B------:R1:W2:Y:S02]  /*fb50*/  SHFL.BFLY PT, R8, R0, R3, R10 ;  /* 0x0c00000300087389 */ /* 0x0002a400000e000a */
[----:B-1----:R-:W-:-:S04]  /*fb60*/  MOV R3, 0x0 ;  /* 0x0000000000037802 */ /* 0x002fc80000000f00 */
[----:B--2---:R-:W-:Y:S05]  /*fb70*/  RET.REL.NODEC R2 `(_ZN7cutlass13device_kernelIN5flash19enable_sm80_to_sm89INS1_16FlashAttnFwdSm80INS1_25CollectiveMainloopFwdSm80ILi4ELi1ELb0EN4cute5tupleIJNS5_1CILi128EEENS7_ILi64EEENS7_ILi96EEEEEELi96ENS_6half_tEfNS_4arch4Sm80ELb1ELb0ELb0ELb0ELb0ELb0ELb1ELb0EEENS1_21CollectiveEpilogueFwdINS6_IJS8_SA_S9_EEENS6_IJNS7_ILi1EEESI_SI_EEESC_SE_Li128ELb0ELb1ELb0ELb0EEENS1_30DynamicPersistentTileSchedulerILi128ELi128ELb0ELb1ELb0EEEEEEEEEvNT_6ParamsE) ;  /* 0xffff048002007950 */ /* 0x004fea0003c3ffff */
        .weak           $__internal_3_$__cuda_sm70_shflsync_idx_p
        .type           $__internal_3_$__cuda_sm70_shflsync_idx_p,@function
        .size           $__internal_3_$__cuda_sm70_shflsync_idx_p,(.L_x_1525 - $__internal_3_$__cuda_sm70_shflsync_idx_p)
$__internal_3_$__cuda_sm70_shflsync_idx_p:
[----:B------:R-:W-:-:S04]  /*fb80*/  MOV R6, 0xffffffff ;  /* 0xffffffff00067802 */ /* 0x000fc80000000f00 */
[----:B------:R-:W-:Y:S04]  /*fb90*/  WARPSYNC R6 ;  /* 0x0000000600007348 */ /* 0x000fe80003800000 */
[----:B------:R1:W2:Y:S02]  /*fba0*/  SHFL.IDX PT, R0, R7, R4, R0 ;  /* 0x0000000407007389 */ /* 0x0002a400000e0000 */
[----:B-1----:R-:W-:Y:S02]  /*fbb0*/  MOV R4, R5 ;  /* 0x0000000500047202 */ /* 0x002fe40000000f00 */
[----:B------:R-:W-:-:S04]  /*fbc0*/  MOV R5, 0x0 ;  /* 0x0000000000057802 */ /* 0x000fc80000000f00 */
[----:B--2---:R-:W-:Y:S05]  /*fbd0*/  RET.REL.NODEC R4 `(_ZN7cutlass13device_kernelIN5flash19enable_sm80_to_sm89INS1_16FlashAttnFwdSm80INS1_25CollectiveMainloopFwdSm80ILi4ELi1ELb0EN4cute5tupleIJNS5_1CILi128EEENS7_ILi64EEENS7_ILi96EEEEEELi96ENS_6half_tEfNS_4arch4Sm80ELb1ELb0ELb0ELb0ELb0ELb0ELb1ELb0EEENS1_21CollectiveEpilogueFwdINS6_IJS8_SA_S9_EEENS6_IJNS7_ILi1EEESI_SI_EEESC_SE_Li128ELb0ELb1ELb0ELb0EEENS1_30DynamicPersistentTileSchedulerILi128ELi128ELb0ELb1ELb0EEEEEEEEEvNT_6ParamsE) ;  /* 0xffff042004007950 */ /* 0x004fea0003c3ffff */
.L_x_1357:
        /* <DEDUP_REMOVED lines=10> */
.L_x_1525:


//--------------------- .text._ZN7cutlass13device_kernelIN5flash19enable_sm80_to_sm89INS1_16FlashAttnFwdSm80INS1_25CollectiveMainloopFwdSm80ILi4ELi1ELb0EN4cute5tupleIJNS5_1CILi128EEENS7_ILi64EEENS7_ILi96EEEEEELi96ENS_6half_tEfNS_4arch4Sm80ELb1ELb0ELb0ELb1ELb0ELb0ELb1ELb0EEENS1_21CollectiveEpilogueFwdINS6_IJS8_SA_S9_EEENS6_IJNS7_ILi1EEESI_SI_EEESC_SE_Li128ELb1ELb1ELb0ELb0EEENS1_19SingleTileSchedulerILb1ELb0ELb1ELi128EEEEEEEEEvNT_6ParamsE --------------------------
	.section	.text._ZN7cutlass13device_kernelIN5flash19enable_sm80_to_sm89INS1_16FlashAttnFwdSm80INS1_25CollectiveMainloopFwdSm80ILi4ELi1ELb0EN4cute5tupleIJNS5_1CILi128EEENS7_ILi64EEENS7_ILi96EEEEEELi96ENS_6half_tEfNS_4arch4Sm80ELb1ELb0ELb0ELb1ELb0ELb0ELb1ELb0EEENS1_21CollectiveEpilogueFwdINS6_IJS8_SA_S9_EEENS6_IJNS7_ILi1EEESI_SI_EEESC_SE_Li128ELb1ELb1ELb0ELb0EEENS1_19SingleTileSchedulerILb1ELb0ELb1ELi128EEEEEEEEEvNT_6ParamsE,"ax",@progbits
	.sectioninfo	@"SHI_REGISTERS=255"
	.align	128
.text._ZN7cutlass13device_kernelIN5flash19enable_sm80_to_sm89INS1_16FlashAttnFwdSm80INS1_25CollectiveMainloopFwdSm80ILi4ELi1ELb0EN4cute5tupleIJNS5_1CILi128EEENS7_ILi64EEENS7_ILi96EEEEEELi96ENS_6half_tEfNS_4arch4Sm80ELb1ELb0ELb0ELb1ELb0ELb0ELb1ELb0EEENS1_21CollectiveEpilogueFwdINS6_IJS8_SA_S9_EEENS6_IJNS7_ILi1EEESI_SI_EEESC_SE_Li128ELb1ELb1ELb0ELb0EEENS1_19SingleTileSchedulerILb1ELb0ELb1ELi128EEEEEEEEEvNT_6ParamsE:
        .type           _ZN7cutlass13device_kernelIN5flash19enable_sm80_to_sm89INS1_16FlashAttnFwdSm80INS1_25CollectiveMainloopFwdSm80ILi4ELi1ELb0EN4cute5tupleIJNS5_1CILi128EEENS7_ILi64EEENS7_ILi96EEEEEELi96ENS_6half_tEfNS_4arch4Sm80ELb1ELb0ELb0ELb1ELb0ELb0ELb1ELb0EEENS1_21CollectiveEpilogueFwdINS6_IJS8_SA_S9_EEENS6_IJNS7_ILi1EEESI_SI_EEESC_SE_Li128ELb1ELb1ELb0ELb0EEENS1_19SingleTileSchedulerILb1ELb0ELb1ELi128EEEEEEEEEvNT_6ParamsE,@function
        .size           _ZN7cutlass13device_kernelIN5flash19enable_sm80_to_sm89INS1_16FlashAttnFwdSm80INS1_25CollectiveMainloopFwdSm80ILi4ELi1ELb0EN4cute5tupleIJNS5_1CILi128EEENS7_ILi64EEENS7_ILi96EEEEEELi96ENS_6half_tEfNS_4arch4Sm80ELb1ELb0ELb0ELb1ELb0ELb0ELb1ELb0EEENS1_21CollectiveEpilogueFwdINS6_IJS8_SA_S9_EEENS6_IJNS7_ILi1EEESI_SI_EEESC_SE_Li128ELb1ELb1ELb0ELb0EEENS1_19SingleTileSchedulerILb1ELb0ELb1ELi128EEEEEEEEEvNT_6ParamsE,(.L_x_1528 - _ZN7cutlass13device_kernelIN5flash19enable_sm80_to_sm89INS1_16FlashAttnFwdSm80INS1_25CollectiveMainloopFwdSm80ILi4ELi1ELb0EN4cute5tupleIJNS5_1CILi128EEENS7_ILi64EEENS7_ILi96EEEEEELi96ENS_6half_tEfNS_4arch4Sm80ELb1ELb0ELb0ELb1ELb0ELb0ELb1ELb0EEENS1_21CollectiveEpilogueFwdINS6_IJS8_SA_S9_EEENS6_IJNS7_ILi1EEESI_SI_EEESC_SE_Li128ELb1ELb1ELb0ELb0EEENS1_19SingleTileSchedulerILb1ELb0ELb1ELi128EEEEEEEEEvNT_6ParamsE)
        .other          _ZN7cutlass13device_kernelIN5flash19enable_sm80_to_sm89INS1_16FlashAttnFwdSm80INS1_25CollectiveMainloopFwdSm80ILi4ELi1ELb0EN4cute5tupleIJNS5_1CILi128EEENS7_ILi64EEENS7_ILi96EEEEEELi96ENS_6half_tEfNS_4arch4Sm80ELb1ELb0ELb0ELb1ELb0ELb0ELb1ELb0EEENS1_21CollectiveEpilogueFwdINS6_IJS8_SA_S9_EEENS6_IJNS7_ILi1EEESI_SI_EEESC_SE_Li128ELb1ELb1ELb0ELb0EEENS1_19SingleTileSchedulerILb1ELb0ELb1ELi128EEEEEEEEEvNT_6ParamsE,@"STO_CUDA_ENTRY STV_DEFAULT"
_ZN7cutlass13device_kernelIN5flash19enable_sm80_to_sm89INS1_16FlashAttnFwdSm80INS1_25CollectiveMainloopFwdSm80ILi4ELi1ELb0EN4cute5tupleIJNS5_1CILi128EEENS7_ILi64EEENS7_ILi96EEEEEELi96ENS_6half_tEfNS_4arch4Sm80ELb1ELb0ELb0ELb1ELb0ELb0ELb1ELb0EEENS1_21CollectiveEpilogueFwdINS6_IJS8_SA_S9_EEENS6_IJNS7_ILi1EEESI_SI_EEESC_SE_Li128ELb1ELb1ELb0ELb0EEENS1_19SingleTileSchedulerILb1ELb0ELb1ELi128EEEEEEEEEvNT_6ParamsE:
        /* <DEDUP_REMOVED lines=17> */
.L_x_1359:
        /* <DEDUP_REMOVED lines=8> */
.L_x_1361:
[----:B------:R-:W-:-:S04]  /*0190*/  MOV R0, c[0x0][0x54c] ;  /* 0x0001530000007a02 */ /* 0x000fc80000000f00 */
.L_x_1360:
[----:B------:R-:W-:Y:S01]  /*01a0*/  USHF.L.U32 UR4, UR4, 0x7, URZ ;  /* 0x0000000704047899 */ /* 0x000fe2000800063f */
[----:B-----5:R-:W-:-:S05]  /*01b0*/  IMAD R0, R0, c[0x0][0x548], RZ ;  /* 0x0001520000007a24 */ /* 0x020fca00078e02ff */
[----:B------:R-:W-:-:S04]  /*01c0*/  MOV R10, UR4 ;  /* 0x00000004000a7c02 */ /* 0x000fc80008000f00 */
[----:B------:R-:W-:-:S04]  /*01d0*/  ISETP.GE.AND P0, PT, R10, R0, PT ;  /* 0x000000000a00720c */ /* 0x000fc80003f06270 */
[----:B------:R-:W-:-:S05]  /*01e0*/  SEL R0, R5, 0xffffffff, !P0 ;  /* 0xffffffff05007807 */ /* 0x000fca0004000000 */
[----:B------:R2:W-:Y:S01]  /*01f0*/  STL [R1+0x64], R0 ;  /* 0x0000640001007387 */ /* 0x0005e20000100800 */
[----:B------:R-:W-:Y:S05]  /*0200*/  BRA `(.L_x_1362) ;  /* 0x0000014000007947 */ /* 0x000fea0003800000 */
.L_x_1358:
[----:B------:R-:W-:-:S04]  /*0210*/  ISETP.NE.U32.AND P0, PT, RZ, c[0x0][0x568], PT ;  /* 0x00015a00ff007a0c */ /* 0x000fc80003f05070 */
[----:B------:R-:W-:-:S13]  /*0220*/  ISETP.NE.AND.EX P0, PT, RZ, c[0x0][0x56c], PT, P0 ;  /* 0x00015b00ff007a0c */ /* 0x000fda0003f05300 */
[----:B------:R-:W-:Y:S05]  /*0230*/  @!P0 BRA `(.L_x_1363) ;  /* 0x0000002000008947 */ /* 0x000fea0003800000 */
[----:B------:R1:W5:Y:S01]  /*0240*/  LDG.E R0, [R2.64] ;  /* 0x0000000602007981 */ /* 0x000362000c1e1900 */
[----:B------:R-:W-:Y:S05]  /*0250*/  BRA `(.L_x_1364) ;  /* 0x0000009000007947 */ /* 0x000fea0003800000 */
.L_x_1363:
        /* <DEDUP_REMOVED lines=8> */
.L_x_1365:
[----:B------:R-:W-:-:S04]  /*02e0*/  MOV R0, c[0x0][0x54c] ;  /* 0x0001530000007a02 */ /* 0x000fc80000000f00 */
.L_x_1364:
[----:B------:R-:W-:Y:S01]  /*02f0*/  USHF.L.U32 UR4, UR4, 0x7, URZ ;  /* 0x0000000704047899 */ /* 0x000fe2000800063f */
[----:B-----5:R-:W-:-:S05]  /*0300*/  IMAD R0, R0, c[0x0][0x548], RZ ;  /* 0x0001520000007a24 */ /* 0x020fca00078e02ff */
[----:B------:R-:W-:-:S04]  /*0310*/  MOV R10, UR4 ;  /* 0x00000004000a7c02 */ /* 0x000fc80008000f00 */
[----:B------:R-:W-:-:S04]  /*0320*/  ISETP.GE.AND P0, PT, R10, R0, PT ;  /* 0x000000000a00720c */ /* 0x000fc80003f06270 */
[----:B------:R-:W-:-:S05]  /*0330*/  SEL R0, R5, 0xffffffff, !P0 ;  /* 0xffffffff05007807 */ /* 0x000fca0004000000 */
[----:B------:R2:W-:Y:S04]  /*0340*/  STL [R1+0x64], R0 ;  /* 0x0000640001007387 */ /* 0x0005e80000100800 */
.L_x_1362:
        /* <DEDUP_REMOVED lines=31> */
.L_x_1366:
[----:B------:R-:W-:-:S04]  /*0540*/  ISETP.NE.U32.AND P0, PT, RZ, c[0x0][0x368], PT ;  /* 0x0000da00ff007a0c */ /* 0x000fc80003f05070 */
[----:B------:R-:W-:-:S13]  /*0550*/  ISETP.NE.AND.EX P0, PT, RZ, c[0x0][0x36c], PT, P0 ;  /* 0x0000db00ff007a0c */ /* 0x000fda0003f05300 */
[----:B------:R-:W-:Y:S05]  /*0560*/  @!P0 BRA `(.L_x_1367) ;  /* 0x0000003000008947 */ /* 0x000fea0003800000 */
[----:B---3--:R-:W-:-:S05]  /*0570*/  IMAD.WIDE R2, R48, R29, c[0x0][0x368] ;  /* 0x0000da0030027625 */ /* 0x008fca00078e021d */
[----:B------:R2:W5:Y:S01]  /*0580*/  LDG.E R6, [R2.64] ;  /* 0x0000000602067981 */ /* 0x000562000c1e1900 */
[----:B------:R-:W-:Y:S05]  /*0590*/  BRA `(.L_x_1368) ;  /* 0x0000004000007947 */ /* 0x000fea0003800000 */
.L_x_1367:
[----:B------:R-:W-:Y:S05]  /*05a0*/  @!P1 BRA `(.L_x_1368) ;  /* 0x0000003000009947 */ /* 0x000fea0003800000 */
[----:B------:R2:W4:Y:S04]  /*05b0*/  LDG.E R6, [R2.64] ;  /* 0x0000000602067981 */ /* 0x000528000c1e1900 */
[----:B--23--:R-:W4:Y:S02]  /*05c0*/  LDG.E R2, [R2.64+0x4] ;  /* 0x0000040602027981 */ /* 0x00cf24000c1e1900 */
[----:B----4-:R-:W-:-:S03]  /*05d0*/  IADD3 R6, -R6, R2, RZ ;  /* 0x0000000206067210 */ /* 0x010fc60007ffe1ff */
.L_x_1368:
        /* <DEDUP_REMOVED lines=238> */
.L_x_1371:
[----:B---3--:R-:W-:Y:S05]  /*14c0*/  BSYNC B0 ;  /* 0x0000000000007941 */ /* 0x008fea0003800000 */
.L_x_1370:
        /* <DEDUP_REMOVED lines=23> */
.L_x_1373:
[----:B------:R-:W-:Y:S05]  /*1640*/  BSYNC B0 ;  /* 0x0000000000007941 */ /* 0x000fea0003800000 */
.L_x_1372:
        /* <DEDUP_REMOVED lines=23> */
.L_x_1375:
[----:B------:R-:W-:Y:S05]  /*17c0*/  BSYNC B0 ;  /* 0x0000000000007941 */ /* 0x000fea0003800000 */
.L_x_1374:
        /* <DEDUP_REMOVED lines=35> */
[----:B------:R-:W-:Y:S02]  /*1a00*/  @!P1 LEA.HI R6, R6, R10, RZ, 0x3 ;  /* 0x0000000a06069211 */ /* 0x000fe400078f18ff */
[----:B------:R-:W-:Y:S02]  /*1a10*/  LEA.HI R10, R27, R12, RZ, 0x1 ;  /* 0x0000000c1b0a7211 */ /* 0x000fe400078f08ff */
[----:B------:R-:W-:Y:S02]  /*1a20*/  @!P1 LOP3.LUT R6, R6, 0xfffffff8, RZ, 0xc0, !PT ;  /* 0xfffffff806069812 */ /* 0x000fe400078ec0ff */
[----:B------:R-:W-:-:S03]  /*1a30*/  LOP3.LUT R10, R10, 0xfffffffe, RZ, 0xc0, !PT ;  /* 0xfffffffe0a0a7812 */ /* 0x000fc600078ec0ff */
        /* <DEDUP_REMOVED lines=10> */
[----:B------:R-:W-:Y:S02]  /*1ae0*/  IMAD R0, R13, R155, R0 ;  /* 0x0000009b0d007224 */ /* 0x000fe400078e0200 */
[----:B------:R-:W-:Y:S01]  /*1af0*/  IMAD.IADD R10, R12, 0x1, -R10 ;  /* 0x000000010c0a7824 */ /* 0x000fe200078e0a0a */
[----:B------:R-:W-:-:S04]  /*1b00*/  LEA.HI R8, R2, R2, RZ, 0x1 ;  /* 0x0000000202087211 */ /* 0x000fc800078f08ff */
[----:B------:R-:W-:Y:S01]  /*1b10*/  SHF.R.S32.HI R12, RZ, 0x1, R8 ;  /* 0x00000001ff0c7819 */ /* 0x000fe20000011408 */
[----:B--2---:R-:W-:Y:S02]  /*1b20*/  IMAD.MOV.U32 R6, RZ, RZ, 0x5 ;  /* 0x00000005ff067424 */ /* 0x004fe400078e00ff */
[----:B----4-:R-:W-:-:S03]  /*1b30*/  IMAD.WIDE.U32 R4, R74, R155, R156 ;  /* 0x0000009b4a047225 */ /* 0x010fc600078e009c */
[----:B------:R-:W-:Y:S02]  /*1b40*/  SHF.L.U64.HI R166, R9, R6, c[0x0][0x1e4] ;  /* 0x0000790009a67619 */ /* 0x000fe40000010206 */
[----:B------:R-:W-:Y:S01]  /*1b50*/  LOP3.LUT R9, R8, 0x3fffffe, RZ, 0xc0, !PT ;  /* 0x03fffffe08097812 */ /* 0x000fe200078ec0ff */
[----:B------:R-:W-:Y:S01]  /*1b60*/  IMAD.IADD R0, R5, 0x1, R0 ;  /* 0x0000000105007824 */ /* 0x000fe200078e0200 */
[----:B------:R-:W-:Y:S01]  /*1b70*/  BAR.SYNC.DEFER_BLOCKING 0x0 ;  /* 0x0000000000007b1d */ /* 0x000fe20000010000 */
[----:B------:R-:W-:Y:S02]  /*1b80*/  @P0 LEA R6, P1, R4, c[0x0][0x1c8], 0x1 ;  /* 0x0000720004060a11 */ /* 0x000fe400078208ff */
[----:B------:R-:W-:Y:S02]  /*1b90*/  IMAD.IADD R9, R2, 0x1, -R9 ;  /* 0x0000000102097824 */ /* 0x000fe400078e0a09 */
[----:B------:R-:W-:Y:S01]  /*1ba0*/  @P0 LEA.HI.X R7, R4, c[0x0][0x1cc], R0, 0x1, P1 ;  /* 0x0000730004070a11 */ /* 0x000fe200008f0c00 */
[----:B------:R-:W-:Y:S01]  /*1bb0*/  IMAD.SHL.U32 R2, R20, 0x40, RZ ;  /* 0x0000004014027824 */ /* 0x000fe200078e00ff */
[----:B------:R-:W-:-:S02]  /*1bc0*/  @P3 IADD3 R5, P1, R164, R4, RZ ;  /* 0x00000004a4053210 */ /* 0x000fc40007f3e0ff */
[----:B------:R-:W-:Y:S02]  /*1bd0*/  LOP3.LUT R4, R24, 0x7fffffe, RZ, 0xc0, !PT ;  /* 0x07fffffe18047812 */ /* 0x000fe400078ec0ff */
[----:B------:R-:W-:Y:S01]  /*1be0*/  LOP3.LUT R2, R2, 0xc0, RZ, 0xc0, !PT ;  /* 0x000000c002027812 */ /* 0x000fe200078ec0ff */
[----:B------:R-:W-:Y:S02]  /*1bf0*/  @P3 IMAD.X R0, R166, 0x1, R0, P1 ;  /* 0x00000001a6003824 */ /* 0x000fe400008e0600 */
[----:B------:R-:W-:Y:S01]  /*1c00*/  IMAD.IADD R162, R23, 0x1, -R4 ;  /* 0x0000000117a27824 */ /* 0x000fe200078e0a04 */
[----:B------:R-:W-:-:S04]  /*1c10*/  @P3 LEA R4, P1, R5, c[0x0][0x1c8], 0x1 ;  /* 0x0000720005043a11 */ /* 0x000fc800078208ff */
        /* <DEDUP_REMOVED lines=20> */
[----:B------:R-:W-:Y:S02]  /*1d60*/  LOP3.LUT R6, R2, 0x8, R5, 0xf8, !PT ;  /* 0x0000000802067812 */ /* 0x000fe400078ef805 */
[----:B------:R-:W-:Y:S01]  /*1d70*/  SHF.R.U32.HI R4, RZ, 0x3, R2 ;  /* 0x00000003ff047819 */ /* 0x000fe20000011602 */
[----:B------:R-:W-:Y:S01]  /*1d80*/  IMAD R2, R75, 0x200, R161 ;  /* 0x000002004b027824 */ /* 0x000fe200078e02a1 */
[----:B------:R-:W-:Y:S01]  /*1d90*/  LOP3.LUT R5, R0, 0x8, R7, 0xf8, !PT ;  /* 0x0000000800057812 */ /* 0x000fe200078ef807 */
[----:B------:R-:W-:Y:S01]  /*1da0*/  IMAD R7, R10, 0x8, R9 ;  /* 0x000000080a077824 */ /* 0x000fe200078e0209 */
[----:B------:R-:W-:Y:S01]  /*1db0*/  LOP3.LUT R160, R6, R4, RZ, 0x3c, !PT ;  /* 0x0000000406a07212 */ /* 0x000fe200078e3cff */
[----:B------:R-:W-:Y:S01]  /*1dc0*/  IMAD R2, R162, 0x20, R2 ;  /* 0x00000020a2027824 */ /* 0x000fe200078e0202 */
[----:B------:R-:W-:Y:S01]  /*1dd0*/  SHF.R.U32.HI R0, RZ, 0x3, R0 ;  /* 0x00000003ff007819 */ /* 0x000fe20000011600 */
[----:B------:R-:W-:Y:S01]  /*1de0*/  IMAD.WIDE.U32 R8, R74, c[0x0][0x208], RZ ;  /* 0x000082004a087a25 */ /* 0x000fe200078e00ff */
[----:B------:R-:W-:-:S02]  /*1df0*/  SEL R10, RZ, 0x2, P5 ;  /* 0x00000002ff0a7807 */ /* 0x000fc40002800000 */
[----:B------:R-:W-:Y:S01]  /*1e00*/  LOP3.LUT R0, R5, R0, RZ, 0x3c, !PT ;  /* 0x0000000005007212 */ /* 0x000fe200078e3cff */
[----:B------:R-:W-:-:S04]  /*1e10*/  IMAD.IADD R2, R160, 0x1, R2 ;  /* 0x00000001a0027824 */ /* 0x000fc800078e0202 */
[----:B------:R-:W-:Y:S01]  /*1e20*/  IMAD.SHL.U32 R211, R2, 0x2, RZ ;  /* 0x0000000202d37824 */ /* 0x000fe200078e00ff */
[----:B------:R-:W-:Y:S01]  /*1e30*/  BAR.SYNC.DEFER_BLOCKING 0x0 ;  /* 0x0000000000007b1d */ /* 0x000fe20000010000 */
[----:B------:R-:W-:Y:S02]  /*1e40*/  IMAD R2, R13, c[0x0][0x208], RZ ;  /* 0x000082000d027a24 */ /* 0x000fe400078e02ff */
[----:B------:R-:W-:Y:S02]  /*1e50*/  IMAD.U32 R0, R7, 0x20, R0 ;  /* 0x0000002007007824 */ /* 0x000fe400078e0000 */
[----:B------:R-:W-:Y:S02]  /*1e60*/  IMAD R2, R74, c[0x0][0x20c], R2 ;  /* 0x000083004a027a24 */ /* 0x000fe400078e0202 */
[----:B------:R-:W-:Y:S01]  /*1e70*/  IMAD.SHL.U32 R208, R0, 0x2, RZ ;  /* 0x0000000200d07824 */ /* 0x000fe200078e00ff */
[----:B------:R-:W-:Y:S01]  /*1e80*/  LEA R0, P0, R8, R32, 0x6 ;  /* 0x0000002008007211 */ /* 0x000fe200078030ff */
[----:B------:R-:W-:Y:S01]  /*1e90*/  IMAD.IADD R2, R9, 0x1, R2 ;  /* 0x0000000109027824 */ /* 0x000fe200078e0202 */
[----:B------:R-:W-:Y:S01]  /*1ea0*/  SEL R9, RZ, 0x4, P4 ;  /* 0x00000004ff097807 */ /* 0x000fe20002000000 */
[----:B------:R-:W-:Y:S01]  /*1eb0*/  IMAD R212, R3, 0x2, R211 ;  /* 0x0000000203d47824 */ /* 0x000fe200078e02d3 */
[----:B------:R-:W-:-:S02]  /*1ec0*/  IADD3 R213, R208, 0x3120, RZ ;  /* 0x00003120d0d57810 */ /* 0x000fc40007ffe0ff */
[----:B------:R-:W-:Y:S02]  /*1ed0*/  LEA.HI.X R2, R8, R31, R2, 0x6, P0 ;  /* 0x0000001f08027211 */ /* 0x000fe400000f3402 */
[----:B------:R-:W-:Y:S02]  /*1ee0*/  SEL R8, RZ, 0x1, P6 ;  /* 0x00000001ff087807 */ /* 0x000fe40003000000 */
[C---:B------:R-:W-:Y:S02]  /*1ef0*/  LEA R20, P0, R0.reuse, c[0x0][0x1f8], 0x1 ;  /* 0x00007e0000147a11 */ /* 0x040fe400078008ff */
[----:B------:R-:W-:Y:S01]  /*1f00*/  IADD3 R24, R9, R10, R8 ;  /* 0x0000000a09187210 */ /* 0x000fe20007ffe008 */
[----:B------:R-:W-:Y:S01]  /*1f10*/  IMAD.MOV.U32 R8, RZ, RZ, c[0x0][0x208] ;  /* 0x00008200ff087624 */ /* 0x000fe200078e00ff */
[----:B------:R-:W-:Y:S01]  /*1f20*/  LEA.HI.X R21, R0, c[0x0][0x1fc], R2, 0x1, P0 ;  /* 0x00007f0000157a11 */ /* 0x000fe200000f0c02 */
[----:B------:R-:W-:Y:S01]  /*1f30*/  IMAD.IADD R0, R73, 0x1, -R25 ;  /* 0x0000000149007824 */ /* 0x000fe200078e0a19 */
[----:B------:R-:W-:Y:S01]  /*1f40*/  IADD3 R2, R208, 0x3100, RZ ;  /* 0x00003100d0027810 */ /* 0x000fe20007ffe0ff */
[C---:B------:R-:W-:Y:S01]  /*1f50*/  IMAD.SHL.U32 R12, R8.reuse, 0x40, RZ ;  /* 0x00000040080c7824 */ /* 0x040fe200078e00ff */
[----:B------:R-:W-:Y:S01]  /*1f60*/  SHF.L.U64.HI R11, R8, R14, c[0x0][0x20c] ;  /* 0x00008300080b7619 */ /* 0x000fe2000001020e */
[----:B------:R-:W-:Y:S01]  /*1f70*/  LDSM.16.M88.4 R4, [R211+0x7100] ;  /* 0x00710000d304783b */ /* 0x000fe20000000200 */
[----:B------:R-:W-:-:S02]  /*1f80*/  @P1 IADD3 R213, R2, -0x20, RZ ;  /* 0xffffffe002d51810 */ /* 0x000fc40007ffe0ff */
[----:B------:R-:W-:Y:S01]  /*1f90*/  IADD3 R22, P0, R12, R20, RZ ;  /* 0x000000140c167210 */ /* 0x000fe20007f1e0ff */
[----:B------:R-:W2:Y:S01]  /*1fa0*/  LDSM.16.M88.4 R40, [R208+0x3100] ;  /* 0x00310000d028783b */ /* 0x000ea20000000200 */
[----:B------:R-:W-:Y:S02]  /*1fb0*/  LOP3.LUT P1, RZ, R24, 0x2, RZ, 0xc0, !PT ;  /* 0x0000000218ff7812 */ /* 0x000fe4000782c0ff */
[C---:B------:R-:W-:Y:S01]  /*1fc0*/  ISETP.LT.OR P3, PT, R0.reuse, 0x1, P6 ;  /* 0x000000010000780c */ /* 0x040fe20003761670 */
[----:B------:R-:W4:Y:S01]  /*1fd0*/  LDSM.16.M88.4 R36, [R208+0x3500] ;  /* 0x00350000d024783b */ /* 0x000f220000000200 */
[----:B------:R-:W-:Y:S01]  /*1fe0*/  IMAD.X R23, R11, 0x1, R21, P0 ;  /* 0x000000010b177824 */ /* 0x000fe200000e0615 */
[C---:B------:R-:W-:Y:S02]  /*1ff0*/  ISETP.LT.OR P0, PT, R0.reuse, 0x1, !P1 ;  /* 0x000000010000780c */ /* 0x040fe40004f01670 */
[----:B------:R-:W5:Y:S01]  /*2000*/  LDSM.16.M88.4 R32, [R208+0x3900] ;  /* 0x00390000d020783b */ /* 0x000f620000000200 */
[----:B------:R-:W-:-:S02]  /*2010*/  ISETP.LT.OR P1, PT, R0, 0x21, !P1 ;  /* 0x000000210000780c */ /* 0x000fc40004f21670 */
[----:B------:R-:W-:Y:S01]  /*2020*/  LOP3.LUT R2, R152, 0xffffffe0, RZ, 0xc0, !PT ;  /* 0xffffffe098027812 */ /* 0x000fe200078ec0ff */
[----:B------:R-:W1:Y:S04]  /*2030*/  LDSM.16.M88.4 R28, [R208+0x3d00] ;  /* 0x003d0000d01c783b */ /* 0x000e680000000200 */
[----:B-1-3--:R-:W1:Y:S01]  /*2040*/  LDSM.16.M88.4 R16, [R211+0x6100] ;  /* 0x00610000d310783b */ /* 0x00ae620000000200 */
[----:B------:R-:W-:-:S03]  /*2050*/  IMAD.IADD R2, R153, 0x1, -R2 ;  /* 0x0000000199027824 */ /* 0x000fc600078e0a02 */
[----:B------:R-:W-:Y:S04]  /*2060*/  LDSM.16.M88.4 R12, [R212+0x6100] ;  /* 0x00610000d40c783b */ /* 0x000fe80000000200 */
[----:B------:R-:W-:Y:S04]  /*2070*/  LDSM.16.M88.4 R8, [R212+0x7100] ;  /* 0x00710000d408783b */ /* 0x000fe80000000200 */
[----:B------:R-:W3:Y:S04]  /*2080*/  LDSM.16.M88.4 R56, [R213] ;  /* 0x00000000d538783b */ /* 0x000ee80000000200 */
[----:B------:R-:W1:Y:S04]  /*2090*/  LDSM.16.M88.4 R52, [R213+0x400] ;  /* 0x00040000d534783b */ /* 0x000e680000000200 */
[----:B------:R-:W1:Y:S04]  /*20a0*/  LDSM.16.M88.4 R48, [R213+0x800] ;  /* 0x00080000d530783b */ /* 0x000e680000000200 */
[----:B------:R-:W1:Y:S01]  /*20b0*/  LDSM.16.M88.4 R44, [R213+0xc00] ;  /* 0x000c0000d52c783b */ /* 0x000e620000000200 */
[----:B--2---:R-:W-:Y:S03]  /*20c0*/  HMMA.16816.F32 R84, R4, R40, RZ ;  /* 0x000000280454723c */ /* 0x004fe600000018ff */
[----:B------:R-:W-:Y:S01]  /*20d0*/  @!PT LDS RZ, [RZ] ;  /* 0x00000000fffff984 */ /* 0x000fe20000000800 */
[----:B------:R-:W-:Y:S01]  /*20e0*/  @!PT LDS RZ, [RZ] ;  /* 0x00000000fffff984 */ /* 0x000fe20000000800 */
[----:B------:R-:W-:Y:S01]  /*20f0*/  @!PT LDS RZ, [RZ] ;  /* 0x00000000fffff984 */ /* 0x000fe20000000800 */
[----:B------:R2:W-:Y:S01]  /*2100*/  LDGSTS.E.BYPASS.LTC128B.128 [R225+0x100], [R20.64], !P3 ;  /* 0x0010000014e17fae */ /* 0x0005e2000d901d46 */
[----:B------:R-:W-:-:S03]  /*2110*/  LOP3.LUT P3, RZ, R24, 0x4, RZ, 0xc0, !PT ;  /* 0x0000000418ff7812 */ /* 0x000fc6000786c0ff */
[----:B------:R2:W-:Y:S01]  /*2120*/  LDGSTS.E.BYPASS.LTC128B.128 [R225+0x1100], [R20.64+0x40], !P0 ;  /* 0x0110004014e17fae */ /* 0x0005e2000c101d46 */
[C---:B------:R-:W-:Y:S01]  /*2130*/  ISETP.LT.OR P0, PT, R0.reuse, 0x1, !P3 ;  /* 0x000000010000780c */ /* 0x040fe20005f01670 */
[----:B----4-:R-:W-:Y:S01]  /*2140*/  HMMA.16816.F32 R92, R4, R36, RZ ;  /* 0x00000024045c723c */ /* 0x010fe200000018ff */
[----:B------:R-:W-:-:S07]  /*2150*/  ISETP.LT.OR P3, PT, R0, 0x21, !P3 ;  /* 0x000000210000780c */ /* 0x000fce0005f61670 */
[C---:B-----5:R-:W-:Y:S04]  /*2160*/  HMMA.16816.F32 R96, R4.reuse, R32, RZ ;  /* 0x000000200460723c */ /* 0x060fe800000018ff */
[----:B------:R2:W-:Y:S01]  /*2170*/  LDGSTS.E.BYPASS.LTC128B.128 [R225+0x2100], [R20.64+0x80], !P0 ;  /* 0x0210008014e17fae */ /* 0x0005e2000c101d46 */
[----:B------:R-:W-:Y:S02]  /*2180*/  ISETP.LT.OR P0, PT, R0, 0x21, P6 ;  /* 0x000000210000780c */ /* 0x000fe40003701670 */
[----:B------:R-:W-:Y:S01]  /*2190*/  SHF.R.S32.HI R0, RZ, 0x1f, R75 ;  /* 0x0000001fff007819 */ /* 0x000fe2000001144b */
[----:B------:R-:W-:Y:S03]  /*21a0*/  HMMA.16816.F32 R108, R4, R28, RZ ;  /* 0x0000001c046c723c */ /* 0x000fe600000018ff */
[----:B------:R-:W-:-:S04]  /*21b0*/  LEA.HI R0, R0, R75, RZ, 0x2 ;  /* 0x0000004b00007211 */ /* 0x000fc800078f10ff */
[----:B------:R-:W-:Y:S01]  /*21c0*/  LOP3.LUT R0, R0, 0xffffffc, RZ, 0xc0, !PT ;  /* 0x0ffffffc00007812 */ /* 0x000fe200078ec0ff */
[C---:B------:R-:W-:Y:S02]  /*21d0*/  HMMA.16816.F32 R120, R4.reuse, R42, RZ ;  /* 0x0000002a0478723c */ /* 0x040fe400000018ff */
[----:B------:R2:W-:Y:S01]  /*21e0*/  LDGSTS.E.BYPASS.LTC128B.128 [R225+0x900], [R22.64], !P0 ;  /* 0x0090000016e17fae */ /* 0x0005e2000c101d46 */
[C---:B------:R-:W-:Y:S02]  /*21f0*/  ISETP.GE.AND P0, PT, R204.reuse, 0x2, PT ;  /* 0x00000002cc00780c */ /* 0x040fe40003f06270 */
[----:B------:R-:W-:Y:S01]  /*2200*/  IADD3 R204, R204, -0x2, RZ ;  /* 0xfffffffecccc7810 */ /* 0x000fe20007ffe0ff */
[----:B------:R2:W-:Y:S02]  /*2210*/  LDGSTS.E.BYPASS.LTC128B.128 [R225+0x1900], [R22.64+0x40], !P1 ;  /* 0x0190004016e17fae */ /* 0x0005e4000c901d46 */
[C---:B------:R-:W-:Y:S02]  /*2220*/  HMMA.16816.F32 R116, R4.reuse, R38, RZ ;  /* 0x000000260474723c */ /* 0x040fe400000018ff */
[----:B------:R2:W-:Y:S04]  /*2230*/  LDGSTS.E.BYPASS.LTC128B.128 [R225+0x2900], [R22.64+0x80], !P3 ;  /* 0x0290008016e17fae */ /* 0x0005e8000d901d46 */
[----:B------:R-:W-:Y:S02]  /*2240*/  LDSM.16.M88.4 R60, [R208+0x4100] ;  /* 0x00410000d03c783b */ /* 0x000fe40000000200 */
[C---:B------:R-:W-:Y:S02]  /*2250*/  HMMA.16816.F32 R112, R4.reuse, R34, RZ ;  /* 0x000000220470723c */ /* 0x040fe400000018ff */
[----:B------:R-:W-:Y:S04]  /*2260*/  LDSM.16.M88.4 R64, [R208+0x4500] ;  /* 0x00450000d040783b */ /* 0x000fe80000000200 */
[----:B------:R-:W-:Y:S02]  /*2270*/  LDSM.16.M88.4 R68, [R208+0x4900] ;  /* 0x00490000d044783b */ /* 0x000fe40000000200 */
[----:B------:R-:W-:Y:S02]  /*2280*/  HMMA.16816.F32 R104, R4, R30, RZ ;  /* 0x0000001e0468723c */ /* 0x000fe400000018ff */
[----:B------:R-:W4:Y:S04]  /*2290*/  LDSM.16.M88.4 R4, [R211+0x9100] ;  /* 0x00910000d304783b */ /* 0x000f280000000200 */
[----:B------:R-:W5:Y:S02]  /*22a0*/  LDSM.16.M88.4 R76, [R208+0x4d00] ;  /* 0x004d0000d04c783b */ /* 0x000f640000000200 */
[C---:B-1----:R-:W-:Y:S02]  /*22b0*/  HMMA.16816.F32 R100, R16.reuse, R40, RZ ;  /* 0x000000281064723c */ /* 0x042fe400000018ff */
[----:B------:R-:W0:Y:S04]  /*22c0*/  LDGDEPBAR ;  /* 0x00000000000079af */ /* 0x000e280000000000 */
[----:B--2---:R-:W1:Y:S02]  /*22d0*/  LDSM.16.M88.4 R20, [R211+0x8100] ;  /* 0x00810000d314783b */ /* 0x004e640000000200 */
[C---:B------:R-:W-:Y:S08]  /*22e0*/  HMMA.16816.F32 R128, R16.reuse, R42, RZ ;  /* 0x0000002a1080723c */ /* 0x040ff000000018ff */
[C---:B------:R-:W-:Y:S08]  /*22f0*/  HMMA.16816.F32 R88, R16.reuse, R36, RZ ;  /* 0x000000241058723c */ /* 0x040ff000000018ff */
[C---:B------:R-:W-:Y:S08]  /*2300*/  HMMA.16816.F32 R124, R16.reuse, R38, RZ ;  /* 0x00000026107c723c */ /* 0x040ff000000018ff */
[C---:B------:R-:W-:Y:S08]  /*2310*/  HMMA.16816.F32 R80, R16.reuse, R32, RZ ;  /* 0x000000201050723c */ /* 0x040ff000000018ff */
[C---:B------:R-:W-:Y:S08]  /*2320*/  HMMA.16816.F32 R40, R16.reuse, R34, RZ ;  /* 0x000000221028723c */ /* 0x040ff000000018ff */
[C---:B------:R-:W-:Y:S08]  /*2330*/  HMMA.16816.F32 R36, R16.reuse, R28, RZ ;  /* 0x0000001c1024723c */ /* 0x040ff000000018ff */
[----:B------:R-:W-:Y:S08]  /*2340*/  HMMA.16816.F32 R32, R16, R30, RZ ;  /* 0x0000001e1020723c */ /* 0x000ff000000018ff */
[C---:B---3--:R-:W-:Y:S08]  /*2350*/  HMMA.16816.F32 R28, R8.reuse, R56, R84 ;  /* 0x00000038081c723c */ /* 0x048ff00000001854 */
        /* <DEDUP_REMOVED lines=11> */
[C---:B------:R-:W-:Y:S08]  /*2410*/  HMMA.16816.F32 R88, R12.reuse, R54, R124 ;  /* 0x000000360c58723c */ /* 0x040ff0000000187c */
[----:B------:R-:W-:Y:S08]  /*2420*/  HMMA.16816.F32 R140, R12, R48, R80 ;  /* 0x000000300c8c723c */ /* 0x000ff00000001850 */
[C---:B----4-:R-:W-:Y:S01]  /*2430*/  HMMA.16816.F32 R56, R4.reuse, R60, R28 ;  /* 0x0000003c0438723c */ /* 0x050fe2000000181c */
[----:B------:R-:W2:Y:S07]  /*2440*/  LDSM.16.M88.4 R28, [R213+0x1400] ;  /* 0x00140000d51c783b */ /* 0x000eae0000000200 */
[----:B------:R-:W-:Y:S01]  /*2450*/  HMMA.16816.F32 R52, R4, R64, R24 ;  /* 0x000000400434723c */ /* 0x000fe20000001818 */
[----:B------:R-:W3:Y:S07]  /*2460*/  LDSM.16.M88.4 R24, [R213+0x1800] ;  /* 0x00180000d518783b */ /* 0x000eee0000000200 */
[C---:B------:R-:W-:Y:S08]  /*2470*/  HMMA.16816.F32 R144, R12.reuse, R44, R36 ;  /* 0x0000002c0c90723c */ /* 0x040ff00000001824 */
[C---:B------:R-:W-:Y:S01]  /*2480*/  HMMA.16816.F32 R92, R12.reuse, R50, R40 ;  /* 0x000000320c5c723c */ /* 0x040fe20000001828 */
[----:B------:R-:W-:Y:S07]  /*2490*/  LDSM.16.M88.4 R48, [R208+0x5100] ;  /* 0x00510000d030783b */ /* 0x000fee0000000200 */
[----:B------:R-:W-:Y:S01]  /*24a0*/  HMMA.16816.F32 R80, R12, R46, R32 ;  /* 0x0000002e0c50723c */ /* 0x000fe20000001820 */
[----:B------:R-:W4:Y:S04]  /*24b0*/  LDSM.16.M88.4 R32, [R213+0x1000] ;  /* 0x00100000d520783b */ /* 0x000f280000000200 */
[----:B------:R-:W-:Y:S03]  /*24c0*/  LDSM.16.M88.4 R12, [R213+0x1c00] ;  /* 0x001c0000d50c783b */ /* 0x000fe60000000200 */
[C---:B------:R-:W-:Y:S01]  /*24d0*/  HMMA.16816.F32 R36, R4.reuse, R68, R16 ;  /* 0x000000440424723c */ /* 0x040fe20000001810 */
[----:B------:R-:W-:Y:S07]  /*24e0*/  LDSM.16.M88.4 R16, [R211+0xb100] ;  /* 0x00b10000d310783b */ /* 0x000fee0000000200 */
[C---:B-----5:R-:W-:Y:S08]  /*24f0*/  HMMA.16816.F32 R148, R4.reuse, R76, R108 ;  /* 0x0000004c0494723c */ /* 0x060ff0000000186c */
[C---:B------:R-:W-:Y:S08]  /*2500*/  HMMA.16816.F32 R44, R4.reuse, R62, R120 ;  /* 0x0000003e042c723c */ /* 0x040ff00000001878 */
[C---:B------:R-:W-:Y:S08]  /*2510*/  HMMA.16816.F32 R40, R4.reuse, R66, R116 ;  /* 0x000000420428723c */ /* 0x040ff00000001874 */
[C---:B------:R-:W-:Y:S08]  /*2520*/  HMMA.16816.F32 R128, R4.reuse, R70, R112 ;  /* 0x000000460480723c */ /* 0x040ff00000001870 */
[----:B------:R-:W-:Y:S01]  /*2530*/  HMMA.16816.F32 R136, R4, R78, R104 ;  /* 0x0000004e0488723c */ /* 0x000fe20000001868 */
[----:B------:R-:W5:Y:S07]  /*2540*/  LDSM.16.M88.4 R4, [R212+0x8100] ;  /* 0x00810000d404783b */ /* 0x000f6e0000000200 */
[C---:B-1----:R-:W-:Y:S01]  /*2550*/  HMMA.16816.F32 R132, R20.reuse, R60, R100 ;  /* 0x0000003c1484723c */ /* 0x042fe20000001864 */
[----:B------:R-:W-:Y:S07]  /*2560*/  LDSM.16.M88.4 R100, [R208+0x5d00] ;  /* 0x005d0000d064783b */ /* 0x000fee0000000200 */
[C---:B------:R-:W-:Y:S08]  /*2570*/  HMMA.16816.F32 R60, R20.reuse, R62, R84 ;  /* 0x0000003e143c723c */ /* 0x040ff00000001854 */
[C---:B------:R-:W-:Y:S08]  /*2580*/  HMMA.16816.F32 R120, R20.reuse, R64, R96 ;  /* 0x000000401478723c */ /* 0x040ff00000001860 */
[C---:B------:R-:W-:Y:S08]  /*2590*/  HMMA.16816.F32 R84, R20.reuse, R66, R88 ;  /* 0x000000421454723c */ /* 0x040ff00000001858 */
[C---:B------:R-:W-:Y:S08]  /*25a0*/  HMMA.16816.F32 R116, R20.reuse, R68, R140 ;  /* 0x000000441474723c */ /* 0x040ff0000000188c */
[C---:B------:R-:W-:Y:S08]  /*25b0*/  HMMA.16816.F32 R108, R20.reuse, R70, R92 ;  /* 0x00000046146c723c */ /* 0x040ff0000000185c */
[C---:B------:R-:W-:Y:S08]  /*25c0*/  HMMA.16816.F32 R112, R20.reuse, R76, R144 ;  /* 0x0000004c1470723c */ /* 0x040ff00000001890 */
[----:B------:R-:W-:Y:S01]  /*25d0*/  HMMA.16816.F32 R96, R20, R78, R80 ;  /* 0x0000004e1460723c */ /* 0x000fe20000001850 */
[----:B------:R-:W1:Y:S07]  /*25e0*/  LDSM.16.M88.4 R20, [R211+0xa100] ;  /* 0x00a10000d314783b */ /* 0x000e6e0000000200 */
[C---:B--2---:R-:W-:Y:S01]  /*25f0*/  HMMA.16816.F32 R88, R8.reuse, R30, R40 ;  /* 0x0000001e0858723c */ /* 0x044fe20000001828 */
[----:B------:R-:W2:Y:S07]  /*2600*/  LDSM.16.M88.4 R40, [R208+0x5500] ;  /* 0x00550000d028783b */ /* 0x000eae0000000200 */
[C---:B---3--:R-:W-:Y:S01]  /*2610*/  HMMA.16816.F32 R80, R8.reuse, R24, R36 ;  /* 0x000000180850723c */ /* 0x048fe20000001824 */
[----:B------:R-:W3:Y:S07]  /*2620*/  LDSM.16.M88.4 R36, [R208+0x5900] ;  /* 0x00590000d024783b */ /* 0x000eee0000000200 */
[C---:B----4-:R-:W-:Y:S08]  /*2630*/  HMMA.16816.F32 R104, R8.reuse, R34, R44 ;  /* 0x000000220868723c */ /* 0x050ff0000000182c */
[-C--:B------:R-:W-:Y:S08]  /*2640*/  HMMA.16816.F32 R92, R8, R32.reuse, R56 ;  /* 0x00000020085c723c */ /* 0x080ff00000001838 */
[C---:B-----5:R-:W-:Y:S08]  /*2650*/  HMMA.16816.F32 R44, R4.reuse, R32, R132 ;  /* 0x00000020042c723c */ /* 0x060ff00000001884 */
[----:B------:R-:W-:Y:S08]  /*2660*/  HMMA.16816.F32 R60, R4, R34, R60 ;  /* 0x00000022043c723c */ /* 0x000ff0000000183c */
[----:B------:R-:W-:Y:S08]  /*2670*/  HMMA.16816.F32 R124, R8, R28, R52 ;  /* 0x0000001c087c723c */ /* 0x000ff00000001834 */
[C---:B------:R-:W-:Y:S08]  /*2680*/  HMMA.16816.F32 R52, R4.reuse, R24, R116 ;  /* 0x000000180434723c */ /* 0x040ff00000001874 */
[-C--:B------:R-:W-:Y:S08]  /*2690*/  HMMA.16816.F32 R32, R4, R26.reuse, R108 ;  /* 0x0000001a0420723c */ /* 0x080ff0000000186c */
[C---:B------:R-:W-:Y:S01]  /*26a0*/  HMMA.16816.F32 R76, R8.reuse, R26, R128 ;  /* 0x0000001a084c723c */ /* 0x040fe20000001880 */
[----:B------:R-:W-:Y:S07]  /*26b0*/  LDSM.16.M88.4 R24, [R213+0x2000] ;  /* 0x00200000d518783b */ /* 0x000fee0000000200 */
[C---:B------:R-:W-:Y:S08]  /*26c0*/  HMMA.16816.F32 R68, R8.reuse, R12, R148 ;  /* 0x0000000c0844723c */ /* 0x040ff00000001894 */
[----:B------:R-:W-:Y:S01]  /*26d0*/  HMMA.16816.F32 R56, R8, R14, R136 ;  /* 0x0000000e0838723c */ /* 0x000fe20000001888 */
[----:B------:R-:W4:Y:S07]  /*26e0*/  LDSM.16.M88.4 R8, [R212+0xb100] ;  /* 0x00b10000d408783b */ /* 0x000f2e0000000200 */
[C---:B------:R-:W-:Y:S08]  /*26f0*/  HMMA.16816.F32 R108, R4.reuse, R12, R112 ;  /* 0x0000000c046c723c */ /* 0x040ff00000001870 */
[C---:B------:R-:W-:Y:S01]  /*2700*/  HMMA.16816.F32 R116, R4.reuse, R14, R96 ;  /* 0x0000000e0474723c */ /* 0x040fe20000001860 */
[----:B------:R-:W5:Y:S07]  /*2710*/  LDSM.16.M88.4 R12, [R212+0xa100] ;  /* 0x00a10000d40c783b */ /* 0x000f6e0000000200 */
[C---:B------:R-:W-:Y:S08]  /*2720*/  HMMA.16816.F32 R64, R4.reuse, R28, R120 ;  /* 0x0000001c0440723c */ /* 0x040ff00000001878 */
[----:B------:R-:W-:Y:S07]  /*2730*/  HMMA.16816.F32 R84, R4, R30, R84 ;  /* 0x0000001e0454723c */ /* 0x000fee0000001854 */
[----:B------:R-:W-:Y:S01]  /*2740*/  SHF.R.S32.HI R4, RZ, 0x1f, R2 ;  /* 0x0000001fff047819 */ /* 0x000fe20000011402 */
[----:B------:R-:W-:Y:S01]  /*2750*/  IMAD.IADD R6, R75, 0x1, -R0 ;  /* 0x000000014b067824 */ /* 0x000fe200078e0a00 */
[----:B------:R-:W-:Y:S01]  /*2760*/  HMMA.16816.F32 R28, R16, R48, R92 ;  /* 0x00000030101c723c */ /* 0x000fe2000000185c */
[----:B------:R-:W-:-:S02]  /*2770*/  LEA.HI R0, R72, R72, RZ, 0x1 ;  /* 0x0000004848007211 */ /* 0x000fc400078f08ff */
[----:B------:R-:W-:-:S03]  /*2780*/  LEA.HI R4, R4, R2, RZ, 0x2 ;  /* 0x0000000204047211 */ /* 0x000fc600078f10ff */
[----:B------:R-:W-:Y:S01]  /*2790*/  IMAD.SHL.U32 R7, R0, 0x20, RZ ;  /* 0x0000002000077824 */ /* 0x000fe200078e00ff */
[C---:B------:R-:W-:Y:S01]  /*27a0*/  LEA.HI.SX32 R5, R4.reuse, R216, 0x1e ;  /* 0x000000d804057211 */ /* 0x040fe200078ff2ff */
[----:B------:R-:W-:Y:S01]  /*27b0*/  HMMA.16816.F32 R104, R16, R50, R104 ;  /* 0x000000321068723c */ /* 0x000fe20000001868 */
[----:B------:R-:W-:-:S03]  /*27c0*/  LOP3.LUT R4, R4, 0x7ffffffc, RZ, 0xc0, !PT ;  /* 0x7ffffffc04047812 */ /* 0x000fc600078ec0ff */
[----:B------:R-:W-:Y:S01]  /*27d0*/  IMAD R6, R6, 0x10, R5 ;  /* 0x0000001006067824 */ /* 0x000fe200078e0205 */
[----:B------:R-:W-:Y:S01]  /*27e0*/  LOP3.LUT R5, R0, 0x1ffffffe, RZ, 0xc0, !PT ;  /* 0x1ffffffe00057812 */ /* 0x000fe200078ec0ff */
[----:B------:R-:W-:Y:S01]  /*27f0*/  IMAD.IADD R2, R2, 0x1, -R4 ;  /* 0x0000000102027824 */ /* 0x000fe200078e0a04 */
[----:B------:R-:W-:Y:S01]  /*2800*/  LOP3.LUT R0, R7, 0xffffffc0, RZ, 0xc0, !PT ;  /* 0xffffffc007007812 */ /* 0x000fe200078ec0ff */
[----:B-1----:R-:W-:Y:S02]  /*2810*/  HMMA.16816.F32 R44, R20, R48, R44 ;  /* 0x00000030142c723c */ /* 0x002fe4000000182c */
[----:B------:R-:W-:Y:S02]  /*2820*/  IMAD.IADD R5, R72, 0x1, -R5 ;  /* 0x0000000148057824 */ /* 0x000fe400078e0a05 */
[----:B------:R-:W-:Y:S02]  /*2830*/  IMAD.IADD R0, R0, 0x1, R6 ;  /* 0x0000000100007824 */ /* 0x000fe400078e0206 */
[----:B------:R-:W-:-:S02]  /*2840*/  IMAD.SHL.U32 R7, R2, 0x2, RZ ;  /* 0x0000000202077824 */ /* 0x000fc400078e00ff */
[----:B------:R-:W-:Y:S01]  /*2850*/  HMMA.16816.F32 R48, R20, R50, R60 ;  /* 0x000000321430723c */ /* 0x000fe2000000183c */
[----:B------:R-:W-:-:S04]  /*2860*/  IMAD R158, R5, 0x8, R0 ;  /* 0x00000008059e7824 */ /* 0x000fc800078e0200 */
[----:B------:R-:W-:Y:S01]  /*2870*/  @P2 IMAD.HI.U32 R5, R158, c[0x0][0x2c8], RZ ;  /* 0x0000b2009e052a27 */ /* 0x000fe200078e00ff */
[----:B------:R-:W-:Y:S02]  /*2880*/  STL [R1+0x58], R158 ;  /* 0x0000589e01007387 */ /* 0x000fe40000100800 */
[C---:B--2---:R-:W-:Y:S01]  /*2890*/  HMMA.16816.F32 R124, R16.reuse, R40, R124 ;  /* 0x00000028107c723c */ /* 0x044fe2000000187c */
[----:B------:R-:W-:Y:S01]  /*28a0*/  IMAD.MOV.U32 R0, RZ, RZ, R158 ;  /* 0x000000ffff007224 */ /* 0x000fe200078e009e */
[----:B------:R-:W-:Y:S01]  /*28b0*/  @P2 SHF.R.U32.HI R0, RZ, c[0x0][0x2cc], R5 ;  /* 0x0000b300ff002a19 */ /* 0x000fe20000011605 */
[----:B------:R-:W-:Y:S01]  /*28c0*/  IMAD.MOV.U32 R5, RZ, RZ, -0x40 ;  /* 0xffffffc0ff057424 */ /* 0x000fe200078e00ff */
[----:B------:R1:W-:Y:S03]  /*28d0*/  STL [R1+0x5c], R7 ;  /* 0x00005c0701007387 */ /* 0x0003e60000100800 */
[----:B------:R-:W-:Y:S01]  /*28e0*/  IMAD R4, R74, R5, 0x1 ;  /* 0x000000014a047424 */ /* 0x000fe200078e0205 */
[----:B------:R-:W-:Y:S01]  /*28f0*/  HMMA.16816.F32 R88, R16, R42, R88 ;  /* 0x0000002a1058723c */ /* 0x000fe20000001858 */
[----:B------:R-:W-:-:S03]  /*2900*/  @P0 SHF.R.S32.HI R5, RZ, 0x1f, R204 ;  /* 0x0000001fff050819 */ /* 0x000fc600000114cc */
[----:B------:R-:W-:Y:S01]  /*2910*/  IADD3 R2, -R7, R4, R165 ;  /* 0x0000000407027210 */ /* 0x000fe20007ffe1a5 */
[----:B------:R-:W-:-:S03]  /*2920*/  @P0 IMAD R4, R154, R204, RZ ;  /* 0x000000cc9a040224 */ /* 0x000fc600078e02ff */
[----:B---3--:R-:W-:Y:S01]  /*2930*/  HMMA.16816.F32 R80, R16, R36, R80 ;  /* 0x000000241050723c */ /* 0x008fe20000001850 */
[----:B------:R-:W-:Y:S02]  /*2940*/  IMAD.IADD R6, R2, 0x1, -R167 ;  /* 0x0000000102067824 */ /* 0x000fe400078e0aa7 */
[----:B------:R-:W-:-:S05]  /*2950*/  @P0 IMAD R2, R5, R155, R4 ;  /* 0x0000009b05020224 */ /* 0x000fca00078e0204 */
[----:B------:R-:W-:Y:S01]  /*2960*/  HMMA.16816.F32 R92, R16, R38, R76 ;  /* 0x00000026105c723c */ /* 0x000fe2000000184c */
[----:B-1----:R-:W-:-:S07]  /*2970*/  IMAD.IADD R7, R73, 0x1, -R7 ;  /* 0x0000000149077824 */ /* 0x002fce00078e0a07 */
[C---:B------:R-:W-:Y:S08]  /*2980*/  HMMA.16816.F32 R96, R16.reuse, R100, R68 ;  /* 0x000000641060723c */ /* 0x040ff00000001844 */
[----:B------:R-:W-:Y:S01]  /*2990*/  HMMA.16816.F32 R112, R16, R102, R56 ;  /* 0x000000661070723c */ /* 0x000fe20000001838 */
[----:B------:R-:W-:Y:S07]  /*29a0*/  LDSM.16.M88.4 R16, [R213+0x2400] ;  /* 0x00240000d510783b */ /* 0x000fee0000000200 */
[C---:B------:R-:W-:Y:S08]  /*29b0*/  HMMA.16816.F32 R56, R20.reuse, R40, R64 ;  /* 0x000000281438723c */ /* 0x040ff00000001840 */
[C---:B------:R-:W-:Y:S08]  /*29c0*/  HMMA.16816.F32 R64, R20.reuse, R36, R52 ;  /* 0x000000241440723c */ /* 0x040ff00000001834 */
[----:B------:R-:W-:Y:S08]  /*29d0*/  HMMA.16816.F32 R36, R20, R38, R32 ;  /* 0x000000261424723c */ /* 0x000ff00000001820 */
[-C--:B----4-:R-:W-:Y:S01]  /*29e0*/  HMMA.16816.F32 R76, R8, R24.reuse, R28 ;  /* 0x00000018084c723c */ /* 0x090fe2000000181c */
[----:B------:R-:W1:Y:S04]  /*29f0*/  SHFL.IDX PT, R29, R0, RZ, 0x1c1f ;  /* 0x001c1fff001d7589 */ /* 0x000e6800000e0000 */
[----:B------:R-:W-:Y:S03]  /*2a00*/  SHFL.IDX PT, R28, R0, 0x1, 0x1c1f ;  /* 0x003c1f00001c7f89 */ /* 0x000fe600000e0000 */
[----:B-----5:R-:W-:Y:S08]  /*2a10*/  HMMA.16816.F32 R44, R12, R24, R44 ;  /* 0x000000180c2c723c */ /* 0x020ff0000000182c */
[-C--:B------:R-:W-:Y:S08]  /*2a20*/  HMMA.16816.F32 R68, R8, R26.reuse, R104 ;  /* 0x0000001a0844723c */ /* 0x080ff00000001868 */
[----:B------:R-:W-:Y:S01]  /*2a30*/  HMMA.16816.F32 R32, R12, R26, R48 ;  /* 0x0000001a0c20723c */ /* 0x000fe20000001830 */
[----:B------:R-:W2:Y:S01]  /*2a40*/  LDSM.16.M88.4 R24, [R213+0x2800] ;  /* 0x00280000d518783b */ /* 0x000ea20000000200 */
[----:B-1----:R-:W-:-:S05]  /*2a50*/  IMAD.IADD R4, R6, 0x1, R29 ;  /* 0x0000000106047824 */ /* 0x002fca00078e021d */
[----:B------:R-:W-:Y:S01]  /*2a60*/  IMNMX R4, R7, R4, PT ;  /* 0x0000000407047217 */ /* 0x000fe20003800200 */
[----:B------:R-:W-:Y:S03]  /*2a70*/  HMMA.16816.F32 R60, R20, R42, R84 ;  /* 0x0000002a143c723c */ /* 0x000fe60000001854 */
[----:B------:R-:W-:-:S04]  /*2a80*/  ISETP.GT.AND P3, PT, R4, RZ, PT ;  /* 0x000000ff0400720c */ /* 0x000fc80003f64270 */
[----:B------:R-:W-:Y:S01]  /*2a90*/  FSEL R72, R44, -INF , P3 ;  /* 0xff8000002c487808 */ /* 0x000fe20001800000 */
[----:B------:R-:W-:Y:S01]  /*2aa0*/  HMMA.16816.F32 R40, R12, R16, R56 ;  /* 0x000000100c28723c */ /* 0x000fe20000001838 */
[----:B------:R-:W-:-:S07]  /*2ab0*/  ISETP.GT.AND P3, PT, R4, 0x8, PT ;  /* 0x000000080400780c */ /* 0x000fce0003f64270 */
[----:B------:R-:W-:Y:S01]  /*2ac0*/  HMMA.16816.F32 R48, R8, R16, R124 ;  /* 0x000000100830723c */ /* 0x000fe2000000187c */
[----:B------:R-:W-:Y:S02]  /*2ad0*/  FSEL R74, R32, -INF , P3 ;  /* 0xff800000204a7808 */ /* 0x000fe40001800000 */
[----:B------:R-:W-:-:S04]  /*2ae0*/  ISETP.GT.AND P3, PT, R4, 0x10, PT ;  /* 0x000000100400780c */ /* 0x000fc80003f64270 */
[----:B------:R-:W-:Y:S01]  /*2af0*/  @P0 IMAD.WIDE.U32 R16, R204, R155, R156 ;  /* 0x0000009bcc100225 */ /* 0x000fe200078e009c */
[----:B------:R-:W-:Y:S03]  /*2b00*/  HMMA.16816.F32 R60, R12, R18, R60 ;  /* 0x000000120c3c723c */ /* 0x000fe6000000183c */
[----:B------:R-:W-:-:S05]  /*2b10*/  @P0 IMAD.IADD R2, R17, 0x1, R2 ;  /* 0x0000000111020824 */ /* 0x000fca00078e0202 */
[----:B------:R-:W-:Y:S01]  /*2b20*/  HMMA.16816.F32 R52, R8, R18, R88 ;  /* 0x000000120834723c */ /* 0x000fe20000001858 */
[----:B------:R-:W-:Y:S02]  /*2b30*/  FSEL R147, R40, -INF , P3 ;  /* 0xff80000028937808 */ /* 0x000fe40001800000 */
[----:B------:R-:W-:-:S04]  /*2b40*/  ISETP.GT.AND P3, PT, R4, 0x18, PT ;  /* 0x000000180400780c */ /* 0x000fc80003f64270 */
[C---:B------:R-:W-:Y:S01]  /*2b50*/  @P0 LEA R18, P1, R16.reuse, c[0x0][0x1c8], 0x1 ;  /* 0x0000720010120a11 */ /* 0x040fe200078208ff */
[C---:B--2---:R-:W-:Y:S03]  /*2b60*/  HMMA.16816.F32 R56, R12.reuse, R24, R64 ;  /* 0x000000180c38723c */ /* 0x044fe60000001840 */
[----:B------:R-:W-:Y:S01]  /*2b70*/  @P0 LEA.HI.X R19, R16, c[0x0][0x1cc], R2, 0x1, P1 ;  /* 0x0000730010130a11 */ /* 0x000fe200008f0c02 */
[----:B------:R-:W-:Y:S01]  /*2b80*/  IMAD.IADD R2, R6, 0x1, R28 ;  /* 0x0000000106027824 */ /* 0x000fe200078e021c */
[C---:B------:R-:W-:Y:S01]  /*2b90*/  ISETP.GT.AND P1, PT, R4.reuse, 0x1, PT ;  /* 0x000000010400780c */ /* 0x040fe20003f24270 */
[----:B------:R-:W1:Y:S02]  /*2ba0*/  SHFL.IDX PT, R16, R0, 0x2, 0x1c1f ;  /* 0x005c1f0000107f89 */ /* 0x000e6400000e0000 */
[----:B------:R-:W-:Y:S01]  /*2bb0*/  HMMA.16816.F32 R64, R12, R26, R36 ;  /* 0x0000001a0c40723c */ /* 0x000fe20000001824 */
[----:B------:R-:W-:Y:S01]  /*2bc0*/  FSEL R73, R45, -INF , P1 ;  /* 0xff8000002d497808 */ /* 0x000fe20000800000 */
[----:B------:R-:W-:Y:S01]  /*2bd0*/  LDSM.16.M88.4 R28, [R213+0x2c00] ;  /* 0x002c0000d51c783b */ /* 0x000fe20000000200 */
[----:B------:R-:W-:Y:S01]  /*2be0*/  ISETP.GT.AND P1, PT, R4, 0x9, PT ;  /* 0x000000090400780c */ /* 0x000fe20003f24270 */
[----:B------:R-:W-:-:S04]  /*2bf0*/  DEPBAR.LE SB0, 0x0 ;  /* 0x000080000000791a */ /* 0x000fc80000000000 */
[----:B------:R-:W-:Y:S01]  /*2c00*/  FSEL R75, R33, -INF , P1 ;  /* 0xff800000214b7808 */ /* 0x000fe20000800000 */
[----:B------:R-:W2:Y:S04]  /*2c10*/  SHFL.IDX PT, R0, R0, 0x3, 0x1c1f ;  /* 0x007c1f0000007f89 */ /* 0x000ea800000e0000 */
[----:B------:R-:W-:Y:S01]  /*2c20*/  BAR.SYNC.DEFER_BLOCKING 0x0 ;  /* 0x0000000000007b1d */ /* 0x000fe20000010000 */
[----:B------:R-:W-:Y:S01]  /*2c30*/  ISETP.GT.AND P1, PT, R4, 0x11, PT ;  /* 0x000000110400780c */ /* 0x000fe20003f24270 */
[----:B------:R-:W-:Y:S01]  /*2c40*/  HMMA.16816.F32 R36, R8, R24, R80 ;  /* 0x000000180824723c */ /* 0x000fe20000001850 */
[----:B------:R-:W-:Y:S02]  /*2c50*/  FSEL R157, R60, -INF , P3 ;  /* 0xff8000003c9d7808 */ /* 0x000fe40001800000 */
[----:B------:R-:W-:-:S02]  /*2c60*/  FSEL R148, R41, -INF , P1 ;  /* 0xff80000029947808 */ /* 0x000fc40000800000 */
[C---:B------:R-:W-:Y:S02]  /*2c70*/  ISETP.GT.AND P1, PT, R4.reuse, 0x19, PT ;  /* 0x000000190400780c */ /* 0x040fe40003f24270 */
[----:B------:R-:W-:Y:S01]  /*2c80*/  ISETP.GT.AND P3, PT, R4, 0x20, PT ;  /* 0x000000200400780c */ /* 0x000fe20003f64270 */
[----:B------:R-:W-:Y:S01]  /*2c90*/  HMMA.16816.F32 R24, R8, R26, R92 ;  /* 0x0000001a0818723c */ /* 0x000fe2000000185c */
[----:B------:R-:W-:Y:S01]  /*2ca0*/  IMNMX R5, R7, R2, PT ;  /* 0x0000000207057217 */ /* 0x000fe20003800200 */
[----:B-1----:R-:W-:Y:S01]  /*2cb0*/  IMAD.IADD R2, R6, 0x1, R16 ;  /* 0x0000000106027824 */ /* 0x002fe200078e0210 */
[----:B------:R-:W-:Y:S02]  /*2cc0*/  FSEL R156, R61, -INF , P1 ;  /* 0xff8000003d9c7808 */ /* 0x000fe40000800000 */
[----:B------:R-:W-:Y:S02]  /*2cd0*/  ISETP.GT.AND P1, PT, R4, 0x21, PT ;  /* 0x000000210400780c */ /* 0x000fe40003f24270 */
[----:B------:R-:W-:Y:S01]  /*2ce0*/  FSEL R176, R56, -INF , P3 ;  /* 0xff80000038b07808 */ /* 0x000fe20001800000 */
[----:B------:R-:W-:Y:S01]  /*2cf0*/  HMMA.16816.F32 R108, R20, R100, R108 ;  /* 0x00000064146c723c */ /* 0x000fe2000000186c */
[----:B------:R-:W-:Y:S01]  /*2d00*/  ISETP.GT.AND P3, PT, R5, RZ, PT ;  /* 0x000000ff0500720c */ /* 0x000fe20003f64270 */
[----:B--2---:R-:W-:Y:S01]  /*2d10*/  IMAD.IADD R0, R6, 0x1, R0 ;  /* 0x0000000106007824 */ /* 0x004fe200078e0200 */
[----:B------:R-:W-:-:S02]  /*2d20*/  FSEL R184, R57, -INF , P1 ;  /* 0xff80000039b87808 */ /* 0x000fc40000800000 */
[----:B------:R-:W-:Y:S01]  /*2d30*/  FSEL R57, R46, -INF , P3 ;  /* 0xff8000002e397808 */ /* 0x000fe20001800000 */
[----:B------:R-:W-:Y:S01]  /*2d40*/  @!PT LDS RZ, [RZ] ;  /* 0x00000000fffff984 */ /* 0x000fe20000000800 */
[----:B------:R-:W-:Y:S01]  /*2d50*/  @!PT LDS RZ, [RZ] ;  /* 0x00000000fffff984 */ /* 0x000fe20000000800 */
[----:B------:R-:W-:Y:S01]  /*2d60*/  @!PT LDS RZ, [RZ] ;  /* 0x00000000fffff984 */ /* 0x000fe20000000800 */
[----:B------:R1:W-:Y:S01]  /*2d70*/  @P0 LDGSTS.E.BYPASS.LTC128B.128 [R225+0x3100], [R18.64], !P6 ;  /* 0x0310000012e10fae */ /* 0x0003e2000f101d46 */
[C---:B------:R-:W-:Y:S02]  /*2d80*/  ISETP.GT.AND P3, PT, R5.reuse, 0x8, PT ;  /* 0x000000080500780c */ /* 0x040fe40003f64270 */
[----:B------:R-:W-:Y:S01]  /*2d90*/  ISETP.GT.AND P1, PT, R5, 0x1, PT ;  /* 0x000000010500780c */ /* 0x000fe20003f24270 */
[----:B------:R1:W-:Y:S01]  /*2da0*/  @P0 LDGSTS.E.BYPASS.LTC128B.128 [R225+0x4100], [R18.64+0x40], !P5 ;  /* 0x0410004012e10fae */ /* 0x0003e2000e901d46 */
[----:B------:R-:W-:Y:S02]  /*2db0*/  FSEL R60, R34, -INF , P3 ;  /* 0xff800000223c7808 */ /* 0x000fe40001800000 */
[----:B------:R-:W-:Y:S01]  /*2dc0*/  ISETP.GT.AND P3, PT, R4, 0x28, PT ;  /* 0x000000280400780c */ /* 0x000fe20003f64270 */
[----:B------:R1:W-:Y:S01]  /*2dd0*/  @P0 LDGSTS.E.BYPASS.LTC128B.128 [R225+0x5100], [R18.64+0x80], !P4 ;  /* 0x0510008012e10fae */ /* 0x0003e2000e101d46 */
[----:B------:R-:W-:-:S02]  /*2de0*/  FSEL R56, R47, -INF , P1 ;  /* 0xff8000002f387808 */ /* 0x000fc40000800000 */
[C---:B------:R-:W-:Y:S02]  /*2df0*/  ISETP.GT.AND P1, PT, R5.reuse, 0x9, PT ;  /* 0x000000090500780c */ /* 0x040fe40003f24270 */
[----:B------:R-:W-:Y:S02]  /*2e00*/  FSEL R177, R64, -INF , P3 ;  /* 0xff80000040b17808 */ /* 0x000fe40001800000 */
[----:B------:R-:W-:Y:S02]  /*2e10*/  ISETP.GT.AND P3, PT, R5, 0x10, PT ;  /* 0x000000100500780c */ /* 0x000fe40003f64270 */
[----:B------:R-:W-:Y:S02]  /*2e20*/  IMNMX R2, R7, R2, PT ;  /* 0x0000000207027217 */ /* 0x000fe40003800200 */
[----:B------:R-:W-:Y:S02]  /*2e30*/  FSEL R61, R35, -INF , P1 ;  /* 0xff800000233d7808 */ /* 0x000fe40000800000 */
[----:B------:R-:W-:Y:S01]  /*2e40*/  ISETP.GT.AND P1, PT, R5, 0x11, PT ;  /* 0x000000110500780c */ /* 0x000fe20003f24270 */
[----:B------:R-:W-:Y:S01]  /*2e50*/  HMMA.16816.F32 R32, R8, R28, R96 ;  /* 0x0000001c0820723c */ /* 0x000fe20000001860 */
[----:B------:R-:W-:-:S02]  /*2e60*/  FSEL R146, R42, -INF , P3 ;  /* 0xff8000002a927808 */ /* 0x000fc40001800000 */
[C---:B------:R-:W-:Y:S02]  /*2e70*/  ISETP.GT.AND P3, PT, R2.reuse, RZ, PT ;  /* 0x000000ff0200720c */ /* 0x040fe40003f64270 */
[----:B------:R-:W-:Y:S02]  /*2e80*/  FSEL R140, R43, -INF , P1 ;  /* 0xff8000002b8c7808 */ /* 0x000fe40000800000 */
[----:B------:R-:W-:Y:S01]  /*2e90*/  ISETP.GT.AND P1, PT, R2, 0x1, PT ;  /* 0x000000010200780c */ /* 0x000fe20003f24270 */
[----:B------:R-:W-:Y:S01]  /*2ea0*/  HMMA.16816.F32 R8, R8, R30, R112 ;  /* 0x0000001e0808723c */ /* 0x000fe20000001870 */
[----:B------:R-:W-:Y:S02]  /*2eb0*/  FSEL R44, R76, -INF , P3 ;  /* 0xff8000004c2c7808 */ /* 0x000fe40001800000 */
[----:B------:R-:W-:Y:S02]  /*2ec0*/  ISETP.GT.AND P3, PT, R2, 0x8, PT ;  /* 0x000000080200780c */ /* 0x000fe40003f64270 */
[----:B------:R-:W-:-:S02]  /*2ed0*/  FSEL R45, R77, -INF , P1 ;  /* 0xff8000004d2d7808 */ /* 0x000fc40000800000 */
[----:B------:R-:W-:Y:S01]  /*2ee0*/  ISETP.GT.AND P1, PT, R2, 0x9, PT ;  /* 0x000000090200780c */ /* 0x000fe20003f24270 */
[----:B------:R-:W-:Y:S01]  /*2ef0*/  HMMA.16816.F32 R40, R20, R102, R116 ;  /* 0x000000661428723c */ /* 0x000fe20000001874 */
[----:B------:R-:W-:Y:S02]  /*2f00*/  FSEL R46, R68, -INF , P3 ;  /* 0xff800000442e7808 */ /* 0x000fe40001800000 */
[C---:B------:R-:W-:Y:S02]  /*2f10*/  ISETP.GT.AND P3, PT, R2.reuse, 0x10, PT ;  /* 0x000000100200780c */ /* 0x040fe40003f64270 */
[----:B------:R-:W-:Y:S02]  /*2f20*/  FSEL R47, R69, -INF , P1 ;  /* 0xff800000452f7808 */ /* 0x000fe40000800000 */
[----:B------:R-:W-:Y:S01]  /*2f30*/  ISETP.GT.AND P1, PT, R2, 0x11, PT ;  /* 0x000000110200780c */ /* 0x000fe20003f24270 */
[----:B------:R-:W-:Y:S01]  /*2f40*/  HMMA.16816.F32 R20, R12, R28, R108 ;  /* 0x0000001c0c14723c */ /* 0x000fe2000000186c */
[----:B------:R-:W-:-:S02]  /*2f50*/  FSEL R120, R48, -INF , P3 ;  /* 0xff80000030787808 */ /* 0x000fc40001800000 */
[C---:B------:R-:W-:Y:S02]  /*2f60*/  ISETP.GT.AND P3, PT, R2.reuse, 0x18, PT ;  /* 0x000000180200780c */ /* 0x040fe40003f64270 */
[----:B------:R-:W-:Y:S02]  /*2f70*/  FSEL R98, R49, -INF , P1 ;  /* 0xff80000031627808 */ /* 0x000fe40000800000 */
[----:B------:R-:W-:Y:S02]  /*2f80*/  ISETP.GT.AND P1, PT, R2, 0x19, PT ;  /* 0x000000190200780c */ /* 0x000fe40003f24270 */
[----:B------:R-:W-:Y:S02]  /*2f90*/  FSEL R49, R52, -INF , P3 ;  /* 0xff80000034317808 */ /* 0x000fe40001800000 */
[----:B------:R-:W-:Y:S02]  /*2fa0*/  ISETP.GT.AND P3, PT, R2, 0x20, PT ;  /* 0x000000200200780c */ /* 0x000fe40003f64270 */
[----:B------:R-:W-:-:S02]  /*2fb0*/  FMNMX.FTZ R6, R44, R45, !PT ;  /* 0x0000002d2c067209 */ /* 0x000fc40007810000 */
[----:B------:R-:W-:Y:S01]  /*2fc0*/  FSEL R53, R53, -INF , P1 ;  /* 0xff80000035357808 */ /* 0x000fe20000800000 */
[----:B------:R-:W-:Y:S01]  /*2fd0*/  HMMA.16816.F32 R12, R12, R30, R40 ;  /* 0x0000001e0c0c723c */ /* 0x000fe20000001828 */
[----:B------:R-:W-:Y:S02]  /*2fe0*/  ISETP.GT.AND P1, PT, R2, 0x21, PT ;  /* 0x000000210200780c */ /* 0x000fe40003f24270 */
[----:B------:R-:W-:Y:S02]  /*2ff0*/  FSEL R175, R36, -INF , P3 ;  /* 0xff80000024af7808 */ /* 0x000fe40001800000 */
[----:B------:R-:W-:Y:S02]  /*3000*/  ISETP.GT.AND P3, PT, R2, 0x28, PT ;  /* 0x000000280200780c */ /* 0x000fe40003f64270 */
[----:B------:R-:W-:Y:S02]  /*3010*/  FMNMX.FTZ R6, R46, R6, !PT ;  /* 0x000000062e067209 */ /* 0x000fe40007810000 */
[----:B------:R-:W-:-:S02]  /*3020*/  FSEL R173, R37, -INF , P1 ;  /* 0xff80000025ad7808 */ /* 0x000fc40000800000 */
[----:B------:R-:W-:Y:S02]  /*3030*/  ISETP.GT.AND P1, PT, R2, 0x29, PT ;  /* 0x000000290200780c */ /* 0x000fe40003f24270 */
[----:B------:R-:W-:Y:S02]  /*3040*/  FSEL R172, R24, -INF , P3 ;  /* 0xff80000018ac7808 */ /* 0x000fe40001800000 */
[----:B------:R-:W-:Y:S02]  /*3050*/  FMNMX.FTZ R6, R47, R6, !PT ;  /* 0x000000062f067209 */ /* 0x000fe40007810000 */
[----:B------:R-:W-:Y:S02]  /*3060*/  ISETP.GT.AND P3, PT, R2, 0x30, PT ;  /* 0x000000300200780c */ /* 0x000fe40003f64270 */
[----:B------:R-:W-:Y:S02]  /*3070*/  IMNMX R0, R7, R0, PT ;  /* 0x0000000007007217 */ /* 0x000fe40003800200 */
[----:B------:R-:W-:-:S02]  /*3080*/  FSEL R174, R25, -INF , P1 ;  /* 0xff80000019ae7808 */ /* 0x000fc40000800000 */
[----:B------:R-:W-:Y:S02]  /*3090*/  FMNMX.FTZ R6, R120, R6, !PT ;  /* 0x0000000678067209 */ /* 0x000fe40007810000 */
[----:B------:R-:W-:Y:S02]  /*30a0*/  ISETP.GT.AND P1, PT, R2, 0x31, PT ;  /* 0x000000310200780c */ /* 0x000fe40003f24270 */
[----:B------:R-:W-:Y:S02]  /*30b0*/  FSEL R229, R32, -INF , P3 ;  /* 0xff80000020e57808 */ /* 0x000fe40001800000 */
[----:B------:R-:W-:Y:S02]  /*30c0*/  ISETP.GT.AND P3, PT, R0, RZ, PT ;  /* 0x000000ff0000720c */ /* 0x000fe40003f64270 */
[----:B------:R-:W-:Y:S02]  /*30d0*/  FMNMX.FTZ R6, R98, R6, !PT ;  /* 0x0000000662067209 */ /* 0x000fe40007810000 */
[----:B------:R-:W-:-:S02]  /*30e0*/  FSEL R230, R33, -INF , P1 ;  /* 0xff80000021e67808 */ /* 0x000fc40000800000 */
[----:B------:R-:W-:Y:S02]  /*30f0*/  ISETP.GT.AND P1, PT, R0, 0x1, PT ;  /* 0x000000010000780c */ /* 0x000fe40003f24270 */
[----:B------:R-:W-:Y:S02]  /*3100*/  FSEL R16, R78, -INF , P3 ;  /* 0xff8000004e107808 */ /* 0x000fe40001800000 */
[----:B------:R-:W-:Y:S02]  /*3110*/  ISETP.GT.AND P3, PT, R0, 0x8, PT ;  /* 0x000000080000780c */ /* 0x000fe40003f64270 */
[----:B------:R-:W-:Y:S02]  /*3120*/  FMNMX.FTZ R6, R49, R6, !PT ;  /* 0x0000000631067209 */ /* 0x000fe40007810000 */
[----:B------:R-:W-:Y:S02]  /*3130*/  FSEL R17, R79, -INF , P1 ;  /* 0xff8000004f117808 */ /* 0x000fe40000800000 */
[----:B------:R-:W-:-:S02]  /*3140*/  FSEL R32, R70, -INF , P3 ;  /* 0xff80000046207808 */ /* 0x000fc40001800000 */
[C---:B------:R-:W-:Y:S02]  /*3150*/  ISETP.GT.AND P3, PT, R0.reuse, 0x10, PT ;  /* 0x000000100000780c */ /* 0x040fe40003f64270 */
[----:B------:R-:W-:Y:S02]  /*3160*/  FMNMX.FTZ R6, R53, R6, !PT ;  /* 0x0000000635067209 */ /* 0x000fe40007810000 */
[----:B------:R-:W-:Y:S02]  /*3170*/  ISETP.GT.AND P1, PT, R0, 0x9, PT ;  /* 0x000000090000780c */ /* 0x000fe40003f24270 */
[----:B------:R-:W-:Y:S02]  /*3180*/  FMNMX.FTZ R7, R16, R17, !PT ;  /* 0x0000001110077209 */ /* 0x000fe40007810000 */
[----:B------:R-:W-:Y:S02]  /*3190*/  FSEL R50, R50, -INF , P3 ;  /* 0xff80000032327808 */ /* 0x000fe40001800000 */
[----:B------:R-:W-:-:S02]  /*31a0*/  FMNMX.FTZ R6, R175, R6, !PT ;  /* 0x00000006af067209 */ /* 0x000fc40007810000 */
[----:B------:R-:W-:Y:S02]  /*31b0*/  ISETP.GT.AND P3, PT, R0, 0x18, PT ;  /* 0x000000180000780c */ /* 0x000fe40003f64270 */
[----:B------:R-:W-:Y:S02]  /*31c0*/  FSEL R33, R71, -INF , P1 ;  /* 0xff80000047217808 */ /* 0x000fe40000800000 */
[----:B------:R-:W-:Y:S02]  /*31d0*/  FMNMX.FTZ R7, R32, R7, !PT ;  /* 0x0000000720077209 */ /* 0x000fe40007810000 */
[----:B------:R-:W-:Y:S02]  /*31e0*/  FMNMX.FTZ R6, R173, R6, !PT ;  /* 0x00000006ad067209 */ /* 0x000fe40007810000 */
[----:B------:R-:W-:Y:S02]  /*31f0*/  FSEL R48, R54, -INF , P3 ;  /* 0xff80000036307808 */ /* 0x000fe40001800000 */
[----:B------:R-:W-:-:S02]  /*3200*/  ISETP.GT.AND P1, PT, R0, 0x11, PT ;  /* 0x000000110000780c */ /* 0x000fc40003f24270 */
[----:B------:R-:W-:Y:S02]  /*3210*/  ISETP.GT.AND P3, PT, R2, 0x38, PT ;  /* 0x000000380200780c */ /* 0x000fe40003f64270 */
[----:B------:R-:W-:Y:S02]  /*3220*/  FMNMX.FTZ R7, R33, R7, !PT ;  /* 0x0000000721077209 */ /* 0x000fe40007810000 */
[----:B------:R-:W-:Y:S02]  /*3230*/  FMNMX.FTZ R6, R172, R6, !PT ;  /* 0x00000006ac067209 */ /* 0x000fe40007810000 */
[----:B------:R-:W-:Y:S02]  /*3240*/  FSEL R51, R51, -INF , P1 ;  /* 0xff80000033337808 */ /* 0x000fe40000800000 */
[----:B------:R-:W-:Y:S02]  /*3250*/  FSEL R227, R8, -INF , P3 ;  /* 0xff80000008e37808 */ /* 0x000fe40001800000 */
[----:B------:R-:W-:-:S02]  /*3260*/  FMNMX.FTZ R7, R50, R7, !PT ;  /* 0x0000000732077209 */ /* 0x000fc40007810000 */
[----:B------:R-:W-:Y:S02]  /*3270*/  ISETP.GT.AND P3, PT, R2, 0x39, PT ;  /* 0x000000390200780c */ /* 0x000fe40003f64270 */
[----:B------:R-:W-:Y:S02]  /*3280*/  ISETP.GT.AND P1, PT, R0, 0x19, PT ;  /* 0x000000190000780c */ /* 0x000fe40003f24270 */
[----:B------:R-:W-:Y:S02]  /*3290*/  FMNMX.FTZ R2, R174, R6, !PT ;  /* 0x00000006ae027209 */ /* 0x000fe40007810000 */
[----:B------:R-:W-:Y:S02]  /*32a0*/  FMNMX.FTZ R6, R51, R7, !PT ;  /* 0x0000000733067209 */ /* 0x000fe40007810000 */
[----:B------:R-:W-:Y:S02]  /*32b0*/  FSEL R99, R55, -INF , P1 ;  /* 0xff80000037637808 */ /* 0x000fe40000800000 */
[----:B------:R-:W-:-:S02]  /*32c0*/  FMNMX.FTZ R2, R229, R2, !PT ;  /* 0x00000002e5027209 */ /* 0x000fc40007810000 */
[----:B------:R-:W-:Y:S02]  /*32d0*/  ISETP.GT.AND P1, PT, R0, 0x20, PT ;  /* 0x000000200000780c */ /* 0x000fe40003f24270 */
[----:B------:R-:W-:Y:S02]  /*32e0*/  FMNMX.FTZ R6, R48, R6, !PT ;  /* 0x0000000630067209 */ /* 0x000fe40007810000 */
[----:B------:R-:W-:Y:S02]  /*32f0*/  FMNMX.FTZ R2, R230, R2, !PT ;  /* 0x00000002e6027209 */ /* 0x000fe40007810000 */
[----:B------:R-:W-:Y:S02]  /*3300*/  FSEL R158, R38, -INF , P1 ;  /* 0xff800000269e7808 */ /* 0x000fe40000800000 */
[----:B------:R-:W-:Y:S02]  /*3310*/  ISETP.GT.AND P1, PT, R0, 0x21, PT ;  /* 0x000000210000780c */ /* 0x000fe40003f24270 */
[----:B------:R-:W-:-:S02]  /*3320*/  FMNMX.FTZ R6, R99, R6, !PT ;  /* 0x0000000663067209 */ /* 0x000fc40007810000 */
[----:B------:R-:W-:Y:S02]  /*3330*/  FSEL R214, R9, -INF , P3 ;  /* 0xff80000009d67808 */ /* 0x000fe40001800000 */
[----:B------:R-:W-:Y:S02]  /*3340*/  FMNMX.FTZ R2, R227, R2, !PT ;  /* 0x00000002e3027209 */ /* 0x000fe40007810000 */
[----:B------:R-:W-:Y:S02]  /*3350*/  FSEL R154, R39, -INF , P1 ;  /* 0xff800000279a7808 */ /* 0x000fe40000800000 */
[----:B------:R-:W-:Y:S02]  /*3360*/  ISETP.GT.AND P3, PT, R0, 0x28, PT ;  /* 0x000000280000780c */ /* 0x000fe40003f64270 */
[----:B------:R-:W-:Y:S02]  /*3370*/  FMNMX.FTZ R6, R158, R6, !PT ;  /* 0x000000069e067209 */ /* 0x000fe40007810000 */
[----:B------:R-:W-:-:S02]  /*3380*/  FMNMX.FTZ R7, R214, R2, !PT ;  /* 0x00000002d6077209 */ /* 0x000fc40007810000 */
[----:B------:R-:W-:Y:S02]  /*3390*/  ISETP.GT.AND P1, PT, R0, 0x29, PT ;  /* 0x000000290000780c */ /* 0x000fe40003f24270 */
[----:B------:R-:W-:Y:S01]  /*33a0*/  FSEL R155, R26, -INF , P3 ;  /* 0xff8000001a9b7808 */ /* 0x000fe20001800000 */
[----:B------:R-:W2:Y:S01]  /*33b0*/  SHFL.BFLY PT, R8, R7, 0x2, 0x1f ;  /* 0x0c401f0007087f89 */ /* 0x000ea200000e0000 */
[----:B------:R-:W-:Y:S02]  /*33c0*/  FMNMX.FTZ R2, R154, R6, !PT ;  /* 0x000000069a027209 */ /* 0x000fe40007810000 */
[----:B------:R-:W-:Y:S02]  /*33d0*/  ISETP.GT.AND P3, PT, R0, 0x30, PT ;  /* 0x000000300000780c */ /* 0x000fe40003f64270 */
[----:B------:R-:W-:Y:S02]  /*33e0*/  FMNMX.FTZ R6, R72, R73, !PT ;  /* 0x0000004948067209 */ /* 0x000fe40007810000 */
[----:B------:R-:W-:-:S02]  /*33f0*/  FSEL R159, R27, -INF , P1 ;  /* 0xff8000001b9f7808 */ /* 0x000fc40000800000 */
[----:B------:R-:W-:Y:S02]  /*3400*/  FMNMX.FTZ R2, R155, R2, !PT ;  /* 0x000000029b027209 */ /* 0x000fe40007810000 */
[----:B------:R-:W-:Y:S02]  /*3410*/  FSEL R207, R34, -INF , P3 ;  /* 0xff80000022cf7808 */ /* 0x000fe40001800000 */
[----:B------:R-:W-:Y:S02]  /*3420*/  FMNMX.FTZ R6, R74, R6, !PT ;  /* 0x000000064a067209 */ /* 0x000fe40007810000 */
[----:B------:R-:W-:Y:S02]  /*3430*/  ISETP.GT.AND P1, PT, R0, 0x31, PT ;  /* 0x000000310000780c */ /* 0x000fe40003f24270 */
[----:B------:R-:W-:Y:S02]  /*3440*/  ISETP.GT.AND P3, PT, R4, 0x29, PT ;  /* 0x000000290400780c */ /* 0x000fe40003f64270 */
[----:B------:R-:W-:-:S02]  /*3450*/  FMNMX.FTZ R2, R159, R2, !PT ;  /* 0x000000029f027209 */ /* 0x000fc40007810000 */
[----:B------:R-:W-:Y:S02]  /*3460*/  FMNMX.FTZ R6, R75, R6, !PT ;  /* 0x000000064b067209 */ /* 0x000fe40007810000 */
[----:B------:R-:W-:Y:S02]  /*3470*/  FSEL R220, R35, -INF , P1 ;  /* 0xff80000023dc7808 */ /* 0x000fe40000800000 */
[----:B------:R-:W-:Y:S02]  /*3480*/  FSEL R178, R65, -INF , P3 ;  /* 0xff80000041b27808 */ /* 0x000fe40001800000 */
[C---:B------:R-:W-:Y:S02]  /*3490*/  ISETP.GT.AND P3, PT, R0.reuse, 0x38, PT ;  /* 0x000000380000780c */ /* 0x040fe40003f64270 */
[----:B------:R-:W-:Y:S02]  /*34a0*/  ISETP.GT.AND P1, PT, R0, 0x39, PT ;  /* 0x000000390000780c */ /* 0x000fe40003f24270 */
[----:B------:R-:W-:-:S02]  /*34b0*/  FMNMX.FTZ R0, R207, R2, !PT ;  /* 0x00000002cf007209 */ /* 0x000fc40007810000 */
[----:B------:R-:W-:Y:S02]  /*34c0*/  FMNMX.FTZ R2, R147, R6, !PT ;  /* 0x0000000693027209 */ /* 0x000fe40007810000 */
[----:B------:R-:W-:Y:S02]  /*34d0*/  FSEL R205, R10, -INF , P3 ;  /* 0xff8000000acd7808 */ /* 0x000fe40001800000 */
[----:B------:R-:W-:Y:S02]  /*34e0*/  FMNMX.FTZ R0, R220, R0, !PT ;  /* 0x00000000dc007209 */ /* 0x000fe40007810000 */
[----:B------:R-:W-:Y:S02]  /*34f0*/  FMNMX.FTZ R2, R148, R2, !PT ;  /* 0x0000000294027209 */ /* 0x000fe40007810000 */
[----:B------:R-:W-:Y:S02]  /*3500*/  FSEL R206, R11, -INF , P1 ;  /* 0xff8000000bce7808 */ /* 0x000fe40000800000 */
[----:B------:R-:W-:-:S02]  /*3510*/  FMNMX.FTZ R0, R205, R0, !PT ;  /* 0x00000000cd007209 */ /* 0x000fc40007810000 */
[----:B------:R-:W-:Y:S02]  /*3520*/  FMNMX.FTZ R2, R157, R2, !PT ;  /* 0x000000029d027209 */ /* 0x000fe40007810000 */
[----:B------:R-:W-:Y:S02]  /*3530*/  FMNMX.FTZ R6, R206, R0, !PT ;  /* 0x00000000ce067209 */ /* 0x000fe40007810000 */
[----:B------:R-:W-:Y:S02]  /*3540*/  FMNMX.FTZ R0, R156, R2, !PT ;  /* 0x000000029c007209 */ /* 0x000fe40007810000 */
[----:B--2---:R-:W-:Y:S02]  /*3550*/  FMNMX.FTZ R7, R7, R8, !PT ;  /* 0x0000000807077209 */ /* 0x004fe40007810000 */
[----:B------:R-:W-:Y:S01]  /*3560*/  ISETP.GT.AND P3, PT, R4, 0x30, PT ;  /* 0x000000300400780c */ /* 0x000fe20003f64270 */
[----:B------:R-:W-:Y:S01]  /*3570*/  SHFL.BFLY PT, R8, R6, 0x2, 0x1f ;  /* 0x0c401f0006087f89 */ /* 0x000fe200000e0000 */
[----:B------:R-:W-:-:S02]  /*3580*/  FMNMX.FTZ R0, R176, R0, !PT ;  /* 0x00000000b0007209 */ /* 0x000fc40007810000 */
[----:B------:R-:W-:Y:S01]  /*3590*/  FMNMX.FTZ R2, R57, R56, !PT ;  /* 0x0000003839027209 */ /* 0x000fe20007810000 */
[----:B------:R-:W2:Y:S01]  /*35a0*/  SHFL.BFLY PT, R9, R7, 0x1, 0x1f ;  /* 0x0c201f0007097f89 */ /* 0x000ea200000e0000 */
[----:B------:R-:W-:Y:S02]  /*35b0*/  FSEL R218, R20, -INF , P3 ;  /* 0xff80000014da7808 */ /* 0x000fe40001800000 */
[----:B------:R-:W-:Y:S02]  /*35c0*/  FMNMX.FTZ R0, R184, R0, !PT ;  /* 0x00000000b8007209 */ /* 0x000fe40007810000 */
[----:B------:R-:W-:Y:S02]  /*35d0*/  ISETP.GT.AND P3, PT, R5, 0x18, PT ;  /* 0x000000180500780c */ /* 0x000fe40003f64270 */
[----:B------:R-:W-:Y:S02]  /*35e0*/  FMNMX.FTZ R2, R60, R2, !PT ;  /* 0x000000023c027209 */ /* 0x000fe40007810000 */
[----:B------:R-:W-:-:S02]  /*35f0*/  FMNMX.FTZ R0, R177, R0, !PT ;  /* 0x00000000b1007209 */ /* 0x000fc40007810000 */
[----:B------:R-:W-:Y:S02]  /*3600*/  FSEL R97, R62, -INF , P3 ;  /* 0xff8000003e617808 */ /* 0x000fe40001800000 */
[C---:B------:R-:W-:Y:S02]  /*3610*/  ISETP.GT.AND P3, PT, R4.reuse, 0x38, PT ;  /* 0x000000380400780c */ /* 0x040fe40003f64270 */
[----:B------:R-:W-:Y:S02]  /*3620*/  FMNMX.FTZ R2, R61, R2, !PT ;  /* 0x000000023d027209 */ /* 0x000fe40007810000 */
[----:B------:R-:W-:Y:S02]  /*3630*/  ISETP.GT.AND P1, PT, R4, 0x31, PT ;  /* 0x000000310400780c */ /* 0x000fe40003f24270 */
[----:B------:R-:W-:Y:S02]  /*3640*/  FMNMX.FTZ R0, R178, R0, !PT ;  /* 0x00000000b2007209 */ /* 0x000fe40007810000 */
[----:B------:R-:W-:-:S02]  /*3650*/  FSEL R228, R12, -INF , P3 ;  /* 0xff8000000ce47808 */ /* 0x000fc40001800000 */
[----:B------:R-:W-:Y:S02]  /*3660*/  FMNMX.FTZ R2, R146, R2, !PT ;  /* 0x0000000292027209 */ /* 0x000fe40007810000 */
[----:B------:R-:W-:Y:S02]  /*3670*/  ISETP.GT.AND P3, PT, R5, 0x20, PT ;  /* 0x000000200500780c */ /* 0x000fe40003f64270 */
[----:B------:R-:W-:Y:S02]  /*3680*/  FSEL R215, R21, -INF , P1 ;  /* 0xff80000015d77808 */ /* 0x000fe40000800000 */
[----:B------:R-:W-:Y:S02]  /*3690*/  FMNMX.FTZ R0, R218, R0, !PT ;  /* 0x00000000da007209 */ /* 0x000fe40007810000 */
[----:B------:R-:W-:Y:S02]  /*36a0*/  ISETP.GT.AND P1, PT, R5, 0x19, PT ;  /* 0x000000190500780c */ /* 0x000fe40003f24270 */
[----:B------:R-:W-:-:S02]  /*36b0*/  FMNMX.FTZ R2, R140, R2, !PT ;  /* 0x000000028c027209 */ /* 0x000fc40007810000 */
[----:B------:R-:W-:Y:S02]  /*36c0*/  FSEL R153, R58, -INF , P3 ;  /* 0xff8000003a997808 */ /* 0x000fe40001800000 */
[----:B------:R-:W-:Y:S01]  /*36d0*/  ISETP.GT.AND P3, PT, R4, 0x39, PT ;  /* 0x000000390400780c */ /* 0x000fe20003f64270 */
[----:B------:R-:W-:Y:S01]  /*36e0*/  IMAD R4, R162, 0x20, R161 ;  /* 0x00000020a2047824 */ /* 0x000fe200078e02a1 */
[----:B------:R-:W-:Y:S02]  /*36f0*/  FMNMX.FTZ R0, R215, R0, !PT ;  /* 0x00000000d7007209 */ /* 0x000fe40007810000 */
[----:B------:R-:W-:Y:S02]  /*3700*/  FSEL R96, R63, -INF , P1 ;  /* 0xff8000003f607808 */ /* 0x000fe40000800000 */
[----:B------:R-:W-:Y:S02]  /*3710*/  FMNMX.FTZ R2, R97, R2, !PT ;  /* 0x0000000261027209 */ /* 0x000fe40007810000 */
[----:B------:R-:W-:-:S02]  /*3720*/  FSEL R223, R13, -INF , P3 ;  /* 0xff8000000ddf7808 */ /* 0x000fc40001800000 */
[----:B------:R-:W-:Y:S02]  /*3730*/  FMNMX.FTZ R0, R228, R0, !PT ;  /* 0x00000000e4007209 */ /* 0x000fe40007810000 */
[----:B------:R-:W-:Y:S02]  /*3740*/  ISETP.GT.AND P1, PT, R5, 0x21, PT ;  /* 0x000000210500780c */ /* 0x000fe40003f24270 */
[----:B------:R-:W-:Y:S02]  /*3750*/  FMNMX.FTZ R2, R96, R2, !PT ;  /* 0x0000000260027209 */ /* 0x000fe40007810000 */
[----:B--2---:R-:W-:Y:S02]  /*3760*/  FMNMX.FTZ R143, R7, R9, !PT ;  /* 0x00000009078f7209 */ /* 0x004fe40007810000 */
[----:B------:R-:W-:Y:S02]  /*3770*/  FMNMX.FTZ R7, R223, R0, !PT ;  /* 0x00000000df077209 */ /* 0x000fe40007810000 */
[----:B------:R-:W-:Y:S01]  /*3780*/  FSEL R152, R59, -INF , P1 ;  /* 0xff8000003b987808 */ /* 0x000fe20000800000 */
[----:B------:R-:W-:Y:S01]  /*3790*/  FMUL.FTZ R12, R143, c[0x0][0x2d0] ;  /* 0x0000b4008f0c7a20 */ /* 0x000fe20000410000 */
[----:B------:R-:W-:-:S02]  /*37a0*/  ISETP.GT.AND P1, PT, R5, 0x28, PT ;  /* 0x000000280500780c */ /* 0x000fc40003f24270 */
[----:B------:R-:W-:Y:S02]  /*37b0*/  FMNMX.FTZ R2, R153, R2, !PT ;  /* 0x0000000299027209 */ /* 0x000fe40007810000 */
[----:B------:R-:W-:Y:S02]  /*37c0*/  FMNMX.FTZ R142, R6, R8, !PT ;  /* 0x00000008068e7209 */ /* 0x000fe40007810000 */
[----:B------:R-:W2:Y:S01]  /*37d0*/  SHFL.BFLY PT, R6, R7, 0x2, 0x1f ;  /* 0x0c401f0007067f89 */ /* 0x000ea200000e0000 */
[C---:B------:R-:W-:Y:S02]  /*37e0*/  ISETP.GT.AND P3, PT, R5.reuse, 0x29, PT ;  /* 0x000000290500780c */ /* 0x040fe40003f64270 */
[----:B------:R-:W-:Y:S01]  /*37f0*/  FSEL R141, R66, -INF , P1 ;  /* 0xff800000428d7808 */ /* 0x000fe20000800000 */
[----:B------:R-:W3:Y:S01]  /*3800*/  SHFL.BFLY PT, R8, R142, 0x1, 0x1f ;  /* 0x0c201f008e087f89 */ /* 0x000ee200000e0000 */
[----:B------:R-:W-:Y:S02]  /*3810*/  FMNMX.FTZ R0, R152, R2, !PT ;  /* 0x0000000298007209 */ /* 0x000fe40007810000 */
[----:B------:R-:W-:-:S02]  /*3820*/  ISETP.GT.AND P1, PT, R5, 0x30, PT ;  /* 0x000000300500780c */ /* 0x000fc40003f24270 */
[----:B------:R-:W-:Y:S02]  /*3830*/  FSEL R13, R67, -INF , P3 ;  /* 0xff800000430d7808 */ /* 0x000fe40001800000 */
[----:B------:R-:W-:Y:S02]  /*3840*/  FMNMX.FTZ R0, R141, R0, !PT ;  /* 0x000000008d007209 */ /* 0x000fe40007810000 */
[----:B------:R-:W-:Y:S02]  /*3850*/  ISETP.GT.AND P3, PT, R5, 0x31, PT ;  /* 0x000000310500780c */ /* 0x000fe40003f64270 */
[----:B------:R-:W-:Y:S02]  /*3860*/  FSEL R217, R22, -INF , P1 ;  /* 0xff80000016d97808 */ /* 0x000fe40000800000 */
[----:B------:R-:W-:Y:S02]  /*3870*/  FMNMX.FTZ R0, R13, R0, !PT ;  /* 0x000000000d007209 */ /* 0x000fe40007810000 */
[----:B------:R-:W-:-:S02]  /*3880*/  FSETP.NEU.FTZ.AND P1, PT, R143, -INF , PT ;  /* 0xff8000008f00780b */ /* 0x000fc40003f3d000 */
[----:B------:R-:W-:Y:S02]  /*3890*/  FSEL R221, R23, -INF , P3 ;  /* 0xff80000017dd7808 */ /* 0x000fe40001800000 */
[----:B------:R-:W-:Y:S02]  /*38a0*/  ISETP.GT.AND P3, PT, R5, 0x38, PT ;  /* 0x000000380500780c */ /* 0x000fe40003f64270 */
[----:B------:R-:W-:Y:S02]  /*38b0*/  FMNMX.FTZ R2, R217, R0, !PT ;  /* 0x00000000d9027209 */ /* 0x000fe40007810000 */
[----:B------:R-:W-:Y:S02]  /*38c0*/  FSEL R12, R12, RZ, P1 ;  /* 0x000000ff0c0c7208 */ /* 0x000fe40000800000 */
[----:B------:R-:W-:Y:S02]  /*38d0*/  ISETP.GT.AND P1, PT, R5, 0x39, PT ;  /* 0x000000390500780c */ /* 0x000fe40003f24270 */
[----:B------:R-:W-:Y:S01]  /*38e0*/  FSEL R14, R14, -INF , P3 ;  /* 0xff8000000e0e7808 */ /* 0x000fe20001800000 */
[--C-:B------:R-:W-:Y:S01]  /*38f0*/  FFMA.FTZ R0, R44, c[0x0][0x2d0], -R12.reuse ;  /* 0x0000b4002c007a23 */ /* 0x100fe2000001080c */
[----:B------:R-:W-:Y:S01]  /*3900*/  FMNMX.FTZ R2, R221, R2, !PT ;  /* 0x00000002dd027209 */ /* 0x000fe20007810000 */
[----:B------:R-:W-:Y:S01]  /*3910*/  FFMA.FTZ R5, R45, c[0x0][0x2d0], -R12 ;  /* 0x0000b4002d057a23 */ /* 0x000fe2000001080c */
[----:B------:R-:W-:Y:S01]  /*3920*/  FSEL R15, R15, -INF , P1 ;  /* 0xff8000000f0f7808 */ /* 0x000fe20000800000 */
[----:B------:R4:W-:Y:S01]  /*3930*/  MUFU.EX2 R163, R0 ;  /* 0x0000000000a37308 */ /* 0x0009e20000000800 */
[----:B------:R-:W-:-:S02]  /*3940*/  FMNMX.FTZ R2, R14, R2, !PT ;  /* 0x000000020e027209 */ /* 0x000fc40007810000 */
[----:B--2---:R-:W-:Y:S02]  /*3950*/  FMNMX.FTZ R7, R7, R6, !PT ;  /* 0x0000000607077209 */ /* 0x004fe40007810000 */
[----:B------:R-:W-:Y:S01]  /*3960*/  FMNMX.FTZ R6, R15, R2, !PT ;  /* 0x000000020f067209 */ /* 0x000fe20007810000 */
[--C-:B------:R-:W-:Y:S01]  /*3970*/  FFMA.FTZ R2, R46, c[0x0][0x2d0], -R12.reuse ;  /* 0x0000b4002e027a23 */ /* 0x100fe2000001080c */
[----:B---3--:R-:W-:Y:S01]  /*3980*/  FMNMX.FTZ R142, R142, R8, !PT ;  /* 0x000000088e8e7209 */ /* 0x008fe20007810000 */
[----:B------:R2:W-:Y:S01]  /*3990*/  MUFU.EX2 R252, R5 ;  /* 0x0000000500fc7308 */ /* 0x0005e20000000800 */
[----:B------:R-:W3:Y:S01]  /*39a0*/  SHFL.BFLY PT, R10, R7, 0x1, 0x1f ;  /* 0x0c201f00070a7f89 */ /* 0x000ee200000e0000 */
[----:B------:R-:W-:-:S03]  /*39b0*/  FFMA.FTZ R8, R47, c[0x0][0x2d0], -R12 ;  /* 0x0000b4002f087a23 */ /* 0x000fc6000001080c */
[----:B------:R-:W5:Y:S01]  /*39c0*/  SHFL.BFLY PT, R9, R6, 0x2, 0x1f ;  /* 0x0c401f0006097f89 */ /* 0x000f6200000e0000 */
[----:B----4-:R-:W-:Y:S01]  /*39d0*/  IMAD.IADD R0, R160, 0x1, R4 ;  /* 0x00000001a0007824 */ /* 0x010fe200078e0204 */
[----:B------:R-:W-:Y:S01]  /*39e0*/  @P0 LEA R4, P1, R164, R18, 0x1 ;  /* 0x00000012a4040211 */ /* 0x000fe200078208ff */
[----:B------:R4:W-:Y:S02]  /*39f0*/  MUFU.EX2 R251, R2 ;  /* 0x0000000200fb7308 */ /* 0x0009e40000000800 */
[----:B------:R-:W-:Y:S01]  /*3a00*/  IMAD.SHL.U32 R209, R0, 0x2, RZ ;  /* 0x0000000200d17824 */ /* 0x000fe200078e00ff */
[----:B--2---:R-:W-:-:S03]  /*3a10*/  @P0 LEA.HI.X R5, R164, R19, R166, 0x1, P1 ;  /* 0x00000013a4050211 */ /* 0x004fc600008f0ca6 */
[----:B------:R-:W-:Y:S01]  /*3a20*/  IMAD R210, R3, 0x2, R209 ;  /* 0x0000000203d27824 */ /* 0x000fe200078e02d1 */
[C---:B------:R-:W-:Y:S01]  /*3a30*/  FSETP.NEU.FTZ.AND P1, PT, R142.reuse, -INF , PT ;  /* 0xff8000008e00780b */ /* 0x040fe20003f3d000 */
[----:B------:R2:W1:Y:S01]  /*3a40*/  MUFU.EX2 R179, R8 ;  /* 0x0000000800b37308 */ /* 0x0004620000000800 */
[----:B------:R5:W-:Y:S04]  /*3a50*/  @P0 LDGSTS.E.BYPASS.LTC128B.128 [R225+0x3900], [R4.64], !P6 ;  /* 0x0390000004e10fae */ /* 0x000be8000f101d46 */
[----:B------:R5:W-:Y:S01]  /*3a60*/  @P0 LDGSTS.E.BYPASS.LTC128B.128 [R225+0x4900], [R4.64+0x40], !P5 ;  /* 0x0490004004e10fae */ /* 0x000be2000e901d46 */
[----:B----4-:R-:W-:Y:S01]  /*3a70*/  FMUL.FTZ R2, R142, c[0x0][0x2d0] ;  /* 0x0000b4008e027a20 */ /* 0x010fe20000410000 */
[----:B---3--:R-:W-:Y:S02]  /*3a80*/  FMNMX.FTZ R145, R7, R10, !PT ;  /* 0x0000000a07917209 */ /* 0x008fe40007810000 */
[----:B------:R5:W-:Y:S02]  /*3a90*/  @P0 LDGSTS.E.BYPASS.LTC128B.128 [R225+0x5900], [R4.64+0x80], !P4 ;  /* 0x0590008004e10fae */ /* 0x000be4000e101d46 */
[----:B------:R-:W-:-:S02]  /*3aa0*/  FSEL R2, R2, RZ, P1 ;  /* 0x000000ff02027208 */ /* 0x000fc40000800000 */
[----:B------:R-:W-:Y:S01]  /*3ab0*/  LDSM.16.MT88.4 R24, [R209+0x100] ;  /* 0x00010000d118783b */ /* 0x000fe20000004200 */
[----:B------:R-:W-:Y:S02]  /*3ac0*/  FSETP.NEU.FTZ.AND P0, PT, R145, -INF , PT ;  /* 0xff8000009100780b */ /* 0x000fe40003f1d000 */
[--C-:B------:R-:W-:Y:S01]  /*3ad0*/  FFMA.FTZ R0, R17, c[0x0][0x2d0], -R2.reuse ;  /* 0x0000b40011007a23 */ /* 0x100fe20000010802 */
[----:B------:R-:W-:Y:S01]  /*3ae0*/  LDSM.16.MT88.4 R20, [R209+0x1100] ;  /* 0x00110000d114783b */ /* 0x000fe20000004200 */
[--C-:B--2---:R-:W-:Y:S02]  /*3af0*/  FFMA.FTZ R8, R16, c[0x0][0x2d0], -R2.reuse ;  /* 0x0000b40010087a23 */ /* 0x104fe40000010802 */
[----:B------:R2:W-:Y:S01]  /*3b00*/  MUFU.EX2 R248, R0 ;  /* 0x0000000000f87308 */ /* 0x0005e20000000800 */
[--C-:B------:R-:W-:Y:S01]  /*3b10*/  FFMA.FTZ R3, R33, c[0x0][0x2d0], -R2.reuse ;  /* 0x0000b40021037a23 */ /* 0x100fe20000010802 */
[----:B-1----:R-:W-:Y:S04]  /*3b20*/  LDSM.16.MT88.4 R16, [R210+0x100] ;  /* 0x00010000d210783b */ /* 0x002fe80000004200 */
[----:B------:R-:W-:Y:S02]  /*3b30*/  LDSM.16.MT88.4 R28, [R210+0x1100] ;  /* 0x00110000d21c783b */ /* 0x000fe40000004200 */
[----:B------:R-:W-:Y:S02]  /*3b40*/  MUFU.EX2 R250, R8 ;  /* 0x0000000800fa7308 */ /* 0x000fe40000000800 */
[----:B------:R-:W-:Y:S04]  /*3b50*/  LDSM.16.MT88.4 R36, [R210+0x2100] ;  /* 0x00210000d224783b */ /* 0x000fe80000004200 */
[----:B------:R-:W-:Y:S01]  /*3b60*/  LDSM.16.MT88.4 R40, [R210+0x2500] ;  /* 0x00250000d228783b */ /* 0x000fe20000004200 */
[----:B--2---:R-:W-:Y:S01]  /*3b70*/  FFMA.FTZ R0, R32, c[0x0][0x2d0], -R2 ;  /* 0x0000b40020007a23 */ /* 0x004fe20000010802 */
[----:B-----5:R-:W-:-:S02]  /*3b80*/  FMNMX.FTZ R4, R6, R9, !PT ;  /* 0x0000000906047209 */ /* 0x020fc40007810000 */
[----:B------:R-:W-:Y:S01]  /*3b90*/  LDSM.16.MT88.4 R32, [R209+0x2100] ;  /* 0x00210000d120783b */ /* 0x000fe20000004200 */
[----:B------:R-:W-:Y:S01]  /*3ba0*/  MUFU.EX2 R249, R3 ;  /* 0x0000000300f97308 */ /* 0x000fe20000000800 */
[----:B------:R-:W-:Y:S02]  /*3bb0*/  F2FP.PACK_AB R6, R179, R251 ;  /* 0x000000fbb306723e */ /* 0x000fe400000000ff */
[----:B------:R-:W1:Y:S04]  /*3bc0*/  SHFL.BFLY PT, R5, R4, 0x1, 0x1f ;  /* 0x0c201f0004057f89 */ /* 0x000e6800000e0000 */
[----:B------:R-:W0:Y:S01]  /*3bd0*/  LDGDEPBAR ;  /* 0x00000000000079af */ /* 0x000e220000000000 */
[----:B------:R2:W3:Y:S02]  /*3be0*/  MUFU.EX2 R247, R0 ;  /* 0x0000000000f77308 */ /* 0x0004e40000000800 */
[----:B--2---:R-:W-:Y:S01]  /*3bf0*/  FMUL.FTZ R0, R145, c[0x0][0x2d0] ;  /* 0x0000b40091007a20 */ /* 0x004fe20000410000 */
[----:B---3--:R-:W-:-:S02]  /*3c00*/  F2FP.PACK_AB R7, R249, R247 ;  /* 0x000000f7f907723e */ /* 0x008fc400000000ff */
[----:B-1----:R-:W-:Y:S02]  /*3c10*/  FMNMX.FTZ R144, R4, R5, !PT ;  /* 0x0000000504907209 */ /* 0x002fe40007810000 */
[----:B------:R-:W-:Y:S02]  /*3c20*/  FSEL R0, R0, RZ, P0 ;  /* 0x000000ff00007208 */ /* 0x000fe40000000000 */
[----:B------:R-:W-:Y:S02]  /*3c30*/  F2FP.PACK_AB R4, R252, R163 ;  /* 0x000000a3fc04723e */ /* 0x000fe400000000ff */
[----:B------:R-:W-:Y:S01]  /*3c40*/  F2FP.PACK_AB R5, R248, R250 ;  /* 0x000000faf805723e */ /* 0x000fe200000000ff */
[--C-:B------:R-:W-:Y:S01]  /*3c50*/  FFMA.FTZ R3, R72, c[0x0][0x2d0], -R0.reuse ;  /* 0x0000b40048037a23 */ /* 0x100fe20000010800 */
[----:B------:R-:W-:Y:S01]  /*3c60*/  FSETP.NEU.FTZ.AND P0, PT, R144, -INF , PT ;  /* 0xff8000009000780b */ /* 0x000fe20003f1d000 */
[--C-:B------:R-:W-:Y:S02]  /*3c70*/  FFMA.FTZ R8, R74, c[0x0][0x2d0], -R0.reuse ;  /* 0x0000b4004a087a23 */ /* 0x100fe40000010800 */
[----:B------:R1:W-:Y:S02]  /*3c80*/  MUFU.EX2 R244, R3 ;  /* 0x0000000300f47308 */ /* 0x0003e40000000800 */
[C---:B------:R-:W-:Y:S06]  /*3c90*/  HMMA.16816.F32 R116, R4.reuse, R24, RZ ;  /* 0x000000180474723c */ /* 0x040fec00000018ff */
[----:B------:R2:W-:Y:S02]  /*3ca0*/  MUFU.EX2 R245, R8 ;  /* 0x0000000800f57308 */ /* 0x0005e40000000800 */
        /* <DEDUP_REMOVED lines=12> */
[----:B------:R-:W-:-:S05]  /*3d70*/  FFMA.FTZ R8, R57, c[0x0][0x2d0], -R3 ;  /* 0x0000b40039087a23 */ /* 0x000fca0000010803 */
[C---:B------:R-:W-:Y:S01]  /*3d80*/  HMMA.16816.F32 R88, R4.reuse, R26, RZ ;  /* 0x0000001a0458723c */ /* 0x040fe200000018ff */
[----:B------:R1:W-:Y:S07]  /*3d90*/  MUFU.EX2 R236, R8 ;  /* 0x0000000800ec7308 */ /* 0x0003ee0000000800 */
[C---:B------:R-:W-:Y:S08]  /*3da0*/  HMMA.16816.F32 R84, R4.reuse, R18, RZ ;  /* 0x000000120454723c */ /* 0x040ff000000018ff */
[----:B------:R-:W-:Y:S01]  /*3db0*/  HMMA.16816.F32 R80, R4, R22, RZ ;  /* 0x000000160450723c */ /* 0x000fe200000018ff */
[----:B-1----:R-:W-:-:S04]  /*3dc0*/  FFMA.FTZ R8, R56, c[0x0][0x2d0], -R3 ;  /* 0x0000b40038087a23 */ /* 0x002fc80000010803 */
[----:B------:R1:W2:Y:S03]  /*3dd0*/  MUFU.EX2 R235, R8 ;  /* 0x0000000800eb7308 */ /* 0x0002a60000000800 */
[C---:B------:R-:W-:Y:S08]  /*3de0*/  HMMA.16816.F32 R76, R4.reuse, R30, RZ ;  /* 0x0000001e044c723c */ /* 0x040ff000000018ff */
[----:B------:R-:W-:Y:S01]  /*3df0*/  HMMA.16816.F32 R72, R4, R34, RZ ;  /* 0x000000220448723c */ /* 0x000fe200000018ff */
[----:B-1----:R-:W-:Y:S01]  /*3e00*/  FFMA.FTZ R8, R60, c[0x0][0x2d0], -R3 ;  /* 0x0000b4003c087a23 */ /* 0x002fe20000010803 */
[----:B--2---:R-:W-:-:S06]  /*3e10*/  F2FP.PACK_AB R9, R235, R236 ;  /* 0x000000eceb09723e */ /* 0x004fcc00000000ff */
[----:B------:R-:W-:Y:S01]  /*3e20*/  HMMA.16816.F32 R64, R4, R38, RZ ;  /* 0x000000260440723c */ /* 0x000fe200000018ff */
[----:B------:R1:W-:Y:S06]  /*3e30*/  MUFU.EX2 R238, R8 ;  /* 0x0000000800ee7308 */ /* 0x0003ec0000000800 */
[----:B------:R-:W-:-:S04]  /*3e40*/  FFMA.FTZ R4, R120, c[0x0][0x2d0], -R12 ;  /* 0x0000b40078047a23 */ /* 0x000fc8000001080c */
[----:B------:R2:W-:Y:S01]  /*3e50*/  MUFU.EX2 R237, R4 ;  /* 0x0000000400ed7308 */ /* 0x0005e20000000800 */
[----:B-1----:R-:W-:-:S07]  /*3e60*/  FFMA.FTZ R8, R61, c[0x0][0x2d0], -R3 ;  /* 0x0000b4003d087a23 */ /* 0x002fce0000010803 */
[----:B------:R1:W3:Y:S01]  /*3e70*/  MUFU.EX2 R243, R8 ;  /* 0x0000000800f37308 */ /* 0x0002e20000000800 */
[----:B--2---:R-:W-:-:S07]  /*3e80*/  FFMA.FTZ R4, R98, c[0x0][0x2d0], -R12 ;  /* 0x0000b40062047a23 */ /* 0x004fce000001080c */
[----:B------:R2:W-:Y:S01]  /*3e90*/  MUFU.EX2 R242, R4 ;  /* 0x0000000400f27308 */ /* 0x0005e20000000800 */
[----:B-1----:R-:W-:Y:S02]  /*3ea0*/  F2FP.PACK_AB R8, R239, R244 ;  /* 0x000000f4ef08723e */ /* 0x002fe400000000ff */
[----:B---3--:R-:W-:-:S07]  /*3eb0*/  F2FP.PACK_AB R11, R243, R238 ;  /* 0x000000eef30b723e */ /* 0x008fce00000000ff */
[----:B------:R-:W-:Y:S01]  /*3ec0*/  HMMA.16816.F32 R68, R8, R24, RZ ;  /* 0x000000180844723c */ /* 0x000fe200000018ff */
[----:B--2---:R-:W-:-:S04]  /*3ed0*/  FFMA.FTZ R4, R49, c[0x0][0x2d0], -R12 ;  /* 0x0000b40031047a23 */ /* 0x004fc8000001080c */
[----:B------:R1:W-:Y:S03]  /*3ee0*/  MUFU.EX2 R241, R4 ;  /* 0x0000000400f17308 */ /* 0x0003e60000000800 */
[C---:B------:R-:W-:Y:S01]  /*3ef0*/  HMMA.16816.F32 R128, R8.reuse, R26, RZ ;  /* 0x0000001a0880723c */ /* 0x040fe200000018ff */
[----:B------:R-:W-:Y:S07]  /*3f00*/  LDSM.16.MT88.4 R24, [R209+0x500] ;  /* 0x00050000d118783b */ /* 0x000fee0000004200 */
[----:B------:R-:W-:Y:S01]  /*3f10*/  HMMA.16816.F32 R60, R8, R16, RZ ;  /* 0x00000010083c723c */ /* 0x000fe200000018ff */
[----:B-1----:R-:W-:-:S07]  /*3f20*/  FFMA.FTZ R4, R53, c[0x0][0x2d0], -R12 ;  /* 0x0000b40035047a23 */ /* 0x002fce000001080c */
[C---:B------:R-:W-:Y:S01]  /*3f30*/  HMMA.16816.F32 R124, R8.reuse, R18, RZ ;  /* 0x00000012087c723c */ /* 0x040fe200000018ff */
[----:B------:R1:W2:Y:S01]  /*3f40*/  MUFU.EX2 R240, R4 ;  /* 0x0000000400f07308 */ /* 0x0002a20000000800 */
[----:B------:R-:W-:Y:S06]  /*3f50*/  LDSM.16.MT88.4 R16, [R209+0x1500] ;  /* 0x00150000d110783b */ /* 0x000fec0000004200 */
[C---:B------:R-:W-:Y:S08]  /*3f60*/  HMMA.16816.F32 R56, R8.reuse, R20, RZ ;  /* 0x000000140838723c */ /* 0x040ff000000018ff */
[----:B------:R-:W-:Y:S01]  /*3f70*/  HMMA.16816.F32 R120, R8, R22, RZ ;  /* 0x000000160878723c */ /* 0x000fe200000018ff */
[----:B-1----:R-:W-:Y:S01]  /*3f80*/  FFMA.FTZ R4, R50, c[0x0][0x2d0], -R2 ;  /* 0x0000b40032047a23 */ /* 0x002fe20000010802 */
[----:B------:R-:W1:Y:S01]  /*3f90*/  LDSM.16.MT88.4 R20, [R210+0x500] ;  /* 0x00050000d214783b */ /* 0x000e620000004200 */
[----:B--2---:R-:W-:-:S02]  /*3fa0*/  F2FP.PACK_AB R6, R240, R241 ;  /* 0x000000f1f006723e */ /* 0x004fc400000000ff */
[----:B------:R2:W-:Y:S03]  /*3fb0*/  MUFU.EX2 R231, R4 ;  /* 0x0000000400e77308 */ /* 0x0005e60000000800 */
[C---:B------:R-:W-:Y:S08]  /*3fc0*/  HMMA.16816.F32 R52, R8.reuse, R28, RZ ;  /* 0x0000001c0834723c */ /* 0x040ff000000018ff */
[----:B------:R-:W-:Y:S01]  /*3fd0*/  HMMA.16816.F32 R132, R8, R30, RZ ;  /* 0x0000001e0884723c */ /* 0x000fe200000018ff */
[----:B------:R-:W3:Y:S01]  /*3fe0*/  LDSM.16.MT88.4 R28, [R210+0x1500] ;  /* 0x00150000d21c783b */ /* 0x000ee20000004200 */
[----:B--2---:R-:W-:-:S06]  /*3ff0*/  FFMA.FTZ R4, R51, c[0x0][0x2d0], -R2 ;  /* 0x0000b40033047a23 */ /* 0x004fcc0000010802 */
[C---:B------:R-:W-:Y:S01]  /*4000*/  HMMA.16816.F32 R136, R8.reuse, R34, RZ ;  /* 0x000000220888723c */ /* 0x040fe200000018ff */
[----:B------:R2:W4:Y:S07]  /*4010*/  MUFU.EX2 R234, R4 ;  /* 0x0000000400ea7308 */ /* 0x00052e0000000800 */
[----:B------:R-:W-:Y:S01]  /*4020*/  HMMA.16816.F32 R44, R8, R36, RZ ;  /* 0x00000024082c723c */ /* 0x000fe200000018ff */
[----:B--2---:R-:W-:Y:S01]  /*4030*/  FFMA.FTZ R4, R48, c[0x0][0x2d0], -R2 ;  /* 0x0000b40030047a23 */ /* 0x004fe20000010802 */
[----:B----4-:R-:W-:-:S06]  /*4040*/  F2FP.PACK_AB R5, R234, R231 ;  /* 0x000000e7ea05723e */ /* 0x010fcc00000000ff */
[----:B------:R-:W-:Y:S01]  /*4050*/  HMMA.16816.F32 R48, R8, R32, RZ ;  /* 0x000000200830723c */ /* 0x000fe200000018ff */
[----:B------:R-:W2:Y:S01]  /*4060*/  LDSM.16.MT88.4 R32, [R209+0x2500] ;  /* 0x00250000d120783b */ /* 0x000ea20000004200 */
[----:B------:R4:W-:Y:S02]  /*4070*/  MUFU.EX2 R233, R4 ;  /* 0x0000000400e97308 */ /* 0x0009e40000000800 */
[----:B----4-:R-:W-:-:S06]  /*4080*/  FFMA.FTZ R4, R99, c[0x0][0x2d0], -R2 ;  /* 0x0000b40063047a23 */ /* 0x010fcc0000010802 */
[----:B------:R4:W5:Y:S02]  /*4090*/  MUFU.EX2 R232, R4 ;  /* 0x0000000400e87308 */ /* 0x0009640000000800 */
[----:B----4-:R-:W-:Y:S01]  /*40a0*/  FFMA.FTZ R4, R147, c[0x0][0x2d0], -R0 ;  /* 0x0000b40093047a23 */ /* 0x010fe20000010800 */
[----:B-----5:R-:W-:-:S05]  /*40b0*/  F2FP.PACK_AB R7, R232, R233 ;  /* 0x000000e9e807723e */ /* 0x020fca00000000ff */
[----:B------:R4:W-:Y:S02]  /*40c0*/  MUFU.EX2 R226, R4 ;  /* 0x0000000400e27308 */ /* 0x0009e40000000800 */
[--C-:B----4-:R-:W-:Y:S02]  /*40d0*/  FFMA.FTZ R4, R148, c[0x0][0x2d0], -R0.reuse ;  /* 0x0000b40094047a23 */ /* 0x110fe40000010800 */
[----:B------:R-:W-:Y:S01]  /*40e0*/  HMMA.16816.F32 R148, R8, R38, RZ ;  /* 0x000000260894723c */ /* 0x000fe200000018ff */
[----:B------:R-:W-:Y:S03]  /*40f0*/  LDSM.16.MT88.4 R36, [R210+0x2900] ;  /* 0x00290000d224783b */ /* 0x000fe60000004200 */
[----:B------:R4:W5:Y:S03]  /*4100*/  MUFU.EX2 R224, R4 ;  /* 0x0000000400e07308 */ /* 0x0009660000000800 */
[----:B------:R-:W-:-:S02]  /*4110*/  FFMA.FTZ R8, R157, c[0x0][0x2d0], -R0 ;  /* 0x0000b4009d087a23 */ /* 0x000fc40000010800 */
[----:B------:R-:W-:-:S03]  /*4120*/  IMAD.MOV.U32 R9, RZ, RZ, R167 ;  /* 0x000000ffff097224 */ /* 0x000fc600078e00a7 */
[----:B------:R2:W-:Y:S01]  /*4130*/  MUFU.EX2 R222, R8 ;  /* 0x0000000800de7308 */ /* 0x0005e20000000800 */
[----:B------:R-:W-:Y:S02]  /*4140*/  IMAD.MOV.U32 R10, RZ, RZ, R165 ;  /* 0x000000ffff0a7224 */ /* 0x000fe400078e00a5 */
[----:B------:R-:W-:Y:S01]  /*4150*/  IMAD.MOV.U32 R11, RZ, RZ, R163 ;  /* 0x000000ffff0b7224 */ /* 0x000fe200078e00a3 */
[----:B----4-:R-:W-:-:S07]  /*4160*/  F2FP.PACK_AB R4, R242, R237 ;  /* 0x000000edf204723e */ /* 0x010fce00000000ff */
[----:B-1----:R-:W-:Y:S01]  /*4170*/  HMMA.16816.F32 R164, R4, R20, R112 ;  /* 0x0000001404a4723c */ /* 0x002fe20000001870 */
[----:B--2---:R-:W-:-:S04]  /*4180*/  FFMA.FTZ R8, R156, c[0x0][0x2d0], -R0 ;  /* 0x0000b4009c087a23 */ /* 0x004fc80000010800 */
[----:B------:R1:W2:Y:S03]  /*4190*/  MUFU.EX2 R219, R8 ;  /* 0x0000000800db7308 */ /* 0x0002a60000000800 */
[C---:B------:R-:W-:Y:S08]  /*41a0*/  HMMA.16816.F32 R168, R4.reuse, R24, R116 ;  /* 0x0000001804a8723c */ /* 0x040ff00000001874 */
[----:B---3--:R-:W-:Y:S01]  /*41b0*/  HMMA.16816.F32 R112, R4, R28, R104 ;  /* 0x0000001c0470723c */ /* 0x008fe20000001868 */
        /* <DEDUP_REMOVED lines=18> */
[----:B--2---:R-:W-:Y:S02]  /*42e0*/  F2FP.PACK_AB R6, R219, R222 ;  /* 0x000000dedb06723e */ /* 0x004fe400000000ff */
[----:B---3--:R-:W-:Y:S01]  /*42f0*/  F2FP.PACK_AB R5, R203, R202 ;  /* 0x000000cacb05723e */ /* 0x008fe200000000ff */
[----:B-1----:R-:W-:Y:S01]  /*4300*/  FFMA.FTZ R8, R175, c[0x0][0x2d0], -R12 ;  /* 0x0000b400af087a23 */ /* 0x002fe2000001080c */
[----:B----4-:R-:W-:-:S03]  /*4310*/  F2FP.PACK_AB R7, R200, R201 ;  /* 0x000000c9c807723e */ /* 0x010fc600000000ff */
[----:B------:R1:W-:Y:S04]  /*4320*/  MUFU.EX2 R199, R8 ;  /* 0x0000000800c77308 */ /* 0x0003e80000000800 */
[C---:B------:R-:W-:Y:S08]  /*4330*/  HMMA.16816.F32 R76, R4.reuse, R20, R60 ;  /* 0x00000014044c723c */ /* 0x040ff0000000183c */
[----:B------:R-:W-:Y:S01]  /*4340*/  HMMA.16816.F32 R60, R4, R26, R128 ;  /* 0x0000001a043c723c */ /* 0x000fe20000001880 */
[----:B-1----:R-:W-:-:S06]  /*4350*/  FFMA.FTZ R8, R173, c[0x0][0x2d0], -R12 ;  /* 0x0000b400ad087a23 */ /* 0x002fcc000001080c */
[----:B------:R-:W-:Y:S01]  /*4360*/  IMAD.MOV.U32 R131, RZ, RZ, R179 ;  /* 0x000000ffff837224 */ /* 0x000fe200078e00b3 */
[----:B------:R1:W2:Y:S01]  /*4370*/  MUFU.EX2 R198, R8 ;  /* 0x0000000800c67308 */ /* 0x0002a20000000800 */
[C---:B------:R-:W-:Y:S01]  /*4380*/  HMMA.16816.F32 R80, R4.reuse, R24, R68 ;  /* 0x000000180450723c */ /* 0x040fe20000001844 */
[----:B------:R-:W3:Y:S07]  /*4390*/  LDSM.16.MT88.4 R24, [R209+0x900] ;  /* 0x00090000d118783b */ /* 0x000eee0000004200 */
        /* <DEDUP_REMOVED lines=8> */
[C---:B------:R-:W-:Y:S01]  /*4420*/  HMMA.16816.F32 R52, R4.reuse, R22, R124 ;  /* 0x000000160434723c */ /* 0x040fe2000000187c */
[----:B------:R-:W-:Y:S07]  /*4430*/  LDSM.16.MT88.4 R20, [R209+0x1900] ;  /* 0x00190000d114783b */ /* 0x000fee0000004200 */
[----:B------:R-:W-:Y:S01]  /*4440*/  HMMA.16816.F32 R48, R4, R18, R120 ;  /* 0x000000120430723c */ /* 0x000fe20000001878 */
[----:B------:R-:W5:Y:S01]  /*4450*/  LDSM.16.MT88.4 R16, [R210+0x900] ;  /* 0x00090000d210783b */ /* 0x000f620000004200 */
[----:B-1----:R-:W-:-:S06]  /*4460*/  FFMA.FTZ R8, R158, c[0x0][0x2d0], -R2 ;  /* 0x0000b4009e087a23 */ /* 0x002fcc0000010802 */
[C---:B------:R-:W-:Y:S01]  /*4470*/  HMMA.16816.F32 R44, R4.reuse, R30, R132 ;  /* 0x0000001e042c723c */ /* 0x040fe20000001884 */
[----:B------:R-:W1:Y:S01]  /*4480*/  LDSM.16.MT88.4 R28, [R210+0x1900] ;  /* 0x00190000d21c783b */ /* 0x000e620000004200 */
[----:B------:R2:W-:Y:S06]  /*4490*/  MUFU.EX2 R183, R8 ;  /* 0x0000000800b77308 */ /* 0x0005ec0000000800 */
[C---:B------:R-:W-:Y:S01]  /*44a0*/  HMMA.16816.F32 R56, R4.reuse, R34, R136 ;  /* 0x000000220438723c */ /* 0x040fe20000001888 */
[----:B------:R-:W1:Y:S04]  /*44b0*/  LDSM.16.MT88.4 R32, [R209+0x2900] ;  /* 0x00290000d120783b */ /* 0x000e680000004200 */
[----:B------:R-:W-:Y:S03]  /*44c0*/  LDSM.16.MT88.4 R136, [R210+0x1d00] ;  /* 0x001d0000d288783b */ /* 0x000fe60000004200 */
[----:B------:R-:W-:Y:S01]  /*44d0*/  HMMA.16816.F32 R40, R4, R42, R148 ;  /* 0x0000002a0428723c */ /* 0x000fe20000001894 */
[----:B--2---:R-:W-:-:S04]  /*44e0*/  FFMA.FTZ R8, R154, c[0x0][0x2d0], -R2 ;  /* 0x0000b4009a087a23 */ /* 0x004fc80000010802 */
[----:B------:R2:W2:Y:S02]  /*44f0*/  MUFU.EX2 R182, R8 ;  /* 0x0000000800b67308 */ /* 0x0004a40000000800 */
[----:B------:R-:W-:Y:S02]  /*4500*/  F2FP.PACK_AB R4, R198, R199 ;  /* 0x000000c7c604723e */ /* 0x000fe400000000ff */
[----:B----4-:R-:W-:Y:S01]  /*4510*/  F2FP.PACK_AB R6, R196, R197 ;  /* 0x000000c5c406723e */ /* 0x010fe200000000ff */
[----:B--2---:R-:W-:Y:S01]  /*4520*/  FFMA.FTZ R8, R155, c[0x0][0x2d0], -R2 ;  /* 0x0000b4009b087a23 */ /* 0x004fe20000010802 */
[----:B------:R-:W-:-:S03]  /*4530*/  F2FP.PACK_AB R5, R182, R183 ;  /* 0x000000b7b605723e */ /* 0x000fc600000000ff */
[----:B------:R2:W-:Y:S02]  /*4540*/  MUFU.EX2 R180, R8 ;  /* 0x0000000800b47308 */ /* 0x0005e40000000800 */
[----:B--2---:R-:W-:-:S06]  /*4550*/  FFMA.FTZ R8, R159, c[0x0][0x2d0], -R2 ;  /* 0x0000b4009f087a23 */ /* 0x004fcc0000010802 */
[----:B------:R2:W4:Y:S02]  /*4560*/  MUFU.EX2 R181, R8 ;  /* 0x0000000800b57308 */ /* 0x0005240000000800 */
[----:B--2---:R-:W-:Y:S01]  /*4570*/  FFMA.FTZ R8, R176, c[0x0][0x2d0], -R0 ;  /* 0x0000b400b0087a23 */ /* 0x004fe20000010800 */
[----:B----4-:R-:W-:-:S05]  /*4580*/  F2FP.PACK_AB R7, R181, R180 ;  /* 0x000000b4b507723e */ /* 0x010fca00000000ff */
[----:B------:R2:W-:Y:S02]  /*4590*/  MUFU.EX2 R179, R8 ;  /* 0x0000000800b37308 */ /* 0x0005e40000000800 */
[C---:B---3--:R-:W-:Y:S08]  /*45a0*/  HMMA.16816.F32 R156, R4.reuse, R24, R168 ;  /* 0x00000018049c723c */ /* 0x048ff000000018a8 */
[----:B-----5:R-:W-:Y:S01]  /*45b0*/  HMMA.16816.F32 R120, R4, R16, R164 ;  /* 0x000000100478723c */ /* 0x020fe200000018a4 */
[----:B------:R-:W-:Y:S01]  /*45c0*/  LDSM.16.MT88.4 R164, [R209+0xd00] ;  /* 0x000d0000d1a4783b */ /* 0x000fe20000004200 */
[----:B--2---:R-:W-:-:S04]  /*45d0*/  FFMA.FTZ R8, R184, c[0x0][0x2d0], -R0 ;  /* 0x0000b400b8087a23 */ /* 0x004fc80000010800 */
[----:B------:R2:W3:Y:S02]  /*45e0*/  MUFU.EX2 R176, R8 ;  /* 0x0000000800b07308 */ /* 0x0004e40000000800 */
[C---:B------:R-:W-:Y:S08]  /*45f0*/  HMMA.16816.F32 R124, R4.reuse, R20, R116 ;  /* 0x00000014047c723c */ /* 0x040ff00000001874 */
[----:B-1----:R-:W-:Y:S01]  /*4600*/  HMMA.16816.F32 R132, R4, R28, R112 ;  /* 0x0000001c0484723c */ /* 0x002fe20000001870 */
[----:B------:R-:W1:Y:S01]  /*4610*/  LDSM.16.MT88.4 R112, [R210+0xd00] ;  /* 0x000d0000d270783b */ /* 0x000e620000004200 */
[----:B--2---:R-:W-:-:S06]  /*4620*/  FFMA.FTZ R8, R177, c[0x0][0x2d0], -R0 ;  /* 0x0000b400b1087a23 */ /* 0x004fcc0000010800 */
[C---:B------:R-:W-:Y:S01]  /*4630*/  HMMA.16816.F32 R184, R4.reuse, R32, R104 ;  /* 0x0000002004b8723c */ /* 0x040fe20000001868 */
[----:B------:R2:W-:Y:S07]  /*4640*/  MUFU.EX2 R177, R8 ;  /* 0x0000000800b17308 */ /* 0x0005ee0000000800 */
[C---:B------:R-:W-:Y:S08]  /*4650*/  HMMA.16816.F32 R188, R4.reuse, R36, R100 ;  /* 0x0000002404bc723c */ /* 0x040ff00000001864 */
[----:B------:R-:W-:Y:S01]  /*4660*/  HMMA.16816.F32 R160, R4, R26, R160 ;  /* 0x0000001a04a0723c */ /* 0x000fe200000018a0 */
[----:B--2---:R-:W-:-:S04]  /*4670*/  FFMA.FTZ R8, R178, c[0x0][0x2d0], -R0 ;  /* 0x0000b400b2087a23 */ /* 0x004fc80000010800 */
[----:B------:R2:W4:Y:S03]  /*4680*/  MUFU.EX2 R178, R8 ;  /* 0x0000000800b27308 */ /* 0x0005260000000800 */
[C---:B------:R-:W-:Y:S08]  /*4690*/  HMMA.16816.F32 R108, R4.reuse, R18, R108 ;  /* 0x00000012046c723c */ /* 0x040ff0000000186c */
[----:B------:R-:W-:Y:S01]  /*46a0*/  HMMA.16816.F32 R96, R4, R22, R96 ;  /* 0x000000160460723c */ /* 0x000fe20000001860 */
[----:B--2---:R-:W-:-:S07]  /*46b0*/  FFMA.FTZ R8, R153, c[0x0][0x2d0], -R3 ;  /* 0x0000b40099087a23 */ /* 0x004fce0000010803 */
[C---:B------:R-:W-:Y:S01]  /*46c0*/  HMMA.16816.F32 R172, R4.reuse, R30, R92 ;  /* 0x0000001e04ac723c */ /* 0x040fe2000000185c */
[----:B------:R2:W-:Y:S07]  /*46d0*/  MUFU.EX2 R140, R8 ;  /* 0x00000008008c7308 */ /* 0x0005ee0000000800 */
[C---:B------:R-:W-:Y:S08]  /*46e0*/  HMMA.16816.F32 R88, R4.reuse, R34, R88 ;  /* 0x000000220458723c */ /* 0x040ff00000001858 */
[----:B------:R-:W-:Y:S01]  /*46f0*/  HMMA.16816.F32 R148, R4, R38, R84 ;  /* 0x000000260494723c */ /* 0x000fe20000001854 */
[----:B--2---:R-:W-:-:S04]  /*4700*/  FFMA.FTZ R8, R152, c[0x0][0x2d0], -R3 ;  /* 0x0000b40098087a23 */ /* 0x004fc80000010803 */
[----:B------:R2:W5:Y:S02]  /*4710*/  MUFU.EX2 R147, R8 ;  /* 0x0000000800937308 */ /* 0x0005640000000800 */
[----:B---3--:R-:W-:Y:S02]  /*4720*/  F2FP.PACK_AB R4, R176, R179 ;  /* 0x000000b3b004723e */ /* 0x008fe400000000ff */
[----:B----4-:R-:W-:Y:S01]  /*4730*/  F2FP.PACK_AB R6, R178, R177 ;  /* 0x000000b1b206723e */ /* 0x010fe200000000ff */
[----:B--2---:R-:W-:Y:S01]  /*4740*/  FFMA.FTZ R8, R141, c[0x0][0x2d0], -R3 ;  /* 0x0000b4008d087a23 */ /* 0x004fe20000010803 */
[----:B-----5:R-:W-:-:S03]  /*4750*/  F2FP.PACK_AB R5, R147, R140 ;  /* 0x0000008c9305723e */ /* 0x020fc600000000ff */
[----:B------:R2:W-:Y:S02]  /*4760*/  MUFU.EX2 R146, R8 ;  /* 0x0000000800927308 */ /* 0x0005e40000000800 */
[----:B--2---:R-:W-:-:S06]  /*4770*/  FFMA.FTZ R8, R13, c[0x0][0x2d0], -R3 ;  /* 0x0000b4000d087a23 */ /* 0x004fcc0000010803 */
[----:B------:R-:W2:Y:S02]  /*4780*/  MUFU.EX2 R141, R8 ;  /* 0x00000008008d7308 */ /* 0x000ea40000000800 */
[----:B--2---:R-:W-:Y:S01]  /*4790*/  F2FP.PACK_AB R7, R141, R146 ;  /* 0x000000928d07723e */ /* 0x004fe200000000ff */
[----:B------:R-:W-:-:S06]  /*47a0*/  FFMA.FTZ R8, R229, c[0x0][0x2d0], -R12 ;  /* 0x0000b400e5087a23 */ /* 0x000fcc000001080c */
[C---:B------:R-:W-:Y:S08]  /*47b0*/  HMMA.16816.F32 R168, R4.reuse, R26, R60 ;  /* 0x0000001a04a8723c */ /* 0x040ff0000000183c */
[C---:B------:R-:W-:Y:S01]  /*47c0*/  HMMA.16816.F32 R60, R4.reuse, R18, R52 ;  /* 0x00000012043c723c */ /* 0x040fe20000001834 */
[----:B------:R2:W-:Y:S06]  /*47d0*/  MUFU.EX2 R52, R8 ;  /* 0x0000000800347308 */ /* 0x0005ec0000000800 */
[----:B------:R-:W-:Y:S01]  /*47e0*/  IMAD.MOV.U32 R55, RZ, RZ, R131 ;  /* 0x000000ffff377224 */ /* 0x000fe200078e0083 */
[C---:B------:R-:W-:Y:S01]  /*47f0*/  HMMA.16816.F32 R152, R4.reuse, R24, R80 ;  /* 0x000000180498723c */ /* 0x040fe20000001850 */
[----:B------:R-:W3:Y:S04]  /*4800*/  LDSM.16.MT88.4 R128, [R209+0x1d00] ;  /* 0x001d0000d180783b */ /* 0x000ee80000004200 */
[----:B------:R-:W4:Y:S03]  /*4810*/  LDSM.16.MT88.4 R80, [R209+0x2d00] ;  /* 0x002d0000d150783b */ /* 0x000f260000004200 */
[----:B------:R-:W-:Y:S01]  /*4820*/  HMMA.16816.F32 R48, R4, R22, R48 ;  /* 0x000000160430723c */ /* 0x000fe20000001830 */
[----:B--2---:R-:W-:-:S04]  /*4830*/  FFMA.FTZ R8, R230, c[0x0][0x2d0], -R12 ;  /* 0x0000b400e6087a23 */ /* 0x004fc8000001080c */
[----:B------:R2:W5:Y:S03]  /*4840*/  MUFU.EX2 R26, R8 ;  /* 0x00000008001a7308 */ /* 0x0005660000000800 */
[C---:B------:R-:W-:Y:S08]  /*4850*/  HMMA.16816.F32 R116, R4.reuse, R20, R72 ;  /* 0x000000140474723c */ /* 0x040ff00000001848 */
[----:B------:R-:W-:Y:S01]  /*4860*/  HMMA.16816.F32 R100, R4, R16, R76 ;  /* 0x000000100464723c */ /* 0x000fe2000000184c */
[----:B--2---:R-:W-:Y:S01]  /*4870*/  FFMA.FTZ R8, R227, c[0x0][0x2d0], -R12 ;  /* 0x0000b400e3087a23 */ /* 0x004fe2000001080c */
[----:B-----5:R-:W-:-:S06]  /*4880*/  F2FP.PACK_AB R92, R26, R52 ;  /* 0x000000341a5c723e */ /* 0x020fcc00000000ff */
[C---:B------:R-:W-:Y:S01]  /*4890*/  HMMA.16816.F32 R68, R4.reuse, R28, R68 ;  /* 0x0000001c0444723c */ /* 0x040fe20000001844 */
[----:B------:R2:W-:Y:S07]  /*48a0*/  MUFU.EX2 R25, R8 ;  /* 0x0000000800197308 */ /* 0x0005ee0000000800 */
[C---:B------:R-:W-:Y:S08]  /*48b0*/  HMMA.16816.F32 R44, R4.reuse, R30, R44 ;  /* 0x0000001e042c723c */ /* 0x040ff0000000182c */
[----:B------:R-:W-:Y:S01]  /*48c0*/  HMMA.16816.F32 R64, R4, R32, R64 ;  /* 0x000000200440723c */ /* 0x000fe20000001840 */
[----:B--2---:R-:W-:Y:S01]  /*48d0*/  FFMA.FTZ R8, R214, c[0x0][0x2d0], -R12 ;  /* 0x0000b400d6087a23 */ /* 0x004fe2000001080c */
[----:B------:R-:W-:-:S03]  /*48e0*/  IADD3 R214, R213, 0x2c00, RZ ;  /* 0x00002c00d5d67810 */ /* 0x000fc60007ffe0ff */
[----:B------:R2:W5:Y:S03]  /*48f0*/  MUFU.EX2 R24, R8 ;  /* 0x0000000800187308 */ /* 0x0005660000000800 */
[C---:B------:R-:W-:Y:S08]  /*4900*/  HMMA.16816.F32 R56, R4.reuse, R34, R56 ;  /* 0x000000220438723c */ /* 0x040ff00000001838 */
[----:B------:R-:W-:Y:S01]  /*4910*/  HMMA.16816.F32 R84, R4, R36, R192 ;  /* 0x000000240454723c */ /* 0x000fe200000018c0 */
[----:B--2---:R-:W-:Y:S01]  /*4920*/  FFMA.FTZ R8, R207, c[0x0][0x2d0], -R2 ;  /* 0x0000b400cf087a23 */ /* 0x004fe20000010802 */
[----:B-----5:R-:W-:-:S06]  /*4930*/  F2FP.PACK_AB R94, R24, R25 ;  /* 0x00000019185e723e */ /* 0x020fcc00000000ff */
[----:B------:R-:W-:Y:S01]  /*4940*/  HMMA.16816.F32 R40, R4, R38, R40 ;  /* 0x000000260428723c */ /* 0x000fe20000001828 */
[----:B------:R2:W-:Y:S01]  /*4950*/  MUFU.EX2 R23, R8 ;  /* 0x0000000800177308 */ /* 0x0005e20000000800 */
[----:B------:R-:W5:Y:S01]  /*4960*/  LDSM.16.MT88.4 R4, [R210+0x2d00] ;  /* 0x002d0000d204783b */ /* 0x000f620000004200 */
[----:B--2---:R-:W-:Y:S01]  /*4970*/  FFMA.FTZ R8, R220, c[0x0][0x2d0], -R2 ;  /* 0x0000b400dc087a23 */ /* 0x004fe20000010802 */
[----:B------:R-:W-:-:S05]  /*4980*/  IADD3 R220, R213, 0x1400, RZ ;  /* 0x00001400d5dc7810 */ /* 0x000fca0007ffe0ff */
[----:B------:R2:W1:Y:S02]  /*4990*/  MUFU.EX2 R22, R8 ;  /* 0x0000000800167308 */ /* 0x0004640000000800 */
[--C-:B--2---:R-:W-:Y:S01]  /*49a0*/  FFMA.FTZ R8, R205, c[0x0][0x2d0], -R2.reuse ;  /* 0x0000b400cd087a23 */ /* 0x104fe20000010802 */
[----:B-1----:R-:W-:Y:S01]  /*49b0*/  F2FP.PACK_AB R93, R22, R23 ;  /* 0x00000017165d723e */ /* 0x002fe200000000ff */
[----:B------:R-:W-:-:S04]  /*49c0*/  FFMA.FTZ R2, R206, c[0x0][0x2d0], -R2 ;  /* 0x0000b400ce027a23 */ /* 0x000fc80000010802 */
[----:B------:R1:W-:Y:S08]  /*49d0*/  MUFU.EX2 R20, R8 ;  /* 0x0000000800147308 */ /* 0x0003f00000000800 */
[----:B------:R2:W2:Y:S01]  /*49e0*/  MUFU.EX2 R21, R2 ;  /* 0x0000000200157308 */ /* 0x0004a20000000800 */
[----:B-1----:R-:W-:Y:S02]  /*49f0*/  FADD.FTZ R8, R236, R235 ;  /* 0x000000ebec087221 */ /* 0x002fe40000010000 */
[----:B--2---:R-:W-:Y:S01]  /*4a00*/  FFMA.FTZ R2, R218, c[0x0][0x2d0], -R0 ;  /* 0x0000b400da027a23 */ /* 0x004fe20000010800 */
[----:B------:R-:W-:-:S02]  /*4a10*/  F2FP.PACK_AB R95, R21, R20 ;  /* 0x00000014155f723e */ /* 0x000fc400000000ff */
[----:B------:R-:W-:Y:S02]  /*4a20*/  IADD3 R218, R213, 0x1c00, RZ ;  /* 0x00001c00d5da7810 */ /* 0x000fe40007ffe0ff */
[----:B------:R1:W-:Y:S03]  /*4a30*/  MUFU.EX2 R19, R2 ;  /* 0x0000000200137308 */ /* 0x0003e60000000800 */
[C---:B------:R-:W-:Y:S08]  /*4a40*/  HMMA.16816.F32 R104, R92.reuse, R112, R120 ;  /* 0x000000705c68723c */ /* 0x040ff00000001878 */
[----:B---3--:R-:W-:Y:S01]  /*4a50*/  HMMA.16816.F32 R120, R92, R128, R124 ;  /* 0x000000805c78723c */ /* 0x008fe2000000187c */
[----:B-1----:R-:W-:Y:S01]  /*4a60*/  FFMA.FTZ R2, R215, c[0x0][0x2d0], -R0 ;  /* 0x0000b400d7027a23 */ /* 0x002fe20000010800 */
[----:B------:R-:W-:-:S03]  /*4a70*/  IADD3 R215, R213, 0x2800, RZ ;  /* 0x00002800d5d77810 */ /* 0x000fc60007ffe0ff */
[----:B------:R1:W2:Y:S03]  /*4a80*/  MUFU.EX2 R18, R2 ;  /* 0x0000000200127308 */ /* 0x0002a60000000800 */
[C---:B------:R-:W-:Y:S08]  /*4a90*/  HMMA.16816.F32 R124, R92.reuse, R130, R96 ;  /* 0x000000825c7c723c */ /* 0x040ff00000001860 */
[----:B----4-:R-:W-:Y:S01]  /*4aa0*/  HMMA.16816.F32 R76, R92, R82, R88 ;  /* 0x000000525c4c723c */ /* 0x010fe20000001858 */
[--C-:B-1----:R-:W-:Y:S01]  /*4ab0*/  FFMA.FTZ R2, R228, c[0x0][0x2d0], -R0.reuse ;  /* 0x0000b400e4027a23 */ /* 0x102fe20000010800 */
[----:B--2---:R-:W-:Y:S01]  /*4ac0*/  F2FP.PACK_AB R96, R18, R19 ;  /* 0x000000131260723e */ /* 0x004fe200000000ff */
[----:B------:R-:W-:-:S05]  /*4ad0*/  FFMA.FTZ R0, R223, c[0x0][0x2d0], -R0 ;  /* 0x0000b400df007a23 */ /* 0x000fca0000010800 */
[----:B-----5:R-:W-:Y:S01]  /*4ae0*/  HMMA.16816.F32 R88, R92, R4, R188 ;  /* 0x000000045c58723c */ /* 0x020fe200000018bc */
[----:B------:R-:W-:Y:S01]  /*4af0*/  MUFU.EX2 R17, R2 ;  /* 0x0000000200117308 */ /* 0x000fe20000000800 */
[----:B------:R-:W-:-:S06]  /*4b00*/  IADD3 R223, R213, 0x800, RZ ;  /* 0x00000800d5df7810 */ /* 0x000fcc0007ffe0ff */
[C---:B------:R-:W-:Y:S01]  /*4b10*/  HMMA.16816.F32 R156, R92.reuse, R164, R156 ;  /* 0x000000a45c9c723c */ /* 0x040fe2000000189c */
[----:B------:R1:W2:Y:S07]  /*4b20*/  MUFU.EX2 R16, R0 ;  /* 0x0000000000107308 */ /* 0x0002ae0000000800 */
[C---:B------:R-:W-:Y:S08]  /*4b30*/  HMMA.16816.F32 R160, R92.reuse, R166, R160 ;  /* 0x000000a65ca0723c */ /* 0x040ff000000018a0 */
[----:B------:R-:W-:Y:S01]  /*4b40*/  HMMA.16816.F32 R108, R92, R114, R108 ;  /* 0x000000725c6c723c */ /* 0x000fe2000000186c */
[----:B-1----:R-:W-:Y:S01]  /*4b50*/  FFMA.FTZ R0, R217, c[0x0][0x2d0], -R3 ;  /* 0x0000b400d9007a23 */ /* 0x002fe20000010803 */
[----:B--2---:R-:W-:-:S02]  /*4b60*/  F2FP.PACK_AB R98, R16, R17 ;  /* 0x000000111062723e */ /* 0x004fc400000000ff */
[----:B------:R-:W-:Y:S01]  /*4b70*/  IADD3 R217, R213, 0x2000, RZ ;  /* 0x00002000d5d97810 */ /* 0x000fe20007ffe0ff */
        /* <DEDUP_REMOVED lines=10> */
[----:B------:R-:W-:-:S02]  /*4c20*/  FFMA.FTZ R3, R15, c[0x0][0x2d0], -R3 ;  /* 0x0000b4000f037a23 */ /* 0x000fc40000010803 */
[----:B------:R1:W-:Y:S08]  /*4c30*/  MUFU.EX2 R14, R0 ;  /* 0x00000000000e7308 */ /* 0x0003f00000000800 */
[----:B------:R2:W3:Y:S01]  /*4c40*/  MUFU.EX2 R15, R3 ;  /* 0x00000003000f7308 */ /* 0x0004e20000000800 */
[----:B-1----:R-:W-:-:S05]  /*4c50*/  @P2 IMAD.HI.U32 R0, R216, c[0x0][0x2c8], RZ ;  /* 0x0000b200d8002a27 */ /* 0x002fca00078e00ff */
[----:B------:R-:W-:Y:S01]  /*4c60*/  @P2 SHF.R.U32.HI R216, RZ, c[0x0][0x2cc], R0 ;  /* 0x0000b300ffd82a19 */ /* 0x000fe20000011600 */
[----:B--2---:R-:W-:-:S03]  /*4c70*/  FADD.FTZ R3, R11, R252 ;  /* 0x000000fc0b037221 */ /* 0x004fc60000010000 */
[----:B------:R-:W-:Y:S01]  /*4c80*/  IADD3 R0, R216, R10, -R9 ;  /* 0x0000000ad8007210 */ /* 0x000fe20007ffe809 */
[----:B------:R-:W-:Y:S01]  /*4c90*/  FADD.FTZ R11, R238, R8 ;  /* 0x00000008ee0b7221 */ /* 0x000fe20000010000 */
[----:B---3--:R-:W-:Y:S01]  /*4ca0*/  F2FP.PACK_AB R99, R15, R14 ;  /* 0x0000000e0f63723e */ /* 0x008fe200000000ff */
[----:B------:R-:W-:Y:S01]  /*4cb0*/  FADD.FTZ R10, R251, R3 ;  /* 0x00000003fb0a7221 */ /* 0x000fe20000010000 */
[----:B------:R-:W-:Y:S01]  /*4cc0*/  SHF.R.S32.HI R2, RZ, 0x1f, R0 ;  /* 0x0000001fff027819 */ /* 0x000fe20000011400 */
[----:B------:R-:W-:Y:S01]  /*4cd0*/  FADD.FTZ R3, R243, R11 ;  /* 0x0000000bf3037221 */ /* 0x000fe20000010000 */
[----:B------:R-:W-:Y:S02]  /*4ce0*/  IADD3 R216, R213, 0x2400, RZ ;  /* 0x00002400d5d87810 */ /* 0x000fe40007ffe0ff */
[----:B------:R-:W-:Y:S01]  /*4cf0*/  LEA.HI R27, R2, R0, RZ, 0x6 ;  /* 0x00000000021b7211 */ /* 0x000fe200078f30ff */
        /* <DEDUP_REMOVED lines=14> */
[----:B------:R-:W-:Y:S01]  /*4de0*/  FADD.FTZ R0, R224, R5 ;  /* 0x00000005e0007221 */ /* 0x000fe20000010000 */
[----:B------:R-:W-:Y:S01]  /*4df0*/  IADD3 R224, R213, 0x400, RZ ;  /* 0x00000400d5e07810 */ /* 0x000fe20007ffe0ff */
[----:B------:R-:W-:Y:S01]  /*4e00*/  FADD.FTZ R3, R203, R3 ;  /* 0x00000003cb037221 */ /* 0x000fe20000010000 */
[----:B------:R-:W-:Y:S01]  /*4e10*/  HMMA.16816.F32 R168, R96, R136, R68 ;  /* 0x0000008860a8723c */ /* 0x000fe20000001844 */
[----:B------:R-:W-:-:S02]  /*4e20*/  FADD.FTZ R4, R242, R4 ;  /* 0x00000004f2047221 */ /* 0x000fc40000010000 */
[----:B------:R-:W-:Y:S01]  /*4e30*/  FADD.FTZ R0, R222, R0 ;  /* 0x00000000de007221 */ /* 0x000fe20000010000 */
[----:B------:R-:W-:Y:S01]  /*4e40*/  IADD3 R222, R213, 0xc00, RZ ;  /* 0x00000c00d5de7810 */ /* 0x000fe20007ffe0ff */
[----:B------:R-:W-:Y:S02]  /*4e50*/  FADD.FTZ R5, R234, R2 ;  /* 0x00000002ea057221 */ /* 0x000fe40000010000 */
[----:B------:R-:W-:Y:S01]  /*4e60*/  FADD.FTZ R3, R201, R3 ;  /* 0x00000003c9037221 */ /* 0x000fe20000010000 */
[----:B------:R-:W-:Y:S01]  /*4e70*/  HMMA.16816.F32 R100, R96, R112, R100 ;  /* 0x000000706064723c */ /* 0x000fe20000001864 */
[----:B------:R-:W-:Y:S02]  /*4e80*/  FADD.FTZ R4, R241, R4 ;  /* 0x00000004f1047221 */ /* 0x000fe40000010000 */
[----:B------:R-:W-:Y:S01]  /*4e90*/  FADD.FTZ R0, R219, R0 ;  /* 0x00000000db007221 */ /* 0x000fe20000010000 */
[----:B------:R-:W-:Y:S01]  /*4ea0*/  IADD3 R219, R213, 0x1800, RZ ;  /* 0x00001800d5db7810 */ /* 0x000fe20007ffe0ff */
        /* <DEDUP_REMOVED lines=37> */
[----:B------:R-:W-:Y:S01]  /*5100*/  FADD.FTZ R2, R25, R0 ;  /* 0x0000000019027221 */ /* 0x000fe20000010000 */
[----:B------:R-:W-:Y:S01]  /*5110*/  SHF.R.S32.HI R0, RZ, 0x6, R27 ;  /* 0x00000006ff007819 */ /* 0x000fe2000001141b */
[----:B------:R-:W-:-:S02]  /*5120*/  FADD.FTZ R5, R20, R5 ;  /* 0x0000000514057221 */ /* 0x000fc40000010000 */
[----:B------:R-:W-:Y:S01]  /*5130*/  FADD.FTZ R6, R16, R4 ;  /* 0x0000000410067221 */ /* 0x000fe20000010000 */
[----:B------:R-:W-:Y:S01]  /*5140*/  IMNMX R0, RZ, R0, !PT ;  /* 0x00000000ff007217 */ /* 0x000fe20007800200 */
[----:B------:R-:W-:Y:S02]  /*5150*/  FADD.FTZ R4, R15, R3 ;  /* 0x000000030f047221 */ /* 0x000fe40000010000 */
[----:B------:R-:W-:Y:S01]  /*5160*/  FADD.FTZ R3, R24, R2 ;  /* 0x0000000218037221 */ /* 0x000fe20000010000 */
[----:B------:R1:W-:Y:S01]  /*5170*/  STL [R1], R6 ;  /* 0x0000000601007387 */ /* 0x0003e20000100800 */
[----:B------:R-:W-:Y:S01]  /*5180*/  FADD.FTZ R2, R21, R5 ;  /* 0x0000000515027221 */ /* 0x000fe20000010000 */
[----:B------:R-:W-:Y:S02]  /*5190*/  ISETP.GE.AND P0, PT, R204, R0, PT ;  /* 0x00000000cc00720c */ /* 0x000fe40003f06270 */
        /* <DEDUP_REMOVED lines=33> */
.L_x_1377:
[----:B------:R-:W3:Y:S01]  /*53b0*/  LDL.64 R42, [R1+0x48] ;  /* 0x00004800012a7983 */ /* 0x000ee20000100a00 */
[----:B------:R-:W-:Y:S04]  /*53c0*/  DEPBAR.LE SB0, 0x0 ;  /* 0x000080000000791a */ /* 0x000fe80000000000 */
[C---:B------:R-:W-:Y:S01]  /*53d0*/  ISETP.GE.AND P3, PT, R226.reuse, RZ, PT ;  /* 0x000000ffe200720c */ /* 0x040fe20003f66270 */
[----:B------:R-:W4:Y:S01]  /*53e0*/  LDL.64 R142, [R1+0x38] ;  /* 0x00003800018e7983 */ /* 0x000f220000100a00 */
[----:B------:R-:W-:Y:S01]  /*53f0*/  IMAD.MOV.U32 R45, RZ, RZ, c[0x0][0x208] ;  /* 0x00008200ff2d7624 */ /* 0x000fe200078e00ff */
[----:B------:R-:W-:Y:S02]  /*5400*/  MOV R46, c[0x0][0x20c] ;  /* 0x00008300002e7a02 */ /* 0x000fe40000000f00 */
[----:B------:R-:W-:Y:S02]  /*5410*/  MOV R235, 0xffffffc0 ;  /* 0xffffffc000eb7802 */ /* 0x000fe40000000f00 */
[----:B--2---:R-:W2:Y:S04]  /*5420*/  LDL R47, [R1+0x2c] ;  /* 0x00002c00012f7983 */ /* 0x004ea80000100800 */
[----:B------:R-:W2:Y:S02]  /*5430*/  LDL R55, [R1+0x28] ;  /* 0x0000280001377983 */ /* 0x000ea40000100800 */
[----:B------:R-:W-:Y:S01]  /*5440*/  @P3 SHF.R.S32.HI R0, RZ, 0x1f, R226 ;  /* 0x0000001fff003819 */ /* 0x000fe200000114e2 */
[----:B------:R-:W-:Y:S01]  /*5450*/  @P3 IMAD.WIDE.U32 R36, R226, c[0x0][0x208], RZ ;  /* 0x00008200e2243a25 */ /* 0x000fe200078e00ff */
[----:B------:R-:W2:Y:S03]  /*5460*/  LDL R58, [R1+0x24] ;  /* 0x00002400013a7983 */ /* 0x000ea60000100800 */
[----:B------:R-:W-:Y:S01]  /*5470*/  @P3 IMAD R0, R0, c[0x0][0x208], RZ ;  /* 0x0000820000003a24 */ /* 0x000fe200078e02ff */
[----:B------:R-:W2:Y:S01]  /*5480*/  LDL R54, [R1+0x20] ;  /* 0x0000200001367983 */ /* 0x000ea20000100800 */
[----:B------:R-:W-:Y:S02]  /*5490*/  @P3 IMAD.SHL.U32 R2, R36, 0x40, RZ ;  /* 0x0000004024023824 */ /* 0x000fe400078e00ff */
[----:B------:R-:W-:Y:S01]  /*54a0*/  @P3 IMAD R0, R226, c[0x0][0x20c], R0 ;  /* 0x00008300e2003a24 */ /* 0x000fe200078e0200 */
[----:B------:R-:W-:Y:S03]  /*54b0*/  BAR.SYNC.DEFER_BLOCKING 0x0 ;  /* 0x0000000000007b1d */ /* 0x000fe60000010000 */
[----:B------:R-:W-:Y:S05]  /*54c0*/  @P3 IMAD.IADD R0, R37, 0x1, R0 ;  /* 0x0000000125003824 */ /* 0x000fea00078e0200 */
[----:B------:R-:W-:Y:S01]  /*54d0*/  @P3 SHF.L.U64.HI R0, R36, 0x6, R0 ;  /* 0x0000000624003819 */ /* 0x000fe20000010200 */
[----:B-----5:R-:W-:Y:S04]  /*54e0*/  STL [R1+0x68], R213 ;  /* 0x000068d501007387 */ /* 0x020fe80000100800 */
[----:B------:R-:W-:Y:S04]  /*54f0*/  STL [R1+0x6c], R224 ;  /* 0x00006ce001007387 */ /* 0x000fe80000100800 */
[----:B------:R-:W2:Y:S04]  /*5500*/  LDL R234, [R1+0x54] ;  /* 0x0000540001ea7983 */ /* 0x000ea80000100800 */
[----:B------:R-:W2:Y:S06]  /*5510*/  LDL.64 R232, [R1+0x40] ;  /* 0x0000400001e87983 */ /* 0x000eac0000100a00 */
[----:B------:R-:W-:Y:S08]  /*5520*/  LDSM.16.M88.4 R64, [R211+0x6100] ;  /* 0x00610000d340783b */ /* 0x000ff00000000200 */
[----:B------:R-:W1:Y:S08]  /*5530*/  LDSM.16.M88.4 R16, [R208+0x3100] ;  /* 0x00310000d010783b */ /* 0x000e700000000200 */
[----:B------:R-:W1:Y:S08]  /*5540*/  LDSM.16.M88.4 R60, [R211+0x7100] ;  /* 0x00710000d33c783b */ /* 0x000e700000000200 */
[----:B------:R-:W1:Y:S08]  /*5550*/  LDSM.16.M88.4 R32, [R208+0x3500] ;  /* 0x00350000d020783b */ /* 0x000e700000000200 */
[----:B------:R-:W2:Y:S06]  /*5560*/  LDL.64 R230, [R1+0x30] ;  /* 0x0000300001e67983 */ /* 0x000eac0000100a00 */
[----:B------:R-:W2:Y:S08]  /*5570*/  LDSM.16.M88.4 R48, [R208+0x3900] ;  /* 0x00390000d030783b */ /* 0x000eb00000000200 */
[----:B------:R-:W2:Y:S01]  /*5580*/  LDL R227, [R1+0x14] ;  /* 0x0000140001e37983 */ /* 0x000ea20000100800 */
[-C--:B-1----:R-:W-:Y:S03]  /*5590*/  HMMA.16816.F32 R4, R64, R16.reuse, RZ ;  /* 0x000000104004723c */ /* 0x082fe600000018ff */
[----:B------:R-:W1:Y:S05]  /*55a0*/  LDSM.16.M88.4 R148, [R208+0x3d00] ;  /* 0x003d0000d094783b */ /* 0x000e6a0000000200 */
[C---:B------:R-:W-:Y:S03]  /*55b0*/  HMMA.16816.F32 R8, R60.reuse, R16, RZ ;  /* 0x000000103c08723c */ /* 0x040fe600000018ff */
[----:B------:R-:W2:Y:S04]  /*55c0*/  LDL R228, [R1+0x10] ;  /* 0x0000100001e47983 */ /* 0x000ea80000100800 */
[----:B------:R-:W-:Y:S01]  /*55d0*/  LDSM.16.M88.4 R176, [R212+0x6100] ;  /* 0x00610000d4b0783b */ /* 0x000fe20000000200 */
[-C--:B------:R-:W-:Y:S07]  /*55e0*/  HMMA.16816.F32 R12, R60, R18.reuse, RZ ;  /* 0x000000123c0c723c */ /* 0x080fee00000018ff */
[----:B------:R1:W2:Y:S01]  /*55f0*/  LDSM.16.M88.4 R180, [R213] ;  /* 0x00000000d5b4783b */ /* 0x0002a20000000200 */
[C---:B------:R-:W-:Y:S07]  /*5600*/  HMMA.16816.F32 R16, R64.reuse, R18, RZ ;  /* 0x000000124010723c */ /* 0x040fee00000018ff */
[----:B------:R-:W2:Y:S01]  /*5610*/  LDSM.16.M88.4 R184, [R212+0x7100] ;  /* 0x00710000d4b8783b */ /* 0x000ea20000000200 */
[-C--:B------:R-:W-:Y:S07]  /*5620*/  HMMA.16816.F32 R20, R64, R32.reuse, RZ ;  /* 0x000000204014723c */ /* 0x080fee00000018ff */
[----:B------:R1:W2:Y:S01]  /*5630*/  LDSM.16.M88.4 R188, [R224] ;  /* 0x00000000e0bc783b */ /* 0x0002a20000000200 */
[C---:B------:R-:W-:Y:S07]  /*5640*/  HMMA.16816.F32 R24, R60.reuse, R32, RZ ;  /* 0x000000203c18723c */ /* 0x040fee00000018ff */
[----:B-1----:R-:W2:Y:S01]  /*5650*/  LDL R213, [R1+0x1c] ;  /* 0x00001c0001d57983 */ /* 0x002ea20000100800 */
[-C--:B------:R-:W-:Y:S03]  /*5660*/  HMMA.16816.F32 R28, R60, R34.reuse, RZ ;  /* 0x000000223c1c723c */ /* 0x080fe600000018ff */
[----:B------:R-:W1:Y:S05]  /*5670*/  LDSM.16.M88.4 R192, [R223] ;  /* 0x00000000dfc0783b */ /* 0x000e6a0000000200 */
[C---:B------:R-:W-:Y:S03]  /*5680*/  HMMA.16816.F32 R32, R64.reuse, R34, RZ ;  /* 0x000000224020723c */ /* 0x040fe600000018ff */
[----:B------:R-:W1:Y:S08]  /*5690*/  LDSM.16.M88.4 R196, [R222] ;  /* 0x00000000dec4783b */ /* 0x000e700000000200 */
[----:B------:R-:W2:Y:S04]  /*56a0*/  LDL R224, [R1+0x18] ;  /* 0x0000180001e07983 */ /* 0x000ea80000100800 */
[----:B------:R-:W2:Y:S04]  /*56b0*/  LDL R237, [R1+0x5c] ;  /* 0x00005c0001ed7983 */ /* 0x000ea80000100800 */
[----:B------:R-:W2:Y:S04]  /*56c0*/  LDL R236, [R1+0x38] ;  /* 0x0000380001ec7983 */ /* 0x000ea80000100800 */
[----:B------:R-:W2:Y:S01]  /*56d0*/  LDL R229, [R1+0x60] ;  /* 0x0000600001e57983 */ /* 0x000ea20000100800 */
[----:B---3--:R-:W-:Y:S04]  /*56e0*/  @P3 IADD3 R3, P0, R2, R42, RZ ;  /* 0x0000002a02033210 */ /* 0x008fe80007f1e0ff */
[----:B----4-:R-:W-:Y:S02]  /*56f0*/  @P3 IADD3.X R36, R0, R143, RZ, P0, !PT ;  /* 0x0000008f00243210 */ /* 0x010fe400007fe4ff */
[C---:B------:R-:W-:Y:S02]  /*5700*/  @P3 LEA R52, P0, R3.reuse, c[0x0][0x1f8], 0x1 ;  /* 0x00007e0003343a11 */ /* 0x040fe400078008ff */
[-C--:B--2---:R-:W-:Y:S02]  /*5710*/  @P3 IADD3 R40, P1, R2, R47.reuse, RZ ;  /* 0x0000002f02283210 */ /* 0x084fe40007f3e0ff */
[----:B------:R-:W-:Y:S02]  /*5720*/  @P3 LEA.HI.X R53, R3, c[0x0][0x1fc], R36, 0x1, P0 ;  /* 0x00007f0003353a11 */ /* 0x000fe400000f0c24 */
[-C--:B------:R-:W-:Y:S01]  /*5730*/  HMMA.16816.F32 R36, R64, R48.reuse, RZ ;  /* 0x000000304024723c */ /* 0x080fe200000018ff */
[----:B------:R-:W-:Y:S01]  /*5740*/  @P3 IMAD.X R41, R0, 0x1, R55, P1 ;  /* 0x0000000100293824 */ /* 0x000fe200008e0637 */
[C---:B------:R-:W-:Y:S01]  /*5750*/  @P3 LEA R56, P1, R40.reuse, c[0x0][0x1f8], 0x1 ;  /* 0x00007e0028383a11 */ /* 0x040fe200078208ff */
[----:B------:R-:W-:Y:S01]  /*5760*/  @!PT LDS RZ, [RZ] ;  /* 0x00000000fffff984 */ /* 0x000fe20000000800 */
[----:B------:R-:W-:Y:S01]  /*5770*/  @!PT LDS RZ, [RZ] ;  /* 0x00000000fffff984 */ /* 0x000fe20000000800 */
[----:B------:R-:W-:Y:S01]  /*5780*/  @!PT LDS RZ, [RZ] ;  /* 0x00000000fffff984 */ /* 0x000fe20000000800 */
[----:B------:R2:W-:Y:S01]  /*5790*/  @P3 LDGSTS.E.BYPASS.LTC128B.128 [R225+0x100], [R52.64], !P6 ;  /* 0x0010000034e13fae */ /* 0x0005e2000f101d46 */
[C---:B------:R-:W-:Y:S02]  /*57a0*/  @P3 LEA R3, P0, R45.reuse, R2, 0x5 ;  /* 0x000000022d033211 */ /* 0x040fe400078028ff */
[----:B------:R-:W-:Y:S02]  /*57b0*/  @P3 LEA.HI.X R57, R40, c[0x0][0x1fc], R41, 0x1, P1 ;  /* 0x00007f0028393a11 */ /* 0x000fe400008f0c29 */
[----:B------:R-:W-:Y:S03]  /*57c0*/  @P3 IADD3 R44, P1, R2, R58, RZ ;  /* 0x0000003a022c3210 */ /* 0x000fe60007f3e0ff */
[----:B------:R3:W-:Y:S01]  /*57d0*/  @P3 LDGSTS.E.BYPASS.LTC128B.128 [R225+0x1100], [R56.64], !P5 ;  /* 0x0110000038e13fae */ /* 0x0007e2000e901d46 */
[----:B------:R-:W-:Y:S01]  /*57e0*/  @P3 LEA.HI.X R2, R45, R0, R46, 0x5, P0 ;  /* 0x000000002d023211 */ /* 0x000fe200000f2c2e */
[----:B------:R-:W-:Y:S01]  /*57f0*/  @P3 IMAD.X R46, R0, 0x1, R54, P1 ;  /* 0x00000001002e3824 */ /* 0x000fe200008e0636 */
[----:B------:R-:W-:Y:S02]  /*5800*/  @P3 IADD3 R45, P0, R3, R42, RZ ;  /* 0x0000002a032d3210 */ /* 0x000fe40007f1e0ff */
[C---:B------:R-:W-:Y:S02]  /*5810*/  HMMA.16816.F32 R40, R60.reuse, R48, RZ ;  /* 0x000000303c28723c */ /* 0x040fe400000018ff */
[----:B------:R-:W-:Y:S01]  /*5820*/  @P3 LEA R144, P1, R44, c[0x0][0x1f8], 0x1 ;  /* 0x00007e002c903a11 */ /* 0x000fe200078208ff */
[----:B------:R-:W-:Y:S01]  /*5830*/  @P3 IMAD.X R0, R2, 0x1, R143, P0 ;  /* 0x0000000102003824 */ /* 0x000fe200000e068f */
        /* <DEDUP_REMOVED lines=14> */
[----:B------:R-:W-:Y:S01]  /*5920*/  @P3 LEA.HI.X R3, R3, c[0x0][0x1fc], R54, 0x1, P0 ;  /* 0x00007f0003033a11 */ /* 0x000fe200000f0c36 */
[----:B------:R2:W4:Y:S02]  /*5930*/  LDL R0, [R1+0x58] ;  /* 0x0000580001007983 */ /* 0x0005240000100800 */
[-C--:B--2---:R-:W-:Y:S02]  /*5940*/  HMMA.16816.F32 R52, R64, R148.reuse, RZ ;  /* 0x000000944034723c */ /* 0x084fe400000018ff */
[----:B------:R2:W-:Y:S06]  /*5950*/  @P3 LDGSTS.E.BYPASS.LTC128B.128 [R225+0x1900], [R142.64], !P5 ;  /* 0x019000008ee13fae */ /* 0x0005ec000e901d46 */
[C---:B---3--:R-:W-:Y:S02]  /*5960*/  HMMA.16816.F32 R56, R60.reuse, R148, RZ ;  /* 0x000000943c38723c */ /* 0x048fe400000018ff */
[----:B------:R3:W-:Y:S01]  /*5970*/  @P3 LDGSTS.E.BYPASS.LTC128B.128 [R225+0x2900], [R2.64], !P4 ;  /* 0x0290000002e13fae */ /* 0x0007e2000e101d46 */
[----:B------:R-:W-:Y:S05]  /*5980*/  ISETP.GE.AND P3, PT, R226, 0x1, PT ;  /* 0x00000001e200780c */ /* 0x000fea0003f66270 */
[-C--:B------:R-:W-:Y:S02]  /*5990*/  HMMA.16816.F32 R60, R60, R150.reuse, RZ ;  /* 0x000000963c3c723c */ /* 0x080fe400000018ff */
[----:B-1----:R-:W-:Y:S06]  /*59a0*/  LDSM.16.M88.4 R200, [R211+0x9100] ;  /* 0x00910000d3c8783b */ /* 0x002fec0000000200 */
[----:B------:R-:W-:Y:S02]  /*59b0*/  HMMA.16816.F32 R64, R64, R150, RZ ;  /* 0x000000964040723c */ /* 0x000fe400000018ff */
[----:B------:R-:W0:Y:S06]  /*59c0*/  LDGDEPBAR ;  /* 0x00000000000079af */ /* 0x000e2c0000000000 */
[-C--:B------:R-:W-:Y:S02]  /*59d0*/  HMMA.16816.F32 R4, R176, R180.reuse, R4 ;  /* 0x000000b4b004723c */ /* 0x080fe40000001804 */
[----:B------:R-:W-:Y:S06]  /*59e0*/  LDSM.16.M88.4 R148, [R211+0x8100] ;  /* 0x00810000d394783b */ /* 0x000fec0000000200 */
[C---:B------:R-:W-:Y:S02]  /*59f0*/  HMMA.16816.F32 R8, R184.reuse, R180, R8 ;  /* 0x000000b4b808723c */ /* 0x040fe40000001808 */
[----:B------:R-:W-:Y:S06]  /*5a00*/  LDSM.16.M88.4 R204, [R208+0x4900] ;  /* 0x00490000d0cc783b */ /* 0x000fec0000000200 */
[-C--:B------:R-:W-:Y:S08]  /*5a10*/  HMMA.16816.F32 R12, R184, R182.reuse, R12 ;  /* 0x000000b6b80c723c */ /* 0x080ff0000000180c */
[C---:B------:R-:W-:Y:S01]  /*5a20*/  HMMA.16816.F32 R16, R176.reuse, R182, R16 ;  /* 0x000000b6b010723c */ /* 0x040fe20000001810 */
[----:B------:R-:W1:Y:S07]  /*5a30*/  LDSM.16.M88.4 R180, [R208+0x4100] ;  /* 0x00410000d0b4783b */ /* 0x000e6e0000000200 */
[-C--:B------:R-:W-:Y:S08]  /*5a40*/  HMMA.16816.F32 R20, R176, R188.reuse, R20 ;  /* 0x000000bcb014723c */ /* 0x080ff00000001814 */
        /* <DEDUP_REMOVED lines=8> */
[----:B------:R-:W-:Y:S07]  /*5ad0*/  LDSM.16.M88.4 R192, [R220] ;  /* 0x00000000dcc0783b */ /* 0x000fee0000000200 */
[-C--:B------:R-:W-:Y:S08]  /*5ae0*/  HMMA.16816.F32 R52, R176, R196.reuse, R52 ;  /* 0x000000c4b034723c */ /* 0x080ff00000001834 */
[C---:B------:R-:W-:Y:S08]  /*5af0*/  HMMA.16816.F32 R56, R184.reuse, R196, R56 ;  /* 0x000000c4b838723c */ /* 0x040ff00000001838 */
[-C--:B------:R-:W-:Y:S01]  /*5b00*/  HMMA.16816.F32 R60, R184, R198.reuse, R60 ;  /* 0x000000c6b83c723c */ /* 0x080fe2000000183c */
[----:B------:R-:W-:Y:S07]  /*5b10*/  LDSM.16.M88.4 R184, [R221] ;  /* 0x00000000ddb8783b */ /* 0x000fee0000000200 */
[----:B------:R-:W-:Y:S01]  /*5b20*/  HMMA.16816.F32 R64, R176, R198, R64 ;  /* 0x000000c6b040723c */ /* 0x000fe20000001840 */
[----:B------:R-:W2:Y:S07]  /*5b30*/  LDSM.16.M88.4 R176, [R208+0x4d00] ;  /* 0x004d0000d0b0783b */ /* 0x000eae0000000200 */
        /* <DEDUP_REMOVED lines=15> */
[----:B------:R-:W3:Y:S07]  /*5c30*/  LDSM.16.M88.4 R204, [R218] ;  /* 0x00000000dacc783b */ /* 0x000eee0000000200 */
[-C--:B--2---:R-:W-:Y:S08]  /*5c40*/  HMMA.16816.F32 R52, R148, R176.reuse, R52 ;  /* 0x000000b09434723c */ /* 0x084ff00000001834 */
[C---:B------:R-:W-:Y:S08]  /*5c50*/  HMMA.16816.F32 R56, R200.reuse, R176, R56 ;  /* 0x000000b0c838723c */ /* 0x040ff00000001838 */
[-C--:B------:R-:W-:Y:S01]  /*5c60*/  HMMA.16816.F32 R60, R200, R178.reuse, R60 ;  /* 0x000000b2c83c723c */ /* 0x080fe2000000183c */
[----:B------:R-:W-:Y:S07]  /*5c70*/  LDSM.16.M88.4 R200, [R208+0x5d00] ;  /* 0x005d0000d0c8783b */ /* 0x000fee0000000200 */
[----:B------:R-:W-:Y:S01]  /*5c80*/  HMMA.16816.F32 R64, R148, R178, R64 ;  /* 0x000000b29440723c */ /* 0x000fe20000001840 */
[----:B------:R-:W-:Y:S07]  /*5c90*/  LDSM.16.M88.4 R148, [R211+0xa100] ;  /* 0x00a10000d394783b */ /* 0x000fee0000000200 */
[-C--:B-1----:R-:W-:Y:S01]  /*5ca0*/  HMMA.16816.F32 R4, R180, R184.reuse, R4 ;  /* 0x000000b8b404723c */ /* 0x082fe20000001804 */
[----:B------:R-:W1:Y:S07]  /*5cb0*/  LDSM.16.M88.4 R176, [R208+0x5100] ;  /* 0x00510000d0b0783b */ /* 0x000e6e0000000200 */
[C---:B------:R-:W-:Y:S04]  /*5cc0*/  HMMA.16816.F32 R8, R188.reuse, R184, R8 ;  /* 0x000000b8bc08723c */ /* 0x040fe80000001808 */
[----:B----4-:R-:W-:Y:S01]  /*5cd0*/  @P2 SHF.R.U32.HI R0, RZ, c[0x0][0x2cc], R234 ;  /* 0x0000b300ff002a19 */ /* 0x010fe200000116ea */
[----:B------:R-:W-:Y:S03]  /*5ce0*/  IMAD.MOV.U32 R234, RZ, RZ, c[0x0][0x1e0] ;  /* 0x00007800ffea7624 */ /* 0x000fe600078e00ff */
[-C--:B------:R-:W-:Y:S01]  /*5cf0*/  HMMA.16816.F32 R12, R188, R186.reuse, R12 ;  /* 0x000000babc0c723c */ /* 0x080fe2000000180c */
[----:B------:R-:W-:Y:S03]  /*5d00*/  SHFL.IDX PT, R145, R0, 0x3, 0x1c1f ;  /* 0x007c1f0000917f89 */ /* 0x000fe600000e0000 */
[----:B------:R-:W-:Y:S04]  /*5d10*/  IMAD.SHL.U32 R234, R234, 0x20, RZ ;  /* 0x00000020eaea7824 */ /* 0x000fe800078e00ff */
[C---:B------:R-:W-:Y:S01]  /*5d20*/  HMMA.16816.F32 R16, R180.reuse, R186, R16 ;  /* 0x000000bab410723c */ /* 0x040fe20000001810 */
[----:B------:R-:W2:Y:S07]  /*5d30*/  LDSM.16.M88.4 R184, [R211+0xb100] ;  /* 0x00b10000d3b8783b */ /* 0x000eae0000000200 */
        /* <DEDUP_REMOVED lines=9> */
[----:B------:R-:W2:Y:S07]  /*5dd0*/  LDSM.16.M88.4 R196, [R208+0x5900] ;  /* 0x00590000d0c4783b */ /* 0x000eae0000000200 */
[-C--:B---3--:R-:W-:Y:S08]  /*5de0*/  HMMA.16816.F32 R52, R180, R204.reuse, R52 ;  /* 0x000000ccb434723c */ /* 0x088ff00000001834 */
[C---:B------:R-:W-:Y:S07]  /*5df0*/  HMMA.16816.F32 R56, R188.reuse, R204, R56 ;  /* 0x000000ccbc38723c */ /* 0x040fee0000001838 */
[----:B------:R-:W-:Y:S01]  /*5e00*/  IADD3 R204, R226, -0x1, RZ ;  /* 0xffffffffe2cc7810 */ /* 0x000fe20007ffe0ff */
[-C--:B------:R-:W-:Y:S01]  /*5e10*/  HMMA.16816.F32 R60, R188, R206.reuse, R60 ;  /* 0x000000cebc3c723c */ /* 0x080fe2000000183c */
[----:B------:R-:W-:Y:S03]  /*5e20*/  LDSM.16.M88.4 R188, [R212+0xb100] ;  /* 0x00b10000d4bc783b */ /* 0x000fe60000000200 */
[----:B------:R-:W-:Y:S01]  /*5e30*/  @P3 IMAD.WIDE.U32 R2, R204, c[0x0][0x1e0], RZ ;  /* 0x00007800cc023a25 */ /* 0x000fe200078e00ff */
[----:B------:R-:W-:Y:S03]  /*5e40*/  @P3 SHF.R.S32.HI R142, RZ, 0x1f, R204 ;  /* 0x0000001fff8e3819 */ /* 0x000fe600000114cc */
[----:B------:R-:W-:Y:S01]  /*5e50*/  HMMA.16816.F32 R64, R180, R206, R64 ;  /* 0x000000ceb440723c */ /* 0x000fe20000001840 */
[----:B------:R-:W-:Y:S03]  /*5e60*/  LDSM.16.M88.4 R180, [R217] ;  /* 0x00000000d9b4783b */ /* 0x000fe60000000200 */
[----:B------:R-:W-:Y:S04]  /*5e70*/  @P3 IMAD R142, R142, c[0x0][0x1e0], RZ ;  /* 0x000078008e8e3a24 */ /* 0x000fe800078e02ff */
[-C--:B-1----:R-:W-:Y:S05]  /*5e80*/  HMMA.16816.F32 R4, R148, R176.reuse, R4 ;  /* 0x000000b09404723c */ /* 0x082fea0000001804 */
[----:B------:R-:W-:Y:S03]  /*5e90*/  @P3 IMAD R142, R204, c[0x0][0x1e4], R142 ;  /* 0x00007900cc8e3a24 */ /* 0x000fe600078e028e */
[C---:B--2---:R-:W-:Y:S04]  /*5ea0*/  HMMA.16816.F32 R8, R184.reuse, R176, R8 ;  /* 0x000000b0b808723c */ /* 0x044fe80000001808 */
[----:B------:R-:W-:Y:S01]  /*5eb0*/  @P3 IMAD.IADD R142, R3, 0x1, R142 ;  /* 0x00000001038e3824 */ /* 0x000fe200078e028e */
[C---:B------:R-:W-:Y:S03]  /*5ec0*/  @P3 SHF.L.U32 R3, R2.reuse, 0x6, RZ ;  /* 0x0000000602033819 */ /* 0x040fe600000006ff */
[-C--:B------:R-:W-:Y:S04]  /*5ed0*/  HMMA.16816.F32 R12, R184, R178.reuse, R12 ;  /* 0x000000b2b80c723c */ /* 0x080fe8000000180c */
[----:B------:R-:W-:Y:S02]  /*5ee0*/  @P3 SHF.L.U64.HI R2, R2, 0x6, R142 ;  /* 0x0000000602023819 */ /* 0x000fe4000001028e */
[C---:B------:R-:W-:Y:S02]  /*5ef0*/  @P3 IADD3 R142, P1, R3.reuse, R232, RZ ;  /* 0x000000e8038e3210 */ /* 0x040fe40007f3e0ff */
[C---:B------:R-:W-:Y:S01]  /*5f00*/  HMMA.16816.F32 R16, R148.reuse, R178, R16 ;  /* 0x000000b29410723c */ /* 0x040fe20000001810 */
[----:B------:R-:W1:Y:S03]  /*5f10*/  LDSM.16.M88.4 R176, [R212+0xa100] ;  /* 0x00a10000d4b0783b */ /* 0x000e660000000200 */
[----:B------:R-:W-:Y:S01]  /*5f20*/  @P3 IMAD.X R144, R2, 0x1, R231, P1 ;  /* 0x0000000102903824 */ /* 0x000fe200008e06e7 */
[----:B------:R-:W-:Y:S03]  /*5f30*/  @P3 IADD3 R143, P1, R3, R213, RZ ;  /* 0x000000d5038f3210 */ /* 0x000fe60007f3e0ff */
[-C--:B----4-:R-:W-:Y:S08]  /*5f40*/  HMMA.16816.F32 R20, R148, R192.reuse, R20 ;  /* 0x000000c09414723c */ /* 0x090ff00000001814 */
[C---:B------:R-:W-:Y:S01]  /*5f50*/  HMMA.16816.F32 R24, R184.reuse, R192, R24 ;  /* 0x000000c0b818723c */ /* 0x040fe20000001818 */
[----:B------:R-:W-:Y:S07]  /*5f60*/  SHFL.IDX PT, R192, R0, 0x1, 0x1c1f ;  /* 0x003c1f0000c07f89 */ /* 0x000fee00000e0000 */
[-C--:B------:R-:W-:Y:S01]  /*5f70*/  HMMA.16816.F32 R28, R184, R194.reuse, R28 ;  /* 0x000000c2b81c723c */ /* 0x080fe2000000181c */
[----:B------:R-:W-:Y:S07]  /*5f80*/  SHFL.IDX PT, R193, R0, 0x2, 0x1c1f ;  /* 0x005c1f0000c17f89 */ /* 0x000fee00000e0000 */
[C---:B------:R-:W-:Y:S01]  /*5f90*/  HMMA.16816.F32 R32, R148.reuse, R194, R32 ;  /* 0x000000c29420723c */ /* 0x040fe20000001820 */
[----:B------:R-:W-:Y:S07]  /*5fa0*/  SHFL.IDX PT, R194, R0, RZ, 0x1c1f ;  /* 0x001c1fff00c27589 */ /* 0x000fee00000e0000 */
[-C--:B------:R-:W-:Y:S08]  /*5fb0*/  HMMA.16816.F32 R36, R148, R196.reuse, R36 ;  /* 0x000000c49424723c */ /* 0x080ff00000001824 */
[C---:B------:R-:W-:Y:S08]  /*5fc0*/  HMMA.16816.F32 R40, R184.reuse, R196, R40 ;  /* 0x000000c4b828723c */ /* 0x040ff00000001828 */
[-C--:B------:R-:W-:Y:S08]  /*5fd0*/  HMMA.16816.F32 R44, R184, R198.reuse, R44 ;  /* 0x000000c6b82c723c */ /* 0x080ff0000000182c */
[C---:B------:R-:W-:Y:S08]  /*5fe0*/  HMMA.16816.F32 R48, R148.reuse, R198, R48 ;  /* 0x000000c69430723c */ /* 0x040ff00000001830 */
[-C--:B------:R-:W-:Y:S08]  /*5ff0*/  HMMA.16816.F32 R52, R148, R200.reuse, R52 ;  /* 0x000000c89434723c */ /* 0x080ff00000001834 */
[C---:B------:R-:W-:Y:S08]  /*6000*/  HMMA.16816.F32 R56, R184.reuse, R200, R56 ;  /* 0x000000c8b838723c */ /* 0x040ff00000001838 */
[-C--:B------:R-:W-:Y:S01]  /*6010*/  HMMA.16816.F32 R60, R184, R202.reuse, R60 ;  /* 0x000000cab83c723c */ /* 0x080fe2000000183c */
[----:B------:R-:W2:Y:S07]  /*6020*/  LDSM.16.M88.4 R184, [R216] ;  /* 0x00000000d8b8783b */ /* 0x000eae0000000200 */
[----:B------:R-:W-:Y:S01]  /*6030*/  HMMA.16816.F32 R64, R148, R202, R64 ;  /* 0x000000ca9440723c */ /* 0x000fe20000001840 */
[----:B------:R-:W3:Y:S06]  /*6040*/  LDSM.16.M88.4 R148, [R215] ;  /* 0x00000000d794783b */ /* 0x000eec0000000200 */
[C---:B------:R-:W-:Y:S01]  /*6050*/  @P3 LEA R202, P0, R142.reuse, c[0x0][0x1c8], 0x1 ;  /* 0x000072008eca3a11 */ /* 0x040fe200078008ff */
[-C--:B-1----:R-:W-:Y:S05]  /*6060*/  HMMA.16816.F32 R4, R176, R180.reuse, R4 ;  /* 0x000000b4b004723c */ /* 0x082fea0000001804 */
[----:B------:R-:W-:Y:S01]  /*6070*/  @P3 LEA.HI.X R203, R142, c[0x0][0x1cc], R144, 0x1, P0 ;  /* 0x000073008ecb3a11 */ /* 0x000fe200000f0c90 */
[----:B------:R-:W-:Y:S01]  /*6080*/  @P3 IMAD.X R144, R2, 0x1, R224, P1 ;  /* 0x0000000102903824 */ /* 0x000fe200008e06e0 */
[C---:B------:R-:W-:Y:S01]  /*6090*/  @P3 LEA R200, P0, R143.reuse, c[0x0][0x1c8], 0x1 ;  /* 0x000072008fc83a11 */ /* 0x040fe200078008ff */
[C---:B------:R-:W-:Y:S04]  /*60a0*/  HMMA.16816.F32 R8, R188.reuse, R180, R8 ;  /* 0x000000b4bc08723c */ /* 0x040fe80000001808 */
[----:B------:R-:W-:Y:S01]  /*60b0*/  @P3 LEA.HI.X R201, R143, c[0x0][0x1cc], R144, 0x1, P0 ;  /* 0x000073008fc93a11 */ /* 0x000fe200000f0c90 */
[----:B------:R-:W-:Y:S01]  /*60c0*/  IMAD R142, R226, R235, 0x1 ;  /* 0x00000001e28e7424 */ /* 0x000fe200078e02eb */
[----:B------:R-:W-:Y:S02]  /*60d0*/  MOV R235, 0x5 ;  /* 0x0000000500eb7802 */ /* 0x000fe40000000f00 */
[-C--:B------:R-:W-:Y:S04]  /*60e0*/  HMMA.16816.F32 R12, R188, R182.reuse, R12 ;  /* 0x000000b6bc0c723c */ /* 0x080fe8000000180c */
[----:B------:R-:W-:Y:S01]  /*60f0*/  @P3 IADD3 R180, P0, R234, R3, RZ ;  /* 0x00000003eab43210 */ /* 0x000fe20007f1e0ff */
[----:B------:R-:W-:Y:S01]  /*6100*/  IMAD.MOV.U32 R234, RZ, RZ, c[0x0][0x1e0] ;  /* 0x00007800ffea7624 */ /* 0x000fe200078e00ff */
[----:B------:R-:W-:Y:S02]  /*6110*/  @P3 IADD3 R3, P1, R3, R227, RZ ;  /* 0x000000e303033210 */ /* 0x000fe40007f3e0ff */
[C---:B------:R-:W-:Y:S04]  /*6120*/  HMMA.16816.F32 R16, R176.reuse, R182, R16 ;  /* 0x000000b6b010723c */ /* 0x040fe80000001810 */
[----:B------:R-:W-:Y:S02]  /*6130*/  SHF.L.U64.HI R234, R234, R235, c[0x0][0x1e4] ;  /* 0x00007900eaea7619 */ /* 0x000fe400000102eb */
[----:B------:R-:W-:Y:S02]  /*6140*/  IADD3 R142, R236, R142, -R237 ;  /* 0x0000008eec8e7210 */ /* 0x000fe40007ffe8ed */
[-C--:B--2---:R-:W-:Y:S04]  /*6150*/  HMMA.16816.F32 R20, R176, R184.reuse, R20 ;  /* 0x000000b8b014723c */ /* 0x084fe80000001814 */
[----:B------:R-:W-:Y:S01]  /*6160*/  @P3 IMAD.X R181, R234, 0x1, R2, P0 ;  /* 0x00000001eab53824 */ /* 0x000fe200000e0602 */
[----:B------:R-:W-:Y:S01]  /*6170*/  @P3 IADD3 R0, P0, R180, R232, RZ ;  /* 0x000000e8b4003210 */ /* 0x000fe20007f1e0ff */
[----:B------:R-:W-:Y:S01]  /*6180*/  @P3 IMAD.X R2, R2, 0x1, R228, P1 ;  /* 0x0000000102023824 */ /* 0x000fe200008e06e4 */
[----:B------:R-:W-:Y:S01]  /*6190*/  IADD3 R143, R142, -R229, RZ ;  /* 0x800000e58e8f7210 */ /* 0x000fe20007ffe0ff */
[C---:B------:R-:W-:Y:S04]  /*61a0*/  HMMA.16816.F32 R24, R188.reuse, R184, R24 ;  /* 0x000000b8bc18723c */ /* 0x040fe80000001818 */
[----:B------:R-:W-:Y:S01]  /*61b0*/  @P3 LEA R196, P1, R3, c[0x0][0x1c8], 0x1 ;  /* 0x0000720003c43a11 */ /* 0x000fe200078208ff */
[----:B------:R-:W-:Y:S01]  /*61c0*/  @P3 IMAD.X R144, R181, 0x1, R231, P0 ;  /* 0x00000001b5903824 */ /* 0x000fe200000e06e7 */
[C---:B------:R-:W-:Y:S02]  /*61d0*/  @P3 LEA R198, P0, R0.reuse, c[0x0][0x1c8], 0x1 ;  /* 0x0000720000c63a11 */ /* 0x040fe400078008ff */
[-C--:B------:R-:W-:Y:S04]  /*61e0*/  HMMA.16816.F32 R28, R188, R186.reuse, R28 ;  /* 0x000000babc1c723c */ /* 0x080fe8000000181c */
[----:B------:R-:W-:Y:S02]  /*61f0*/  IADD3 R142, R143, R194, RZ ;  /* 0x000000c28f8e7210 */ /* 0x000fe40007ffe0ff */
[----:B------:R-:W-:Y:S01]  /*6200*/  @P3 LEA.HI.X R197, R3, c[0x0][0x1cc], R2, 0x1, P1 ;  /* 0x0000730003c53a11 */ /* 0x000fe200008f0c02 */
[C---:B------:R-:W-:Y:S01]  /*6210*/  IMAD.IADD R3, R143.reuse, 0x1, R192 ;  /* 0x000000018f037824 */ /* 0x040fe200078e02c0 */
[C---:B------:R-:W-:Y:S04]  /*6220*/  HMMA.16816.F32 R32, R176.reuse, R186, R32 ;  /* 0x000000bab020723c */ /* 0x040fe80000001820 */
[----:B------:R-:W-:Y:S01]  /*6230*/  @P3 LEA.HI.X R199, R0, c[0x0][0x1cc], R144, 0x1, P0 ;  /* 0x0000730000c73a11 */ /* 0x000fe200000f0c90 */
[----:B------:R-:W-:Y:S01]  /*6240*/  IMAD.IADD R2, R143, 0x1, R193 ;  /* 0x000000018f027824 */ /* 0x000fe200078e02c1 */
[C---:B------:R-:W-:Y:S02]  /*6250*/  ISETP.GT.AND P1, PT, R142.reuse, RZ, PT ;  /* 0x000000ff8e00720c */ /* 0x040fe40003f24270 */
[-C--:B---3--:R-:W-:Y:S03]  /*6260*/  HMMA.16816.F32 R36, R176, R148.reuse, R36 ;  /* 0x00000094b024723c */ /* 0x088fe60000001824 */
[----:B------:R-:W-:Y:S02]  /*6270*/  ISETP.GT.AND P0, PT, R142, 0x1, PT ;  /* 0x000000018e00780c */ /* 0x000fe40003f04270 */
[----:B------:R-:W-:Y:S02]  /*6280*/  FSEL R182, R4, -INF , P1 ;  /* 0xff80000004b67808 */ /* 0x000fe40000800000 */
[----:B------:R-:W-:Y:S01]  /*6290*/  FSEL R183, R5, -INF , P0 ;  /* 0xff80000005b77808 */ /* 0x000fe20000000000 */
[C---:B------:R-:W-:Y:S04]  /*62a0*/  HMMA.16816.F32 R40, R188.reuse, R148, R40 ;  /* 0x00000094bc28723c */ /* 0x040fe80000001828 */
[C---:B------:R-:W-:Y:S02]  /*62b0*/  ISETP.GT.AND P1, PT, R3.reuse, RZ, PT ;  /* 0x000000ff0300720c */ /* 0x040fe40003f24270 */
[----:B------:R-:W-:Y:S02]  /*62c0*/  ISETP.GT.AND P0, PT, R3, 0x1, PT ;  /* 0x000000010300780c */ /* 0x000fe40003f04270 */
[-C--:B------:R-:W-:Y:S04]  /*62d0*/  HMMA.16816.F32 R44, R188, R150.reuse, R44 ;  /* 0x00000096bc2c723c */ /* 0x080fe8000000182c */
[----:B------:R-:W-:Y:S02]  /*62e0*/  FSEL R185, R6, -INF , P1 ;  /* 0xff80000006b97808 */ /* 0x000fe40000800000 */
[----:B------:R-:W-:Y:S02]  /*62f0*/  FSEL R184, R7, -INF , P0 ;  /* 0xff80000007b87808 */ /* 0x000fe40000000000 */
[C---:B------:R-:W-:Y:S01]  /*6300*/  HMMA.16816.F32 R48, R176.reuse, R150, R48 ;  /* 0x00000096b030723c */ /* 0x040fe20000001830 */
[----:B------:R-:W1:Y:S01]  /*6310*/  LDSM.16.M88.4 R4, [R214] ;  /* 0x00000000d604783b */ /* 0x000e620000000200 */
[----:B------:R-:W-:Y:S04]  /*6320*/  DEPBAR.LE SB0, 0x0 ;  /* 0x000080000000791a */ /* 0x000fe80000000000 */
[----:B------:R-:W-:Y:S01]  /*6330*/  IADD3 R0, R143, R145, RZ ;  /* 0x000000918f007210 */ /* 0x000fe20007ffe0ff */
[----:B------:R-:W-:Y:S02]  /*6340*/  IMAD.MOV.U32 R143, RZ, RZ, R228 ;  /* 0x000000ffff8f7224 */ /* 0x000fe400078e00e4 */
[----:B------:R-:W-:Y:S01]  /*6350*/  BAR.SYNC.DEFER_BLOCKING 0x0 ;  /* 0x0000000000007b1d */ /* 0x000fe20000010000 */
[C---:B------:R-:W-:Y:S02]  /*6360*/  ISETP.GT.AND P1, PT, R2.reuse, RZ, PT ;  /* 0x000000ff0200720c */ /* 0x040fe40003f24270 */
[----:B------:R-:W-:Y:S02]  /*6370*/  ISETP.GT.AND P0, PT, R2, 0x1, PT ;  /* 0x000000010200780c */ /* 0x000fe40003f04270 */
[----:B------:R-:W-:Y:S02]  /*6380*/  FSEL R187, R8, -INF , P1 ;  /* 0xff80000008bb7808 */ /* 0x000fe40000800000 */
[----:B------:R-:W-:Y:S02]  /*6390*/  ISETP.GT.AND P1, PT, R0, RZ, PT ;  /* 0x000000ff0000720c */ /* 0x000fe40003f24270 */
[----:B------:R-:W-:Y:S01]  /*63a0*/  FSEL R186, R9, -INF , P0 ;  /* 0xff80000009ba7808 */ /* 0x000fe20000000000 */
[----:B------:R-:W-:Y:S01]  /*63b0*/  IMAD.MOV.U32 R9, RZ, RZ, R213 ;  /* 0x000000ffff097224 */ /* 0x000fe200078e00d5 */
[----:B------:R-:W-:Y:S02]  /*63c0*/  FSEL R10, R10, -INF , P1 ;  /* 0xff8000000a0a7808 */ /* 0x000fe40000800000 */
[----:B------:R-:W-:Y:S02]  /*63d0*/  ISETP.GT.AND P0, PT, R0, 0x1, PT ;  /* 0x000000010000780c */ /* 0x000fe40003f04270 */
[----:B------:R-:W-:Y:S02]  /*63e0*/  ISETP.GT.AND P1, PT, R2, 0x8, PT ;  /* 0x000000080200780c */ /* 0x000fe40003f24270 */
[----:B------:R-:W-:Y:S02]  /*63f0*/  FSEL R11, R11, -INF , P0 ;  /* 0xff8000000b0b7808 */ /* 0x000fe40000000000 */
[----:B------:R-:W-:Y:S02]  /*6400*/  FSEL R12, R12, -INF , P1 ;  /* 0xff8000000c0c7808 */ /* 0x000fe40000800000 */
[----:B------:R-:W-:Y:S02]  /*6410*/  ISETP.GT.AND P0, PT, R2, 0x9, PT ;  /* 0x000000090200780c */ /* 0x000fe40003f04270 */
[----:B------:R-:W-:Y:S01]  /*6420*/  ISETP.GT.AND P1, PT, R0, 0x8, PT ;  /* 0x000000080000780c */ /* 0x000fe20003f24270 */
[----:B------:R-:W-:Y:S01]  /*6430*/  @!PT LDS RZ, [RZ] ;  /* 0x00000000fffff984 */ /* 0x000fe20000000800 */
[----:B------:R-:W-:Y:S01]  /*6440*/  @!PT LDS RZ, [RZ] ;  /* 0x00000000fffff984 */ /* 0x000fe20000000800 */
[----:B------:R-:W-:Y:S01]  /*6450*/  @!PT LDS RZ, [RZ] ;  /* 0x00000000fffff984 */ /* 0x000fe20000000800 */
[----:B------:R2:W-:Y:S01]  /*6460*/  @P3 LDGSTS.E.BYPASS.LTC128B.128 [R225+0x3100], [R202.64], !P6 ;  /* 0x03100000cae13fae */ /* 0x0005e2000f101d46 */
[----:B------:R-:W-:Y:S02]  /*6470*/  FSEL R13, R13, -INF , P0 ;  /* 0xff8000000d0d7808 */ /* 0x000fe40000000000 */
[----:B------:R-:W-:Y:S02]  /*6480*/  FSEL R14, R14, -INF , P1 ;  /* 0xff8000000e0e7808 */ /* 0x000fe40000800000 */
[----:B------:R-:W-:Y:S02]  /*6490*/  ISETP.GT.AND P0, PT, R0, 0x9, PT ;  /* 0x000000090000780c */ /* 0x000fe40003f04270 */
[----:B------:R-:W-:Y:S01]  /*64a0*/  ISETP.GT.AND P1, PT, R142, 0x8, PT ;  /* 0x000000088e00780c */ /* 0x000fe20003f24270 */
[-C--:B-1----:R-:W-:Y:S01]  /*64b0*/  HMMA.16816.F32 R52, R176, R4.reuse, R52 ;  /* 0x00000004b034723c */ /* 0x082fe20000001834 */
[----:B------:R1:W-:Y:S04]  /*64c0*/  @P3 LDGSTS.E.BYPASS.LTC128B.128 [R225+0x4100], [R200.64], !P5 ;  /* 0x04100000c8e13fae */ /* 0x0003e8000e901d46 */
[----:B------:R-:W-:Y:S02]  /*64d0*/  FSEL R15, R15, -INF , P0 ;  /* 0xff8000000f0f7808 */ /* 0x000fe40000000000 */
[----:B------:R-:W-:Y:S01]  /*64e0*/  FSEL R16, R16, -INF , P1 ;  /* 0xff80000010107808 */ /* 0x000fe20000800000 */
[C---:B------:R-:W-:Y:S01]  /*64f0*/  HMMA.16816.F32 R56, R188.reuse, R4, R56 ;  /* 0x00000004bc38723c */ /* 0x040fe20000001838 */
[----:B------:R3:W-:Y:S03]  /*6500*/  @P3 LDGSTS.E.BYPASS.LTC128B.128 [R225+0x5100], [R196.64], !P4 ;  /* 0x05100000c4e13fae */ /* 0x0007e6000e101d46 */
[----:B------:R-:W-:Y:S02]  /*6510*/  ISETP.GT.AND P1, PT, R3, 0x8, PT ;  /* 0x000000080300780c */ /* 0x000fe40003f24270 */
[----:B------:R-:W-:Y:S02]  /*6520*/  ISETP.GT.AND P0, PT, R142, 0x9, PT ;  /* 0x000000098e00780c */ /* 0x000fe40003f04270 */
[-C--:B------:R-:W-:Y:S01]  /*6530*/  HMMA.16816.F32 R60, R188, R6.reuse, R60 ;  /* 0x00000006bc3c723c */ /* 0x080fe2000000183c */
[----:B------:R4:W-:Y:S03]  /*6540*/  @P3 LDGSTS.E.BYPASS.LTC128B.128 [R225+0x3900], [R198.64], !P6 ;  /* 0x03900000c6e13fae */ /* 0x0009e6000f101d46 */
[----:B------:R-:W-:Y:S02]  /*6550*/  FSEL R17, R17, -INF , P0 ;  /* 0xff80000011117808 */ /* 0x000fe40000000000 */
[----:B------:R-:W-:Y:S02]  /*6560*/  ISETP.GT.AND P0, PT, R3, 0x9, PT ;  /* 0x000000090300780c */ /* 0x000fe40003f04270 */
[----:B------:R-:W-:Y:S04]  /*6570*/  HMMA.16816.F32 R64, R176, R6, R64 ;  /* 0x00000006b040723c */ /* 0x000fe80000001840 */
[----:B------:R-:W-:Y:S02]  /*6580*/  FSEL R18, R18, -INF , P1 ;  /* 0xff80000012127808 */ /* 0x000fe40000800000 */
[C---:B------:R-:W-:Y:S02]  /*6590*/  ISETP.GT.AND P1, PT, R142.reuse, 0x10, PT ;  /* 0x000000108e00780c */ /* 0x040fe40003f24270 */
[----:B------:R-:W-:Y:S02]  /*65a0*/  FSEL R19, R19, -INF , P0 ;  /* 0xff80000013137808 */ /* 0x000fe40000000000 */
[----:B------:R-:W-:Y:S02]  /*65b0*/  ISETP.GT.AND P0, PT, R142, 0x11, PT ;  /* 0x000000118e00780c */ /* 0x000fe40003f04270 */
[----:B------:R-:W-:Y:S01]  /*65c0*/  FSEL R193, R20, -INF , P1 ;  /* 0xff80000014c17808 */ /* 0x000fe20000800000 */
[----:B------:R-:W-:Y:S01]  /*65d0*/  IMAD.MOV.U32 R20, RZ, RZ, R227 ;  /* 0x000000ffff147224 */ /* 0x000fe200078e00e3 */
[----:B------:R-:W-:Y:S02]  /*65e0*/  ISETP.GT.AND P1, PT, R3, 0x10, PT ;  /* 0x000000100300780c */ /* 0x000fe40003f24270 */
[----:B------:R-:W-:Y:S02]  /*65f0*/  FSEL R192, R21, -INF , P0 ;  /* 0xff80000015c07808 */ /* 0x000fe40000000000 */
[----:B------:R-:W-:Y:S02]  /*6600*/  ISETP.GT.AND P0, PT, R3, 0x11, PT ;  /* 0x000000110300780c */ /* 0x000fe40003f04270 */
[----:B------:R-:W-:Y:S02]  /*6610*/  FSEL R194, R22, -INF , P1 ;  /* 0xff80000016c27808 */ /* 0x000fe40000800000 */
[----:B------:R-:W-:Y:S02]  /*6620*/  FMNMX.FTZ R4, R182, R140, !PT ;  /* 0x0000008cb6047209 */ /* 0x000fe40007810000 */
[C---:B------:R-:W-:Y:S02]  /*6630*/  ISETP.GT.AND P1, PT, R2.reuse, 0x10, PT ;  /* 0x000000100200780c */ /* 0x040fe40003f24270 */
[----:B------:R-:W-:Y:S02]  /*6640*/  FSEL R195, R23, -INF , P0 ;  /* 0xff80000017c37808 */ /* 0x000fe40000000000 */
[----:B------:R-:W-:Y:S02]  /*6650*/  FMNMX.FTZ R4, R183, R4, !PT ;  /* 0x00000004b7047209 */ /* 0x000fe40007810000 */
[----:B------:R-:W-:Y:S02]  /*6660*/  ISETP.GT.AND P0, PT, R2, 0x11, PT ;  /* 0x000000110200780c */ /* 0x000fe40003f04270 */
[----:B------:R-:W-:Y:S02]  /*6670*/  FSEL R206, R24, -INF , P1 ;  /* 0xff80000018ce7808 */ /* 0x000fe40000800000 */
[----:B------:R-:W-:Y:S02]  /*6680*/  ISETP.GT.AND P1, PT, R0, 0x10, PT ;  /* 0x000000100000780c */ /* 0x000fe40003f24270 */
        /* <DEDUP_REMOVED lines=27> */
[C---:B------:R-:W-:Y:S02]  /*6840*/  ISETP.GT.AND P0, PT, R142.reuse, 0x21, PT ;  /* 0x000000218e00780c */ /* 0x040fe40003f04270 */
[----:B------:R-:W-:Y:S02]  /*6850*/  FMNMX.FTZ R145, R189, R145, !PT ;  /* 0x00000091bd917209 */ /* 0x000fe40007810000 */
[----:B------:R-:W-:Y:S02]  /*6860*/  FSEL R233, R37, -INF , P0 ;  /* 0xff80000025e97808 */ /* 0x000fe40000000000 */
[C---:B------:R-:W-:Y:S02]  /*6870*/  ISETP.GT.AND P1, PT, R3.reuse, 0x20, PT ;  /* 0x000000200300780c */ /* 0x040fe40003f24270 */
[----:B------:R-:W-:Y:S02]  /*6880*/  ISETP.GT.AND P0, PT, R142, 0x28, PT ;  /* 0x000000288e00780c */ /* 0x000fe40003f04270 */
[----:B------:R-:W-:Y:S02]  /*6890*/  FMNMX.FTZ R145, R232, R145, !PT ;  /* 0x00000091e8917209 */ /* 0x000fe40007810000 */
[----:B------:R-:W-:Y:S02]  /*68a0*/  FSEL R249, R38, -INF , P1 ;  /* 0xff80000026f97808 */ /* 0x000fe40000800000 */
[----:B------:R-:W-:Y:S02]  /*68b0*/  ISETP.GT.AND P1, PT, R3, 0x21, PT ;  /* 0x000000210300780c */ /* 0x000fe40003f24270 */
[----:B------:R-:W-:Y:S02]  /*68c0*/  FSEL R234, R48, -INF , P0 ;  /* 0xff80000030ea7808 */ /* 0x000fe40000000000 */
[C---:B------:R-:W-:Y:S02]  /*68d0*/  ISETP.GT.AND P0, PT, R142.reuse, 0x29, PT ;  /* 0x000000298e00780c */ /* 0x040fe40003f04270 */
[----:B------:R-:W-:Y:S02]  /*68e0*/  FMNMX.FTZ R145, R233, R145, !PT ;  /* 0x00000091e9917209 */ /* 0x000fe40007810000 */
[----:B------:R-:W-:Y:S02]  /*68f0*/  FSEL R252, R39, -INF , P1 ;  /* 0xff80000027fc7808 */ /* 0x000fe40000800000 */
[----:B------:R-:W-:Y:S02]  /*6900*/  ISETP.GT.AND P1, PT, R142, 0x30, PT ;  /* 0x000000308e00780c */ /* 0x000fe40003f24270 */
[----:B------:R-:W-:Y:S02]  /*6910*/  FSEL R235, R49, -INF , P0 ;  /* 0xff80000031eb7808 */ /* 0x000fe40000000000 */
[----:B------:R-:W-:Y:S02]  /*6920*/  FMNMX.FTZ R145, R234, R145, !PT ;  /* 0x00000091ea917209 */ /* 0x000fe40007810000 */
[----:B------:R-:W-:Y:S02]  /*6930*/  FSEL R236, R52, -INF , P1 ;  /* 0xff80000034ec7808 */ /* 0x000fe40000800000 */
[C---:B------:R-:W-:Y:S02]  /*6940*/  ISETP.GT.AND P0, PT, R142.reuse, 0x31, PT ;  /* 0x000000318e00780c */ /* 0x040fe40003f04270 */
[----:B------:R-:W-:Y:S02]  /*6950*/  FMNMX.FTZ R145, R235, R145, !PT ;  /* 0x00000091eb917209 */ /* 0x000fe40007810000 */
[----:B------:R-:W-:Y:S02]  /*6960*/  FSEL R251, R53, -INF , P0 ;  /* 0xff80000035fb7808 */ /* 0x000fe40000000000 */
[----:B------:R-:W-:Y:S02]  /*6970*/  ISETP.GT.AND P1, PT, R142, 0x38, PT ;  /* 0x000000388e00780c */ /* 0x000fe40003f24270 */
[----:B------:R-:W-:Y:S02]  /*6980*/  FMNMX.FTZ R145, R236, R145, !PT ;  /* 0x00000091ec917209 */ /* 0x000fe40007810000 */
[----:B------:R-:W-:Y:S02]  /*6990*/  FSEL R24, R64, -INF , P1 ;  /* 0xff80000040187808 */ /* 0x000fe40000800000 */
[----:B------:R-:W-:Y:S02]  /*69a0*/  ISETP.GT.AND P0, PT, R142, 0x39, PT ;  /* 0x000000398e00780c */ /* 0x000fe40003f04270 */
        /* <DEDUP_REMOVED lines=9> */
[----:B------:R-:W-:Y:S02]  /*6a40*/  ISETP.GT.AND P0, PT, R2, 0x21, PT ;  /* 0x000000210200780c */ /* 0x000fe40003f04270 */
[----:B------:R-:W-:Y:S02]  /*6a50*/  FMNMX.FTZ R144, R19, R144, !PT ;  /* 0x0000009013907209 */ /* 0x000fe40007810000 */
        /* <DEDUP_REMOVED lines=9> */
[----:B------:R-:W-:Y:S02]  /*6af0*/  ISETP.GT.AND P0, PT, R3, 0x29, PT ;  /* 0x000000290300780c */ /* 0x000fe40003f04270 */
[----:B------:R-:W-:Y:S01]  /*6b00*/  FMNMX.FTZ R144, R190, R144, !PT ;  /* 0x00000090be907209 */ /* 0x000fe20007810000 */
[----:B-1----:R-:W-:Y:S01]  /*6b10*/  IMAD.MOV.U32 R200, RZ, RZ, R246 ;  /* 0x000000ffffc87224 */ /* 0x002fe200078e00f6 */
[----:B------:R-:W-:Y:S02]  /*6b20*/  FMNMX.FTZ R4, R187, R146, !PT ;  /* 0x00000092bb047209 */ /* 0x000fe40007810000 */
[----:B------:R-:W-:Y:S02]  /*6b30*/  FSEL R250, R50, -INF , P1 ;  /* 0xff80000032fa7808 */ /* 0x000fe40000800000 */
[----:B------:R-:W-:Y:S02]  /*6b40*/  ISETP.GT.AND P1, PT, R3, 0x30, PT ;  /* 0x000000300300780c */ /* 0x000fe40003f24270 */
[----:B------:R-:W-:Y:S02]  /*6b50*/  FSEL R239, R51, -INF , P0 ;  /* 0xff80000033ef7808 */ /* 0x000fe40000000000 */
[----:B------:R-:W-:Y:S02]  /*6b60*/  ISETP.GT.AND P0, PT, R3, 0x31, PT ;  /* 0x000000310300780c */ /* 0x000fe40003f04270 */
[----:B------:R-:W-:Y:S02]  /*6b70*/  FMNMX.FTZ R145, R145, R5, !PT ;  /* 0x0000000591917209 */ /* 0x000fe40007810000 */
[----:B------:R-:W-:Y:S02]  /*6b80*/  FMNMX.FTZ R144, R191, R144, !PT ;  /* 0x00000090bf907209 */ /* 0x000fe40007810000 */
[----:B------:R-:W-:Y:S01]  /*6b90*/  FSEL R247, R55, -INF , P0 ;  /* 0xff80000037f77808 */ /* 0x000fe20000000000 */
[----:B------:R-:W1:Y:S01]  /*6ba0*/  SHFL.BFLY PT, R6, R145, 0x1, 0x1f ;  /* 0x0c201f0091067f89 */ /* 0x000e6200000e0000 */
[----:B------:R-:W-:Y:S02]  /*6bb0*/  MOV R8, R224 ;  /* 0x000000e000087202 */ /* 0x000fe40000000f00 */
[----:B------:R-:W-:Y:S02]  /*6bc0*/  FSEL R224, R54, -INF , P1 ;  /* 0xff80000036e07808 */ /* 0x000fe40000800000 */
[----:B------:R-:W-:Y:S02]  /*6bd0*/  FMNMX.FTZ R4, R186, R4, !PT ;  /* 0x00000004ba047209 */ /* 0x000fe40007810000 */
[C---:B------:R-:W-:Y:S02]  /*6be0*/  ISETP.GT.AND P1, PT, R3.reuse, 0x38, PT ;  /* 0x000000380300780c */ /* 0x040fe40003f24270 */
[----:B------:R-:W-:Y:S02]  /*6bf0*/  ISETP.GT.AND P0, PT, R3, 0x39, PT ;  /* 0x000000390300780c */ /* 0x000fe40003f04270 */
[----:B------:R-:W-:Y:S02]  /*6c00*/  FMNMX.FTZ R3, R10, R147, !PT ;  /* 0x000000930a037209 */ /* 0x000fe40007810000 */
[----:B------:R-:W-:Y:S02]  /*6c10*/  FMNMX.FTZ R144, R249, R144, !PT ;  /* 0x00000090f9907209 */ /* 0x000fe40007810000 */
[----:B------:R-:W-:Y:S02]  /*6c20*/  FMNMX.FTZ R4, R12, R4, !PT ;  /* 0x000000040c047209 */ /* 0x000fe40007810000 */
[----:B------:R-:W-:Y:S02]  /*6c30*/  FMNMX.FTZ R3, R11, R3, !PT ;  /* 0x000000030b037209 */ /* 0x000fe40007810000 */
[----:B------:R-:W-:Y:S02]  /*6c40*/  FMNMX.FTZ R144, R252, R144, !PT ;  /* 0x00000090fc907209 */ /* 0x000fe40007810000 */
[----:B------:R-:W-:Y:S01]  /*6c50*/  FSEL R25, R66, -INF , P1 ;  /* 0xff80000042197808 */ /* 0x000fe20000800000 */
[----:B------:R-:W-:Y:S01]  /*6c60*/  IMAD.MOV.U32 R66, RZ, RZ, R24 ;  /* 0x000000ffff427224 */ /* 0x000fe200078e0018 */
[----:B------:R-:W-:Y:S02]  /*6c70*/  FMNMX.FTZ R4, R13, R4, !PT ;  /* 0x000000040d047209 */ /* 0x000fe40007810000 */
[----:B------:R-:W-:Y:S02]  /*6c80*/  ISETP.GT.AND P1, PT, R2, 0x28, PT ;  /* 0x000000280200780c */ /* 0x000fe40003f24270 */
[----:B------:R-:W-:Y:S02]  /*6c90*/  FMNMX.FTZ R3, R14, R3, !PT ;  /* 0x000000030e037209 */ /* 0x000fe40007810000 */
[----:B------:R-:W-:Y:S02]  /*6ca0*/  FMNMX.FTZ R144, R250, R144, !PT ;  /* 0x00000090fa907209 */ /* 0x000fe40007810000 */
[----:B------:R-:W-:Y:S02]  /*6cb0*/  FSEL R51, R44, -INF , P1 ;  /* 0xff8000002c337808 */ /* 0x000fe40000800000 */
[----:B------:R-:W-:Y:S01]  /*6cc0*/  FSEL R242, R67, -INF , P0 ;  /* 0xff80000043f27808 */ /* 0x000fe20000000000 */
[----:B------:R-:W-:Y:S01]  /*6cd0*/  IMAD.MOV.U32 R67, RZ, RZ, R251 ;  /* 0x000000ffff437224 */ /* 0x000fe200078e00fb */
[----:B------:R-:W-:Y:S02]  /*6ce0*/  FMNMX.FTZ R4, R206, R4, !PT ;  /* 0x00000004ce047209 */ /* 0x000fe40007810000 */
[----:B------:R-:W-:Y:S02]  /*6cf0*/  FMNMX.FTZ R3, R15, R3, !PT ;  /* 0x000000030f037209 */ /* 0x000fe40007810000 */
[----:B------:R-:W-:Y:S02]  /*6d00*/  ISETP.GT.AND P0, PT, R2, 0x29, PT ;  /* 0x000000290200780c */ /* 0x000fe40003f04270 */
[----:B------:R-:W-:Y:S02]  /*6d10*/  ISETP.GT.AND P1, PT, R0, 0x28, PT ;  /* 0x000000280000780c */ /* 0x000fe40003f24270 */
[----:B------:R-:W-:Y:S02]  /*6d20*/  FMNMX.FTZ R144, R239, R144, !PT ;  /* 0x00000090ef907209 */ /* 0x000fe40007810000 */
[----:B------:R-:W-:Y:S02]  /*6d30*/  FMNMX.FTZ R4, R205, R4, !PT ;  /* 0x00000004cd047209 */ /* 0x000fe40007810000 */
[----:B------:R-:W-:Y:S02]  /*6d40*/  FSEL R245, R45, -INF , P0 ;  /* 0xff8000002df57808 */ /* 0x000fe40000000000 */
[----:B------:R-:W-:Y:S02]  /*6d50*/  FSEL R43, R46, -INF , P1 ;  /* 0xff8000002e2b7808 */ /* 0x000fe40000800000 */
[----:B------:R-:W-:Y:S01]  /*6d60*/  ISETP.GT.AND P0, PT, R0, 0x29, PT ;  /* 0x000000290000780c */ /* 0x000fe20003f04270 */
[----:B------:R-:W-:Y:S01]  /*6d70*/  IMAD.MOV.U32 R201, RZ, RZ, R245 ;  /* 0x000000ffffc97224 */ /* 0x000fe200078e00f5 */
[----:B------:R-:W-:Y:S02]  /*6d80*/  ISETP.GT.AND P1, PT, R2, 0x30, PT ;  /* 0x000000300200780c */ /* 0x000fe40003f24270 */
[----:B------:R-:W-:Y:S02]  /*6d90*/  FMNMX.FTZ R3, R207, R3, !PT ;  /* 0x00000003cf037209 */ /* 0x000fe40007810000 */
[----:B------:R-:W-:Y:S02]  /*6da0*/  FMNMX.FTZ R144, R224, R144, !PT ;  /* 0x00000090e0907209 */ /* 0x000fe40007810000 */
[----:B------:R-:W-:Y:S02]  /*6db0*/  FSEL R56, R56, -INF , P1 ;  /* 0xff80000038387808 */ /* 0x000fe40000800000 */
[----:B------:R-:W-:Y:S02]  /*6dc0*/  FMNMX.FTZ R3, R227, R3, !PT ;  /* 0x00000003e3037209 */ /* 0x000fe40007810000 */
[----:B------:R-:W-:Y:S02]  /*6dd0*/  FMNMX.FTZ R4, R228, R4, !PT ;  /* 0x00000004e4047209 */ /* 0x000fe40007810000 */
        /* <DEDUP_REMOVED lines=10> */
[----:B-1----:R-:W-:Y:S02]  /*6e80*/  FMNMX.FTZ R145, R145, R6, !PT ;  /* 0x0000000691917209 */ /* 0x002fe40007810000 */
[----:B------:R-:W-:Y:S02]  /*6e90*/  FMNMX.FTZ R144, R25, R144, !PT ;  /* 0x0000009019907209 */ /* 0x000fe40007810000 */
[----:B------:R-:W-:Y:S01]  /*6ea0*/  FMNMX.FTZ R2, R231, R2, !PT ;  /* 0x00000002e7027209 */ /* 0x000fe20007810000 */
[----:B------:R-:W-:Y:S01]  /*6eb0*/  FMUL.FTZ R149, R145, c[0x0][0x2d0] ;  /* 0x0000b40091957a20 */ /* 0x000fe20000410000 */
[----:B------:R-:W-:Y:S02]  /*6ec0*/  FMNMX.FTZ R4, R241, R4, !PT ;  /* 0x00000004f1047209 */ /* 0x000fe40007810000 */
[----:B------:R-:W-:Y:S02]  /*6ed0*/  FSEL R244, R61, -INF , P1 ;  /* 0xff8000003df47808 */ /* 0x000fe40000800000 */
[----:B------:R-:W-:Y:S02]  /*6ee0*/  FMNMX.FTZ R144, R242, R144, !PT ;  /* 0x00000090f2907209 */ /* 0x000fe40007810000 */
[----:B------:R-:W-:Y:S02]  /*6ef0*/  FSETP.NEU.FTZ.AND P1, PT, R145, -INF , PT ;  /* 0xff8000009100780b */ /* 0x000fe40003f3d000 */
[----:B------:R-:W-:Y:S01]  /*6f00*/  FSEL R27, R60, -INF , P0 ;  /* 0xff8000003c1b7808 */ /* 0x000fe20000000000 */
[----:B------:R-:W1:Y:S01]  /*6f10*/  SHFL.BFLY PT, R5, R144, 0x2, 0x1f ;  /* 0x0c401f0090057f89 */ /* 0x000e6200000e0000 */
[----:B------:R-:W-:Y:S02]  /*6f20*/  FMNMX.FTZ R2, R64, R2, !PT ;  /* 0x0000000240027209 */ /* 0x000fe40007810000 */
[----:B------:R-:W-:Y:S02]  /*6f30*/  FMNMX.FTZ R4, R243, R4, !PT ;  /* 0x00000004f3047209 */ /* 0x000fe40007810000 */
[C---:B------:R-:W-:Y:S02]  /*6f40*/  ISETP.GT.AND P0, PT, R0.reuse, 0x31, PT ;  /* 0x000000310000780c */ /* 0x040fe40003f04270 */
[----:B------:R-:W-:Y:S02]  /*6f50*/  FSEL R149, R149, RZ, P1 ;  /* 0x000000ff95957208 */ /* 0x000fe40000800000 */
[----:B------:R-:W-:Y:S02]  /*6f60*/  FMNMX.FTZ R4, R51, R4, !PT ;  /* 0x0000000433047209 */ /* 0x000fe40007810000 */
[----:B------:R-:W-:Y:S01]  /*6f70*/  FSEL R26, R59, -INF , P0 ;  /* 0xff8000003b1a7808 */ /* 0x000fe20000000000 */
[--C-:B------:R-:W-:Y:S01]  /*6f80*/  FFMA.FTZ R3, R183, c[0x0][0x2d0], -R149.reuse ;  /* 0x0000b400b7037a23 */ /* 0x100fe20000010895 */
[----:B------:R-:W-:Y:S02]  /*6f90*/  ISETP.GT.AND P0, PT, R0, 0x38, PT ;  /* 0x000000380000780c */ /* 0x000fe40003f04270 */
[----:B------:R-:W-:Y:S01]  /*6fa0*/  FMNMX.FTZ R2, R246, R2, !PT ;  /* 0x00000002f6027209 */ /* 0x000fe20007810000 */
[----:B------:R-:W-:Y:S01]  /*6fb0*/  MUFU.EX2 R22, R3 ;  /* 0x0000000300167308 */ /* 0x000fe20000000800 */
[----:B------:R-:W-:Y:S02]  /*6fc0*/  FSEL R213, R62, -INF , P0 ;  /* 0xff8000003ed57808 */ /* 0x000fe40000000000 */
[----:B------:R-:W-:Y:S02]  /*6fd0*/  ISETP.GT.AND P0, PT, R0, 0x39, PT ;  /* 0x000000390000780c */ /* 0x000fe40003f04270 */
[----:B------:R-:W-:Y:S01]  /*6fe0*/  FMNMX.FTZ R0, R43, R2, !PT ;  /* 0x000000022b007209 */ /* 0x000fe20007810000 */
[----:B------:R-:W-:Y:S01]  /*6ff0*/  FFMA.FTZ R2, R182, c[0x0][0x2d0], -R149 ;  /* 0x0000b400b6027a23 */ /* 0x000fe20000010895 */
[----:B------:R-:W-:Y:S02]  /*7000*/  FMNMX.FTZ R4, R245, R4, !PT ;  /* 0x00000004f5047209 */ /* 0x000fe40007810000 */
[----:B-1----:R-:W-:Y:S01]  /*7010*/  FMNMX.FTZ R144, R144, R5, !PT ;  /* 0x0000000590907209 */ /* 0x002fe20007810000 */
[----:B------:R1:W-:Y:S01]  /*7020*/  MUFU.EX2 R240, R2 ;  /* 0x0000000200f07308 */ /* 0x0003e20000000800 */
[----:B------:R-:W-:Y:S02]  /*7030*/  FMNMX.FTZ R4, R56, R4, !PT ;  /* 0x0000000438047209 */ /* 0x000fe40007810000 */
[----:B------:R-:W-:Y:S01]  /*7040*/  FSEL R148, R63, -INF , P0 ;  /* 0xff8000003f947808 */ /* 0x000fe20000000000 */
[----:B------:R-:W3:Y:S01]  /*7050*/  SHFL.BFLY PT, R7, R144, 0x1, 0x1f ;  /* 0x0c201f0090077f89 */ /* 0x000ee200000e0000 */
[----:B------:R-:W-:Y:S02]  /*7060*/  FMNMX.FTZ R4, R237, R4, !PT ;  /* 0x00000004ed047209 */ /* 0x000fe40007810000 */
[----:B------:R-:W-:Y:S02]  /*7070*/  FMNMX.FTZ R0, R248, R0, !PT ;  /* 0x00000000f8007209 */ /* 0x000fe40007810000 */
[----:B------:R-:W-:Y:S02]  /*7080*/  FMNMX.FTZ R4, R27, R4, !PT ;  /* 0x000000041b047209 */ /* 0x000fe40007810000 */
[----:B------:R-:W-:Y:S02]  /*7090*/  FMNMX.FTZ R0, R238, R0, !PT ;  /* 0x00000000ee007209 */ /* 0x000fe40007810000 */
[----:B------:R-:W-:Y:S02]  /*70a0*/  FMNMX.FTZ R4, R244, R4, !PT ;  /* 0x00000004f4047209 */ /* 0x000fe40007810000 */
[----:B------:R-:W-:Y:S02]  /*70b0*/  FMNMX.FTZ R0, R26, R0, !PT ;  /* 0x000000001a007209 */ /* 0x000fe40007810000 */
[----:B--2---:R-:W-:Y:S01]  /*70c0*/  MOV R203, R244 ;  /* 0x000000f400cb7202 */ /* 0x004fe20000000f00 */
[----:B------:R-:W2:Y:S01]  /*70d0*/  SHFL.BFLY PT, R6, R4, 0x2, 0x1f ;  /* 0x0c401f0004067f89 */ /* 0x000ea200000e0000 */
[----:B------:R-:W-:Y:S02]  /*70e0*/  FMNMX.FTZ R0, R213, R0, !PT ;  /* 0x00000000d5007209 */ /* 0x000fe40007810000 */
[----:B----4-:R-:W-:Y:S02]  /*70f0*/  MOV R199, R43 ;  /* 0x0000002b00c77202 */ /* 0x010fe40000000f00 */
[----:B------:R-:W-:Y:S02]  /*7100*/  FMNMX.FTZ R0, R148, R0, !PT ;  /* 0x0000000094007209 */ /* 0x000fe40007810000 */
[----:B-1----:R-:W-:Y:S02]  /*7110*/  @P3 IADD3 R2, P0, R180, R9, RZ ;  /* 0x00000009b4023210 */ /* 0x002fe40007f1e0ff */
[----:B---3--:R-:W-:Y:S03]  /*7120*/  FMNMX.FTZ R144, R144, R7, !PT ;  /* 0x0000000790907209 */ /* 0x008fe60007810000 */
[C---:B------:R-:W-:Y:S01]  /*7130*/  @P3 IMAD.X R5, R181.reuse, 0x1, R8, P0 ;  /* 0x00000001b5053824 */ /* 0x040fe200000e0608 */
[----:B------:R-:W-:Y:S01]  /*7140*/  @P3 LEA R8, P0, R2, c[0x0][0x1c8], 0x1 ;  /* 0x0000720002083a11 */ /* 0x000fe200078008ff */
[----:B------:R-:W-:Y:S03]  /*7150*/  FMUL.FTZ R150, R144, c[0x0][0x2d0] ;  /* 0x0000b40090967a20 */ /* 0x000fe60000410000 */
[----:B------:R-:W-:Y:S01]  /*7160*/  @P3 LEA.HI.X R9, R2, c[0x0][0x1cc], R5, 0x1, P0 ;  /* 0x0000730002093a11 */ /* 0x000fe200000f0c05 */
[----:B------:R-:W-:Y:S01]  /*7170*/  FFMA.FTZ R2, R16, c[0x0][0x2d0], -R149 ;  /* 0x0000b40010027a23 */ /* 0x000fe20000010895 */
[----:B------:R-:W-:Y:S03]  /*7180*/  @P3 IADD3 R3, P0, R180, R20, RZ ;  /* 0x00000014b4033210 */ /* 0x000fe60007f1e0ff */
[----:B------:R1:W-:Y:S01]  /*7190*/  MUFU.EX2 R20, R2 ;  /* 0x0000000200147308 */ /* 0x0003e20000000800 */
[----:B------:R-:W-:Y:S01]  /*71a0*/  @P3 IADD3.X R5, R181, R143, RZ, P0, !PT ;  /* 0x0000008fb5053210 */ /* 0x000fe200007fe4ff */
[----:B------:R3:W-:Y:S01]  /*71b0*/  @P3 LDGSTS.E.BYPASS.LTC128B.128 [R225+0x4900], [R8.64], !P5 ;  /* 0x0490000008e13fae */ /* 0x0007e2000e901d46 */
[----:B--2---:R-:W-:Y:S02]  /*71c0*/  FMNMX.FTZ R4, R4, R6, !PT ;  /* 0x0000000604047209 */ /* 0x004fe40007810000 */
[C---:B------:R-:W-:Y:S04]  /*71d0*/  @P3 LEA R6, P0, R3.reuse, c[0x0][0x1c8], 0x1 ;  /* 0x0000720003063a11 */ /* 0x040fe800078008ff */
[----:B------:R-:W-:Y:S01]  /*71e0*/  @P3 LEA.HI.X R7, R3, c[0x0][0x1cc], R5, 0x1, P0 ;  /* 0x0000730003073a11 */ /* 0x000fe200000f0c05 */
[----:B------:R-:W-:Y:S01]  /*71f0*/  FFMA.FTZ R3, R17, c[0x0][0x2d0], -R149 ;  /* 0x0000b40011037a23 */ /* 0x000fe20000010895 */
[----:B------:R-:W-:Y:S01]  /*7200*/  FSETP.NEU.FTZ.AND P0, PT, R144, -INF , PT ;  /* 0xff8000009000780b */ /* 0x000fe20003f1d000 */
[----:B------:R-:W2:Y:S02]  /*7210*/  SHFL.BFLY PT, R143, R4, 0x1, 0x1f ;  /* 0x0c201f00048f7f89 */ /* 0x000ea400000e0000 */
[----:B------:R4:W-:Y:S01]  /*7220*/  MUFU.EX2 R48, R3 ;  /* 0x0000000300307308 */ /* 0x0009e20000000800 */
[----:B------:R-:W-:Y:S05]  /*7230*/  FSEL R150, R150, RZ, P0 ;  /* 0x000000ff96967208 */ /* 0x000fea0000000000 */
[----:B------:R3:W-:Y:S08]  /*7240*/  @P3 LDGSTS.E.BYPASS.LTC128B.128 [R225+0x5900], [R6.64], !P4 ;  /* 0x0590000006e13fae */ /* 0x0007f0000e101d46 */
[----:B-1----:R-:W1:Y:S01]  /*7250*/  SHFL.BFLY PT, R2, R0, 0x2, 0x1f ;  /* 0x0c401f0000027f89 */ /* 0x002e6200000e0000 */
[----:B--2---:R-:W-:Y:S01]  /*7260*/  FMNMX.FTZ R143, R4, R143, !PT ;  /* 0x0000008f048f7209 */ /* 0x004fe20007810000 */
[--C-:B------:R-:W-:Y:S06]  /*7270*/  FFMA.FTZ R4, R19, c[0x0][0x2d0], -R150.reuse ;  /* 0x0000b40013047a23 */ /* 0x100fec0000010896 */
[----:B------:R-:W-:Y:S01]  /*7280*/  LDSM.16.MT88.4 R36, [R210+0x100] ;  /* 0x00010000d224783b */ /* 0x000fe20000004200 */
[--C-:B----4-:R-:W-:Y:S02]  /*7290*/  FFMA.FTZ R3, R185, c[0x0][0x2d0], -R150.reuse ;  /* 0x0000b400b9037a23 */ /* 0x110fe40000010896 */
[----:B------:R-:W-:Y:S01]  /*72a0*/  FMUL.FTZ R151, R143, c[0x0][0x2d0] ;  /* 0x0000b4008f977a20 */ /* 0x000fe20000410000 */
[----:B------:R-:W-:Y:S01]  /*72b0*/  MUFU.EX2 R46, R4 ;  /* 0x00000004002e7308 */ /* 0x000fe20000000800 */
[----:B------:R-:W-:Y:S03]  /*72c0*/  IMAD.MOV.U32 R185, RZ, RZ, R27 ;  /* 0x000000ffffb97224 */ /* 0x000fe600078e001b */
[----:B------:R-:W-:Y:S06]  /*72d0*/  LDSM.16.MT88.4 R52, [R209+0x1100] ;  /* 0x00110000d134783b */ /* 0x000fec0000004200 */
[----:B------:R2:W-:Y:S01]  /*72e0*/  MUFU.EX2 R28, R3 ;  /* 0x00000003001c7308 */ /* 0x0005e20000000800 */
[----:B-1----:R-:W-:Y:S01]  /*72f0*/  FMNMX.FTZ R0, R0, R2, !PT ;  /* 0x0000000200007209 */ /* 0x002fe20007810000 */
[--C-:B------:R-:W-:Y:S01]  /*7300*/  FFMA.FTZ R2, R18, c[0x0][0x2d0], -R150.reuse ;  /* 0x0000b40012027a23 */ /* 0x100fe20000010896 */
[----:B------:R-:W0:Y:S07]  /*7310*/  LDGDEPBAR ;  /* 0x00000000000079af */ /* 0x000e2e0000000000 */
[----:B------:R1:W4:Y:S01]  /*7320*/  MUFU.EX2 R49, R2 ;  /* 0x0000000200317308 */ /* 0x0003220000000800 */
[----:B--2---:R-:W-:Y:S09]  /*7330*/  FFMA.FTZ R3, R184, c[0x0][0x2d0], -R150 ;  /* 0x0000b400b8037a23 */ /* 0x004ff20000010896 */
[----:B------:R2:W-:Y:S01]  /*7340*/  MUFU.EX2 R47, R3 ;  /* 0x00000003002f7308 */ /* 0x0005e20000000800 */
[----:B-1----:R-:W1:Y:S01]  /*7350*/  SHFL.BFLY PT, R2, R0, 0x1, 0x1f ;  /* 0x0c201f0000027f89 */ /* 0x002e6200000e0000 */
[----:B----4-:R-:W-:Y:S02]  /*7360*/  F2FP.PACK_AB R179, R46, R49 ;  /* 0x000000312eb3723e */ /* 0x010fe400000000ff */
[----:B--2---:R-:W-:Y:S02]  /*7370*/  FSEL R3, R145, RZ, P1 ;  /* 0x000000ff91037208 */ /* 0x004fe40000800000 */
[----:B------:R-:W-:Y:S04]  /*7380*/  FSETP.NEU.FTZ.AND P1, PT, R143, -INF , PT ;  /* 0xff8000008f00780b */ /* 0x000fe80003f3d000 */
        /* <DEDUP_REMOVED lines=8> */
[----:B------:R-:W-:Y:S01]  /*7410*/  FSEL R184, R184, RZ, P0 ;  /* 0x000000ffb8b87208 */ /* 0x000fe20000000000 */
[----:B------:R-:W-:Y:S06]  /*7420*/  IMAD.MOV.U32 R187, RZ, RZ, R26 ;  /* 0x000000ffffbb7224 */ /* 0x000fec00078e001a */
[----:B------:R2:W4:Y:S01]  /*7430*/  MUFU.EX2 R21, R4 ;  /* 0x0000000400157308 */ /* 0x0005220000000800 */
[--C-:B-1----:R-:W-:Y:S09]  /*7440*/  FFMA.FTZ R0, R13, c[0x0][0x2d0], -R151.reuse ;  /* 0x0000b4000d007a23 */ /* 0x102ff20000010897 */
[----:B------:R1:W-:Y:S01]  /*7450*/  MUFU.EX2 R17, R0 ;  /* 0x0000000000117308 */ /* 0x0003e20000000800 */
[----:B--2---:R-:W-:Y:S02]  /*7460*/  FFMA.FTZ R4, R186, c[0x0][0x2d0], -R151 ;  /* 0x0000b400ba047a23 */ /* 0x004fe40000010897 */
[----:B------:R-:W-:Y:S07]  /*7470*/  IMAD.MOV.U32 R186, RZ, RZ, R22 ;  /* 0x000000ffffba7224 */ /* 0x000fee00078e0016 */
[----:B------:R2:W2:Y:S01]  /*7480*/  MUFU.EX2 R5, R4 ;  /* 0x0000000400057308 */ /* 0x0004a20000000800 */
[----:B----4-:R-:W-:Y:S01]  /*7490*/  IMAD.MOV.U32 R197, RZ, RZ, R21 ;  /* 0x000000ffffc57224 */ /* 0x010fe200078e0015 */
[----:B------:R-:W-:Y:S01]  /*74a0*/  F2FP.PACK_AB R176, R186, R240 ;  /* 0x000000f0bab0723e */ /* 0x000fe200000000ff */
[--C-:B-1----:R-:W-:Y:S07]  /*74b0*/  FFMA.FTZ R0, R10, c[0x0][0x2d0], -R184.reuse ;  /* 0x0000b4000a007a23 */ /* 0x102fee00000108b8 */
[----:B------:R1:W-:Y:S01]  /*74c0*/  MUFU.EX2 R44, R0 ;  /* 0x00000000002c7308 */ /* 0x0003e20000000800 */
[--C-:B--2---:R-:W-:Y:S02]  /*74d0*/  FFMA.FTZ R4, R15, c[0x0][0x2d0], -R184.reuse ;  /* 0x0000b4000f047a23 */ /* 0x104fe400000108b8 */
[----:B------:R-:W-:Y:S07]  /*74e0*/  IMAD.MOV.U32 R198, RZ, RZ, R5 ;  /* 0x000000ffffc67224 */ /* 0x000fee00078e0005 */
[----:B------:R-:W-:Y:S01]  /*74f0*/  MUFU.EX2 R16, R4 ;  /* 0x0000000400107308 */ /* 0x000fe20000000800 */
[----:B------:R-:W-:Y:S01]  /*7500*/  F2FP.PACK_AB R180, R198, R197 ;  /* 0x000000c5c6b4723e */ /* 0x000fe200000000ff */
[--C-:B-1----:R-:W-:Y:S08]  /*7510*/  FFMA.FTZ R0, R11, c[0x0][0x2d0], -R184.reuse ;  /* 0x0000b4000b007a23 */ /* 0x102ff000000108b8 */
[----:B------:R1:W2:Y:S02]  /*7520*/  MUFU.EX2 R18, R0 ;  /* 0x0000000000127308 */ /* 0x0002a40000000800 */
[----:B-1----:R-:W-:Y:S02]  /*7530*/  FFMA.FTZ R0, R14, c[0x0][0x2d0], -R184 ;  /* 0x0000b4000e007a23 */ /* 0x002fe400000108b8 */
[----:B--2---:R-:W-:Y:S06]  /*7540*/  IMAD.MOV.U32 R202, RZ, RZ, R18 ;  /* 0x000000ffffca7224 */ /* 0x004fec00078e0012 */
[----:B------:R1:W2:Y:S01]  /*7550*/  MUFU.EX2 R19, R0 ;  /* 0x0000000000137308 */ /* 0x0002a20000000800 */
[----:B------:R-:W-:Y:S01]  /*7560*/  F2FP.PACK_AB R181, R202, R44 ;  /* 0x0000002ccab5723e */ /* 0x000fe200000000ff */
[----:B-1----:R-:W-:Y:S01]  /*7570*/  FADD.FTZ R0, -R3, R140 ;  /* 0x0000008c03007221 */ /* 0x002fe20000010100 */
[----:B--2---:R-:W-:Y:S03]  /*7580*/  MOV R196, R19 ;  /* 0x0000001300c47202 */ /* 0x004fe60000000f00 */
[----:B------:R-:W-:Y:S04]  /*7590*/  FMUL.FTZ R0, R0, c[0x0][0x2d0] ;  /* 0x0000b40000007a20 */ /* 0x000fe80000410000 */
[----:B------:R1:W2:Y:S02]  /*75a0*/  MUFU.EX2 R140, R0 ;  /* 0x00000000008c7308 */ /* 0x0002a40000000800 */
[----:B-1----:R-:W-:Y:S01]  /*75b0*/  FADD.FTZ R0, -R2, R141 ;  /* 0x0000008d02007221 */ /* 0x002fe20000010100 */
[----:B------:R-:W-:Y:S01]  /*75c0*/  FSEL R2, R143, RZ, P1 ;  /* 0x000000ff8f027208 */ /* 0x000fe20000800000 */
[----:B--2---:R-:W-:Y:S02]  /*75d0*/  FMUL.FTZ R4, R140, R152 ;  /* 0x000000988c047220 */ /* 0x004fe40000410000 */
[----:B------:R-:W-:Y:S02]  /*75e0*/  FMUL.FTZ R0, R0, c[0x0][0x2d0] ;  /* 0x0000b40000007a20 */ /* 0x000fe40000410000 */
[C---:B------:R-:W-:Y:S02]  /*75f0*/  FMUL.FTZ R5, R140.reuse, R153 ;  /* 0x000000998c057220 */ /* 0x040fe40000410000 */
[----:B------:R1:W2:Y:S01]  /*7600*/  MUFU.EX2 R141, R0 ;  /* 0x00000000008d7308 */ /* 0x0002a20000000800 */
[----:B------:R-:W-:Y:S02]  /*7610*/  IMAD.MOV.U32 R153, RZ, RZ, R46 ;  /* 0x000000ffff997224 */ /* 0x000fe400078e002e */
[C---:B------:R-:W-:Y:S02]  /*7620*/  FMUL.FTZ R32, R140.reuse, R112 ;  /* 0x000000708c207220 */ /* 0x040fe40000410000 */
[C---:B------:R-:W-:Y:S02]  /*7630*/  FMUL.FTZ R33, R140.reuse, R113 ;  /* 0x000000718c217220 */ /* 0x040fe40000410000 */
[----:B------:R-:W-:Y:S02]  /*7640*/  IMAD.MOV.U32 R152, RZ, RZ, R47 ;  /* 0x000000ffff987224 */ /* 0x000fe400078e002f */
        /* <DEDUP_REMOVED lines=8> */
[----:B-1----:R-:W-:Y:S01]  /*76d0*/  FADD.FTZ R0, -R2, R146 ;  /* 0x0000009202007221 */ /* 0x002fe20000010100 */
[----:B------:R-:W-:Y:S01]  /*76e0*/  FSEL R2, R142, RZ, P0 ;  /* 0x000000ff8e027208 */ /* 0x000fe20000000000 */
[C---:B--2---:R-:W-:Y:S01]  /*76f0*/  FMUL.FTZ R18, R141.reuse, R166 ;  /* 0x000000a68d127220 */ /* 0x044fe20000410000 */
[----:B------:R-:W-:Y:S01]  /*7700*/  MOV R166, R238 ;  /* 0x000000ee00a67202 */ /* 0x000fe20000000f00 */
[----:B------:R-:W-:Y:S01]  /*7710*/  FMUL.FTZ R0, R0, c[0x0][0x2d0] ;  /* 0x0000b40000007a20 */ /* 0x000fe20000410000 */
[----:B------:R-:W-:Y:S01]  /*7720*/  MOV R146, R20 ;  /* 0x0000001400927202 */ /* 0x000fe20000000f00 */
[C---:B------:R-:W-:Y:S01]  /*7730*/  FMUL.FTZ R19, R141.reuse, R167 ;  /* 0x000000a78d137220 */ /* 0x040fe20000410000 */
[----:B------:R-:W-:Y:S01]  /*7740*/  MOV R167, R237 ;  /* 0x000000ed00a77202 */ /* 0x000fe20000000f00 */
[----:B------:R1:W2:Y:S01]  /*7750*/  MUFU.EX2 R3, R0 ;  /* 0x0000000000037308 */ /* 0x0002a20000000800 */
[----:B------:R-:W4:Y:S01]  /*7760*/  LDSM.16.MT88.4 R20, [R209+0x100] ;  /* 0x00010000d114783b */ /* 0x000f220000004200 */
[----:B------:R-:W-:Y:S01]  /*7770*/  F2FP.PACK_AB R178, R48, R146 ;  /* 0x0000009230b2723e */ /* 0x000fe200000000ff */
[C---:B---3--:R-:W-:Y:S02]  /*7780*/  FMUL.FTZ R6, R141.reuse, R154 ;  /* 0x0000009a8d067220 */ /* 0x048fe40000410000 */
[----:B------:R-:W-:Y:S01]  /*7790*/  FMUL.FTZ R7, R141, R155 ;  /* 0x0000009b8d077220 */ /* 0x000fe20000410000 */
[----:B------:R-:W-:Y:S01]  /*77a0*/  MOV R155, R16 ;  /* 0x00000010009b7202 */ /* 0x000fe20000000f00 */
[----:B------:R-:W-:Y:S02]  /*77b0*/  IMAD.MOV.U32 R154, RZ, RZ, R17 ;  /* 0x000000ffff9a7224 */ /* 0x000fe400078e0011 */
[C---:B------:R-:W-:Y:S01]  /*77c0*/  FMUL.FTZ R16, R140.reuse, R164 ;  /* 0x000000a48c107220 */ /* 0x040fe20000410000 */
[----:B------:R-:W-:Y:S01]  /*77d0*/  F2FP.PACK_AB R183, R155, R196 ;  /* 0x000000c49bb7723e */ /* 0x000fe200000000ff */
[----:B------:R-:W-:Y:S01]  /*77e0*/  FMUL.FTZ R17, R140, R165 ;  /* 0x000000a58c117220 */ /* 0x000fe20000410000 */
[----:B------:R-:W-:Y:S01]  /*77f0*/  F2FP.PACK_AB R182, R154, R50 ;  /* 0x000000329ab6723e */ /* 0x000fe200000000ff */
[C---:B------:R-:W-:Y:S01]  /*7800*/  FMUL.FTZ R34, R141.reuse, R114 ;  /* 0x000000728d227220 */ /* 0x040fe20000410000 */
[----:B------:R-:W-:Y:S01]  /*7810*/  MOV R165, R25 ;  /* 0x0000001900a57202 */ /* 0x000fe20000000f00 */
[C---:B------:R-:W-:Y:S01]  /*7820*/  FMUL.FTZ R35, R141.reuse, R115 ;  /* 0x000000738d237220 */ /* 0x040fe20000410000 */
[----:B------:R-:W-:Y:S01]  /*7830*/  MOV R164, R48 ;  /* 0x0000003000a47202 */ /* 0x000fe20000000f00 */
[----:B------:R-:W-:Y:S01]  /*7840*/  FMUL.FTZ R48, R140, R128 ;  /* 0x000000808c307220 */ /* 0x000fe20000410000 */
[----:B------:R-:W-:Y:S01]  /*7850*/  LDSM.16.MT88.4 R112, [R210+0x500] ;  /* 0x00050000d270783b */ /* 0x000fe20000004200 */
[C---:B------:R-:W-:Y:S02]  /*7860*/  FMUL.FTZ R70, R141.reuse, R70 ;  /* 0x000000468d467220 */ /* 0x040fe40000410000 */
[C---:B------:R-:W-:Y:S02]  /*7870*/  FMUL.FTZ R71, R141.reuse, R71 ;  /* 0x000000478d477220 */ /* 0x040fe40000410000 */
[----:B------:R-:W-:Y:S02]  /*7880*/  FMUL.FTZ R82, R141, R82 ;  /* 0x000000528d527220 */ /* 0x000fe40000410000 */
[----:B-1----:R-:W-:Y:S02]  /*7890*/  FADD.FTZ R0, -R2, R147 ;  /* 0x0000009302007221 */ /* 0x002fe40000010100 */
[----:B------:R-:W-:Y:S02]  /*78a0*/  FFMA.FTZ R2, R193, c[0x0][0x2d0], -R149 ;  /* 0x0000b400c1027a23 */ /* 0x000fe40000010895 */
[----:B------:R-:W-:Y:S02]  /*78b0*/  FMUL.FTZ R0, R0, c[0x0][0x2d0] ;  /* 0x0000b40000007a20 */ /* 0x000fe40000410000 */
[----:B------:R1:W-:Y:S01]  /*78c0*/  MUFU.EX2 R251, R2 ;  /* 0x0000000200fb7308 */ /* 0x0003e20000000800 */
[C---:B--2---:R-:W-:Y:S02]  /*78d0*/  FMUL.FTZ R9, R3.reuse, R157 ;  /* 0x0000009d03097220 */ /* 0x044fe40000410000 */
[----:B------:R-:W-:Y:S02]  /*78e0*/  IMAD.MOV.U32 R157, RZ, RZ, R242 ;  /* 0x000000ffff9d7224 */ /* 0x000fe400078e00f2 */
[C---:B------:R-:W-:Y:S01]  /*78f0*/  FMUL.FTZ R8, R3.reuse, R156 ;  /* 0x0000009c03087220 */ /* 0x040fe20000410000 */
[----:B------:R-:W-:Y:S01]  /*7900*/  MOV R156, R44 ;  /* 0x0000002c009c7202 */ /* 0x000fe20000000f00 */
[C---:B------:R-:W-:Y:S01]  /*7910*/  FMUL.FTZ R44, R3.reuse, R124 ;  /* 0x0000007c032c7220 */ /* 0x040fe20000410000 */
[----:B------:R-:W-:Y:S01]  /*7920*/  MOV R124, R241 ;  /* 0x000000f1007c7202 */ /* 0x000fe20000000f00 */
[C---:B------:R-:W-:Y:S01]  /*7930*/  FMUL.FTZ R45, R3.reuse, R125 ;  /* 0x0000007d032d7220 */ /* 0x040fe20000410000 */
[----:B------:R-:W2:Y:S01]  /*7940*/  MUFU.EX2 R0, R0 ;  /* 0x0000000000007308 */ /* 0x000ea20000000800 */
[----:B------:R-:W-:Y:S02]  /*7950*/  IMAD.MOV.U32 R125, RZ, RZ, R239 ;  /* 0x000000ffff7d7224 */ /* 0x000fe400078e00ef */
[----:B------:R-:W-:Y:S02]  /*7960*/  IMAD.MOV.U32 R193, RZ, RZ, R236 ;  /* 0x000000ffffc17224 */ /* 0x000fe400078e00ec */
[C---:B------:R-:W-:Y:S02]  /*7970*/  FMUL.FTZ R40, R3.reuse, R120 ;  /* 0x0000007803287220 */ /* 0x040fe40000410000 */
[----:B------:R-:W-:Y:S02]  /*7980*/  IMAD.MOV.U32 R120, RZ, RZ, R235 ;  /* 0x000000ffff787224 */ /* 0x000fe400078e00eb */
[----:B------:R-:W-:Y:S02]  /*7990*/  IMAD.MOV.U32 R147, RZ, RZ, R28 ;  /* 0x000000ffff937224 */ /* 0x000fe400078e001c */
[C---:B------:R-:W-:Y:S02]  /*79a0*/  FMUL.FTZ R12, R3.reuse, R160 ;  /* 0x000000a0030c7220 */ /* 0x040fe40000410000 */
[----:B------:R-:W-:Y:S01]  /*79b0*/  FMUL.FTZ R13, R3, R161 ;  /* 0x000000a1030d7220 */ /* 0x000fe20000410000 */
[----:B------:R-:W-:Y:S01]  /*79c0*/  F2FP.PACK_AB R177, R47, R147 ;  /* 0x000000932fb1723e */ /* 0x000fe200000000ff */
[----:B-1----:R-:W-:Y:S01]  /*79d0*/  FFMA.FTZ R2, R192, c[0x0][0x2d0], -R149 ;  /* 0x0000b400c0027a23 */ /* 0x002fe20000010895 */
[----:B------:R-:W-:Y:S01]  /*79e0*/  MOV R192, R248 ;  /* 0x000000f800c07202 */ /* 0x000fe20000000f00 */
[C---:B------:R-:W-:Y:S02]  /*79f0*/  FMUL.FTZ R24, R3.reuse, R104 ;  /* 0x0000006803187220 */ /* 0x040fe40000410000 */
[----:B------:R1:W3:Y:S01]  /*7a00*/  MUFU.EX2 R248, R2 ;  /* 0x0000000200f87308 */ /* 0x0002e20000000800 */
[C---:B------:R-:W-:Y:S01]  /*7a10*/  FMUL.FTZ R25, R3.reuse, R105 ;  /* 0x0000006903197220 */ /* 0x040fe20000410000 */
[-C--:B----4-:R-:W-:Y:S03]  /*7a20*/  HMMA.16816.F32 R4, R176, R20.reuse, R4 ;  /* 0x00000014b004723c */ /* 0x090fe60000001804 */
[C---:B--2---:R-:W-:Y:S02]  /*7a30*/  FMUL.FTZ R11, R0.reuse, R159 ;  /* 0x0000009f000b7220 */ /* 0x044fe40000410000 */
[----:B------:R-:W-:Y:S02]  /*7a40*/  IMAD.MOV.U32 R159, RZ, RZ, R247 ;  /* 0x000000ffff9f7224 */ /* 0x000fe400078e00f7 */
[C---:B------:R-:W-:Y:S02]  /*7a50*/  FMUL.FTZ R10, R0.reuse, R158 ;  /* 0x0000009e000a7220 */ /* 0x040fe40000410000 */
[----:B------:R-:W-:Y:S03]  /*7a60*/  IMAD.MOV.U32 R158, RZ, RZ, R240 ;  /* 0x000000ffff9e7224 */ /* 0x000fe600078e00f0 */
[C---:B------:R-:W-:Y:S01]  /*7a70*/  FMUL.FTZ R46, R0.reuse, R126 ;  /* 0x0000007e002e7220 */ /* 0x040fe20000410000 */
[----:B------:R-:W-:Y:S01]  /*7a80*/  MOV R126, R234 ;  /* 0x000000ea007e7202 */ /* 0x000fe20000000f00 */
[C---:B------:R-:W-:Y:S04]  /*7a90*/  HMMA.16816.F32 R8, R180.reuse, R20, R8 ;  /* 0x00000014b408723c */ /* 0x040fe80000001808 */
[C---:B------:R-:W-:Y:S02]  /*7aa0*/  FMUL.FTZ R14, R0.reuse, R162 ;  /* 0x000000a2000e7220 */ /* 0x040fe40000410000 */
[----:B------:R-:W-:Y:S01]  /*7ab0*/  FMUL.FTZ R15, R0, R163 ;  /* 0x000000a3000f7220 */ /* 0x000fe20000410000 */
[----:B------:R-:W-:Y:S01]  /*7ac0*/  MOV R163, R65 ;  /* 0x0000004100a37202 */ /* 0x000fe20000000f00 */
[--C-:B-1----:R-:W-:Y:S04]  /*7ad0*/  FFMA.FTZ R2, R194, c[0x0][0x2d0], -R150.reuse ;  /* 0x0000b400c2027a23 */ /* 0x102fe80000010896 */
[----:B------:R1:W-:Y:S01]  /*7ae0*/  MUFU.EX2 R247, R2 ;  /* 0x0000000200f77308 */ /* 0x0003e20000000800 */
[-C--:B------:R-:W-:Y:S03]  /*7af0*/  HMMA.16816.F32 R12, R180, R22.reuse, R12 ;  /* 0x00000016b40c723c */ /* 0x080fe6000000180c */
[C---:B------:R-:W-:Y:S02]  /*7b00*/  FMUL.FTZ R20, R140.reuse, R100 ;  /* 0x000000648c147220 */ /* 0x040fe40000410000 */
[----:B------:R-:W-:Y:S02]  /*7b10*/  FMUL.FTZ R21, R140, R101 ;  /* 0x000000658c157220 */ /* 0x000fe40000410000 */
[C---:B------:R-:W-:Y:S01]  /*7b20*/  FMUL.FTZ R26, R0.reuse, R106 ;  /* 0x0000006a001a7220 */ /* 0x040fe20000410000 */
[C---:B------:R-:W-:Y:S04]  /*7b30*/  HMMA.16816.F32 R16, R176.reuse, R22, R16 ;  /* 0x00000016b010723c */ /* 0x040fe80000001810 */
[----:B------:R-:W-:Y:S02]  /*7b40*/  FMUL.FTZ R27, R0, R107 ;  /* 0x0000006b001b7220 */ /* 0x000fe40000410000 */
[----:B------:R-:W-:Y:S01]  /*7b50*/  FMUL.FTZ R28, R3, R108 ;  /* 0x0000006c031c7220 */ /* 0x000fe20000410000 */
[----:B------:R-:W-:Y:S01]  /*7b60*/  LDSM.16.MT88.4 R104, [R209+0x2100] ;  /* 0x00210000d168783b */ /* 0x000fe20000004200 */
[C---:B------:R-:W-:Y:S04]  /*7b70*/  FMUL.FTZ R22, R141.reuse, R102 ;  /* 0x000000668d167220 */ /* 0x040fe80000410000 */
[----:B------:R-:W-:Y:S02]  /*7b80*/  FMUL.FTZ R23, R141, R103 ;  /* 0x000000678d177220 */ /* 0x000fe40000410000 */
[----:B------:R-:W-:Y:S01]  /*7b90*/  FMUL.FTZ R65, R140, R137 ;  /* 0x000000898c417220 */ /* 0x000fe20000410000 */
[----:B------:R-:W2:Y:S01]  /*7ba0*/  LDSM.16.MT88.4 R100, [R210+0x1100] ;  /* 0x00110000d264783b */ /* 0x000ea20000004200 */
[----:B-1----:R-:W-:Y:S02]  /*7bb0*/  FFMA.FTZ R2, R195, c[0x0][0x2d0], -R150 ;  /* 0x0000b400c3027a23 */ /* 0x002fe40000010896 */
[----:B------:R-:W-:Y:S01]  /*7bc0*/  IMAD.MOV.U32 R195, RZ, RZ, R243 ;  /* 0x000000ffffc37224 */ /* 0x000fe200078e00f3 */
[-C--:B------:R-:W-:Y:S01]  /*7bd0*/  HMMA.16816.F32 R20, R176, R36.reuse, R20 ;  /* 0x00000024b014723c */ /* 0x080fe20000001814 */
[----:B------:R1:W4:Y:S02]  /*7be0*/  MUFU.EX2 R246, R2 ;  /* 0x0000000200f67308 */ /* 0x0003240000000800 */
[C---:B------:R-:W-:Y:S02]  /*7bf0*/  FMUL.FTZ R29, R3.reuse, R109 ;  /* 0x0000006d031d7220 */ /* 0x040fe40000410000 */
[C---:B------:R-:W-:Y:S02]  /*7c00*/  FMUL.FTZ R30, R0.reuse, R110 ;  /* 0x0000006e001e7220 */ /* 0x040fe40000410000 */
[C---:B------:R-:W-:Y:S01]  /*7c10*/  FMUL.FTZ R31, R0.reuse, R111 ;  /* 0x0000006f001f7220 */ /* 0x040fe20000410000 */
[C---:B------:R-:W-:Y:S04]  /*7c20*/  HMMA.16816.F32 R24, R180.reuse, R36, R24 ;  /* 0x00000024b418723c */ /* 0x040fe80000001818 */
[----:B------:R-:W-:Y:S02]  /*7c30*/  FMUL.FTZ R41, R3, R121 ;  /* 0x0000007903297220 */ /* 0x000fe40000410000 */
[----:B------:R-:W-:Y:S02]  /*7c40*/  FMUL.FTZ R42, R0, R122 ;  /* 0x0000007a002a7220 */ /* 0x000fe40000410000 */
[-C--:B------:R-:W-:Y:S04]  /*7c50*/  HMMA.16816.F32 R28, R180, R38.reuse, R28 ;  /* 0x00000026b41c723c */ /* 0x080fe8000000181c */
[C---:B------:R-:W-:Y:S02]  /*7c60*/  FMUL.FTZ R36, R140.reuse, R116 ;  /* 0x000000748c247220 */ /* 0x040fe40000410000 */
[----:B------:R-:W-:Y:S02]  /*7c70*/  FMUL.FTZ R37, R140, R117 ;  /* 0x000000758c257220 */ /* 0x000fe40000410000 */
[C---:B------:R-:W-:Y:S04]  /*7c80*/  HMMA.16816.F32 R32, R176.reuse, R38, R32 ;  /* 0x00000026b020723c */ /* 0x040fe80000001820 */
[----:B-1----:R-:W-:Y:S02]  /*7c90*/  FFMA.FTZ R2, R188, c[0x0][0x2d0], -R149 ;  /* 0x0000b400bc027a23 */ /* 0x002fe40000010895 */
[C---:B------:R-:W-:Y:S02]  /*7ca0*/  FMUL.FTZ R43, R0.reuse, R123 ;  /* 0x0000007b002b7220 */ /* 0x040fe40000410000 */
[----:B------:R1:W-:Y:S01]  /*7cb0*/  MUFU.EX2 R245, R2 ;  /* 0x0000000200f57308 */ /* 0x0003e20000000800 */
[C---:B------:R-:W-:Y:S03]  /*7cc0*/  FMUL.FTZ R38, R141.reuse, R118 ;  /* 0x000000768d267220 */ /* 0x040fe60000410000 */
[C---:B------:R-:W-:Y:S02]  /*7cd0*/  FMUL.FTZ R39, R141.reuse, R119 ;  /* 0x000000778d277220 */ /* 0x040fe40000410000 */
[----:B------:R-:W-:Y:S01]  /*7ce0*/  LDSM.16.MT88.4 R116, [R209+0x1500] ;  /* 0x00150000d174783b */ /* 0x000fe20000004200 */
[----:B------:R-:W-:Y:S02]  /*7cf0*/  FMUL.FTZ R47, R0, R127 ;  /* 0x0000007f002f7220 */ /* 0x000fe40000410000 */
[----:B------:R-:W-:Y:S02]  /*7d00*/  IMAD.MOV.U32 R123, RZ, RZ, R51 ;  /* 0x000000ffff7b7224 */ /* 0x000fe400078e0033 */
[-C--:B------:R-:W-:Y:S03]  /*7d10*/  HMMA.16816.F32 R36, R176, R52.reuse, R36 ;  /* 0x00000034b024723c */ /* 0x080fe60000001824 */
[C---:B------:R-:W-:Y:S02]  /*7d20*/  FMUL.FTZ R51, R141.reuse, R131 ;  /* 0x000000838d337220 */ /* 0x040fe40000410000 */
[----:B------:R-:W-:Y:S02]  /*7d30*/  IMAD.MOV.U32 R160, RZ, RZ, R50 ;  /* 0x000000ffffa07224 */ /* 0x000fe400078e0032 */
[----:B------:R-:W-:Y:S01]  /*7d40*/  FMUL.FTZ R50, R141, R130 ;  /* 0x000000828d327220 */ /* 0x000fe20000410000 */
[C---:B------:R-:W-:Y:S04]  /*7d50*/  HMMA.16816.F32 R40, R180.reuse, R52, R40 ;  /* 0x00000034b428723c */ /* 0x040fe80000001828 */
[----:B------:R-:W-:Y:S02]  /*7d60*/  IMAD.MOV.U32 R161, RZ, RZ, R49 ;  /* 0x000000ffffa17224 */ /* 0x000fe400078e0031 */
[----:B-1----:R-:W-:Y:S02]  /*7d70*/  FFMA.FTZ R2, R189, c[0x0][0x2d0], -R149 ;  /* 0x0000b400bd027a23 */ /* 0x002fe40000010895 */
[-C--:B------:R-:W-:Y:S02]  /*7d80*/  HMMA.16816.F32 R44, R180, R54.reuse, R44 ;  /* 0x00000036b42c723c */ /* 0x080fe4000000182c */
[----:B------:R1:W-:Y:S02]  /*7d90*/  MUFU.EX2 R244, R2 ;  /* 0x0000000200f47308 */ /* 0x0003e40000000800 */
[C---:B------:R-:W-:Y:S02]  /*7da0*/  FMUL.FTZ R49, R140.reuse, R129 ;  /* 0x000000818c317220 */ /* 0x040fe40000410000 */
[----:B------:R-:W-:Y:S01]  /*7db0*/  LDSM.16.MT88.4 R128, [R209+0x1d00] ;  /* 0x001d0000d180783b */ /* 0x000fe20000004200 */
[C---:B------:R-:W-:Y:S02]  /*7dc0*/  FMUL.FTZ R52, R140.reuse, R168 ;  /* 0x000000a88c347220 */ /* 0x040fe40000410000 */
[----:B------:R-:W-:Y:S02]  /*7dd0*/  FMUL.FTZ R53, R140, R169 ;  /* 0x000000a98c357220 */ /* 0x000fe40000410000 */
[C---:B------:R-:W-:Y:S04]  /*7de0*/  HMMA.16816.F32 R48, R176.reuse, R54, R48 ;  /* 0x00000036b030723c */ /* 0x040fe80000001830 */
[----:B------:R-:W-:Y:S02]  /*7df0*/  FMUL.FTZ R57, R3, R133 ;  /* 0x0000008503397220 */ /* 0x000fe40000410000 */
[C---:B------:R-:W-:Y:S02]  /*7e00*/  FMUL.FTZ R58, R0.reuse, R134 ;  /* 0x00000086003a7220 */ /* 0x040fe40000410000 */
[C---:B------:R-:W-:Y:S04]  /*7e10*/  FMUL.FTZ R54, R141.reuse, R170 ;  /* 0x000000aa8d367220 */ /* 0x040fe80000410000 */
[----:B------:R-:W-:Y:S02]  /*7e20*/  FMUL.FTZ R55, R141, R171 ;  /* 0x000000ab8d377220 */ /* 0x000fe40000410000 */
[----:B------:R-:W-:Y:S02]  /*7e30*/  FMUL.FTZ R59, R0, R135 ;  /* 0x00000087003b7220 */ /* 0x000fe40000410000 */
[----:B-1----:R-:W-:Y:S02]  /*7e40*/  FFMA.FTZ R2, R190, c[0x0][0x2d0], -R150 ;  /* 0x0000b400be027a23 */ /* 0x002fe40000010896 */
[C---:B------:R-:W-:Y:S01]  /*7e50*/  FMUL.FTZ R60, R3.reuse, R172 ;  /* 0x000000ac033c7220 */ /* 0x040fe20000410000 */
[-C--:B--2---:R-:W-:Y:S01]  /*7e60*/  HMMA.16816.F32 R52, R176, R100.reuse, R52 ;  /* 0x00000064b034723c */ /* 0x084fe20000001834 */
[----:B------:R1:W-:Y:S02]  /*7e70*/  MUFU.EX2 R243, R2 ;  /* 0x0000000200f37308 */ /* 0x0003e40000000800 */
[----:B------:R-:W-:Y:S02]  /*7e80*/  IMAD.MOV.U32 R162, RZ, RZ, R56 ;  /* 0x000000ffffa27224 */ /* 0x000fe400078e0038 */
[C---:B------:R-:W-:Y:S02]  /*7e90*/  FMUL.FTZ R56, R3.reuse, R132 ;  /* 0x0000008403387220 */ /* 0x040fe40000410000 */
[----:B------:R-:W-:Y:S02]  /*7ea0*/  FMUL.FTZ R61, R3, R173 ;  /* 0x000000ad033d7220 */ /* 0x000fe40000410000 */
[C---:B------:R-:W-:Y:S03]  /*7eb0*/  FMUL.FTZ R62, R0.reuse, R174 ;  /* 0x000000ae003e7220 */ /* 0x040fe60000410000 */
[C---:B------:R-:W-:Y:S04]  /*7ec0*/  HMMA.16816.F32 R56, R180.reuse, R100, R56 ;  /* 0x00000064b438723c */ /* 0x040fe80000001838 */
[----:B------:R-:W-:Y:S02]  /*7ed0*/  FMUL.FTZ R63, R0, R175 ;  /* 0x000000af003f7220 */ /* 0x000fe40000410000 */
[----:B------:R-:W-:Y:S02]  /*7ee0*/  IMAD.MOV.U32 R122, RZ, RZ, R67 ;  /* 0x000000ffff7a7224 */ /* 0x000fe400078e0043 */
[----:B------:R-:W-:Y:S03]  /*7ef0*/  FMUL.FTZ R67, R141, R139 ;  /* 0x0000008b8d437220 */ /* 0x000fe60000410000 */
[-C--:B------:R-:W-:Y:S03]  /*7f00*/  HMMA.16816.F32 R60, R180, R102.reuse, R60 ;  /* 0x00000066b43c723c */ /* 0x080fe6000000183c */
[----:B-1----:R-:W-:Y:S02]  /*7f10*/  FFMA.FTZ R2, R191, c[0x0][0x2d0], -R150 ;  /* 0x0000b400bf027a23 */ /* 0x002fe40000010896 */
[----:B------:R-:W-:Y:S02]  /*7f20*/  IMAD.MOV.U32 R121, RZ, RZ, R66 ;  /* 0x000000ffff797224 */ /* 0x000fe400078e0042 */
[----:B------:R1:W-:Y:S01]  /*7f30*/  MUFU.EX2 R242, R2 ;  /* 0x0000000200f27308 */ /* 0x0003e20000000800 */
[----:B------:R-:W-:Y:S04]  /*7f40*/  FMUL.FTZ R66, R141, R138 ;  /* 0x0000008a8d427220 */ /* 0x000fe80000410000 */
[----:B------:R-:W-:Y:S02]  /*7f50*/  IMAD.MOV.U32 R194, RZ, RZ, R64 ;  /* 0x000000ffffc27224 */ /* 0x000fe400078e0040 */
[----:B------:R-:W-:Y:S02]  /*7f60*/  FMUL.FTZ R64, R140, R136 ;  /* 0x000000888c407220 */ /* 0x000fe40000410000 */
[----:B------:R-:W-:Y:S01]  /*7f70*/  LDSM.16.MT88.4 R136, [R210+0x1d00] ;  /* 0x001d0000d288783b */ /* 0x000fe20000004200 */
[C---:B------:R-:W-:Y:S02]  /*7f80*/  FMUL.FTZ R72, R3.reuse, R72 ;  /* 0x0000004803487220 */ /* 0x040fe40000410000 */
[C---:B------:R-:W-:Y:S02]  /*7f90*/  FMUL.FTZ R73, R3.reuse, R73 ;  /* 0x0000004903497220 */ /* 0x040fe40000410000 */
[C---:B------:R-:W-:Y:S03]  /*7fa0*/  HMMA.16816.F32 R64, R176.reuse, R102, R64 ;  /* 0x00000066b040723c */ /* 0x040fe60000001840 */
[----:B------:R-:W2:Y:S01]  /*7fb0*/  LDSM.16.MT88.4 R100, [R210+0x2100] ;  /* 0x00210000d264783b */ /* 0x000ea20000004200 */
[C---:B------:R-:W-:Y:S02]  /*7fc0*/  FMUL.FTZ R74, R0.reuse, R74 ;  /* 0x0000004a004a7220 */ /* 0x040fe40000410000 */
[----:B------:R-:W-:Y:S02]  /*7fd0*/  FMUL.FTZ R75, R0, R75 ;  /* 0x0000004b004b7220 */ /* 0x000fe40000410000 */
[-C--:B------:R-:W-:Y:S04]  /*7fe0*/  HMMA.16816.F32 R68, R176, R104.reuse, R68 ;  /* 0x00000068b044723c */ /* 0x080fe80000001844 */
[--C-:B-1----:R-:W-:Y:S02]  /*7ff0*/  FFMA.FTZ R2, R206, c[0x0][0x2d0], -R151.reuse ;  /* 0x0000b400ce027a23 */ /* 0x102fe40000010897 */
[C---:B------:R-:W-:Y:S02]  /*8000*/  FMUL.FTZ R76, R3.reuse, R76 ;  /* 0x0000004c034c7220 */ /* 0x040fe40000410000 */
[C---:B------:R-:W-:Y:S01]  /*8010*/  HMMA.16816.F32 R72, R180.reuse, R104, R72 ;  /* 0x00000068b448723c */ /* 0x040fe20000001848 */
[----:B------:R1:W-:Y:S03]  /*8020*/  MUFU.EX2 R241, R2 ;  /* 0x0000000200f17308 */ /* 0x0003e60000000800 */
[----:B------:R-:W-:Y:S02]  /*8030*/  FMUL.FTZ R77, R3, R77 ;  /* 0x0000004d034d7220 */ /* 0x000fe40000410000 */
[C---:B------:R-:W-:Y:S02]  /*8040*/  FMUL.FTZ R78, R0.reuse, R78 ;  /* 0x0000004e004e7220 */ /* 0x040fe40000410000 */
[C---:B------:R-:W-:Y:S04]  /*8050*/  FMUL.FTZ R79, R0.reuse, R79 ;  /* 0x0000004f004f7220 */ /* 0x040fe80000410000 */
[----:B------:R-:W-:Y:S02]  /*8060*/  FMUL.FTZ R83, R141, R83 ;  /* 0x000000538d537220 */ /* 0x000fe40000410000 */
[C---:B------:R-:W-:Y:S01]  /*8070*/  FMUL.FTZ R88, R3.reuse, R88 ;  /* 0x0000005803587220 */ /* 0x040fe20000410000 */
[-C--:B------:R-:W-:Y:S03]  /*8080*/  HMMA.16816.F32 R76, R180, R106.reuse, R76 ;  /* 0x0000006ab44c723c */ /* 0x080fe6000000184c */
[----:B------:R-:W-:Y:S02]  /*8090*/  FMUL.FTZ R89, R3, R89 ;  /* 0x0000005903597220 */ /* 0x000fe40000410000 */
[C---:B------:R-:W-:Y:S02]  /*80a0*/  FMUL.FTZ R90, R0.reuse, R90 ;  /* 0x0000005a005a7220 */ /* 0x040fe40000410000 */
[C---:B------:R-:W-:Y:S01]  /*80b0*/  FMUL.FTZ R91, R0.reuse, R91 ;  /* 0x0000005b005b7220 */ /* 0x040fe20000410000 */
[C---:B------:R-:W-:Y:S01]  /*80c0*/  HMMA.16816.F32 R80, R176.reuse, R106, R80 ;  /* 0x0000006ab050723c */ /* 0x040fe20000001850 */
[----:B------:R-:W4:Y:S03]  /*80d0*/  LDSM.16.MT88.4 R104, [R209+0x500] ;  /* 0x00050000d168783b */ /* 0x000f260000004200 */
[----:B-1----:R-:W-:Y:S02]  /*80e0*/  FFMA.FTZ R2, R205, c[0x0][0x2d0], -R151 ;  /* 0x0000b400cd027a23 */ /* 0x002fe40000010897 */
[C---:B------:R-:W-:Y:S02]  /*80f0*/  FMUL.FTZ R86, R141.reuse, R86 ;  /* 0x000000568d567220 */ /* 0x040fe40000410000 */
[----:B------:R1:W1:Y:S01]  /*8100*/  MUFU.EX2 R240, R2 ;  /* 0x0000000200f07308 */ /* 0x0002620000000800 */
[----:B------:R-:W-:Y:S03]  /*8110*/  FMUL.FTZ R87, R141, R87 ;  /* 0x000000578d577220 */ /* 0x000fe60000410000 */
[C---:B------:R-:W-:Y:S02]  /*8120*/  FMUL.FTZ R92, R3.reuse, R92 ;  /* 0x0000005c035c7220 */ /* 0x040fe40000410000 */
[----:B------:R-:W-:Y:S02]  /*8130*/  FMUL.FTZ R93, R3, R93 ;  /* 0x0000005d035d7220 */ /* 0x000fe40000410000 */
[-C--:B--2---:R-:W-:Y:S03]  /*8140*/  HMMA.16816.F32 R84, R176, R100.reuse, R84 ;  /* 0x00000064b054723c */ /* 0x084fe60000001854 */
[C---:B------:R-:W-:Y:S02]  /*8150*/  FMUL.FTZ R94, R0.reuse, R94 ;  /* 0x0000005e005e7220 */ /* 0x040fe40000410000 */
[----:B------:R-:W-:Y:S02]  /*8160*/  FMUL.FTZ R95, R0, R95 ;  /* 0x0000005f005f7220 */ /* 0x000fe40000410000 */
[C---:B------:R-:W-:Y:S01]  /*8170*/  FMUL.FTZ R98, R141.reuse, R98 ;  /* 0x000000628d627220 */ /* 0x040fe20000410000 */
[C---:B------:R-:W-:Y:S04]  /*8180*/  HMMA.16816.F32 R88, R180.reuse, R100, R88 ;  /* 0x00000064b458723c */ /* 0x040fe80000001858 */
[----:B------:R-:W-:Y:S02]  /*8190*/  FMUL.FTZ R99, R141, R99 ;  /* 0x000000638d637220 */ /* 0x000fe40000410000 */
[----:B------:R-:W-:Y:S01]  /*81a0*/  FFMA.FTZ R120, R120, c[0x0][0x2d0], -R149 ;  /* 0x0000b40078787a23 */ /* 0x000fe20000010895 */
[----:B---3--:R-:W-:Y:S01]  /*81b0*/  F2FP.PACK_AB R100, R248, R251 ;  /* 0x000000fbf864723e */ /* 0x008fe200000000ff */
[-C--:B------:R-:W-:Y:S01]  /*81c0*/  HMMA.16816.F32 R92, R180, R102.reuse, R92 ;  /* 0x00000066b45c723c */ /* 0x080fe2000000185c */
[----:B------:R-:W-:Y:S03]  /*81d0*/  LDSM.16.MT88.4 R180, [R209+0x2d00] ;  /* 0x002d0000d1b4783b */ /* 0x000fe60000004200 */
[--C-:B-1----:R-:W-:Y:S01]  /*81e0*/  FFMA.FTZ R2, R207, c[0x0][0x2d0], -R184.reuse ;  /* 0x0000b400cf027a23 */ /* 0x102fe200000108b8 */
[----:B----4-:R-:W-:Y:S02]  /*81f0*/  F2FP.PACK_AB R101, R246, R247 ;  /* 0x000000f7f665723e */ /* 0x010fe400000000ff */
[----:B------:R-:W-:Y:S01]  /*8200*/  F2FP.PACK_AB R108, R240, R241 ;  /* 0x000000f1f06c723e */ /* 0x000fe200000000ff */
[----:B------:R-:W-:Y:S01]  /*8210*/  HMMA.16816.F32 R96, R176, R102, R96 ;  /* 0x00000066b060723c */ /* 0x000fe20000001860 */
[----:B------:R1:W-:Y:S06]  /*8220*/  MUFU.EX2 R239, R2 ;  /* 0x0000000200ef7308 */ /* 0x0003ec0000000800 */
[----:B------:R-:W-:Y:S02]  /*8230*/  F2FP.PACK_AB R102, R244, R245 ;  /* 0x000000f5f466723e */ /* 0x000fe400000000ff */
[----:B------:R-:W-:Y:S07]  /*8240*/  F2FP.PACK_AB R103, R242, R243 ;  /* 0x000000f3f267723e */ /* 0x000fee00000000ff */
[-C--:B------:R-:W-:Y:S05]  /*8250*/  HMMA.16816.F32 R4, R100, R104.reuse, R4 ;  /* 0x000000686404723c */ /* 0x080fea0000001804 */
[--C-:B-1----:R-:W-:Y:S04]  /*8260*/  FFMA.FTZ R2, R227, c[0x0][0x2d0], -R184.reuse ;  /* 0x0000b400e3027a23 */ /* 0x102fe800000108b8 */
[----:B------:R1:W2:Y:S03]  /*8270*/  MUFU.EX2 R238, R2 ;  /* 0x0000000200ee7308 */ /* 0x0002a60000000800 */
[--C-:B-1----:R-:W-:Y:S01]  /*8280*/  FFMA.FTZ R2, R228, c[0x0][0x2d0], -R151.reuse ;  /* 0x0000b400e4027a23 */ /* 0x102fe20000010897 */
[----:B--2---:R-:W-:Y:S06]  /*8290*/  F2FP.PACK_AB R109, R238, R239 ;  /* 0x000000efee6d723e */ /* 0x004fec00000000ff */
[----:B------:R-:W-:Y:S10]  /*82a0*/  MUFU.EX2 R228, R120 ;  /* 0x0000007800e47308 */ /* 0x000ff40000000800 */
        /* <DEDUP_REMOVED lines=15> */
[----:B-1----:R-:W-:Y:S04]  /*83a0*/  FFMA.FTZ R2, R233, c[0x0][0x2d0], -R149 ;  /* 0x0000b400e9027a23 */ /* 0x002fe80000010895 */
[-C--:B------:R-:W-:Y:S01]  /*83b0*/  HMMA.16816.F32 R20, R100, R112.reuse, R20 ;  /* 0x000000706414723c */ /* 0x080fe20000001814 */
[----:B------:R1:W3:Y:S07]  /*83c0*/  MUFU.EX2 R233, R2 ;  /* 0x0000000200e97308 */ /* 0x0002ee0000000800 */
[C---:B------:R-:W-:Y:S08]  /*83d0*/  HMMA.16816.F32 R24, R108.reuse, R112, R24 ;  /* 0x000000706c18723c */ /* 0x040ff00000001818 */
[-C--:B------:R-:W-:Y:S08]  /*83e0*/  HMMA.16816.F32 R28, R108, R114.reuse, R28 ;  /* 0x000000726c1c723c */ /* 0x080ff0000000181c */
[C---:B------:R-:W-:Y:S01]  /*83f0*/  HMMA.16816.F32 R32, R100.reuse, R114, R32 ;  /* 0x000000726420723c */ /* 0x040fe20000001820 */
[----:B------:R-:W4:Y:S03]  /*8400*/  LDSM.16.MT88.4 R112, [R209+0x2500] ;  /* 0x00250000d170783b */ /* 0x000f260000004200 */
[--C-:B-1----:R-:W-:Y:S02]  /*8410*/  FFMA.FTZ R2, R249, c[0x0][0x2d0], -R150.reuse ;  /* 0x0000b400f9027a23 */ /* 0x102fe40000010896 */
[----:B------:R-:W-:Y:S02]  /*8420*/  IMAD.MOV.U32 R249, RZ, RZ, R155 ;  /* 0x000000fffff97224 */ /* 0x000fe400078e009b */
[-C--:B------:R-:W-:Y:S01]  /*8430*/  HMMA.16816.F32 R36, R100, R116.reuse, R36 ;  /* 0x000000746424723c */ /* 0x080fe20000001824 */
[----:B------:R1:W-:Y:S07]  /*8440*/  MUFU.EX2 R231, R2 ;  /* 0x0000000200e77308 */ /* 0x0003ee0000000800 */
[C---:B------:R-:W-:Y:S08]  /*8450*/  HMMA.16816.F32 R40, R108.reuse, R116, R40 ;  /* 0x000000746c28723c */ /* 0x040ff00000001828 */
[-C--:B------:R-:W-:Y:S08]  /*8460*/  HMMA.16816.F32 R44, R108, R118.reuse, R44 ;  /* 0x000000766c2c723c */ /* 0x080ff0000000182c */
[C---:B------:R-:W-:Y:S01]  /*8470*/  HMMA.16816.F32 R48, R100.reuse, R118, R48 ;  /* 0x000000766430723c */ /* 0x040fe20000001830 */
[----:B------:R-:W3:Y:S03]  /*8480*/  LDSM.16.MT88.4 R116, [R210+0x2500] ;  /* 0x00250000d274783b */ /* 0x000ee60000004200 */
[----:B-1----:R-:W-:Y:S02]  /*8490*/  FFMA.FTZ R2, R252, c[0x0][0x2d0], -R150 ;  /* 0x0000b400fc027a23 */ /* 0x002fe40000010896 */
[----:B------:R-:W-:Y:S02]  /*84a0*/  IMAD.MOV.U32 R252, RZ, RZ, R154 ;  /* 0x000000fffffc7224 */ /* 0x000fe400078e009a */
[-C--:B--2---:R-:W-:Y:S01]  /*84b0*/  HMMA.16816.F32 R52, R100, R104.reuse, R52 ;  /* 0x000000686434723c */ /* 0x084fe20000001834 */
[----:B------:R1:W2:Y:S07]  /*84c0*/  MUFU.EX2 R229, R2 ;  /* 0x0000000200e57308 */ /* 0x0002ae0000000800 */
[C---:B------:R-:W-:Y:S08]  /*84d0*/  HMMA.16816.F32 R56, R108.reuse, R104, R56 ;  /* 0x000000686c38723c */ /* 0x040ff00000001838 */
[-C--:B------:R-:W-:Y:S08]  /*84e0*/  HMMA.16816.F32 R60, R108, R106.reuse, R60 ;  /* 0x0000006a6c3c723c */ /* 0x080ff0000000183c */
[C---:B------:R-:W-:Y:S04]  /*84f0*/  HMMA.16816.F32 R64, R100.reuse, R106, R64 ;  /* 0x0000006a6440723c */ /* 0x040fe80000001840 */
[----:B-1----:R-:W-:Y:S02]  /*8500*/  FFMA.FTZ R2, R126, c[0x0][0x2d0], -R149 ;  /* 0x0000b4007e027a23 */ /* 0x002fe40000010895 */
[----:B------:R-:W-:Y:S02]  /*8510*/  IMAD.MOV.U32 R126, RZ, RZ, R125 ;  /* 0x000000ffff7e7224 */ /* 0x000fe400078e007d */
[-C--:B----4-:R-:W-:Y:S01]  /*8520*/  HMMA.16816.F32 R68, R100, R112.reuse, R68 ;  /* 0x000000706444723c */ /* 0x090fe20000001844 */
[----:B------:R1:W4:Y:S03]  /*8530*/  MUFU.EX2 R230, R2 ;  /* 0x0000000200e67308 */ /* 0x0003260000000800 */
[----:B------:R-:W-:Y:S01]  /*8540*/  MOV R127, R126 ;  /* 0x0000007e007f7202 */ /* 0x000fe20000000f00 */
[----:B------:R-:W-:Y:S01]  /*8550*/  IMAD.MOV.U32 R125, RZ, RZ, R124 ;  /* 0x000000ffff7d7224 */ /* 0x000fe200078e007c */
[----:B------:R-:W-:Y:S01]  /*8560*/  MOV R124, R195 ;  /* 0x000000c3007c7202 */ /* 0x000fe20000000f00 */
[----:B------:R-:W-:Y:S01]  /*8570*/  IMAD.MOV.U32 R195, RZ, RZ, R194 ;  /* 0x000000ffffc37224 */ /* 0x000fe200078e00c2 */
[C---:B------:R-:W-:Y:S04]  /*8580*/  HMMA.16816.F32 R72, R108.reuse, R112, R72 ;  /* 0x000000706c48723c */ /* 0x040fe80000001848 */
[----:B------:R-:W-:Y:S02]  /*8590*/  IMAD.MOV.U32 R126, RZ, RZ, R125 ;  /* 0x000000ffff7e7224 */ /* 0x000fe400078e007d */
[----:B------:R-:W-:Y:S01]  /*85a0*/  IMAD.MOV.U32 R194, RZ, RZ, R123 ;  /* 0x000000ffffc27224 */ /* 0x000fe200078e007b */
[----:B------:R-:W-:Y:S01]  /*85b0*/  MOV R123, R192 ;  /* 0x000000c0007b7202 */ /* 0x000fe20000000f00 */
[-C--:B------:R-:W-:Y:S04]  /*85c0*/  HMMA.16816.F32 R76, R108, R114.reuse, R76 ;  /* 0x000000726c4c723c */ /* 0x080fe8000000184c */
[----:B------:R-:W-:Y:S02]  /*85d0*/  IMAD.MOV.U32 R192, RZ, RZ, R165 ;  /* 0x000000ffffc07224 */ /* 0x000fe400078e00a5 */
[----:B------:R-:W-:Y:S02]  /*85e0*/  IMAD.MOV.U32 R165, RZ, RZ, R224 ;  /* 0x000000ffffa57224 */ /* 0x000fe400078e00e0 */
[C---:B------:R-:W-:Y:S01]  /*85f0*/  HMMA.16816.F32 R80, R100.reuse, R114, R80 ;  /* 0x000000726450723c */ /* 0x040fe20000001850 */
[----:B------:R-:W-:Y:S03]  /*8600*/  LDSM.16.MT88.4 R112, [R210+0x900] ;  /* 0x00090000d270783b */ /* 0x000fe60000004200 */
[----:B-1----:R-:W-:Y:S01]  /*8610*/  FFMA.FTZ R2, R250, c[0x0][0x2d0], -R150 ;  /* 0x0000b400fa027a23 */ /* 0x002fe20000010896 */
[----:B------:R-:W-:Y:S01]  /*8620*/  MOV R250, R153 ;  /* 0x0000009900fa7202 */ /* 0x000fe20000000f00 */
[----:B------:R-:W-:Y:S01]  /*8630*/  IMAD.MOV.U32 R125, RZ, RZ, R124 ;  /* 0x000000ffff7d7224 */ /* 0x000fe200078e007c */
[----:B------:R-:W-:Y:S01]  /*8640*/  MOV R124, R195 ;  /* 0x000000c3007c7202 */ /* 0x000fe20000000f00 */
[-C--:B---3--:R-:W-:Y:S01]  /*8650*/  HMMA.16816.F32 R84, R100, R116.reuse, R84 ;  /* 0x000000746454723c */ /* 0x088fe20000001854 */
[----:B------:R1:W-:Y:S01]  /*8660*/  MUFU.EX2 R227, R2 ;  /* 0x0000000200e37308 */ /* 0x0003e20000000800 */
[----:B------:R3:W5:Y:S02]  /*8670*/  LDL.LU R224, [R1+0x6c] ;  /* 0x00006c0001e07983 */ /* 0x0007640000300800 */
[----:B------:R-:W-:Y:S02]  /*8680*/  IMAD.MOV.U32 R195, RZ, RZ, R194 ;  /* 0x000000ffffc37224 */ /* 0x000fe400078e00c2 */
[----:B------:R-:W-:Y:S01]  /*8690*/  IMAD.MOV.U32 R194, RZ, RZ, R123 ;  /* 0x000000ffffc27224 */ /* 0x000fe200078e007b */
[----:B------:R-:W-:Y:S01]  /*86a0*/  MOV R123, R192 ;  /* 0x000000c0007b7202 */ /* 0x000fe20000000f00 */
[C---:B------:R-:W-:Y:S04]  /*86b0*/  HMMA.16816.F32 R88, R108.reuse, R116, R88 ;  /* 0x000000746c58723c */ /* 0x040fe80000001858 */
[----:B------:R-:W-:Y:S02]  /*86c0*/  IMAD.MOV.U32 R192, RZ, RZ, R165 ;  /* 0x000000ffffc07224 */ /* 0x000fe400078e00a5 */
[----:B------:R-:W-:Y:S02]  /*86d0*/  FFMA.FTZ R104, R125, c[0x0][0x2d0], -R151 ;  /* 0x0000b4007d687a23 */ /* 0x000fe40000010897 */
[-C--:B------:R-:W-:Y:S02]  /*86e0*/  HMMA.16816.F32 R92, R108, R118.reuse, R92 ;  /* 0x000000766c5c723c */ /* 0x080fe4000000185c */
[----:B------:R3:W-:Y:S02]  /*86f0*/  MUFU.EX2 R205, R104 ;  /* 0x0000006800cd7308 */ /* 0x0007e40000000800 */
[----:B------:R-:W-:Y:S02]  /*8700*/  IMAD.MOV.U32 R165, RZ, RZ, R213 ;  /* 0x000000ffffa57224 */ /* 0x000fe400078e00d5 */
[----:B------:R3:W5:Y:S02]  /*8710*/  LDL.LU R213, [R1+0x68] ;  /* 0x0000680001d57983 */ /* 0x0007640000300800 */
[----:B------:R-:W-:Y:S02]  /*8720*/  HMMA.16816.F32 R96, R100, R118, R96 ;  /* 0x000000766460723c */ /* 0x000fe40000001860 */
[----:B------:R-:W-:Y:S02]  /*8730*/  LDSM.16.MT88.4 R116, [R209+0x1900] ;  /* 0x00190000d174783b */ /* 0x000fe40000004200 */
[----:B-1----:R-:W-:Y:S03]  /*8740*/  FFMA.FTZ R2, R127, c[0x0][0x2d0], -R150 ;  /* 0x0000b4007f027a23 */ /* 0x002fe60000010896 */
[----:B------:R-:W-:Y:S01]  /*8750*/  F2FP.PACK_AB R100, R233, R232 ;  /* 0x000000e8e964723e */ /* 0x000fe200000000ff */
[----:B------:R1:W1:Y:S01]  /*8760*/  MUFU.EX2 R207, R2 ;  /* 0x0000000200cf7308 */ /* 0x0002620000000800 */
[----:B--2---:R-:W-:Y:S03]  /*8770*/  F2FP.PACK_AB R101, R229, R231 ;  /* 0x000000e7e565723e */ /* 0x004fe600000000ff */
[----:B----4-:R-:W-:Y:S01]  /*8780*/  F2FP.PACK_AB R102, R228, R230 ;  /* 0x000000e6e466723e */ /* 0x010fe200000000ff */
[----:B---3--:R-:W2:Y:S01]  /*8790*/  LDSM.16.MT88.4 R104, [R209+0x900] ;  /* 0x00090000d168783b */ /* 0x008ea20000004200 */
[----:B-1----:R-:W-:Y:S01]  /*87a0*/  FFMA.FTZ R2, R126, c[0x0][0x2d0], -R151 ;  /* 0x0000b4007e027a23 */ /* 0x002fe20000010897 */
[----:B------:R-:W-:Y:S03]  /*87b0*/  F2FP.PACK_AB R103, R207, R227 ;  /* 0x000000e3cf67723e */ /* 0x000fe600000000ff */
[----:B------:R1:W3:Y:S04]  /*87c0*/  MUFU.EX2 R206, R2 ;  /* 0x0000000200ce7308 */ /* 0x0002e80000000800 */
[-C--:B--2---:R-:W-:Y:S03]  /*87d0*/  HMMA.16816.F32 R4, R100, R104.reuse, R4 ;  /* 0x000000686404723c */ /* 0x084fe60000001804 */
[----:B-1----:R-:W-:Y:S01]  /*87e0*/  FFMA.FTZ R2, R124, c[0x0][0x2d0], -R184 ;  /* 0x0000b4007c027a23 */ /* 0x002fe200000108b8 */
[----:B------:R-:W-:Y:S01]  /*87f0*/  MOV R124, R195 ;  /* 0x000000c3007c7202 */ /* 0x000fe20000000f00 */
[----:B------:R-:W-:Y:S01]  /*8800*/  IMAD.MOV.U32 R195, RZ, RZ, R194 ;  /* 0x000000ffffc37224 */ /* 0x000fe200078e00c2 */
[----:B---3--:R-:W-:Y:S01]  /*8810*/  F2FP.PACK_AB R108, R205, R206 ;  /* 0x000000cecd6c723e */ /* 0x008fe200000000ff */
[----:B------:R-:W-:Y:S01]  /*8820*/  IMAD.MOV.U32 R194, RZ, RZ, R123 ;  /* 0x000000ffffc27224 */ /* 0x000fe200078e007b */
[----:B------:R-:W-:Y:S01]  /*8830*/  MOV R123, R192 ;  /* 0x000000c0007b7202 */ /* 0x000fe20000000f00 */
[----:B------:R-:W-:Y:S03]  /*8840*/  IMAD.MOV.U32 R192, RZ, RZ, R193 ;  /* 0x000000ffffc07224 */ /* 0x000fe600078e00c1 */
[----:B------:R-:W-:Y:S01]  /*8850*/  IMAD.MOV.U32 R193, RZ, RZ, R159 ;  /* 0x000000ffffc17224 */ /* 0x000fe200078e009f */
[----:B------:R-:W-:Y:S01]  /*8860*/  MOV R159, R157 ;  /* 0x0000009d009f7202 */ /* 0x000fe20000000f00 */
[----:B------:R-:W-:Y:S02]  /*8870*/  IMAD.MOV.U32 R157, RZ, RZ, R197 ;  /* 0x000000ffff9d7224 */ /* 0x000fe400078e00c5 */
[----:B------:R-:W-:Y:S02]  /*8880*/  IMAD.MOV.U32 R197, RZ, RZ, R203 ;  /* 0x000000ffffc57224 */ /* 0x000fe400078e00cb */
[----:B------:R1:W-:Y:S02]  /*8890*/  MUFU.EX2 R203, R2 ;  /* 0x0000000200cb7308 */ /* 0x0003e40000000800 */
[----:B-1----:R-:W-:Y:S01]  /*88a0*/  FFMA.FTZ R2, R200, c[0x0][0x2d0], -R184 ;  /* 0x0000b400c8027a23 */ /* 0x002fe200000108b8 */
[----:B------:R-:W-:Y:S07]  /*88b0*/  MOV R200, R201 ;  /* 0x000000c900c87202 */ /* 0x000fee0000000f00 */
[----:B------:R1:W2:Y:S02]  /*88c0*/  MUFU.EX2 R201, R2 ;  /* 0x0000000200c97308 */ /* 0x0002a40000000800 */
[----:B-1----:R-:W-:Y:S01]  /*88d0*/  FFMA.FTZ R2, R124, c[0x0][0x2d0], -R151 ;  /* 0x0000b4007c027a23 */ /* 0x002fe20000010897 */
[----:B--2---:R-:W-:Y:S01]  /*88e0*/  F2FP.PACK_AB R109, R201, R203 ;  /* 0x000000cbc96d723e */ /* 0x004fe200000000ff */
[----:B------:R-:W-:Y:S02]  /*88f0*/  IMAD.MOV.U32 R124, RZ, RZ, R195 ;  /* 0x000000ffff7c7224 */ /* 0x000fe400078e00c3 */
[----:B------:R-:W-:Y:S01]  /*8900*/  IMAD.MOV.U32 R195, RZ, RZ, R194 ;  /* 0x000000ffffc37224 */ /* 0x000fe200078e00c2 */
[----:B------:R-:W-:Y:S01]  /*8910*/  MOV R194, R123 ;  /* 0x0000007b00c27202 */ /* 0x000fe20000000f00 */
[----:B------:R-:W-:Y:S02]  /*8920*/  IMAD.MOV.U32 R123, RZ, RZ, R192 ;  /* 0x000000ffff7b7224 */ /* 0x000fe400078e00c0 */
[----:B------:R-:W-:Y:S01]  /*8930*/  IMAD.MOV.U32 R192, RZ, RZ, R163 ;  /* 0x000000ffffc07224 */ /* 0x000fe200078e00a3 */
[----:B------:R-:W-:Y:S02]  /*8940*/  MOV R163, R202 ;  /* 0x000000ca00a37202 */ /* 0x000fe40000000f00 */
[----:B------:R1:W-:Y:S02]  /*8950*/  MUFU.EX2 R202, R2 ;  /* 0x0000000200ca7308 */ /* 0x0003e40000000800 */
[----:B-1----:R-:W-:Y:S08]  /*8960*/  FFMA.FTZ R2, R200, c[0x0][0x2d0], -R151 ;  /* 0x0000b400c8027a23 */ /* 0x002ff00000010897 */
[----:B------:R1:W2:Y:S02]  /*8970*/  MUFU.EX2 R200, R2 ;  /* 0x0000000200c87308 */ /* 0x0002a40000000800 */
[--C-:B-1----:R-:W-:Y:S01]  /*8980*/  FFMA.FTZ R2, R199, c[0x0][0x2d0], -R184.reuse ;  /* 0x0000b400c7027a23 */ /* 0x102fe200000108b8 */
[----:B--2---:R-:W-:Y:S07]  /*8990*/  F2FP.PACK_AB R110, R200, R202 ;  /* 0x000000cac86e723e */ /* 0x004fee00000000ff */
[----:B------:R1:W-:Y:S02]  /*89a0*/  MUFU.EX2 R199, R2 ;  /* 0x0000000200c77308 */ /* 0x0003e40000000800 */
[----:B-1----:R-:W-:Y:S02]  /*89b0*/  FFMA.FTZ R2, R124, c[0x0][0x2d0], -R184 ;  /* 0x0000b4007c027a23 */ /* 0x002fe400000108b8 */
[----:B------:R-:W-:Y:S02]  /*89c0*/  IMAD.MOV.U32 R124, RZ, RZ, R194 ;  /* 0x000000ffff7c7224 */ /* 0x000fe400078e00c2 */
[----:B------:R-:W-:Y:S01]  /*89d0*/  IMAD.MOV.U32 R194, RZ, RZ, R122 ;  /* 0x000000ffffc27224 */ /* 0x000fe200078e007a */
[----:B------:R-:W-:Y:S01]  /*89e0*/  MOV R122, R121 ;  /* 0x00000079007a7202 */ /* 0x000fe20000000f00 */
[----:B------:R-:W-:Y:S02]  /*89f0*/  IMAD.MOV.U32 R121, RZ, RZ, R162 ;  /* 0x000000ffff797224 */ /* 0x000fe400078e00a2 */
[----:B------:R-:W-:Y:S02]  /*8a00*/  IMAD.MOV.U32 R162, RZ, RZ, R198 ;  /* 0x000000ffffa27224 */ /* 0x000fe400078e00c6 */
[----:B------:R-:W1:Y:S02]  /*8a10*/  MUFU.EX2 R198, R2 ;  /* 0x0000000200c67308 */ /* 0x000e640000000800 */
[----:B-1----:R-:W-:Y:S01]  /*8a20*/  F2FP.PACK_AB R111, R198, R199 ;  /* 0x000000c7c66f723e */ /* 0x002fe200000000ff */
[----:B------:R-:W-:Y:S01]  /*8a30*/  FFMA.FTZ R2, R123, c[0x0][0x2d0], -R149 ;  /* 0x0000b4007b027a23 */ /* 0x000fe20000010895 */
[----:B------:R-:W-:Y:S01]  /*8a40*/  MOV R123, R193 ;  /* 0x000000c1007b7202 */ /* 0x000fe20000000f00 */
[----:B------:R-:W-:Y:S02]  /*8a50*/  IMAD.MOV.U32 R193, RZ, RZ, R159 ;  /* 0x000000ffffc17224 */ /* 0x000fe400078e009f */
[----:B------:R-:W-:Y:S02]  /*8a60*/  IMAD.MOV.U32 R159, RZ, RZ, R197 ;  /* 0x000000ffff9f7224 */ /* 0x000fe400078e00c5 */
[C---:B------:R-:W-:Y:S01]  /*8a70*/  HMMA.16816.F32 R8, R108.reuse, R104, R8 ;  /* 0x000000686c08723c */ /* 0x040fe20000001808 */
[----:B------:R1:W-:Y:S07]  /*8a80*/  MUFU.EX2 R197, R2 ;  /* 0x0000000200c57308 */ /* 0x0003ee0000000800 */
[-C--:B------:R-:W-:Y:S08]  /*8a90*/  HMMA.16816.F32 R12, R108, R106.reuse, R12 ;  /* 0x0000006a6c0c723c */ /* 0x080ff0000000180c */
[C---:B------:R-:W-:Y:S01]  /*8aa0*/  HMMA.16816.F32 R16, R100.reuse, R106, R16 ;  /* 0x0000006a6410723c */ /* 0x040fe20000001810 */
[----:B------:R-:W2:Y:S07]  /*8ab0*/  LDSM.16.MT88.4 R104, [R210+0x1900] ;  /* 0x00190000d268783b */ /* 0x000eae0000004200 */
[-C--:B------:R-:W-:Y:S04]  /*8ac0*/  HMMA.16816.F32 R20, R100, R112.reuse, R20 ;  /* 0x000000706414723c */ /* 0x080fe80000001814 */
[----:B-1----:R-:W-:Y:S01]  /*8ad0*/  FFMA.FTZ R2, R194, c[0x0][0x2d0], -R149 ;  /* 0x0000b400c2027a23 */ /* 0x002fe20000010895 */
[----:B------:R-:W-:Y:S01]  /*8ae0*/  MOV R194, R122 ;  /* 0x0000007a00c27202 */ /* 0x000fe20000000f00 */
[----:B------:R-:W-:Y:S02]  /*8af0*/  IMAD.MOV.U32 R122, RZ, RZ, R121 ;  /* 0x000000ffff7a7224 */ /* 0x000fe400078e0079 */
[C---:B------:R-:W-:Y:S04]  /*8b00*/  HMMA.16816.F32 R24, R108.reuse, R112, R24 ;  /* 0x000000706c18723c */ /* 0x040fe80000001818 */
[----:B------:R-:W-:Y:S01]  /*8b10*/  IMAD.MOV.U32 R121, RZ, RZ, R192 ;  /* 0x000000ffff797224 */ /* 0x000fe200078e00c0 */
[----:B------:R-:W-:Y:S01]  /*8b20*/  MOV R192, R167 ;  /* 0x000000a700c07202 */ /* 0x000fe20000000f00 */
[----:B------:R-:W-:Y:S02]  /*8b30*/  IMAD.MOV.U32 R167, RZ, RZ, R166 ;  /* 0x000000ffffa77224 */ /* 0x000fe400078e00a6 */
[-C--:B------:R-:W-:Y:S04]  /*8b40*/  HMMA.16816.F32 R28, R108, R114.reuse, R28 ;  /* 0x000000726c1c723c */ /* 0x080fe8000000181c */
[----:B------:R-:W-:Y:S01]  /*8b50*/  IMAD.MOV.U32 R166, RZ, RZ, R165 ;  /* 0x000000ffffa67224 */ /* 0x000fe200078e00a5 */
[----:B------:R-:W-:Y:S01]  /*8b60*/  MOV R165, R164 ;  /* 0x000000a400a57202 */ /* 0x000fe20000000f00 */
[----:B------:R-:W-:Y:S02]  /*8b70*/  IMAD.MOV.U32 R164, RZ, RZ, R196 ;  /* 0x000000ffffa47224 */ /* 0x000fe400078e00c4 */
[C---:B------:R-:W-:Y:S01]  /*8b80*/  HMMA.16816.F32 R32, R100.reuse, R114, R32 ;  /* 0x000000726420723c */ /* 0x040fe20000001820 */
[----:B------:R-:W1:Y:S01]  /*8b90*/  LDSM.16.MT88.4 R112, [R209+0x2900] ;  /* 0x00290000d170783b */ /* 0x000e620000004200 */
[----:B------:R3:W-:Y:S06]  /*8ba0*/  MUFU.EX2 R196, R2 ;  /* 0x0000000200c47308 */ /* 0x0007ec0000000800 */
[-C--:B------:R-:W-:Y:S08]  /*8bb0*/  HMMA.16816.F32 R36, R100, R116.reuse, R36 ;  /* 0x000000746424723c */ /* 0x080ff00000001824 */
[C---:B------:R-:W-:Y:S08]  /*8bc0*/  HMMA.16816.F32 R40, R108.reuse, R116, R40 ;  /* 0x000000746c28723c */ /* 0x040ff00000001828 */
[-C--:B------:R-:W-:Y:S04]  /*8bd0*/  HMMA.16816.F32 R44, R108, R118.reuse, R44 ;  /* 0x000000766c2c723c */ /* 0x080fe8000000182c */
[--C-:B---3--:R-:W-:Y:S02]  /*8be0*/  FFMA.FTZ R2, R124, c[0x0][0x2d0], -R150.reuse ;  /* 0x0000b4007c027a23 */ /* 0x108fe40000010896 */
[----:B------:R-:W-:Y:S02]  /*8bf0*/  IMAD.MOV.U32 R124, RZ, RZ, R195 ;  /* 0x000000ffff7c7224 */ /* 0x000fe400078e00c3 */
[C---:B------:R-:W-:Y:S01]  /*8c00*/  HMMA.16816.F32 R48, R100.reuse, R118, R48 ;  /* 0x000000766430723c */ /* 0x040fe20000001830 */
[----:B------:R-:W3:Y:S01]  /*8c10*/  LDSM.16.MT88.4 R116, [R210+0x2900] ;  /* 0x00290000d274783b */ /* 0x000ee20000004200 */
[----:B------:R4:W-:Y:S06]  /*8c20*/  MUFU.EX2 R195, R2 ;  /* 0x0000000200c37308 */ /* 0x0009ec0000000800 */
[-C--:B--2---:R-:W-:Y:S08]  /*8c30*/  HMMA.16816.F32 R52, R100, R104.reuse, R52 ;  /* 0x000000686434723c */ /* 0x084ff00000001834 */
[C---:B------:R-:W-:Y:S08]  /*8c40*/  HMMA.16816.F32 R56, R108.reuse, R104, R56 ;  /* 0x000000686c38723c */ /* 0x040ff00000001838 */
[-C--:B------:R-:W-:Y:S04]  /*8c50*/  HMMA.16816.F32 R60, R108, R106.reuse, R60 ;  /* 0x0000006a6c3c723c */ /* 0x080fe8000000183c */
[----:B----4-:R-:W-:Y:S01]  /*8c60*/  FFMA.FTZ R2, R123, c[0x0][0x2d0], -R150 ;  /* 0x0000b4007b027a23 */ /* 0x010fe20000010896 */
[----:B------:R-:W-:Y:S03]  /*8c70*/  MOV R123, R193 ;  /* 0x000000c1007b7202 */ /* 0x000fe60000000f00 */
[C---:B------:R-:W-:Y:S01]  /*8c80*/  HMMA.16816.F32 R64, R100.reuse, R106, R64 ;  /* 0x0000006a6440723c */ /* 0x040fe20000001840 */
[----:B------:R-:W2:Y:S01]  /*8c90*/  LDL.LU R107, [R1] ;  /* 0x00000000016b7983 */ /* 0x000ea20000300800 */
[----:B------:R4:W3:Y:S03]  /*8ca0*/  MUFU.EX2 R193, R2 ;  /* 0x0000000200c17308 */ /* 0x0008e60000000800 */
[----:B------:R-:W2:Y:S03]  /*8cb0*/  LDL.LU R106, [R1+0x4] ;  /* 0x00000400016a7983 */ /* 0x000ea60000300800 */
[-C--:B-1----:R-:W-:Y:S01]  /*8cc0*/  HMMA.16816.F32 R68, R100, R112.reuse, R68 ;  /* 0x000000706444723c */ /* 0x082fe20000001844 */
[----:B------:R-:W2:Y:S04]  /*8cd0*/  LDL.LU R105, [R1+0x8] ;  /* 0x0000080001697983 */ /* 0x000ea80000300800 */
[----:B------:R-:W2:Y:S03]  /*8ce0*/  LDL.LU R104, [R1+0xc] ;  /* 0x00000c0001687983 */ /* 0x000ea60000300800 */
[C---:B------:R-:W-:Y:S08]  /*8cf0*/  HMMA.16816.F32 R72, R108.reuse, R112, R72 ;  /* 0x000000706c48723c */ /* 0x040ff00000001848 */
[-C--:B------:R-:W-:Y:S04]  /*8d00*/  HMMA.16816.F32 R76, R108, R114.reuse, R76 ;  /* 0x000000726c4c723c */ /* 0x080fe8000000184c */
[--C-:B----4-:R-:W-:Y:S02]  /*8d10*/  FFMA.FTZ R2, R194, c[0x0][0x2d0], -R149.reuse ;  /* 0x0000b400c2027a23 */ /* 0x110fe40000010895 */
[----:B------:R-:W-:Y:S02]  /*8d20*/  FFMA.FTZ R149, R121, c[0x0][0x2d0], -R149 ;  /* 0x0000b40079957a23 */ /* 0x000fe40000010895 */
[C---:B------:R-:W-:Y:S01]  /*8d30*/  HMMA.16816.F32 R80, R100.reuse, R114, R80 ;  /* 0x000000726450723c */ /* 0x040fe20000001850 */
[----:B------:R1:W-:Y:S01]  /*8d40*/  MUFU.EX2 R194, R2 ;  /* 0x0000000200c27308 */ /* 0x0003e20000000800 */
[----:B------:R-:W-:Y:S02]  /*8d50*/  LDSM.16.MT88.4 R112, [R210+0xd00] ;  /* 0x000d0000d270783b */ /* 0x000fe40000004200 */
[----:B------:R-:W-:Y:S04]  /*8d60*/  IMAD.MOV.U32 R121, RZ, RZ, R192 ;  /* 0x000000ffff797224 */ /* 0x000fe800078e00c0 */
[-C--:B---3--:R-:W-:Y:S03]  /*8d70*/  HMMA.16816.F32 R84, R100, R116.reuse, R84 ;  /* 0x000000746454723c */ /* 0x088fe60000001854 */
[----:B------:R3:W4:Y:S05]  /*8d80*/  MUFU.EX2 R192, R149 ;  /* 0x0000009500c07308 */ /* 0x00072a0000000800 */
[C---:B------:R-:W-:Y:S08]  /*8d90*/  HMMA.16816.F32 R88, R108.reuse, R116, R88 ;  /* 0x000000746c58723c */ /* 0x040ff00000001858 */
[-C--:B------:R-:W-:Y:S04]  /*8da0*/  HMMA.16816.F32 R92, R108, R118.reuse, R92 ;  /* 0x000000766c5c723c */ /* 0x080fe8000000185c */
[--C-:B-1----:R-:W-:Y:S02]  /*8db0*/  FFMA.FTZ R2, R124, c[0x0][0x2d0], -R150.reuse ;  /* 0x0000b4007c027a23 */ /* 0x102fe40000010896 */
[----:B------:R-:W-:Y:S02]  /*8dc0*/  FFMA.FTZ R150, R123, c[0x0][0x2d0], -R150 ;  /* 0x0000b4007b967a23 */ /* 0x000fe40000010896 */
[----:B------:R-:W-:Y:S01]  /*8dd0*/  HMMA.16816.F32 R96, R100, R118, R96 ;  /* 0x000000766460723c */ /* 0x000fe20000001860 */
[----:B------:R1:W-:Y:S03]  /*8de0*/  MUFU.EX2 R191, R2 ;  /* 0x0000000200bf7308 */ /* 0x0003e60000000800 */
[----:B------:R-:W-:Y:S01]  /*8df0*/  IMAD.MOV.U32 R123, RZ, RZ, R163 ;  /* 0x000000ffff7b7224 */ /* 0x000fe200078e00a3 */
[----:B------:R-:W-:Y:S01]  /*8e00*/  MOV R163, R162 ;  /* 0x000000a200a37202 */ /* 0x000fe20000000f00 */
[----:B------:R-:W-:Y:S01]  /*8e10*/  IMAD.MOV.U32 R162, RZ, RZ, R186 ;  /* 0x000000ffffa27224 */ /* 0x000fe200078e00ba */
[----:B---3--:R-:W-:Y:S01]  /*8e20*/  F2FP.PACK_AB R149, R193, R195 ;  /* 0x000000c3c195723e */ /* 0x008fe200000000ff */
[----:B------:R-:W-:Y:S03]  /*8e30*/  IMAD.MOV.U32 R124, RZ, RZ, R166 ;  /* 0x000000ffff7c7224 */ /* 0x000fe600078e00a6 */
[----:B------:R4:W-:Y:S01]  /*8e40*/  MUFU.EX2 R190, R150 ;  /* 0x0000009600be7308 */ /* 0x0009e20000000800 */
[--C-:B-1----:R-:W-:Y:S02]  /*8e50*/  FFMA.FTZ R2, R122, c[0x0][0x2d0], -R151.reuse ;  /* 0x0000b4007a027a23 */ /* 0x102fe40000010897 */
[----:B------:R-:W-:Y:S07]  /*8e60*/  IMAD.MOV.U32 R122, RZ, RZ, R164 ;  /* 0x000000ffff7a7224 */ /* 0x000fee00078e00a4 */
[----:B------:R1:W-:Y:S01]  /*8e70*/  MUFU.EX2 R188, R2 ;  /* 0x0000000200bc7308 */ /* 0x0003e20000000800 */
[----:B----4-:R-:W-:Y:S01]  /*8e80*/  F2FP.PACK_AB R150, R192, R194 ;  /* 0x000000c2c096723e */ /* 0x010fe200000000ff */
[--C-:B-1----:R-:W-:Y:S01]  /*8e90*/  FFMA.FTZ R2, R121, c[0x0][0x2d0], -R151.reuse ;  /* 0x0000b40079027a23 */ /* 0x102fe20000010897 */
[----:B------:R-:W-:Y:S07]  /*8ea0*/  MOV R121, R165 ;  /* 0x000000a500797202 */ /* 0x000fee0000000f00 */
[----:B------:R1:W3:Y:S02]  /*8eb0*/  MUFU.EX2 R189, R2 ;  /* 0x0000000200bd7308 */ /* 0x0002e40000000800 */
[--C-:B-1----:R-:W-:Y:S01]  /*8ec0*/  FFMA.FTZ R2, R167, c[0x0][0x2d0], -R184.reuse ;  /* 0x0000b400a7027a23 */ /* 0x102fe200000108b8 */
[----:B---3--:R-:W-:Y:S01]  /*8ed0*/  F2FP.PACK_AB R176, R189, R188 ;  /* 0x000000bcbdb0723e */ /* 0x008fe200000000ff */
[----:B------:R-:W1:Y:S06]  /*8ee0*/  LDSM.16.MT88.4 R164, [R209+0xd00] ;  /* 0x000d0000d1a4783b */ /* 0x000e6c0000004200 */
[----:B------:R3:W-:Y:S02]  /*8ef0*/  MUFU.EX2 R186, R2 ;  /* 0x0000000200ba7308 */ /* 0x0007e40000000800 */
[----:B---3--:R-:W-:Y:S08]  /*8f00*/  FFMA.FTZ R2, R187, c[0x0][0x2d0], -R184 ;  /* 0x0000b400bb027a23 */ /* 0x008ff000000108b8 */
[----:B------:R3:W4:Y:S02]  /*8f10*/  MUFU.EX2 R187, R2 ;  /* 0x0000000200bb7308 */ /* 0x0007240000000800 */
[--C-:B---3--:R-:W-:Y:S01]  /*8f20*/  FFMA.FTZ R2, R185, c[0x0][0x2d0], -R151.reuse ;  /* 0x0000b400b9027a23 */ /* 0x108fe20000010897 */
[----:B----4-:R-:W-:Y:S01]  /*8f30*/  F2FP.PACK_AB R177, R187, R186 ;  /* 0x000000babbb1723e */ /* 0x010fe200000000ff */
[----:B------:R-:W-:Y:S06]  /*8f40*/  FFMA.FTZ R151, R159, c[0x0][0x2d0], -R151 ;  /* 0x0000b4009f977a23 */ /* 0x000fec0000010897 */
[----:B------:R3:W-:Y:S01]  /*8f50*/  MUFU.EX2 R185, R2 ;  /* 0x0000000200b97308 */ /* 0x0007e20000000800 */
[----:B------:R-:W-:Y:S01]  /*8f60*/  IMAD.MOV.U32 R159, RZ, RZ, R158 ;  /* 0x000000ffff9f7224 */ /* 0x000fe200078e009e */
[----:B------:R-:W-:Y:S08]  /*8f70*/  MOV R158, R147 ;  /* 0x00000093009e7202 */ /* 0x000ff00000000f00 */
[----:B------:R4:W1:Y:S01]  /*8f80*/  MUFU.EX2 R147, R151 ;  /* 0x0000009700937308 */ /* 0x0008620000000800 */
[--C-:B---3--:R-:W-:Y:S02]  /*8f90*/  FFMA.FTZ R2, R124, c[0x0][0x2d0], -R184.reuse ;  /* 0x0000b4007c027a23 */ /* 0x108fe400000108b8 */
[----:B------:R-:W-:Y:S01]  /*8fa0*/  FFMA.FTZ R184, R148, c[0x0][0x2d0], -R184 ;  /* 0x0000b40094b87a23 */ /* 0x000fe200000108b8 */
[----:B------:R-:W-:Y:S01]  /*8fb0*/  F2FP.PACK_AB R148, R196, R197 ;  /* 0x000000c5c494723e */ /* 0x000fe200000000ff */
[----:B------:R-:W-:Y:S02]  /*8fc0*/  IMAD.MOV.U32 R124, RZ, RZ, R163 ;  /* 0x000000ffff7c7224 */ /* 0x000fe400078e00a3 */
[----:B------:R-:W-:Y:S01]  /*8fd0*/  IMAD.MOV.U32 R163, RZ, RZ, R162 ;  /* 0x000000ffffa37224 */ /* 0x000fe200078e00a2 */
[----:B------:R-:W-:Y:S02]  /*8fe0*/  MOV R162, R146 ;  /* 0x0000009200a27202 */ /* 0x000fe40000000f00 */
[----:B------:R-:W-:Y:S01]  /*8ff0*/  MUFU.EX2 R184, R184 ;  /* 0x000000b800b87308 */ /* 0x000fe20000000800 */
[----:B----4-:R-:W-:Y:S02]  /*9000*/  F2FP.PACK_AB R151, R190, R191 ;  /* 0x000000bfbe97723e */ /* 0x010fe400000000ff */
[----:B-1----:R-:W-:Y:S07]  /*9010*/  F2FP.PACK_AB R178, R147, R185 ;  /* 0x000000b993b2723e */ /* 0x002fee00000000ff */
[----:B------:R-:W1:Y:S02]  /*9020*/  MUFU.EX2 R146, R2 ;  /* 0x0000000200927308 */ /* 0x000e640000000800 */
[----:B-1----:R-:W-:Y:S01]  /*9030*/  F2FP.PACK_AB R179, R184, R146 ;  /* 0x00000092b8b3723e */ /* 0x002fe200000000ff */
[----:B--2---:R-:W-:Y:S02]  /*9040*/  FFMA.FTZ R140, R140, R107, R159 ;  /* 0x0000006b8c8c7223 */ /* 0x004fe4000001009f */
[----:B------:R-:W-:Y:S02]  /*9050*/  FFMA.FTZ R141, R141, R106, R158 ;  /* 0x0000006a8d8d7223 */ /* 0x000fe4000001009e */
[----:B------:R-:W-:Y:S02]  /*9060*/  FFMA.FTZ R2, R3, R105, R157 ;  /* 0x0000006903027223 */ /* 0x000fe4000001009d */
[----:B------:R-:W-:Y:S02]  /*9070*/  IMAD.MOV.U32 R3, RZ, RZ, R152 ;  /* 0x000000ffff037224 */ /* 0x000fe400078e0098 */
[-C--:B------:R-:W-:Y:S01]  /*9080*/  HMMA.16816.F32 R152, R148, R164.reuse, R4 ;  /* 0x000000a49498723c */ /* 0x080fe20000001804 */
[----:B------:R-:W1:Y:S04]  /*9090*/  LDSM.16.MT88.4 R4, [R210+0x2d00] ;  /* 0x002d0000d204783b */ /* 0x000e680000004200 */
[----:B------:R-:W-:Y:S02]  /*90a0*/  FFMA.FTZ R0, R0, R104, R156 ;  /* 0x0000006800007223 */ /* 0x000fe4000001009c */
[----:B------:R-:W-:Y:S01]  /*90b0*/  FADD.FTZ R3, R3, R141 ;  /* 0x0000008d03037221 */ /* 0x000fe20000010000 */
[C---:B------:R-:W-:Y:S04]  /*90c0*/  HMMA.16816.F32 R156, R176.reuse, R164, R8 ;  /* 0x000000a4b09c723c */ /* 0x040fe80000001808 */
[----:B------:R-:W-:Y:S03]  /*90d0*/  MOV R141, R144 ;  /* 0x00000090008d7202 */ /* 0x000fe60000000f00 */
[----:B------:R-:W-:Y:S01]  /*90e0*/  IMAD.MOV.U32 R8, RZ, RZ, R163 ;  /* 0x000000ffff087224 */ /* 0x000fe200078e00a3 */
[----:B------:R-:W-:Y:S01]  /*90f0*/  MOV R11, R162 ;  /* 0x000000a2000b7202 */ /* 0x000fe20000000f00 */
[----:B------:R-:W-:Y:S03]  /*9100*/  IMAD.MOV.U32 R10, RZ, RZ, R161 ;  /* 0x000000ffff0a7224 */ /* 0x000fe600078e00a1 */
[----:B------:R-:W-:Y:S02]  /*9110*/  IMAD.MOV.U32 R9, RZ, RZ, R160 ;  /* 0x000000ffff097224 */ /* 0x000fe400078e00a0 */
[-C--:B------:R-:W-:Y:S03]  /*9120*/  HMMA.16816.F32 R160, R176, R166.reuse, R12 ;  /* 0x000000a6b0a0723c */ /* 0x080fe6000000180c */
[----:B------:R-:W-:Y:S02]  /*9130*/  FADD.FTZ R10, R10, R3 ;  /* 0x000000030a0a7221 */ /* 0x000fe40000010000 */
[----:B------:R-:W-:Y:S02]  /*9140*/  FADD.FTZ R8, R8, R140 ;  /* 0x0000008c08087221 */ /* 0x000fe40000010000 */
[----:B------:R-:W-:Y:S01]  /*9150*/  IMAD.MOV.U32 R15, RZ, RZ, R121 ;  /* 0x000000ffff0f7224 */ /* 0x000fe200078e0079 */
[C---:B------:R-:W-:Y:S01]  /*9160*/  HMMA.16816.F32 R164, R148.reuse, R166, R16 ;  /* 0x000000a694a4723c */ /* 0x040fe20000001810 */
[----:B------:R-:W2:Y:S03]  /*9170*/  LDL R19, [R1+0x50] ;  /* 0x0000500001137983 */ /* 0x000ea60000100800 */
[----:B------:R-:W-:Y:S01]  /*9180*/  FADD.FTZ R11, R11, R8 ;  /* 0x000000080b0b7221 */ /* 0x000fe20000010000 */
[----:B------:R-:W-:Y:S01]  /*9190*/  MOV R14, R122 ;  /* 0x0000007a000e7202 */ /* 0x000fe20000000f00 */
[----:B------:R-:W-:Y:S01]  /*91a0*/  IMAD.MOV.U32 R13, RZ, RZ, R123 ;  /* 0x000000ffff0d7224 */ /* 0x000fe200078e007b */
[----:B------:R-:W-:Y:S01]  /*91b0*/  MOV R12, R124 ;  /* 0x0000007c000c7202 */ /* 0x000fe20000000f00 */
        /* <DEDUP_REMOVED lines=53> */
[-C--:B-1----:R-:W-:Y:S03]  /*9510*/  HMMA.16816.F32 R84, R148, R4.reuse, R84 ;  /* 0x000000049454723c */ /* 0x082fe60000001854 */
[----:B------:R-:W-:Y:S02]  /*9520*/  FADD.FTZ R3, R198, R9 ;  /* 0x00000009c6037221 */ /* 0x000fe40000010000 */
[----:B------:R-:W-:Y:S02]  /*9530*/  IMAD.MOV.U32 R140, RZ, RZ, R145 ;  /* 0x000000ffff8c7224 */ /* 0x000fe400078e0091 */
        /* <DEDUP_REMOVED lines=18> */
[----:B------:R1:W-:Y:S01]  /*9660*/  STL [R1], R5 ;  /* 0x0000000501007387 */ /* 0x0003e20000100800 */
[----:B------:R-:W-:Y:S01]  /*9670*/  FADD.FTZ R3, R190, R4 ;  /* 0x00000004be037221 */ /* 0x000fe20000010000 */
[----:B------:R-:W-:Y:S01]  /*9680*/  MOV R146, R143 ;  /* 0x0000008f00927202 */ /* 0x000fe20000000f00 */
[----:B------:R-:W-:Y:S02]  /*9690*/  FADD.FTZ R2, R147, R2 ;  /* 0x0000000293027221 */ /* 0x000fe40000010000 */
[----:B------:R-:W-:Y:S01]  /*96a0*/  FADD.FTZ R0, R184, R0 ;  /* 0x00000000b8007221 */ /* 0x000fe20000010000 */
[----:B------:R1:W-:Y:S01]  /*96b0*/  STL [R1+0x4], R3 ;  /* 0x0000040301007387 */ /* 0x0003e20000100800 */
[----:B------:R-:W-:Y:S03]  /*96c0*/  IMAD.MOV.U32 R147, RZ, RZ, R142 ;  /* 0x000000ffff937224 */ /* 0x000fe600078e008e */
[----:B------:R1:W-:Y:S04]  /*96d0*/  STL [R1+0x8], R2 ;  /* 0x0000080201007387 */ /* 0x0003e80000100800 */
[----:B------:R1:W-:Y:S01]  /*96e0*/  STL [R1+0xc], R0 ;  /* 0x00000c0001007387 */ /* 0x0003e20000100800 */
[----:B--2---:R-:W-:Y:S02]  /*96f0*/  ISETP.GT.AND P0, PT, R226, R19, PT ;  /* 0x00000013e200720c */ /* 0x004fe40003f04270 */
[----:B------:R-:W-:Y:S11]  /*9700*/  MOV R226, R204 ;  /* 0x000000cc00e27202 */ /* 0x000ff60000000f00 */
[----:B-1----:R-:W-:-:S05]  /*9710*/  @P0 BRA `(.L_x_1377) ;  /* 0xffffbc9000000947 */ /* 0x002fca000383ffff */
.L_x_1376:
[----:B------:R-:W-:-:S13]  /*9720*/  ISETP.GE.AND P0, PT, R204, RZ, PT ;  /* 0x000000ffcc00720c */ /* 0x000fda0003f06270 */
[----:B------:R-:W-:Y:S05]  /*9730*/  @!P0 BRA `(.L_x_1378) ;  /* 0x0000321000008947 */ /* 0x000fea0003800000 */
[----:B-1----:R-:W2:Y:S01]  /*9740*/  LDL.64 R6, [R1+0x48] ;  /* 0x0000480001067983 */ /* 0x002ea20000100a00 */
[----:B------:R-:W-:-:S03]  /*9750*/  ULDC.64 UR4, c[0x0][0x208] ;  /* 0x0000820000047ab9 */ /* 0x000fc60000000a00 */
[----:B------:R-:W2:Y:S04]  /*9760*/  LDL.64 R4, [R1+0x38] ;  /* 0x0000380001047983 */ /* 0x000ea80000100a00 */
[----:B------:R-:W3:Y:S04]  /*9770*/  LDL.64 R10, [R1+0x40] ;  /* 0x00004000010a7983 */ /* 0x000ee80000100a00 */
[----:B------:R-:W4:Y:S01]  /*9780*/  LDL.64 R8, [R1+0x30] ;  /* 0x0000300001087983 */ /* 0x000f220000100a00 */
[----:B------:R-:W-:Y:S01]  /*9790*/  IMAD.MOV.U32 R2, RZ, RZ, R144 ;  /* 0x000000ffff027224 */ /* 0x000fe200078e0090 */
[----:B------:R-:W-:Y:S01]  /*97a0*/  MOV R147, R142 ;  /* 0x0000008e00937202 */ /* 0x000fe20000000f00 */
[----:B------:R-:W-:-:S02]  /*97b0*/  IMAD.MOV.U32 R0, RZ, RZ, R145 ;  /* 0x000000ffff007224 */ /* 0x000fc400078e0091 */
[----:B------:R-:W-:Y:S01]  /*97c0*/  IMAD.MOV.U32 R146, RZ, RZ, R143 ;  /* 0x000000ffff927224 */ /* 0x000fe200078e008f */
[----:B------:R-:W-:Y:S02]  /*97d0*/  USHF.L.U64.HI UR5, UR4, 0x5, UR5 ;  /* 0x0000000504057899 */ /* 0x000fe40008010205 */
[----:B------:R-:W-:Y:S01]  /*97e0*/  USHF.L.U32 UR4, UR4, 0x5, URZ ;  /* 0x0000000504047899 */ /* 0x000fe2000800063f */
[----:B--2---:R-:W-:-:S05]  /*97f0*/  MOV R4, R6 ;  /* 0x0000000600047202 */ /* 0x004fca0000000f00 */
[----:B------:R1:W-:Y:S01]  /*9800*/  STL.64 [R1+0x38], R4 ;  /* 0x0000380401007387 */ /* 0x0003e20000100a00 */
[----:B------:R-:W-:Y:S02]  /*9810*/  IADD3 R230, P2, R6, 0x40, RZ ;  /* 0x0000004006e67810 */ /* 0x000fe40007f5e0ff */
[----:B---3--:R-:W-:Y:S02]  /*9820*/  IADD3 R246, P0, R10, 0x40, RZ ;  /* 0x000000400af67810 */ /* 0x008fe40007f1e0ff */
[----:B------:R-:W-:Y:S02]  /*9830*/  IADD3 R232, P3, R6, 0x20, RZ ;  /* 0x0000002006e87810 */ /* 0x000fe40007f7e0ff */
[----:B------:R-:W-:Y:S01]  /*9840*/  IADD3 R248, P1, R10, 0x20, RZ ;  /* 0x000000200af87810 */ /* 0x000fe20007f3e0ff */
[----:B------:R-:W-:Y:S01]  /*9850*/  IMAD.X R231, RZ, RZ, R5, P2 ;  /* 0x000000ffffe77224 */ /* 0x000fe200010e0605 */
[----:B------:R-:W-:Y:S01]  /*9860*/  IADD3.X R233, RZ, R5, RZ, P3, !PT ;  /* 0x00000005ffe97210 */ /* 0x000fe20001ffe4ff */
[----:B----4-:R-:W-:Y:S01]  /*9870*/  IMAD.X R245, RZ, RZ, R9, P0 ;  /* 0x000000fffff57224 */ /* 0x010fe200000e0609 */
[----:B------:R-:W-:-:S02]  /*9880*/  IADD3.X R247, RZ, R9, RZ, P1, !PT ;  /* 0x00000009fff77210 */ /* 0x000fc40000ffe4ff */
.L_x_1379:
[----:B------:R-:W2:Y:S01]  /*9890*/  LDL.64 R190, [R1+0x38] ;  /* 0x0000380001be7983 */ /* 0x000ea20000100a00 */
[----:B------:R-:W-:Y:S04]  /*98a0*/  DEPBAR.LE SB0, 0x0 ;  /* 0x000080000000791a */ /* 0x000fe80000000000 */
[----:B------:R-:W-:Y:S01]  /*98b0*/  MOV R53, 0x6 ;  /* 0x0000000600357802 */ /* 0x000fe20000000f00 */
[----:B------:R-:W3:Y:S01]  /*98c0*/  LDL.64 R194, [R1+0x48] ;  /* 0x0000480001c27983 */ /* 0x000ee20000100a00 */
[----:B------:R-:W-:Y:S02]  /*98d0*/  MOV R52, c[0x0][0x208] ;  /* 0x0000820000347a02 */ /* 0x000fe40000000f00 */
[----:B------:R-:W-:Y:S02]  /*98e0*/  MOV R189, c[0x0][0x208] ;  /* 0x0000820000bd7a02 */ /* 0x000fe40000000f00 */
[----:B------:R-:W-:Y:S01]  /*98f0*/  SHF.L.U64.HI R52, R52, R53, c[0x0][0x20c] ;  /* 0x0000830034347619 */ /* 0x000fe20000010235 */
[----:B------:R-:W-:Y:S01]  /*9900*/  BAR.SYNC.DEFER_BLOCKING 0x0 ;  /* 0x0000000000007b1d */ /* 0x000fe20000010000 */
[----:B------:R-:W-:Y:S02]  /*9910*/  SHF.L.U32 R189, R189, 0x6, RZ ;  /* 0x00000006bdbd7819 */ /* 0x000fe400000006ff */
[----:B------:R-:W-:Y:S01]  /*9920*/  SHF.R.S32.HI R3, RZ, 0x1f, R204 ;  /* 0x0000001fff037819 */ /* 0x000fe200000114cc */
[----:B------:R-:W-:Y:S01]  /*9930*/  IMAD R188, R52, R204, RZ ;  /* 0x000000cc34bc7224 */ /* 0x000fe200078e02ff */
[----:B------:R-:W-:Y:S01]  /*9940*/  MOV R205, c[0x0][0x1e0] ;  /* 0x0000780000cd7a02 */ /* 0x000fe20000000f00 */
[-C--:B------:R-:W-:Y:S01]  /*9950*/  IMAD.WIDE.U32 R144, R204, R189.reuse, R232 ;  /* 0x000000bdcc907225 */ /* 0x080fe200078e00e8 */
[----:B------:R-:W-:Y:S02]  /*9960*/  MOV R226, 0x5 ;  /* 0x0000000500e27802 */ /* 0x000fe40000000f00 */
[----:B------:R-:W-:Y:S01]  /*9970*/  SHF.L.U32 R205, R205, 0x5, RZ ;  /* 0x00000005cdcd7819 */ /* 0x000fe200000006ff */
[-C--:B------:R-:W-:Y:S01]  /*9980*/  IMAD R188, R3, R189.reuse, R188 ;  /* 0x000000bd03bc7224 */ /* 0x080fe200078e02bc */
[----:B------:R-:W-:Y:S01]  /*9990*/  LEA R200, P0, R144, c[0x0][0x1f8], 0x1 ;  /* 0x00007e0090c87a11 */ /* 0x000fe200078008ff */
[----:B------:R-:W-:Y:S03]  /*99a0*/  IMAD.WIDE.U32 R186, R204, R189, UR4 ;  /* 0x00000004ccba7e25 */ /* 0x000fe6000f8e00bd */
[----:B------:R-:W-:Y:S04]  /*99b0*/  IADD3 R145, R188, R145, RZ ;  /* 0x00000091bc917210 */ /* 0x000fe80007ffe0ff */
[----:B------:R-:W-:Y:S01]  /*99c0*/  LEA.HI.X R201, R144, c[0x0][0x1fc], R145, 0x1, P0 ;  /* 0x00007f0090c97a11 */ /* 0x000fe200000f0c91 */
[----:B------:R-:W-:Y:S08]  /*99d0*/  LDSM.16.M88.4 R64, [R211+0x6100] ;  /* 0x00610000d340783b */ /* 0x000ff00000000200 */
[----:B------:R-:W4:Y:S08]  /*99e0*/  LDSM.16.M88.4 R16, [R208+0x3100] ;  /* 0x00310000d010783b */ /* 0x000f300000000200 */
[----:B------:R-:W1:Y:S08]  /*99f0*/  LDSM.16.M88.4 R60, [R211+0x7100] ;  /* 0x00710000d33c783b */ /* 0x000e700000000200 */
[----:B------:R-:W1:Y:S08]  /*9a00*/  LDSM.16.M88.4 R32, [R208+0x3500] ;  /* 0x00350000d020783b */ /* 0x000e700000000200 */
[----:B------:R-:W3:Y:S06]  /*9a10*/  LDL.64 R228, [R1+0x40] ;  /* 0x0000400001e47983 */ /* 0x000eec0000100a00 */
[----:B------:R-:W1:Y:S08]  /*9a20*/  LDSM.16.M88.4 R48, [R208+0x3900] ;  /* 0x00390000d030783b */ /* 0x000e700000000200 */
[----:B------:R-:W3:Y:S01]  /*9a30*/  LDL.64 R206, [R1+0x30] ;  /* 0x0000300001ce7983 */ /* 0x000ee20000100a00 */
[-C--:B-1--4-:R-:W-:Y:S05]  /*9a40*/  HMMA.16816.F32 R4, R64, R16.reuse, RZ ;  /* 0x000000104004723c */ /* 0x092fea00000018ff */
[----:B------:R-:W1:Y:S03]  /*9a50*/  LDSM.16.M88.4 R140, [R208+0x3d00] ;  /* 0x003d0000d08c783b */ /* 0x000e660000000200 */
[C---:B------:R-:W-:Y:S05]  /*9a60*/  HMMA.16816.F32 R8, R60.reuse, R16, RZ ;  /* 0x000000103c08723c */ /* 0x040fea00000018ff */
[----:B------:R-:W4:Y:S03]  /*9a70*/  LDL.LU R252, [R1] ;  /* 0x0000000001fc7983 */ /* 0x000f260000300800 */
[-C--:B------:R-:W-:Y:S01]  /*9a80*/  HMMA.16816.F32 R12, R60, R18.reuse, RZ ;  /* 0x000000123c0c723c */ /* 0x080fe200000018ff */
[----:B------:R-:W-:Y:S07]  /*9a90*/  LDSM.16.M88.4 R148, [R212+0x6100] ;  /* 0x00610000d494783b */ /* 0x000fee0000000200 */
[C---:B------:R-:W-:Y:S01]  /*9aa0*/  HMMA.16816.F32 R16, R64.reuse, R18, RZ ;  /* 0x000000124010723c */ /* 0x040fe200000018ff */
[----:B------:R-:W4:Y:S04]  /*9ab0*/  LDL.LU R251, [R1+0x4] ;  /* 0x0000040001fb7983 */ /* 0x000f280000300800 */
[----:B-----5:R-:W1:Y:S03]  /*9ac0*/  LDSM.16.M88.4 R176, [R213] ;  /* 0x00000000d5b0783b */ /* 0x020e660000000200 */
[-C--:B------:R-:W-:Y:S05]  /*9ad0*/  HMMA.16816.F32 R20, R64, R32.reuse, RZ ;  /* 0x000000204014723c */ /* 0x080fea00000018ff */
[----:B------:R-:W4:Y:S03]  /*9ae0*/  LDL.LU R250, [R1+0x8] ;  /* 0x0000080001fa7983 */ /* 0x000f260000300800 */
[C---:B------:R-:W-:Y:S01]  /*9af0*/  HMMA.16816.F32 R24, R60.reuse, R32, RZ ;  /* 0x000000203c18723c */ /* 0x040fe200000018ff */
[----:B------:R-:W1:Y:S07]  /*9b00*/  LDSM.16.M88.4 R180, [R212+0x7100] ;  /* 0x00710000d4b4783b */ /* 0x000e6e0000000200 */
[-C--:B------:R-:W-:Y:S01]  /*9b10*/  HMMA.16816.F32 R28, R60, R34.reuse, RZ ;  /* 0x000000223c1c723c */ /* 0x080fe200000018ff */
[----:B------:R-:W4:Y:S07]  /*9b20*/  LDL.LU R249, [R1+0xc] ;  /* 0x00000c0001f97983 */ /* 0x000f2e0000300800 */
[C---:B------:R-:W-:Y:S08]  /*9b30*/  HMMA.16816.F32 R32, R64.reuse, R34, RZ ;  /* 0x000000224020723c */ /* 0x040ff000000018ff */
[-C--:B------:R-:W-:Y:S08]  /*9b40*/  HMMA.16816.F32 R36, R64, R48.reuse, RZ ;  /* 0x000000304024723c */ /* 0x080ff000000018ff */
[C---:B------:R-:W-:Y:S08]  /*9b50*/  HMMA.16816.F32 R40, R60.reuse, R48, RZ ;  /* 0x000000303c28723c */ /* 0x040ff000000018ff */
[-C--:B------:R-:W-:Y:S08]  /*9b60*/  HMMA.16816.F32 R44, R60, R50.reuse, RZ ;  /* 0x000000323c2c723c */ /* 0x080ff000000018ff */
[C---:B------:R-:W-:Y:S08]  /*9b70*/  HMMA.16816.F32 R48, R64.reuse, R50, RZ ;  /* 0x000000324030723c */ /* 0x040ff000000018ff */
[-C--:B-1----:R-:W-:Y:S08]  /*9b80*/  HMMA.16816.F32 R52, R64, R140.reuse, RZ ;  /* 0x0000008c4034723c */ /* 0x082ff000000018ff */
[C---:B------:R-:W-:Y:S07]  /*9b90*/  HMMA.16816.F32 R56, R60.reuse, R140, RZ ;  /* 0x0000008c3c38723c */ /* 0x040fee00000018ff */
[-C--:B------:R-:W-:Y:S01]  /*9ba0*/  IMAD.WIDE.U32 R140, R204, R189.reuse, R230 ;  /* 0x000000bdcc8c7225 */ /* 0x080fe200078e00e6 */
[-C--:B------:R-:W-:Y:S04]  /*9bb0*/  HMMA.16816.F32 R60, R60, R142.reuse, RZ ;  /* 0x0000008e3c3c723c */ /* 0x080fe800000018ff */
[----:B------:R-:W-:Y:S04]  /*9bc0*/  LEA R198, P3, R140, c[0x0][0x1f8], 0x1 ;  /* 0x00007e008cc67a11 */ /* 0x000fe800078608ff */
[----:B------:R-:W-:Y:S08]  /*9bd0*/  HMMA.16816.F32 R64, R64, R142, RZ ;  /* 0x0000008e4040723c */ /* 0x000ff000000018ff */
[-C--:B------:R-:W-:Y:S08]  /*9be0*/  HMMA.16816.F32 R4, R148, R176.reuse, R4 ;  /* 0x000000b09404723c */ /* 0x080ff00000001804 */
[C---:B------:R-:W-:Y:S08]  /*9bf0*/  HMMA.16816.F32 R8, R180.reuse, R176, R8 ;  /* 0x000000b0b408723c */ /* 0x040ff00000001808 */
[-C--:B------:R-:W-:Y:S08]  /*9c00*/  HMMA.16816.F32 R12, R180, R178.reuse, R12 ;  /* 0x000000b2b40c723c */ /* 0x080ff0000000180c */
[C---:B------:R-:W-:Y:S04]  /*9c10*/  HMMA.16816.F32 R16, R148.reuse, R178, R16 ;  /* 0x000000b29410723c */ /* 0x040fe80000001810 */
[----:B--2---:R-:W-:Y:S05]  /*9c20*/  IMAD.WIDE.U32 R184, R204, R189, R190 ;  /* 0x000000bdccb87225 */ /* 0x004fea00078e00be */
[----:B------:R-:W-:Y:S03]  /*9c30*/  IADD3 R3, R185, R188, RZ ;  /* 0x000000bcb9037210 */ /* 0x000fe60007ffe0ff */
[----:B------:R-:W-:Y:S02]  /*9c40*/  LEA R192, P1, R184, c[0x0][0x1f8], 0x1 ;  /* 0x00007e00b8c07a11 */ /* 0x000fe400078208ff */
[-C--:B---3--:R-:W-:Y:S02]  /*9c50*/  IADD3 R144, P0, R194, R186.reuse, RZ ;  /* 0x000000bac2907210 */ /* 0x088fe40007f1e0ff */
[----:B------:R-:W-:Y:S02]  /*9c60*/  LEA.HI.X R193, R184, c[0x0][0x1fc], R3, 0x1, P1 ;  /* 0x00007f00b8c17a11 */ /* 0x000fe400008f0c03 */
[----:B------:R-:W-:Y:S02]  /*9c70*/  IADD3 R3, R188, R187, RZ ;  /* 0x000000bbbc037210 */ /* 0x000fe40007ffe0ff */
[----:B------:R-:W-:Y:S02]  /*9c80*/  LEA R194, P2, R144, c[0x0][0x1f8], 0x1 ;  /* 0x00007e0090c27a11 */ /* 0x000fe400078408ff */
[----:B------:R-:W-:Y:S02]  /*9c90*/  IADD3 R188, R188, R141, RZ ;  /* 0x0000008dbcbc7210 */ /* 0x000fe40007ffe0ff */
[C---:B------:R-:W-:Y:S02]  /*9ca0*/  IADD3.X R141, R3.reuse, R191, RZ, P0, !PT ;  /* 0x000000bf038d7210 */ /* 0x040fe400007fe4ff */
        /* <DEDUP_REMOVED lines=29> */
[----:B------:R-:W-:Y:S07]  /*9e80*/  LDSM.16.M88.4 R196, [R208+0x4100] ;  /* 0x00410000d0c4783b */ /* 0x000fee0000000200 */
[C---:B------:R-:W-:Y:S01]  /*9e90*/  HMMA.16816.F32 R40, R180.reuse, R184, R40 ;  /* 0x000000b8b428723c */ /* 0x040fe20000001828 */
[----:B------:R-:W0:Y:S07]  /*9ea0*/  LDGDEPBAR ;  /* 0x00000000000079af */ /* 0x000e2e0000000000 */
[-C--:B------:R-:W-:Y:S01]  /*9eb0*/  HMMA.16816.F32 R44, R180, R186.reuse, R44 ;  /* 0x000000bab42c723c */ /* 0x080fe2000000182c */
[----:B-1----:R-:W1:Y:S07]  /*9ec0*/  LDSM.16.M88.4 R192, [R211+0x8100] ;  /* 0x00810000d3c0783b */ /* 0x002e6e0000000200 */
[C---:B------:R-:W-:Y:S01]  /*9ed0*/  HMMA.16816.F32 R48, R148.reuse, R186, R48 ;  /* 0x000000ba9430723c */ /* 0x040fe20000001830 */
[----:B------:R-:W2:Y:S07]  /*9ee0*/  LDSM.16.M88.4 R200, [R211+0x9100] ;  /* 0x00910000d3c8783b */ /* 0x000eae0000000200 */
[-C--:B------:R-:W-:Y:S01]  /*9ef0*/  HMMA.16816.F32 R52, R148, R188.reuse, R52 ;  /* 0x000000bc9434723c */ /* 0x080fe20000001834 */
[----:B------:R-:W3:Y:S07]  /*9f00*/  LDSM.16.M88.4 R176, [R208+0x4500] ;  /* 0x00450000d0b0783b */ /* 0x000eee0000000200 */
[C---:B------:R-:W-:Y:S01]  /*9f10*/  HMMA.16816.F32 R56, R180.reuse, R188, R56 ;  /* 0x000000bcb438723c */ /* 0x040fe20000001838 */
[----:B------:R-:W3:Y:S07]  /*9f20*/  LDSM.16.M88.4 R140, [R208+0x4900] ;  /* 0x00490000d08c783b */ /* 0x000eee0000000200 */
[-C--:B------:R-:W-:Y:S01]  /*9f30*/  HMMA.16816.F32 R60, R180, R190.reuse, R60 ;  /* 0x000000beb43c723c */ /* 0x080fe2000000183c */
[----:B------:R-:W-:Y:S07]  /*9f40*/  LDSM.16.M88.4 R180, [R212+0x8100] ;  /* 0x00810000d4b4783b */ /* 0x000fee0000000200 */
[----:B------:R-:W-:Y:S01]  /*9f50*/  HMMA.16816.F32 R64, R148, R190, R64 ;  /* 0x000000be9440723c */ /* 0x000fe20000001840 */
[----:B------:R-:W4:Y:S07]  /*9f60*/  LDSM.16.M88.4 R148, [R208+0x4d00] ;  /* 0x004d0000d094783b */ /* 0x000f2e0000000200 */
[-C--:B-1----:R-:W-:Y:S01]  /*9f70*/  HMMA.16816.F32 R4, R192, R196.reuse, R4 ;  /* 0x000000c4c004723c */ /* 0x082fe20000001804 */
[----:B------:R-:W1:Y:S07]  /*9f80*/  LDSM.16.M88.4 R184, [R221] ;  /* 0x00000000ddb8783b */ /* 0x000e6e0000000200 */
[C---:B--2---:R-:W-:Y:S01]  /*9f90*/  HMMA.16816.F32 R8, R200.reuse, R196, R8 ;  /* 0x000000c4c808723c */ /* 0x044fe20000001808 */
[----:B------:R-:W2:Y:S07]  /*9fa0*/  LDSM.16.M88.4 R188, [R212+0x9100] ;  /* 0x00910000d4bc783b */ /* 0x000eae0000000200 */
[-C--:B------:R-:W-:Y:S08]  /*9fb0*/  HMMA.16816.F32 R12, R200, R198.reuse, R12 ;  /* 0x000000c6c80c723c */ /* 0x080ff0000000180c */
[C---:B------:R-:W-:Y:S01]  /*9fc0*/  HMMA.16816.F32 R16, R192.reuse, R198, R16 ;  /* 0x000000c6c010723c */ /* 0x040fe20000001810 */
[----:B------:R-:W-:Y:S07]  /*9fd0*/  LDSM.16.M88.4 R196, [R218] ;  /* 0x00000000dac4783b */ /* 0x000fee0000000200 */
[-C--:B---3--:R-:W-:Y:S08]  /*9fe0*/  HMMA.16816.F32 R20, R192, R176.reuse, R20 ;  /* 0x000000b0c014723c */ /* 0x088ff00000001814 */
[C---:B------:R-:W-:Y:S08]  /*9ff0*/  HMMA.16816.F32 R24, R200.reuse, R176, R24 ;  /* 0x000000b0c818723c */ /* 0x040ff00000001818 */
[-C--:B------:R-:W-:Y:S08]  /*a000*/  HMMA.16816.F32 R28, R200, R178.reuse, R28 ;  /* 0x000000b2c81c723c */ /* 0x080ff0000000181c */
[C---:B------:R-:W-:Y:S01]  /*a010*/  HMMA.16816.F32 R32, R192.reuse, R178, R32 ;  /* 0x000000b2c020723c */ /* 0x040fe20000001820 */
[----:B------:R-:W3:Y:S07]  /*a020*/  LDSM.16.M88.4 R176, [R220] ;  /* 0x00000000dcb0783b */ /* 0x000eee0000000200 */
[-C--:B------:R-:W-:Y:S08]  /*a030*/  HMMA.16816.F32 R36, R192, R140.reuse, R36 ;  /* 0x0000008cc024723c */ /* 0x080ff00000001824 */
        /* <DEDUP_REMOVED lines=12> */
[C---:B--2---:R-:W-:Y:S08]  /*a100*/  HMMA.16816.F32 R8, R188.reuse, R184, R8 ;  /* 0x000000b8bc08723c */ /* 0x044ff00000001808 */
[-C--:B------:R-:W-:Y:S08]  /*a110*/  HMMA.16816.F32 R12, R188, R186.reuse, R12 ;  /* 0x000000babc0c723c */ /* 0x080ff0000000180c */
[C---:B------:R-:W-:Y:S01]  /*a120*/  HMMA.16816.F32 R16, R180.reuse, R186, R16 ;  /* 0x000000bab410723c */ /* 0x040fe20000001810 */
[----:B------:R-:W2:Y:S07]  /*a130*/  LDSM.16.M88.4 R184, [R208+0x5500] ;  /* 0x00550000d0b8783b */ /* 0x000eae0000000200 */
[-C--:B---3--:R-:W-:Y:S08]  /*a140*/  HMMA.16816.F32 R20, R180, R176.reuse, R20 ;  /* 0x000000b0b414723c */ /* 0x088ff00000001814 */
        /* <DEDUP_REMOVED lines=14> */
[----:B------:R-:W4:Y:S07]  /*a230*/  LDSM.16.M88.4 R180, [R212+0xa100] ;  /* 0x00a10000d4b4783b */ /* 0x000f2e0000000200 */
[-C--:B-1----:R-:W-:Y:S01]  /*a240*/  HMMA.16816.F32 R4, R148, R192.reuse, R4 ;  /* 0x000000c09404723c */ /* 0x082fe20000001804 */
[----:B------:R-:W-:Y:S07]  /*a250*/  LDSM.16.M88.4 R196, [R214] ;  /* 0x00000000d6c4783b */ /* 0x000fee0000000200 */
        /* <DEDUP_REMOVED lines=13> */
[----:B------:R-:W2:Y:S01]  /*a330*/  LDSM.16.M88.4 R140, [R215] ;  /* 0x00000000d78c783b */ /* 0x000ea20000000200 */
[----:B------:R-:W-:Y:S06]  /*a340*/  DEPBAR.LE SB0, 0x0 ;  /* 0x000080000000791a */ /* 0x000fec0000000000 */
[-C--:B------:R-:W-:Y:S01]  /*a350*/  HMMA.16816.F32 R52, R148, R176.reuse, R52 ;  /* 0x000000b09434723c */ /* 0x080fe20000001834 */
[----:B------:R-:W-:Y:S07]  /*a360*/  BAR.SYNC.DEFER_BLOCKING 0x0 ;  /* 0x0000000000007b1d */ /* 0x000fee0000010000 */
[C---:B------:R-:W-:Y:S08]  /*a370*/  HMMA.16816.F32 R56, R200.reuse, R176, R56 ;  /* 0x000000b0c838723c */ /* 0x040ff00000001838 */
[-C--:B------:R-:W-:Y:S08]  /*a380*/  HMMA.16816.F32 R60, R200, R178.reuse, R60 ;  /* 0x000000b2c83c723c */ /* 0x080ff0000000183c */
[----:B------:R-:W-:Y:S08]  /*a390*/  HMMA.16816.F32 R64, R148, R178, R64 ;  /* 0x000000b29440723c */ /* 0x000ff00000001840 */
[-C--:B----4-:R-:W-:Y:S08]  /*a3a0*/  HMMA.16816.F32 R4, R180, R188.reuse, R4 ;  /* 0x000000bcb404723c */ /* 0x090ff00000001804 */
[C---:B-1----:R-:W-:Y:S08]  /*a3b0*/  HMMA.16816.F32 R8, R184.reuse, R188, R8 ;  /* 0x000000bcb808723c */ /* 0x042ff00000001808 */
[-C--:B------:R-:W-:Y:S08]  /*a3c0*/  HMMA.16816.F32 R12, R184, R190.reuse, R12 ;  /* 0x000000beb80c723c */ /* 0x080ff0000000180c */
[C---:B------:R-:W-:Y:S04]  /*a3d0*/  HMMA.16816.F32 R16, R180.reuse, R190, R16 ;  /* 0x000000beb410723c */ /* 0x040fe80000001810 */
[----:B------:R-:W-:Y:S04]  /*a3e0*/  FMNMX.FTZ R3, R4, R0, !PT ;  /* 0x0000000004037209 */ /* 0x000fe80007810000 */
[-C--:B------:R-:W-:Y:S04]  /*a3f0*/  HMMA.16816.F32 R20, R180, R192.reuse, R20 ;  /* 0x000000c0b414723c */ /* 0x080fe80000001814 */
[----:B------:R-:W-:Y:S04]  /*a400*/  FMNMX.FTZ R3, R5, R3, !PT ;  /* 0x0000000305037209 */ /* 0x000fe80007810000 */
[C---:B------:R-:W-:Y:S08]  /*a410*/  HMMA.16816.F32 R24, R184.reuse, R192, R24 ;  /* 0x000000c0b818723c */ /* 0x040ff00000001818 */
[-C--:B------:R-:W-:Y:S04]  /*a420*/  HMMA.16816.F32 R28, R184, R194.reuse, R28 ;  /* 0x000000c2b81c723c */ /* 0x080fe8000000181c */
[----:B------:R-:W-:Y:S04]  /*a430*/  FMNMX.FTZ R3, R16, R3, !PT ;  /* 0x0000000310037209 */ /* 0x000fe80007810000 */
[C---:B------:R-:W-:Y:S04]  /*a440*/  HMMA.16816.F32 R32, R180.reuse, R194, R32 ;  /* 0x000000c2b420723c */ /* 0x040fe80000001820 */
[----:B------:R-:W-:Y:S04]  /*a450*/  FMNMX.FTZ R3, R17, R3, !PT ;  /* 0x0000000311037209 */ /* 0x000fe80007810000 */
[-C--:B--2---:R-:W-:Y:S04]  /*a460*/  HMMA.16816.F32 R36, R180, R140.reuse, R36 ;  /* 0x0000008cb424723c */ /* 0x084fe80000001824 */
[----:B------:R-:W-:Y:S04]  /*a470*/  FMNMX.FTZ R3, R20, R3, !PT ;  /* 0x0000000314037209 */ /* 0x000fe80007810000 */
[C---:B------:R-:W-:Y:S04]  /*a480*/  HMMA.16816.F32 R40, R184.reuse, R140, R40 ;  /* 0x0000008cb828723c */ /* 0x040fe80000001828 */
[----:B------:R-:W-:Y:S03]  /*a490*/  FMNMX.FTZ R3, R21, R3, !PT ;  /* 0x0000000315037209 */ /* 0x000fe60007810000 */
        /* <DEDUP_REMOVED lines=57> */
[----:B--2---:R-:W-:Y:S02]  /*a830*/  FMNMX.FTZ R3, R3, R142, !PT ;  /* 0x0000008e03037209 */ /* 0x004fe40007810000 */
[----:B------:R-:W-:Y:S02]  /*a840*/  FMNMX.FTZ R140, R61, R140, !PT ;  /* 0x0000008c3d8c7209 */ /* 0x000fe40007810000 */
[----:B------:R-:W-:Y:S01]  /*a850*/  FMNMX.FTZ R141, R30, R141, !PT ;  /* 0x0000008d1e8d7209 */ /* 0x000fe20007810000 */
[----:B------:R-:W-:Y:S03]  /*a860*/  SHFL.BFLY PT, R142, R3, 0x1, 0x1f ;  /* 0x0c201f00038e7f89 */ /* 0x000fe600000e0000 */
[----:B------:R-:W-:Y:S04]  /*a870*/  FMNMX.FTZ R141, R31, R141, !PT ;  /* 0x0000008d1f8d7209 */ /* 0x000fe80007810000 */
[----:B------:R-:W-:Y:S01]  /*a880*/  FMNMX.FTZ R141, R42, R141, !PT ;  /* 0x0000008d2a8d7209 */ /* 0x000fe20007810000 */
[----:B------:R-:W2:Y:S03]  /*a890*/  SHFL.BFLY PT, R144, R140, 0x2, 0x1f ;  /* 0x0c401f008c907f89 */ /* 0x000ea600000e0000 */
[----:B------:R-:W-:Y:S02]  /*a8a0*/  FMNMX.FTZ R141, R43, R141, !PT ;  /* 0x0000008d2b8d7209 */ /* 0x000fe40007810000 */
[----:B-1----:R-:W-:Y:S02]  /*a8b0*/  FMNMX.FTZ R145, R145, R143, !PT ;  /* 0x0000008f91917209 */ /* 0x002fe40007810000 */
[----:B------:R-:W-:Y:S03]  /*a8c0*/  FMNMX.FTZ R141, R46, R141, !PT ;  /* 0x0000008d2e8d7209 */ /* 0x000fe60007810000 */
[C---:B------:R-:W-:Y:S02]  /*a8d0*/  FADD.FTZ R0, -R145.reuse, R0 ;  /* 0x0000000091007221 */ /* 0x040fe40000010100 */
[----:B------:R-:W-:Y:S02]  /*a8e0*/  FMUL.FTZ R184, R145, c[0x0][0x2d0] ;  /* 0x0000b40091b87a20 */ /* 0x000fe40000410000 */
[----:B------:R-:W-:Y:S02]  /*a8f0*/  FMUL.FTZ R0, R0, c[0x0][0x2d0] ;  /* 0x0000b40000007a20 */ /* 0x000fe40000410000 */
[--C-:B------:R-:W-:Y:S02]  /*a900*/  FFMA.FTZ R4, R4, c[0x0][0x2d0], -R184.reuse ;  /* 0x0000b40004047a23 */ /* 0x100fe400000108b8 */
[--C-:B------:R-:W-:Y:S02]  /*a910*/  FFMA.FTZ R5, R5, c[0x0][0x2d0], -R184.reuse ;  /* 0x0000b40005057a23 */ /* 0x100fe400000108b8 */
[----:B------:R1:W-:Y:S01]  /*a920*/  MUFU.EX2 R239, R4 ;  /* 0x0000000400ef7308 */ /* 0x0003e20000000800 */
[--C-:B------:R-:W-:Y:S01]  /*a930*/  FFMA.FTZ R16, R16, c[0x0][0x2d0], -R184.reuse ;  /* 0x0000b40010107a23 */ /* 0x100fe200000108b8 */
[----:B--2---:R-:W-:Y:S01]  /*a940*/  FMNMX.FTZ R140, R140, R144, !PT ;  /* 0x000000908c8c7209 */ /* 0x004fe20007810000 */
[--C-:B------:R-:W-:Y:S01]  /*a950*/  FFMA.FTZ R17, R17, c[0x0][0x2d0], -R184.reuse ;  /* 0x0000b40011117a23 */ /* 0x100fe200000108b8 */
[----:B------:R-:W-:Y:S01]  /*a960*/  FMNMX.FTZ R144, R3, R142, !PT ;  /* 0x0000008e03907209 */ /* 0x000fe20007810000 */
[--C-:B------:R-:W-:Y:S01]  /*a970*/  FFMA.FTZ R32, R32, c[0x0][0x2d0], -R184.reuse ;  /* 0x0000b40020207a23 */ /* 0x100fe200000108b8 */
[----:B------:R-:W-:Y:S01]  /*a980*/  FMNMX.FTZ R3, R47, R141, !PT ;  /* 0x0000008d2f037209 */ /* 0x000fe20007810000 */
[----:B------:R-:W2:Y:S01]  /*a990*/  SHFL.BFLY PT, R148, R140, 0x1, 0x1f ;  /* 0x0c201f008c947f89 */ /* 0x000ea200000e0000 */
[--C-:B------:R-:W-:Y:S02]  /*a9a0*/  FFMA.FTZ R36, R36, c[0x0][0x2d0], -R184.reuse ;  /* 0x0000b40024247a23 */ /* 0x100fe400000108b8 */
[----:B------:R3:W4:Y:S01]  /*a9b0*/  MUFU.EX2 R141, R0 ;  /* 0x00000000008d7308 */ /* 0x0007220000000800 */
[----:B------:R-:W-:Y:S01]  /*a9c0*/  FMNMX.FTZ R3, R58, R3, !PT ;  /* 0x000000033a037209 */ /* 0x000fe20007810000 */
[----:B------:R-:W-:Y:S02]  /*a9d0*/  FMUL.FTZ R185, R144, c[0x0][0x2d0] ;  /* 0x0000b40090b97a20 */ /* 0x000fe40000410000 */
[----:B------:R-:W-:Y:S02]  /*a9e0*/  FFMA.FTZ R37, R37, c[0x0][0x2d0], -R184 ;  /* 0x0000b40025257a23 */ /* 0x000fe400000108b8 */
[--C-:B------:R-:W-:Y:S02]  /*a9f0*/  FFMA.FTZ R6, R6, c[0x0][0x2d0], -R185.reuse ;  /* 0x0000b40006067a23 */ /* 0x100fe400000108b9 */
[--C-:B------:R-:W-:Y:S02]  /*aa00*/  FFMA.FTZ R7, R7, c[0x0][0x2d0], -R185.reuse ;  /* 0x0000b40007077a23 */ /* 0x100fe400000108b9 */
[----:B------:R4:W-:Y:S01]  /*aa10*/  MUFU.EX2 R242, R5 ;  /* 0x0000000500f27308 */ /* 0x0009e20000000800 */
[--C-:B------:R-:W-:Y:S02]  /*aa20*/  FFMA.FTZ R18, R18, c[0x0][0x2d0], -R185.reuse ;  /* 0x0000b40012127a23 */ /* 0x100fe400000108b9 */
[--C-:B------:R-:W-:Y:S01]  /*aa30*/  FFMA.FTZ R19, R19, c[0x0][0x2d0], -R185.reuse ;  /* 0x0000b40013137a23 */ /* 0x100fe200000108b9 */
[----:B-1----:R-:W-:Y:S01]  /*aa40*/  @P0 SHF.R.S32.HI R4, RZ, 0x1f, R204 ;  /* 0x0000001fff040819 */ /* 0x002fe200000114cc */
[--C-:B------:R-:W-:Y:S02]  /*aa50*/  FFMA.FTZ R38, R38, c[0x0][0x2d0], -R185.reuse ;  /* 0x0000b40026267a23 */ /* 0x100fe400000108b9 */
[--C-:B------:R-:W-:Y:S02]  /*aa60*/  FFMA.FTZ R39, R39, c[0x0][0x2d0], -R185.reuse ;  /* 0x0000b40027277a23 */ /* 0x100fe400000108b9 */
[----:B------:R-:W-:Y:S01]  /*aa70*/  @P0 IMAD R4, R4, c[0x0][0x1e0], RZ ;  /* 0x0000780004040a24 */ /* 0x000fe200078e02ff */
[----:B------:R-:W-:Y:S01]  /*aa80*/  MUFU.EX2 R237, R6 ;  /* 0x0000000600ed7308 */ /* 0x000fe20000000800 */
[--C-:B------:R-:W-:Y:S01]  /*aa90*/  FFMA.FTZ R48, R48, c[0x0][0x2d0], -R184.reuse ;  /* 0x0000b40030307a23 */ /* 0x100fe200000108b8 */
[----:B--2---:R-:W-:Y:S01]  /*aaa0*/  FMNMX.FTZ R143, R140, R148, !PT ;  /* 0x000000948c8f7209 */ /* 0x004fe20007810000 */
[----:B------:R-:W-:Y:S02]  /*aab0*/  FFMA.FTZ R49, R49, c[0x0][0x2d0], -R184 ;  /* 0x0000b40031317a23 */ /* 0x000fe400000108b8 */
[----:B---3--:R-:W-:Y:S01]  /*aac0*/  FADD.FTZ R0, -R144, R2 ;  /* 0x0000000290007221 */ /* 0x008fe20000010100 */
[----:B------:R-:W-:Y:S01]  /*aad0*/  FMNMX.FTZ R2, R59, R3, !PT ;  /* 0x000000033b027209 */ /* 0x000fe20007810000 */
[C---:B------:R-:W-:Y:S02]  /*aae0*/  FMUL.FTZ R186, R143.reuse, c[0x0][0x2d0] ;  /* 0x0000b4008fba7a20 */ /* 0x040fe40000410000 */
[----:B------:R-:W-:Y:S01]  /*aaf0*/  FMUL.FTZ R3, R0, c[0x0][0x2d0] ;  /* 0x0000b40000037a20 */ /* 0x000fe20000410000 */
[----:B------:R-:W-:Y:S01]  /*ab00*/  FMNMX.FTZ R0, R62, R2, !PT ;  /* 0x000000023e007209 */ /* 0x000fe20007810000 */
[----:B------:R-:W-:Y:S01]  /*ab10*/  FADD.FTZ R2, -R143, R146 ;  /* 0x000000928f027221 */ /* 0x000fe20000010100 */
[----:B------:R1:W-:Y:S01]  /*ab20*/  MUFU.EX2 R240, R7 ;  /* 0x0000000700f07308 */ /* 0x0003e20000000800 */
[----:B------:R-:W-:Y:S01]  /*ab30*/  FFMA.FTZ R8, R8, c[0x0][0x2d0], -R186 ;  /* 0x0000b40008087a23 */ /* 0x000fe200000108ba */
[----:B------:R-:W-:Y:S01]  /*ab40*/  FMNMX.FTZ R0, R63, R0, !PT ;  /* 0x000000003f007209 */ /* 0x000fe20007810000 */
[----:B----4-:R-:W-:Y:S02]  /*ab50*/  @P0 IMAD R5, R204, c[0x0][0x1e4], R4 ;  /* 0x00007900cc050a24 */ /* 0x010fe400078e0204 */
[--C-:B------:R-:W-:Y:S02]  /*ab60*/  FFMA.FTZ R12, R12, c[0x0][0x2d0], -R186.reuse ;  /* 0x0000b4000c0c7a23 */ /* 0x100fe400000108ba */
[--C-:B------:R-:W-:Y:S02]  /*ab70*/  FFMA.FTZ R13, R13, c[0x0][0x2d0], -R186.reuse ;  /* 0x0000b4000d0d7a23 */ /* 0x100fe400000108ba */
[C---:B------:R-:W-:Y:S01]  /*ab80*/  FMUL.FTZ R100, R141.reuse, R100 ;  /* 0x000000648d647220 */ /* 0x040fe20000410000 */
[----:B------:R2:W3:Y:S01]  /*ab90*/  MUFU.EX2 R140, R3 ;  /* 0x00000003008c7308 */ /* 0x0004e20000000800 */
[C---:B------:R-:W-:Y:S02]  /*aba0*/  FMUL.FTZ R101, R141.reuse, R101 ;  /* 0x000000658d657220 */ /* 0x040fe40000410000 */
[C---:B------:R-:W-:Y:S02]  /*abb0*/  FMUL.FTZ R112, R141.reuse, R112 ;  /* 0x000000708d707220 */ /* 0x040fe40000410000 */
[----:B------:R-:W-:Y:S02]  /*abc0*/  FMUL.FTZ R113, R141, R113 ;  /* 0x000000718d717220 */ /* 0x000fe40000410000 */
[--C-:B------:R-:W-:Y:S02]  /*abd0*/  FFMA.FTZ R50, R50, c[0x0][0x2d0], -R185.reuse ;  /* 0x0000b40032327a23 */ /* 0x100fe400000108b9 */
[----:B------:R-:W-:Y:S01]  /*abe0*/  FFMA.FTZ R51, R51, c[0x0][0x2d0], -R185 ;  /* 0x0000b40033337a23 */ /* 0x000fe200000108b9 */
[----:B------:R-:W-:Y:S01]  /*abf0*/  MUFU.EX2 R241, R18 ;  /* 0x0000001200f17308 */ /* 0x000fe20000000800 */
[--C-:B------:R-:W-:Y:S02]  /*ac00*/  FFMA.FTZ R40, R40, c[0x0][0x2d0], -R186.reuse ;  /* 0x0000b40028287a23 */ /* 0x100fe400000108ba */
[--C-:B------:R-:W-:Y:S02]  /*ac10*/  FFMA.FTZ R41, R41, c[0x0][0x2d0], -R186.reuse ;  /* 0x0000b40029297a23 */ /* 0x100fe400000108ba */
[----:B-1----:R-:W-:Y:S04]  /*ac20*/  @P0 IMAD.WIDE.U32 R6, R204, c[0x0][0x1e0], RZ ;  /* 0x00007800cc060a25 */ /* 0x002fe800078e00ff */
[--C-:B------:R-:W-:Y:S01]  /*ac30*/  FFMA.FTZ R44, R44, c[0x0][0x2d0], -R186.reuse ;  /* 0x0000b4002c2c7a23 */ /* 0x100fe200000108ba */
[----:B------:R-:W1:Y:S01]  /*ac40*/  MUFU.EX2 R238, R19 ;  /* 0x0000001300ee7308 */ /* 0x000e620000000800 */
[----:B------:R-:W-:Y:S01]  /*ac50*/  @P0 SHF.L.U32 R4, R6, 0x6, RZ ;  /* 0x0000000606040819 */ /* 0x000fe200000006ff */
[----:B------:R-:W-:Y:S02]  /*ac60*/  FFMA.FTZ R45, R45, c[0x0][0x2d0], -R186 ;  /* 0x0000b4002d2d7a23 */ /* 0x000fe400000108ba */
[----:B--2---:R-:W-:Y:S02]  /*ac70*/  FMUL.FTZ R3, R2, c[0x0][0x2d0] ;  /* 0x0000b40002037a20 */ /* 0x004fe40000410000 */
[----:B------:R-:W2:Y:S01]  /*ac80*/  SHFL.BFLY PT, R2, R0, 0x2, 0x1f ;  /* 0x0c401f0000027f89 */ /* 0x000ea200000e0000 */
[C---:B---3--:R-:W-:Y:S02]  /*ac90*/  FMUL.FTZ R102, R140.reuse, R102 ;  /* 0x000000668c667220 */ /* 0x048fe40000410000 */
[C---:B------:R-:W-:Y:S01]  /*aca0*/  FMUL.FTZ R103, R140.reuse, R103 ;  /* 0x000000678c677220 */ /* 0x040fe20000410000 */
[----:B------:R-:W-:Y:S01]  /*acb0*/  MUFU.EX2 R243, R17 ;  /* 0x0000001100f37308 */ /* 0x000fe20000000800 */
        /* <DEDUP_REMOVED lines=8> */
[----:B-1----:R-:W-:Y:S01]  /*ad40*/  F2FP.PACK_AB R151, R238, R241 ;  /* 0x000000f1ee97723e */ /* 0x002fe200000000ff */
[C---:B------:R-:W-:Y:S02]  /*ad50*/  FMUL.FTZ R129, R141.reuse, R129 ;  /* 0x000000818d817220 */ /* 0x040fe40000410000 */
[C---:B------:R-:W-:Y:S02]  /*ad60*/  FMUL.FTZ R130, R140.reuse, R130 ;  /* 0x000000828c827220 */ /* 0x040fe40000410000 */
[----:B------:R-:W-:Y:S01]  /*ad70*/  FMUL.FTZ R131, R140, R131 ;  /* 0x000000838c837220 */ /* 0x000fe20000410000 */
[----:B--2---:R-:W-:Y:S01]  /*ad80*/  FMNMX.FTZ R0, R0, R2, !PT ;  /* 0x0000000200007209 */ /* 0x004fe20007810000 */
[----:B------:R-:W-:Y:S01]  /*ad90*/  MUFU.EX2 R236, R8 ;  /* 0x0000000800ec7308 */ /* 0x000fe20000000800 */
[C---:B------:R-:W-:Y:S02]  /*ada0*/  FMUL.FTZ R136, R141.reuse, R136 ;  /* 0x000000888d887220 */ /* 0x040fe40000410000 */
[C---:B------:R-:W-:Y:S01]  /*adb0*/  FMUL.FTZ R137, R141.reuse, R137 ;  /* 0x000000898d897220 */ /* 0x040fe20000410000 */
[----:B------:R-:W1:Y:S01]  /*adc0*/  SHFL.BFLY PT, R2, R0, 0x1, 0x1f ;  /* 0x0c201f0000027f89 */ /* 0x000e6200000e0000 */
[C---:B------:R-:W-:Y:S02]  /*add0*/  FMUL.FTZ R138, R140.reuse, R138 ;  /* 0x0000008a8c8a7220 */ /* 0x040fe40000410000 */
[C---:B------:R-:W-:Y:S02]  /*ade0*/  FMUL.FTZ R139, R140.reuse, R139 ;  /* 0x0000008b8c8b7220 */ /* 0x040fe40000410000 */
[C---:B------:R-:W-:Y:S01]  /*adf0*/  FMUL.FTZ R68, R141.reuse, R68 ;  /* 0x000000448d447220 */ /* 0x040fe20000410000 */
[----:B------:R-:W2:Y:S01]  /*ae00*/  MUFU.EX2 R3, R3 ;  /* 0x0000000300037308 */ /* 0x000ea20000000800 */
[----:B------:R-:W-:Y:S01]  /*ae10*/  FMUL.FTZ R69, R141, R69 ;  /* 0x000000458d457220 */ /* 0x000fe20000410000 */
[----:B---3--:R-:W-:Y:S01]  /*ae20*/  F2FP.PACK_AB R150, R243, R244 ;  /* 0x000000f4f396723e */ /* 0x008fe200000000ff */
[C---:B------:R-:W-:Y:S02]  /*ae30*/  FMUL.FTZ R70, R140.reuse, R70 ;  /* 0x000000468c467220 */ /* 0x040fe40000410000 */
[C---:B------:R-:W-:Y:S02]  /*ae40*/  FMUL.FTZ R71, R140.reuse, R71 ;  /* 0x000000478c477220 */ /* 0x040fe40000410000 */
[C---:B------:R-:W-:Y:S03]  /*ae50*/  FMUL.FTZ R80, R141.reuse, R80 ;  /* 0x000000508d507220 */ /* 0x040fe60000410000 */
[----:B------:R3:W-:Y:S01]  /*ae60*/  MUFU.EX2 R234, R12 ;  /* 0x0000000c00ea7308 */ /* 0x0007e20000000800 */
[C---:B------:R-:W-:Y:S02]  /*ae70*/  FMUL.FTZ R81, R141.reuse, R81 ;  /* 0x000000518d517220 */ /* 0x040fe40000410000 */
[C---:B------:R-:W-:Y:S02]  /*ae80*/  FMUL.FTZ R82, R140.reuse, R82 ;  /* 0x000000528c527220 */ /* 0x040fe40000410000 */
[----:B------:R-:W-:Y:S02]  /*ae90*/  FMUL.FTZ R83, R140, R83 ;  /* 0x000000538c537220 */ /* 0x000fe40000410000 */
[C---:B------:R-:W-:Y:S01]  /*aea0*/  FMUL.FTZ R84, R141.reuse, R84 ;  /* 0x000000548d547220 */ /* 0x040fe20000410000 */
[----:B-1----:R-:W-:Y:S01]  /*aeb0*/  FMNMX.FTZ R142, R0, R2, !PT ;  /* 0x00000002008e7209 */ /* 0x002fe20007810000 */
[----:B------:R-:W-:Y:S01]  /*aec0*/  FMUL.FTZ R85, R141, R85 ;  /* 0x000000558d557220 */ /* 0x000fe20000410000 */
[----:B------:R-:W-:Y:S01]  /*aed0*/  @P0 IADD3 R2, R7, R5, RZ ;  /* 0x0000000507020210 */ /* 0x000fe20007ffe0ff */
[----:B------:R1:W-:Y:S01]  /*aee0*/  MUFU.EX2 R229, R13 ;  /* 0x0000000d00e57308 */ /* 0x0003e20000000800 */
[----:B------:R-:W-:Y:S01]  /*aef0*/  @P0 IADD3 R5, P2, R4, R228, RZ ;  /* 0x000000e404050210 */ /* 0x000fe20007f5e0ff */
[----:B------:R-:W-:Y:S01]  /*af00*/  FADD.FTZ R0, -R142, R147 ;  /* 0x000000938e007221 */ /* 0x000fe20000010100 */
[----:B------:R-:W-:Y:S01]  /*af10*/  @P0 SHF.L.U64.HI R2, R6, 0x6, R2 ;  /* 0x0000000606020819 */ /* 0x000fe20000010202 */
[----:B--2---:R-:W-:Y:S01]  /*af20*/  FMUL.FTZ R104, R3, R104 ;  /* 0x0000006803687220 */ /* 0x004fe20000410000 */
[----:B------:R-:W-:Y:S01]  /*af30*/  @P0 LEA R148, P1, R5, c[0x0][0x1c8], 0x1 ;  /* 0x0000720005940a11 */ /* 0x000fe200078208ff */
[----:B------:R-:W-:Y:S01]  /*af40*/  FMUL.FTZ R0, R0, c[0x0][0x2d0] ;  /* 0x0000b40000007a20 */ /* 0x000fe20000410000 */
[----:B------:R-:W-:Y:S01]  /*af50*/  @P0 IADD3.X R6, R2, R207, RZ, P2, !PT ;  /* 0x000000cf02060210 */ /* 0x000fe200017fe4ff */
[C---:B------:R-:W-:Y:S02]  /*af60*/  FMUL.FTZ R105, R3.reuse, R105 ;  /* 0x0000006903697220 */ /* 0x040fe40000410000 */
[----:B------:R-:W-:Y:S01]  /*af70*/  FMUL.FTZ R108, R3, R108 ;  /* 0x0000006c036c7220 */ /* 0x000fe20000410000 */
[----:B------:R-:W-:Y:S01]  /*af80*/  @P0 LEA.HI.X R149, R5, c[0x0][0x1cc], R6, 0x1, P1 ;  /* 0x0000730005950a11 */ /* 0x000fe200008f0c06 */
[----:B------:R-:W2:Y:S01]  /*af90*/  MUFU.EX2 R0, R0 ;  /* 0x0000000000007308 */ /* 0x000ea20000000800 */
[C---:B------:R-:W-:Y:S01]  /*afa0*/  @P0 IADD3 R6, P2, R4.reuse, R246, RZ ;  /* 0x000000f604060210 */ /* 0x040fe20007f5e0ff */
[C---:B---3--:R-:W-:Y:S01]  /*afb0*/  FMUL.FTZ R12, R3.reuse, R160 ;  /* 0x000000a0030c7220 */ /* 0x048fe20000410000 */
[----:B------:R-:W-:Y:S01]  /*afc0*/  @P0 IADD3 R5, P3, R4, R248, RZ ;  /* 0x000000f804050210 */ /* 0x000fe20007f7e0ff */
[----:B------:R3:W-:Y:S01]  /*afd0*/  @P0 LDGSTS.E.BYPASS.LTC128B.128 [R225+0x3100], [R148.64], !P6 ;  /* 0x0310000094e10fae */ /* 0x0007e2000f101d46 */
[----:B------:R-:W-:Y:S01]  /*afe0*/  @P0 IADD3.X R7, R2, R245, RZ, P2, !PT ;  /* 0x000000f502070210 */ /* 0x000fe200017fe4ff */
[C---:B------:R-:W-:Y:S01]  /*aff0*/  FMUL.FTZ R109, R3.reuse, R109 ;  /* 0x0000006d036d7220 */ /* 0x040fe20000410000 */
[----:B------:R-:W-:Y:S01]  /*b000*/  @P0 LEA R18, P2, R6, c[0x0][0x1c8], 0x1 ;  /* 0x0000720006120a11 */ /* 0x000fe200078408ff */
[----:B------:R-:W-:Y:S01]  /*b010*/  FMUL.FTZ R120, R3, R120 ;  /* 0x0000007803787220 */ /* 0x000fe20000410000 */
[----:B------:R-:W-:Y:S01]  /*b020*/  @P0 IADD3.X R17, R2, R247, RZ, P3, !PT ;  /* 0x000000f702110210 */ /* 0x000fe20001ffe4ff */
[----:B------:R-:W-:Y:S01]  /*b030*/  MUFU.EX2 R197, R36 ;  /* 0x0000002400c57308 */ /* 0x000fe20000000800 */
[----:B------:R-:W-:Y:S01]  /*b040*/  @P0 LEA.HI.X R19, R6, c[0x0][0x1cc], R7, 0x1, P2 ;  /* 0x0000730006130a11 */ /* 0x000fe200010f0c07 */
[----:B------:R-:W-:Y:S01]  /*b050*/  FFMA.FTZ R6, R9, c[0x0][0x2d0], -R186 ;  /* 0x0000b40009067a23 */ /* 0x000fe200000108ba */
[----:B------:R-:W-:Y:S01]  /*b060*/  @P0 LEA R16, P3, R5, c[0x0][0x1c8], 0x1 ;  /* 0x0000720005100a11 */ /* 0x000fe200078608ff */
[----:B-1----:R-:W-:Y:S01]  /*b070*/  FMUL.FTZ R13, R3, R161 ;  /* 0x000000a1030d7220 */ /* 0x002fe20000410000 */
[----:B------:R-:W-:Y:S01]  /*b080*/  @P0 IADD3 R4, P1, R205, R4, RZ ;  /* 0x00000004cd040210 */ /* 0x000fe20007f3e0ff */
[----:B------:R-:W-:Y:S01]  /*b090*/  FMUL.FTZ R121, R3, R121 ;  /* 0x0000007903797220 */ /* 0x000fe20000410000 */
[----:B------:R-:W-:Y:S01]  /*b0a0*/  @P0 LEA.HI.X R17, R5, c[0x0][0x1cc], R17, 0x1, P3 ;  /* 0x0000730005110a11 */ /* 0x000fe200018f0c11 */
[----:B------:R-:W-:Y:S01]  /*b0b0*/  FMUL.FTZ R124, R3, R124 ;  /* 0x0000007c037c7220 */ /* 0x000fe20000410000 */
[----:B------:R-:W-:Y:S01]  /*b0c0*/  MOV R205, c[0x0][0x1e0] ;  /* 0x0000780000cd7a02 */ /* 0x000fe20000000f00 */
[----:B------:R1:W4:Y:S01]  /*b0d0*/  MUFU.EX2 R235, R6 ;  /* 0x0000000600eb7308 */ /* 0x0003220000000800 */
[----:B------:R-:W-:Y:S01]  /*b0e0*/  @P0 IADD3 R146, P3, R4, R228, RZ ;  /* 0x000000e404920210 */ /* 0x000fe20007f7e0ff */
[----:B------:R4:W-:Y:S01]  /*b0f0*/  @P0 LDGSTS.E.BYPASS.LTC128B.128 [R225+0x4100], [R16.64], !P5 ;  /* 0x0410000010e10fae */ /* 0x0009e2000e901d46 */
[----:B------:R-:W-:Y:S01]  /*b100*/  SHF.L.U64.HI R205, R205, R226, c[0x0][0x1e4] ;  /* 0x00007900cdcd7619 */ /* 0x000fe200000102e2 */
[----:B--2---:R-:W-:Y:S01]  /*b110*/  FMUL.FTZ R106, R0, R106 ;  /* 0x0000006a006a7220 */ /* 0x004fe20000410000 */
[----:B------:R-:W-:Y:S01]  /*b120*/  @P0 IADD3 R7, P2, R4, R248, RZ ;  /* 0x000000f804070210 */ /* 0x000fe20007f5e0ff */
[C---:B------:R-:W-:Y:S01]  /*b130*/  FMUL.FTZ R107, R0.reuse, R107 ;  /* 0x0000006b006b7220 */ /* 0x040fe20000410000 */
[----:B------:R-:W-:Y:S01]  /*b140*/  @P0 IADD3.X R2, R205, R2, RZ, P1, !PT ;  /* 0x00000002cd020210 */ /* 0x000fe20000ffe4ff */
        /* <DEDUP_REMOVED lines=8> */
[----:B------:R-:W-:Y:S01]  /*b1d0*/  FMUL.FTZ R122, R0, R122 ;  /* 0x0000007a007a7220 */ /* 0x000fe20000410000 */
[----:B------:R-:W-:Y:S01]  /*b1e0*/  @P0 LEA.HI.X R9, R146, c[0x0][0x1cc], R9, 0x1, P3 ;  /* 0x0000730092090a11 */ /* 0x000fe200018f0c09 */
[----:B------:R-:W-:Y:S01]  /*b1f0*/  FMUL.FTZ R123, R0, R123 ;  /* 0x0000007b007b7220 */ /* 0x000fe20000410000 */
[----:B------:R-:W-:Y:S01]  /*b200*/  @P0 IADD3.X R2, R2, R245, RZ, P1, !PT ;  /* 0x000000f502020210 */ /* 0x000fe20000ffe4ff */
[----:B------:R-:W-:Y:S01]  /*b210*/  FMUL.FTZ R125, R3, R125 ;  /* 0x0000007d037d7220 */ /* 0x000fe20000410000 */
[----:B------:R-:W-:Y:S01]  /*b220*/  @P0 LEA R4, P1, R5, c[0x0][0x1c8], 0x1 ;  /* 0x0000720005040a11 */ /* 0x000fe200078208ff */
[----:B------:R2:W-:Y:S01]  /*b230*/  @P0 LDGSTS.E.BYPASS.LTC128B.128 [R225+0x3900], [R8.64], !P6 ;  /* 0x0390000008e10fae */ /* 0x0005e2000f101d46 */
[----:B---3--:R-:W-:Y:S01]  /*b240*/  F2FP.PACK_AB R148, R242, R239 ;  /* 0x000000eff294723e */ /* 0x008fe200000000ff */
[----:B------:R-:W-:Y:S01]  /*b250*/  MUFU.EX2 R196, R37 ;  /* 0x0000002500c47308 */ /* 0x000fe20000000800 */
[----:B-1----:R-:W-:Y:S01]  /*b260*/  @P0 LEA R6, P2, R7, c[0x0][0x1c8], 0x1 ;  /* 0x0000720007060a11 */ /* 0x002fe200078408ff */
[----:B------:R-:W-:Y:S01]  /*b270*/  FMUL.FTZ R126, R0, R126 ;  /* 0x0000007e007e7220 */ /* 0x000fe20000410000 */
[----:B------:R-:W-:Y:S01]  /*b280*/  @P0 LEA.HI.X R5, R5, c[0x0][0x1cc], R2, 0x1, P1 ;  /* 0x0000730005050a11 */ /* 0x000fe200008f0c02 */
[----:B------:R-:W-:Y:S01]  /*b290*/  FMUL.FTZ R2, R142, c[0x0][0x2d0] ;  /* 0x0000b4008e027a20 */ /* 0x000fe20000410000 */
[----:B------:R-:W-:Y:S01]  /*b2a0*/  @P0 LEA.HI.X R7, R7, c[0x0][0x1cc], R147, 0x1, P2 ;  /* 0x0000730007070a11 */ /* 0x000fe200010f0c93 */
[----:B----4-:R-:W-:Y:S01]  /*b2b0*/  FMUL.FTZ R16, R141, R164 ;  /* 0x000000a48d107220 */ /* 0x010fe20000410000 */
[----:B------:R-:W-:Y:S01]  /*b2c0*/  F2FP.PACK_AB R149, R240, R237 ;  /* 0x000000edf095723e */ /* 0x000fe200000000ff */
[--C-:B------:R-:W-:Y:S02]  /*b2d0*/  FFMA.FTZ R10, R10, c[0x0][0x2d0], -R2.reuse ;  /* 0x0000b4000a0a7a23 */ /* 0x100fe40000010802 */
[----:B------:R1:W-:Y:S01]  /*b2e0*/  @P0 LDGSTS.E.BYPASS.LTC128B.128 [R225+0x4900], [R6.64], !P5 ;  /* 0x0490000006e10fae */ /* 0x0003e2000e901d46 */
[--C-:B------:R-:W-:Y:S01]  /*b2f0*/  FFMA.FTZ R11, R11, c[0x0][0x2d0], -R2.reuse ;  /* 0x0000b4000b0b7a23 */ /* 0x100fe20000010802 */
[----:B------:R3:W-:Y:S01]  /*b300*/  MUFU.EX2 R188, R10 ;  /* 0x0000000a00bc7308 */ /* 0x0007e20000000800 */
[--C-:B------:R-:W-:Y:S02]  /*b310*/  FFMA.FTZ R14, R14, c[0x0][0x2d0], -R2.reuse ;  /* 0x0000b4000e0e7a23 */ /* 0x100fe40000010802 */
[--C-:B------:R-:W-:Y:S02]  /*b320*/  FFMA.FTZ R15, R15, c[0x0][0x2d0], -R2.reuse ;  /* 0x0000b4000f0f7a23 */ /* 0x100fe40000010802 */
[----:B------:R-:W-:Y:S01]  /*b330*/  FMUL.FTZ R17, R141, R165 ;  /* 0x000000a58d117220 */ /* 0x000fe20000410000 */
[----:B------:R4:W-:Y:S01]  /*b340*/  @P0 LDGSTS.E.BYPASS.LTC128B.128 [R225+0x5900], [R4.64], !P4 ;  /* 0x0590000004e10fae */ /* 0x0009e2000e101d46 */
[C---:B--2---:R-:W-:Y:S02]  /*b350*/  FMUL.FTZ R18, R140.reuse, R166 ;  /* 0x000000a68c127220 */ /* 0x044fe40000410000 */
[----:B------:R-:W-:Y:S01]  /*b360*/  FMUL.FTZ R19, R140, R167 ;  /* 0x000000a78c137220 */ /* 0x000fe20000410000 */
[----:B------:R-:W2:Y:S01]  /*b370*/  MUFU.EX2 R187, R11 ;  /* 0x0000000b00bb7308 */ /* 0x000ea20000000800 */
[--C-:B------:R-:W-:Y:S02]  /*b380*/  FFMA.FTZ R42, R42, c[0x0][0x2d0], -R2.reuse ;  /* 0x0000b4002a2a7a23 */ /* 0x100fe40000010802 */
[C---:B------:R-:W-:Y:S01]  /*b390*/  FMUL.FTZ R8, R3.reuse, R156 ;  /* 0x0000009c03087220 */ /* 0x040fe20000410000 */
[----:B------:R-:W2:Y:S01]  /*b3a0*/  LDSM.16.MT88.4 R176, [R209+0x100] ;  /* 0x00010000d1b0783b */ /* 0x000ea20000004200 */
[----:B------:R-:W-:Y:S02]  /*b3b0*/  FMUL.FTZ R9, R3, R157 ;  /* 0x0000009d03097220 */ /* 0x000fe40000410000 */
[--C-:B------:R-:W-:Y:S02]  /*b3c0*/  FFMA.FTZ R43, R43, c[0x0][0x2d0], -R2.reuse ;  /* 0x0000b4002b2b7a23 */ /* 0x100fe40000010802 */
[--C-:B------:R-:W-:Y:S01]  /*b3d0*/  FFMA.FTZ R46, R46, c[0x0][0x2d0], -R2.reuse ;  /* 0x0000b4002e2e7a23 */ /* 0x100fe20000010802 */
[----:B------:R2:W-:Y:S01]  /*b3e0*/  MUFU.EX2 R189, R14 ;  /* 0x0000000e00bd7308 */ /* 0x0005e20000000800 */
[----:B------:R-:W-:Y:S01]  /*b3f0*/  FFMA.FTZ R47, R47, c[0x0][0x2d0], -R2 ;  /* 0x0000b4002f2f7a23 */ /* 0x000fe20000010802 */
[----:B------:R-:W2:Y:S01]  /*b400*/  LDSM.16.MT88.4 R180, [R210+0x100] ;  /* 0x00010000d2b4783b */ /* 0x000ea20000004200 */
[----:B------:R-:W-:Y:S02]  /*b410*/  FMUL.FTZ R127, R0, R127 ;  /* 0x0000007f007f7220 */ /* 0x000fe40000410000 */
[C---:B-1----:R-:W-:Y:S01]  /*b420*/  FMUL.FTZ R6, R140.reuse, R154 ;  /* 0x0000009a8c067220 */ /* 0x042fe20000410000 */
[----:B------:R-:W-:Y:S01]  /*b430*/  F2FP.PACK_AB R154, R229, R234 ;  /* 0x000000eae59a723e */ /* 0x000fe200000000ff */
[----:B------:R-:W-:Y:S02]  /*b440*/  FMUL.FTZ R7, R140, R155 ;  /* 0x0000009b8c077220 */ /* 0x000fe40000410000 */
[C---:B---3--:R-:W-:Y:S01]  /*b450*/  FMUL.FTZ R10, R0.reuse, R158 ;  /* 0x0000009e000a7220 */ /* 0x048fe20000410000 */
[----:B------:R-:W1:Y:S01]  /*b460*/  MUFU.EX2 R190, R15 ;  /* 0x0000000f00be7308 */ /* 0x000e620000000800 */
[----:B------:R-:W-:Y:S01]  /*b470*/  LDSM.16.MT88.4 R164, [R210+0x500] ;  /* 0x00050000d2a4783b */ /* 0x000fe20000004200 */
[----:B------:R-:W-:Y:S02]  /*b480*/  FMUL.FTZ R132, R3, R132 ;  /* 0x0000008403847220 */ /* 0x000fe40000410000 */
[----:B----4-:R-:W-:Y:S01]  /*b490*/  FMUL.FTZ R4, R141, R152 ;  /* 0x000000988d047220 */ /* 0x010fe20000410000 */
[----:B------:R-:W-:Y:S01]  /*b4a0*/  F2FP.PACK_AB R152, R235, R236 ;  /* 0x000000eceb98723e */ /* 0x000fe200000000ff */
[----:B------:R-:W-:Y:S01]  /*b4b0*/  FMUL.FTZ R5, R141, R153 ;  /* 0x000000998d057220 */ /* 0x000fe20000410000 */
[----:B--2---:R-:W-:Y:S01]  /*b4c0*/  F2FP.PACK_AB R153, R187, R188 ;  /* 0x000000bcbb99723e */ /* 0x004fe200000000ff */
[C---:B------:R-:W-:Y:S01]  /*b4d0*/  FMUL.FTZ R11, R0.reuse, R159 ;  /* 0x0000009f000b7220 */ /* 0x040fe20000410000 */
[----:B------:R-:W0:Y:S01]  /*b4e0*/  LDGDEPBAR ;  /* 0x00000000000079af */ /* 0x000e220000000000 */
[----:B------:R-:W-:Y:S01]  /*b4f0*/  MUFU.EX2 R193, R38 ;  /* 0x0000002600c17308 */ /* 0x000fe20000000800 */
[----:B------:R-:W-:Y:S02]  /*b500*/  FMUL.FTZ R133, R3, R133 ;  /* 0x0000008503857220 */ /* 0x000fe40000410000 */
[C---:B------:R-:W-:Y:S02]  /*b510*/  FMUL.FTZ R134, R0.reuse, R134 ;  /* 0x0000008600867220 */ /* 0x040fe40000410000 */
[C---:B------:R-:W-:Y:S02]  /*b520*/  FMUL.FTZ R14, R0.reuse, R162 ;  /* 0x000000a2000e7220 */ /* 0x040fe40000410000 */
[----:B------:R-:W2:Y:S01]  /*b530*/  LDSM.16.MT88.4 R156, [R209+0x1100] ;  /* 0x00110000d19c783b */ /* 0x000ea20000004200 */
[C---:B------:R-:W-:Y:S02]  /*b540*/  FMUL.FTZ R135, R0.reuse, R135 ;  /* 0x0000008700877220 */ /* 0x040fe40000410000 */
[----:B------:R3:W-:Y:S01]  /*b550*/  MUFU.EX2 R191, R39 ;  /* 0x0000002700bf7308 */ /* 0x0007e20000000800 */
[--C-:B------:R-:W-:Y:S02]  /*b560*/  FFMA.FTZ R146, R35, c[0x0][0x2d0], -R185.reuse ;  /* 0x0000b40023927a23 */ /* 0x100fe400000108b9 */
[----:B------:R-:W-:Y:S01]  /*b570*/  FMUL.FTZ R35, R0, R175 ;  /* 0x000000af00237220 */ /* 0x000fe20000410000 */
[-C--:B------:R-:W-:Y:S05]  /*b580*/  HMMA.16816.F32 R4, R148, R176.reuse, R4 ;  /* 0x000000b09404723c */ /* 0x080fea0000001804 */
[----:B-1----:R-:W-:Y:S01]  /*b590*/  F2FP.PACK_AB R155, R190, R189 ;  /* 0x000000bdbe9b723e */ /* 0x002fe200000000ff */
[C---:B------:R-:W-:Y:S01]  /*b5a0*/  FMUL.FTZ R15, R0.reuse, R163 ;  /* 0x000000a3000f7220 */ /* 0x040fe20000410000 */
[----:B------:R-:W-:Y:S01]  /*b5b0*/  MUFU.EX2 R195, R48 ;  /* 0x0000003000c37308 */ /* 0x000fe20000000800 */
[----:B------:R-:W1:Y:S01]  /*b5c0*/  LDSM.16.MT88.4 R160, [R210+0x1100] ;  /* 0x00110000d2a0783b */ /* 0x000e620000004200 */
[C---:B------:R-:W-:Y:S03]  /*b5d0*/  FMUL.FTZ R72, R3.reuse, R72 ;  /* 0x0000004803487220 */ /* 0x040fe60000410000 */
[C---:B------:R-:W-:Y:S04]  /*b5e0*/  HMMA.16816.F32 R8, R152.reuse, R176, R8 ;  /* 0x000000b09808723c */ /* 0x040fe80000001808 */
[C---:B------:R-:W-:Y:S01]  /*b5f0*/  FMUL.FTZ R73, R3.reuse, R73 ;  /* 0x0000004903497220 */ /* 0x040fe20000410000 */
[----:B------:R-:W-:Y:S01]  /*b600*/  MUFU.EX2 R194, R49 ;  /* 0x0000003100c27308 */ /* 0x000fe20000000800 */
[C---:B------:R-:W-:Y:S02]  /*b610*/  FMUL.FTZ R74, R0.reuse, R74 ;  /* 0x0000004a004a7220 */ /* 0x040fe40000410000 */
[-C--:B------:R-:W-:Y:S01]  /*b620*/  HMMA.16816.F32 R12, R152, R178.reuse, R12 ;  /* 0x000000b2980c723c */ /* 0x080fe2000000180c */
[----:B---3--:R-:W-:Y:S03]  /*b630*/  LDSM.16.MT88.4 R36, [R210+0x2500] ;  /* 0x00250000d224783b */ /* 0x008fe60000004200 */
[C---:B------:R-:W-:Y:S02]  /*b640*/  FMUL.FTZ R75, R0.reuse, R75 ;  /* 0x0000004b004b7220 */ /* 0x040fe40000410000 */
[C---:B------:R-:W-:Y:S01]  /*b650*/  FMUL.FTZ R76, R3.reuse, R76 ;  /* 0x0000004c034c7220 */ /* 0x040fe20000410000 */
[----:B------:R-:W-:Y:S01]  /*b660*/  MUFU.EX2 R192, R51 ;  /* 0x0000003300c07308 */ /* 0x000fe20000000800 */
[C---:B------:R-:W-:Y:S04]  /*b670*/  HMMA.16816.F32 R16, R148.reuse, R178, R16 ;  /* 0x000000b29410723c */ /* 0x040fe80000001810 */
[C---:B------:R-:W-:Y:S02]  /*b680*/  FMUL.FTZ R77, R3.reuse, R77 ;  /* 0x0000004d034d7220 */ /* 0x040fe40000410000 */
[C---:B------:R-:W-:Y:S02]  /*b690*/  FMUL.FTZ R78, R0.reuse, R78 ;  /* 0x0000004e004e7220 */ /* 0x040fe40000410000 */
[-C--:B------:R-:W-:Y:S01]  /*b6a0*/  HMMA.16816.F32 R100, R148, R180.reuse, R100 ;  /* 0x000000b49464723c */ /* 0x080fe20000001864 */
[----:B------:R-:W-:Y:S03]  /*b6b0*/  MUFU.EX2 R147, R46 ;  /* 0x0000002e00937308 */ /* 0x000fe60000000800 */
[----:B------:R-:W-:Y:S02]  /*b6c0*/  FMUL.FTZ R79, R0, R79 ;  /* 0x0000004f004f7220 */ /* 0x000fe40000410000 */
[C---:B------:R-:W-:Y:S02]  /*b6d0*/  FMUL.FTZ R86, R140.reuse, R86 ;  /* 0x000000568c567220 */ /* 0x040fe40000410000 */
[C---:B------:R-:W-:Y:S03]  /*b6e0*/  HMMA.16816.F32 R104, R152.reuse, R180, R104 ;  /* 0x000000b49868723c */ /* 0x040fe60000001868 */
[----:B------:R-:W-:Y:S01]  /*b6f0*/  MUFU.EX2 R181, R40 ;  /* 0x0000002800b57308 */ /* 0x000fe20000000800 */
[----:B------:R-:W-:Y:S02]  /*b700*/  FMUL.FTZ R87, R140, R87 ;  /* 0x000000578c577220 */ /* 0x000fe40000410000 */
[C---:B------:R-:W-:Y:S02]  /*b710*/  FMUL.FTZ R88, R3.reuse, R88 ;  /* 0x0000005803587220 */ /* 0x040fe40000410000 */
[-C--:B------:R-:W-:Y:S04]  /*b720*/  HMMA.16816.F32 R108, R152, R182.reuse, R108 ;  /* 0x000000b6986c723c */ /* 0x080fe8000000186c */
[----:B------:R-:W-:Y:S01]  /*b730*/  FMUL.FTZ R89, R3, R89 ;  /* 0x0000005903597220 */ /* 0x000fe20000410000 */
[----:B------:R-:W-:Y:S01]  /*b740*/  MUFU.EX2 R180, R45 ;  /* 0x0000002d00b47308 */ /* 0x000fe20000000800 */
[----:B------:R-:W-:Y:S02]  /*b750*/  FMUL.FTZ R90, R0, R90 ;  /* 0x0000005a005a7220 */ /* 0x000fe40000410000 */
[C---:B------:R-:W-:Y:S04]  /*b760*/  HMMA.16816.F32 R112, R148.reuse, R182, R112 ;  /* 0x000000b69470723c */ /* 0x040fe80000001870 */
[--C-:B------:R-:W-:Y:S02]  /*b770*/  FFMA.FTZ R20, R20, c[0x0][0x2d0], -R184.reuse ;  /* 0x0000b40014147a23 */ /* 0x100fe400000108b8 */
[--C-:B------:R-:W-:Y:S01]  /*b780*/  FFMA.FTZ R21, R21, c[0x0][0x2d0], -R184.reuse ;  /* 0x0000b40015157a23 */ /* 0x100fe200000108b8 */
[----:B------:R3:W-:Y:S01]  /*b790*/  MUFU.EX2 R183, R50 ;  /* 0x0000003200b77308 */ /* 0x0007e20000000800 */
[-C--:B--2---:R-:W-:Y:S04]  /*b7a0*/  HMMA.16816.F32 R116, R148, R156.reuse, R116 ;  /* 0x0000009c9474723c */ /* 0x084fe80000001874 */
[--C-:B------:R-:W-:Y:S02]  /*b7b0*/  FFMA.FTZ R22, R22, c[0x0][0x2d0], -R185.reuse ;  /* 0x0000b40016167a23 */ /* 0x100fe400000108b9 */
[----:B------:R-:W-:Y:S02]  /*b7c0*/  FMUL.FTZ R91, R0, R91 ;  /* 0x0000005b005b7220 */ /* 0x000fe40000410000 */
[C---:B------:R-:W-:Y:S01]  /*b7d0*/  HMMA.16816.F32 R120, R152.reuse, R156, R120 ;  /* 0x0000009c9878723c */ /* 0x040fe20000001878 */
[----:B------:R2:W-:Y:S03]  /*b7e0*/  MUFU.EX2 R228, R20 ;  /* 0x0000001400e47308 */ /* 0x0005e60000000800 */
[----:B------:R-:W-:Y:S02]  /*b7f0*/  FFMA.FTZ R33, R33, c[0x0][0x2d0], -R184 ;  /* 0x0000b40021217a23 */ /* 0x000fe400000108b8 */
[--C-:B------:R-:W-:Y:S02]  /*b800*/  FFMA.FTZ R32, R23, c[0x0][0x2d0], -R185.reuse ;  /* 0x0000b40017207a23 */ /* 0x100fe400000108b9 */
[-C--:B------:R-:W-:Y:S03]  /*b810*/  HMMA.16816.F32 R124, R152, R158.reuse, R124 ;  /* 0x0000009e987c723c */ /* 0x080fe6000000187c */
[----:B------:R4:W1:Y:S01]  /*b820*/  MUFU.EX2 R227, R21 ;  /* 0x0000001500e37308 */ /* 0x0008620000000800 */
[--C-:B------:R-:W-:Y:S02]  /*b830*/  FFMA.FTZ R34, R34, c[0x0][0x2d0], -R185.reuse ;  /* 0x0000b40022227a23 */ /* 0x100fe400000108b9 */
[----:B------:R-:W-:Y:S01]  /*b840*/  FMUL.FTZ R23, R140, R171 ;  /* 0x000000ab8c177220 */ /* 0x000fe20000410000 */
[----:B---3--:R-:W-:Y:S01]  /*b850*/  LDSM.16.MT88.4 R48, [R209+0x900] ;  /* 0x00090000d130783b */ /* 0x008fe20000004200 */
[C---:B------:R-:W-:Y:S04]  /*b860*/  HMMA.16816.F32 R128, R148.reuse, R158, R128 ;  /* 0x0000009e9480723c */ /* 0x040fe80000001880 */
[C---:B------:R-:W-:Y:S01]  /*b870*/  FMUL.FTZ R92, R3.reuse, R92 ;  /* 0x0000005c035c7220 */ /* 0x040fe20000410000 */
[----:B------:R3:W-:Y:S01]  /*b880*/  MUFU.EX2 R206, R22 ;  /* 0x0000001600ce7308 */ /* 0x0007e20000000800 */
[----:B------:R-:W-:Y:S01]  /*b890*/  FMUL.FTZ R93, R3, R93 ;  /* 0x0000005d035d7220 */ /* 0x000fe20000410000 */
[----:B------:R-:W1:Y:S01]  /*b8a0*/  LDSM.16.MT88.4 R156, [R209+0x2100] ;  /* 0x00210000d19c783b */ /* 0x000e620000004200 */
[C---:B------:R-:W-:Y:S04]  /*b8b0*/  FMUL.FTZ R94, R0.reuse, R94 ;  /* 0x0000005e005e7220 */ /* 0x040fe80000410000 */
[C---:B--2---:R-:W-:Y:S02]  /*b8c0*/  FMUL.FTZ R20, R141.reuse, R168 ;  /* 0x000000a88d147220 */ /* 0x044fe40000410000 */
[----:B------:R-:W-:Y:S01]  /*b8d0*/  FMUL.FTZ R95, R0, R95 ;  /* 0x0000005f005f7220 */ /* 0x000fe20000410000 */
[----:B------:R2:W-:Y:S01]  /*b8e0*/  MUFU.EX2 R207, R33 ;  /* 0x0000002100cf7308 */ /* 0x0005e20000000800 */
[C---:B------:R-:W-:Y:S02]  /*b8f0*/  FMUL.FTZ R96, R141.reuse, R96 ;  /* 0x000000608d607220 */ /* 0x040fe40000410000 */
[C---:B------:R-:W-:Y:S02]  /*b900*/  FMUL.FTZ R97, R141.reuse, R97 ;  /* 0x000000618d617220 */ /* 0x040fe40000410000 */
[----:B----4-:R-:W-:Y:S02]  /*b910*/  FMUL.FTZ R21, R141, R169 ;  /* 0x000000a98d157220 */ /* 0x010fe40000410000 */
[C---:B------:R-:W-:Y:S02]  /*b920*/  FMUL.FTZ R98, R140.reuse, R98 ;  /* 0x000000628c627220 */ /* 0x040fe40000410000 */
[----:B------:R-:W-:Y:S01]  /*b930*/  FMUL.FTZ R99, R140, R99 ;  /* 0x000000638c637220 */ /* 0x000fe20000410000 */
[----:B------:R4:W4:Y:S01]  /*b940*/  MUFU.EX2 R205, R32 ;  /* 0x0000002000cd7308 */ /* 0x0009220000000800 */
[--C-:B------:R-:W-:Y:S02]  /*b950*/  FFMA.FTZ R24, R24, c[0x0][0x2d0], -R186.reuse ;  /* 0x0000b40018187a23 */ /* 0x100fe400000108ba */
[----:B------:R-:W-:Y:S02]  /*b960*/  FFMA.FTZ R25, R25, c[0x0][0x2d0], -R186 ;  /* 0x0000b40019197a23 */ /* 0x000fe400000108ba */
[----:B---3--:R-:W-:Y:S02]  /*b970*/  FMUL.FTZ R22, R140, R170 ;  /* 0x000000aa8c167220 */ /* 0x008fe40000410000 */
[--C-:B------:R-:W-:Y:S02]  /*b980*/  FFMA.FTZ R26, R26, c[0x0][0x2d0], -R2.reuse ;  /* 0x0000b4001a1a7a23 */ /* 0x100fe40000010802 */
[----:B------:R-:W-:Y:S01]  /*b990*/  FFMA.FTZ R27, R27, c[0x0][0x2d0], -R2 ;  /* 0x0000b4001b1b7a23 */ /* 0x000fe20000010802 */
[----:B------:R3:W-:Y:S01]  /*b9a0*/  MUFU.EX2 R203, R34 ;  /* 0x0000002200cb7308 */ /* 0x0007e20000000800 */
[--C-:B------:R-:W-:Y:S01]  /*b9b0*/  FFMA.FTZ R28, R28, c[0x0][0x2d0], -R186.reuse ;  /* 0x0000b4001c1c7a23 */ /* 0x100fe200000108ba */
[-C--:B-1----:R-:W-:Y:S03]  /*b9c0*/  HMMA.16816.F32 R20, R148, R160.reuse, R20 ;  /* 0x000000a09414723c */ /* 0x082fe60000001814 */
[----:B--2---:R-:W-:Y:S02]  /*b9d0*/  FMUL.FTZ R33, R3, R173 ;  /* 0x000000ad03217220 */ /* 0x004fe40000410000 */
[----:B------:R-:W-:Y:S02]  /*b9e0*/  FFMA.FTZ R29, R29, c[0x0][0x2d0], -R186 ;  /* 0x0000b4001d1d7a23 */ /* 0x000fe400000108ba */
[--C-:B------:R-:W-:Y:S01]  /*b9f0*/  FFMA.FTZ R30, R30, c[0x0][0x2d0], -R2.reuse ;  /* 0x0000b4001e1e7a23 */ /* 0x100fe20000010802 */
[C---:B------:R-:W-:Y:S01]  /*ba00*/  HMMA.16816.F32 R132, R152.reuse, R160, R132 ;  /* 0x000000a09884723c */ /* 0x040fe20000001884 */
[----:B------:R-:W1:Y:S03]  /*ba10*/  MUFU.EX2 R202, R146 ;  /* 0x0000009200ca7308 */ /* 0x000e660000000800 */
[----:B----4-:R-:W-:Y:S02]  /*ba20*/  FMUL.FTZ R32, R3, R172 ;  /* 0x000000ac03207220 */ /* 0x010fe40000410000 */
[----:B------:R-:W-:Y:S02]  /*ba30*/  FFMA.FTZ R31, R31, c[0x0][0x2d0], -R2 ;  /* 0x0000b4001f1f7a23 */ /* 0x000fe40000010802 */
[--C-:B------:R-:W-:Y:S03]  /*ba40*/  FFMA.FTZ R65, R65, c[0x0][0x2d0], -R184.reuse ;  /* 0x0000b40041417a23 */ /* 0x100fe600000108b8 */
[----:B------:R2:W-:Y:S01]  /*ba50*/  MUFU.EX2 R201, R24 ;  /* 0x0000001800c97308 */ /* 0x0005e20000000800 */
[--C-:B------:R-:W-:Y:S02]  /*ba60*/  FFMA.FTZ R67, R67, c[0x0][0x2d0], -R185.reuse ;  /* 0x0000b40043437a23 */ /* 0x100fe400000108b9 */
[----:B---3--:R-:W-:Y:S02]  /*ba70*/  FMUL.FTZ R34, R0, R174 ;  /* 0x000000ae00227220 */ /* 0x008fe40000410000 */
[----:B------:R-:W-:Y:S02]  /*ba80*/  FFMA.FTZ R52, R52, c[0x0][0x2d0], -R184 ;  /* 0x0000b40034347a23 */ /* 0x000fe400000108b8 */
[----:B------:R-:W-:Y:S02]  /*ba90*/  FFMA.FTZ R61, R61, c[0x0][0x2d0], -R186 ;  /* 0x0000b4003d3d7a23 */ /* 0x000fe400000108ba */
[--C-:B------:R-:W-:Y:S01]  /*baa0*/  FFMA.FTZ R53, R53, c[0x0][0x2d0], -R184.reuse ;  /* 0x0000b40035357a23 */ /* 0x100fe200000108b8 */
[-C--:B------:R-:W-:Y:S01]  /*bab0*/  HMMA.16816.F32 R32, R152, R162.reuse, R32 ;  /* 0x000000a29820723c */ /* 0x080fe20000001820 */
[----:B------:R-:W-:Y:S02]  /*bac0*/  MUFU.EX2 R182, R41 ;  /* 0x0000002900b67308 */ /* 0x000fe40000000800 */
[----:B------:R-:W-:Y:S02]  /*bad0*/  FFMA.FTZ R64, R64, c[0x0][0x2d0], -R184 ;  /* 0x0000b40040407a23 */ /* 0x000fe400000108b8 */
[--C-:B------:R-:W-:Y:S02]  /*bae0*/  FFMA.FTZ R54, R54, c[0x0][0x2d0], -R185.reuse ;  /* 0x0000b40036367a23 */ /* 0x100fe400000108b9 */
[--C-:B------:R-:W-:Y:S01]  /*baf0*/  FFMA.FTZ R55, R55, c[0x0][0x2d0], -R185.reuse ;  /* 0x0000b40037377a23 */ /* 0x100fe200000108b9 */
[C---:B------:R-:W-:Y:S01]  /*bb00*/  HMMA.16816.F32 R136, R148.reuse, R162, R136 ;  /* 0x000000a29488723c */ /* 0x040fe20000001888 */
[----:B------:R-:W3:Y:S02]  /*bb10*/  LDSM.16.MT88.4 R160, [R210+0x2100] ;  /* 0x00210000d2a0783b */ /* 0x000ee40000004200 */
[----:B------:R-:W-:Y:S01]  /*bb20*/  MUFU.EX2 R146, R47 ;  /* 0x0000002f00927308 */ /* 0x000fe20000000800 */
[----:B------:R-:W-:Y:S01]  /*bb30*/  FFMA.FTZ R66, R66, c[0x0][0x2d0], -R185 ;  /* 0x0000b40042427a23 */ /* 0x000fe200000108b9 */
[----:B--2---:R-:W-:Y:S01]  /*bb40*/  F2FP.PACK_AB R24, R227, R228 ;  /* 0x000000e4e318723e */ /* 0x004fe200000000ff */
[--C-:B------:R-:W-:Y:S02]  /*bb50*/  FFMA.FTZ R57, R57, c[0x0][0x2d0], -R186.reuse ;  /* 0x0000b40039397a23 */ /* 0x100fe400000108ba */
[-C--:B------:R-:W-:Y:S04]  /*bb60*/  HMMA.16816.F32 R68, R148, R156.reuse, R68 ;  /* 0x0000009c9444723c */ /* 0x080fe80000001844 */
[----:B------:R-:W-:Y:S01]  /*bb70*/  FFMA.FTZ R60, R60, c[0x0][0x2d0], -R186 ;  /* 0x0000b4003c3c7a23 */ /* 0x000fe200000108ba */
[----:B------:R-:W-:Y:S01]  /*bb80*/  MUFU.EX2 R65, R65 ;  /* 0x0000004100417308 */ /* 0x000fe20000000800 */
[--C-:B------:R-:W-:Y:S02]  /*bb90*/  FFMA.FTZ R58, R58, c[0x0][0x2d0], -R2.reuse ;  /* 0x0000b4003a3a7a23 */ /* 0x100fe40000010802 */
[C---:B------:R-:W-:Y:S04]  /*bba0*/  HMMA.16816.F32 R72, R152.reuse, R156, R72 ;  /* 0x0000009c9848723c */ /* 0x040fe80000001848 */
[--C-:B------:R-:W-:Y:S02]  /*bbb0*/  FFMA.FTZ R59, R59, c[0x0][0x2d0], -R2.reuse ;  /* 0x0000b4003b3b7a23 */ /* 0x100fe40000010802 */
[--C-:B------:R-:W-:Y:S01]  /*bbc0*/  FFMA.FTZ R62, R62, c[0x0][0x2d0], -R2.reuse ;  /* 0x0000b4003e3e7a23 */ /* 0x100fe20000010802 */
[----:B------:R-:W-:Y:S01]  /*bbd0*/  MUFU.EX2 R67, R67 ;  /* 0x0000004300437308 */ /* 0x000fe20000000800 */
[-C--:B------:R-:W-:Y:S04]  /*bbe0*/  HMMA.16816.F32 R76, R152, R158.reuse, R76 ;  /* 0x0000009e984c723c */ /* 0x080fe8000000184c */
[----:B------:R-:W-:Y:S02]  /*bbf0*/  FFMA.FTZ R2, R63, c[0x0][0x2d0], -R2 ;  /* 0x0000b4003f027a23 */ /* 0x000fe40000010802 */
[----:B------:R-:W-:Y:S02]  /*bc00*/  FFMA.FTZ R56, R56, c[0x0][0x2d0], -R186 ;  /* 0x0000b40038387a23 */ /* 0x000fe400000108ba */
[C---:B------:R-:W-:Y:S01]  /*bc10*/  HMMA.16816.F32 R80, R148.reuse, R158, R80 ;  /* 0x0000009e9450723c */ /* 0x040fe20000001850 */
[----:B------:R-:W2:Y:S01]  /*bc20*/  LDSM.16.MT88.4 R156, [R209+0x500] ;  /* 0x00050000d19c783b */ /* 0x000ea20000004200 */
[----:B------:R-:W-:Y:S02]  /*bc30*/  MUFU.EX2 R61, R61 ;  /* 0x0000003d003d7308 */ /* 0x000fe40000000800 */
[----:B------:R-:W-:Y:S02]  /*bc40*/  FFMA.FTZ R3, R3, R250, R236 ;  /* 0x000000fa03037223 */ /* 0x000fe400000100ec */
[----:B------:R-:W-:Y:S02]  /*bc50*/  FFMA.FTZ R0, R0, R249, R188 ;  /* 0x000000f900007223 */ /* 0x000fe400000100bc */
[----:B------:R-:W-:Y:S01]  /*bc60*/  FADD.FTZ R3, R235, R3 ;  /* 0x00000003eb037221 */ /* 0x000fe20000010000 */
[-C--:B---3--:R-:W-:Y:S03]  /*bc70*/  HMMA.16816.F32 R84, R148, R160.reuse, R84 ;  /* 0x000000a09454723c */ /* 0x088fe60000001854 */
[----:B------:R3:W4:Y:S01]  /*bc80*/  MUFU.EX2 R200, R25 ;  /* 0x0000001900c87308 */ /* 0x0007220000000800 */
[----:B------:R-:W-:Y:S02]  /*bc90*/  FADD.FTZ R3, R234, R3 ;  /* 0x00000003ea037221 */ /* 0x000fe40000010000 */
[----:B------:R-:W-:Y:S02]  /*bca0*/  FADD.FTZ R0, R187, R0 ;  /* 0x00000000bb007221 */ /* 0x000fe40000010000 */
[C---:B------:R-:W-:Y:S04]  /*bcb0*/  HMMA.16816.F32 R88, R152.reuse, R160, R88 ;  /* 0x000000a09858723c */ /* 0x040fe80000001858 */
[----:B------:R-:W-:Y:S01]  /*bcc0*/  FFMA.FTZ R141, R141, R252, R239 ;  /* 0x000000fc8d8d7223 */ /* 0x000fe200000100ef */
[----:B------:R1:W-:Y:S01]  /*bcd0*/  MUFU.EX2 R179, R26 ;  /* 0x0000001a00b37308 */ /* 0x0003e20000000800 */
[----:B------:R-:W-:Y:S02]  /*bce0*/  FFMA.FTZ R140, R140, R251, R237 ;  /* 0x000000fb8c8c7223 */ /* 0x000fe400000100ed */
[-C--:B------:R-:W-:Y:S01]  /*bcf0*/  HMMA.16816.F32 R92, R152, R162.reuse, R92 ;  /* 0x000000a2985c723c */ /* 0x080fe2000000185c */
[----:B------:R-:W-:Y:S06]  /*bd00*/  LDSM.16.MT88.4 R152, [R210+0x1500] ;  /* 0x00150000d298783b */ /* 0x000fec0000004200 */
[----:B------:R2:W2:Y:S01]  /*bd10*/  MUFU.EX2 R178, R27 ;  /* 0x0000001b00b27308 */ /* 0x0004a20000000800 */
[----:B------:R-:W-:Y:S01]  /*bd20*/  HMMA.16816.F32 R96, R148, R162, R96 ;  /* 0x000000a29460723c */ /* 0x000fe20000001860 */
[----:B------:R-:W4:Y:S03]  /*bd30*/  LDSM.16.MT88.4 R148, [R209+0x1500] ;  /* 0x00150000d194783b */ /* 0x000f260000004200 */
[----:B---3--:R-:W-:Y:S05]  /*bd40*/  F2FP.PACK_AB R25, R205, R206 ;  /* 0x000000cecd19723e */ /* 0x008fea00000000ff */
[----:B------:R4:W-:Y:S03]  /*bd50*/  MUFU.EX2 R199, R28 ;  /* 0x0000001c00c77308 */ /* 0x0009e60000000800 */
[----:B-1----:R-:W-:Y:S07]  /*bd60*/  F2FP.PACK_AB R26, R207, R226 ;  /* 0x000000e2cf1a723e */ /* 0x002fee00000000ff */
[----:B------:R1:W3:Y:S01]  /*bd70*/  MUFU.EX2 R198, R29 ;  /* 0x0000001d00c67308 */ /* 0x0002e20000000800 */
[----:B--2---:R-:W-:Y:S09]  /*bd80*/  F2FP.PACK_AB R27, R202, R203 ;  /* 0x000000cbca1b723e */ /* 0x004ff200000000ff */
[----:B------:R3:W-:Y:S01]  /*bd90*/  MUFU.EX2 R177, R30 ;  /* 0x0000001e00b17308 */ /* 0x0007e20000000800 */
[-C--:B------:R-:W-:Y:S05]  /*bda0*/  HMMA.16816.F32 R4, R24, R156.reuse, R4 ;  /* 0x0000009c1804723c */ /* 0x080fea0000001804 */
[----:B----4-:R-:W-:Y:S04]  /*bdb0*/  F2FP.PACK_AB R28, R200, R201 ;  /* 0x000000c9c81c723e */ /* 0x010fe800000000ff */
[----:B------:R-:W2:Y:S03]  /*bdc0*/  MUFU.EX2 R176, R31 ;  /* 0x0000001f00b07308 */ /* 0x000ea60000000800 */
[----:B-1----:R-:W-:Y:S07]  /*bdd0*/  F2FP.PACK_AB R29, R178, R179 ;  /* 0x000000b3b21d723e */ /* 0x002fee00000000ff */
[----:B------:R-:W-:Y:S01]  /*bde0*/  MUFU.EX2 R53, R53 ;  /* 0x0000003500357308 */ /* 0x000fe20000000800 */
[----:B---3--:R-:W-:Y:S09]  /*bdf0*/  F2FP.PACK_AB R30, R198, R199 ;  /* 0x000000c7c61e723e */ /* 0x008ff200000000ff */
        /* <DEDUP_REMOVED lines=15> */
[----:B------:R-:W-:Y:S01]  /*bef0*/  LDSM.16.MT88.4 R164, [R209+0xd00] ;  /* 0x000d0000d1a4783b */ /* 0x000fe20000004200 */
[----:B------:R-:W-:Y:S06]  /*bf00*/  MUFU.EX2 R62, R62 ;  /* 0x0000003e003e7308 */ /* 0x000fec0000000800 */
[-C--:B------:R-:W-:Y:S04]  /*bf10*/  HMMA.16816.F32 R116, R24, R148.reuse, R116 ;  /* 0x000000941874723c */ /* 0x080fe80000001874 */
[----:B------:R-:W-:Y:S04]  /*bf20*/  MUFU.EX2 R56, R56 ;  /* 0x0000003800387308 */ /* 0x000fe80000000800 */
[C---:B------:R-:W-:Y:S06]  /*bf30*/  HMMA.16816.F32 R120, R28.reuse, R148, R120 ;  /* 0x000000941c78723c */ /* 0x040fec0000001878 */
[----:B------:R-:W-:Y:S02]  /*bf40*/  MUFU.EX2 R148, R42 ;  /* 0x0000002a00947308 */ /* 0x000fe40000000800 */
[-C--:B------:R-:W-:Y:S08]  /*bf50*/  HMMA.16816.F32 R124, R28, R150.reuse, R124 ;  /* 0x000000961c7c723c */ /* 0x080ff0000000187c */
[C---:B------:R-:W-:Y:S01]  /*bf60*/  HMMA.16816.F32 R128, R24.reuse, R150, R128 ;  /* 0x000000961880723c */ /* 0x040fe20000001880 */
[----:B------:R2:W-:Y:S07]  /*bf70*/  MUFU.EX2 R149, R43 ;  /* 0x0000002b00957308 */ /* 0x0005ee0000000800 */
[-C--:B------:R-:W-:Y:S03]  /*bf80*/  HMMA.16816.F32 R20, R24, R152.reuse, R20 ;  /* 0x000000981814723c */ /* 0x080fe60000001814 */
[----:B------:R3:W4:Y:S05]  /*bf90*/  MUFU.EX2 R151, R44 ;  /* 0x0000002c00977308 */ /* 0x00072a0000000800 */
[C---:B------:R-:W-:Y:S05]  /*bfa0*/  HMMA.16816.F32 R132, R28.reuse, R152, R132 ;  /* 0x000000981c84723c */ /* 0x040fea0000001884 */
[----:B------:R-:W-:Y:S03]  /*bfb0*/  MUFU.EX2 R150, R52 ;  /* 0x0000003400967308 */ /* 0x000fe60000000800 */
[-C--:B------:R-:W-:Y:S01]  /*bfc0*/  HMMA.16816.F32 R32, R28, R154.reuse, R32 ;  /* 0x0000009a1c20723c */ /* 0x080fe20000001820 */
[----:B--2---:R-:W2:Y:S06]  /*bfd0*/  LDSM.16.MT88.4 R40, [R210+0x900] ;  /* 0x00090000d228783b */ /* 0x004eac0000004200 */
[----:B------:R4:W-:Y:S01]  /*bfe0*/  MUFU.EX2 R52, R2 ;  /* 0x0000000200347308 */ /* 0x0009e20000000800 */
[C---:B------:R-:W-:Y:S01]  /*bff0*/  HMMA.16816.F32 R136, R24.reuse, R154, R136 ;  /* 0x0000009a1888723c */ /* 0x040fe20000001888 */
[----:B---3--:R-:W-:Y:S07]  /*c000*/  LDSM.16.MT88.4 R44, [R210+0x1900] ;  /* 0x00190000d22c783b */ /* 0x008fee0000004200 */
[-C--:B-1----:R-:W-:Y:S01]  /*c010*/  HMMA.16816.F32 R68, R24, R156.reuse, R68 ;  /* 0x0000009c1844723c */ /* 0x082fe20000001844 */
[----:B------:R-:W-:Y:S07]  /*c020*/  MUFU.EX2 R58, R58 ;  /* 0x0000003a003a7308 */ /* 0x000fee0000000800 */
[C---:B------:R-:W-:Y:S03]  /*c030*/  HMMA.16816.F32 R72, R28.reuse, R156, R72 ;  /* 0x0000009c1c48723c */ /* 0x040fe60000001848 */
[----:B------:R-:W1:Y:S01]  /*c040*/  MUFU.EX2 R59, R59 ;  /* 0x0000003b003b7308 */ /* 0x000e620000000800 */
[----:B----4-:R-:W-:Y:S04]  /*c050*/  FADD.FTZ R2, R189, R0 ;  /* 0x00000000bd027221 */ /* 0x010fe80000010000 */
[-C--:B------:R-:W-:Y:S08]  /*c060*/  HMMA.16816.F32 R76, R28, R158.reuse, R76 ;  /* 0x0000009e1c4c723c */ /* 0x080ff0000000184c */
[C---:B------:R-:W-:Y:S08]  /*c070*/  HMMA.16816.F32 R80, R24.reuse, R158, R80 ;  /* 0x0000009e1850723c */ /* 0x040ff00000001850 */
[-C--:B------:R-:W-:Y:S08]  /*c080*/  HMMA.16816.F32 R84, R24, R36.reuse, R84 ;  /* 0x000000241854723c */ /* 0x080ff00000001854 */
[C---:B------:R-:W-:Y:S08]  /*c090*/  HMMA.16816.F32 R88, R28.reuse, R36, R88 ;  /* 0x000000241c58723c */ /* 0x040ff00000001858 */
[-C--:B------:R-:W-:Y:S07]  /*c0a0*/  HMMA.16816.F32 R92, R28, R38.reuse, R92 ;  /* 0x000000261c5c723c */ /* 0x080fee000000185c */
[----:B------:R-:W-:Y:S01]  /*c0b0*/  F2FP.PACK_AB R28, R182, R181 ;  /* 0x000000b5b61c723e */ /* 0x000fe200000000ff */
[----:B------:R-:W-:Y:S01]  /*c0c0*/  HMMA.16816.F32 R96, R24, R38, R96 ;  /* 0x000000261860723c */ /* 0x000fe20000001860 */
[----:B------:R-:W3:Y:S03]  /*c0d0*/  LDSM.16.MT88.4 R36, [R209+0x1900] ;  /* 0x00190000d124783b */ /* 0x000ee60000004200 */
        /* <DEDUP_REMOVED lines=17> */
[-C--:B---3--:R-:W-:Y:S08]  /*c1f0*/  HMMA.16816.F32 R116, R24, R36.reuse, R116 ;  /* 0x000000241874723c */ /* 0x088ff00000001874 */
        /* <DEDUP_REMOVED lines=16> */
[-C--:B------:R-:W-:Y:S07]  /*c300*/  HMMA.16816.F32 R92, R28, R38.reuse, R92 ;  /* 0x000000261c5c723c */ /* 0x080fee000000185c */
[----:B------:R-:W-:Y:S01]  /*c310*/  F2FP.PACK_AB R28, R57, R56 ;  /* 0x00000038391c723e */ /* 0x000fe200000000ff */
[----:B------:R-:W-:Y:S01]  /*c320*/  HMMA.16816.F32 R96, R24, R38, R96 ;  /* 0x000000261860723c */ /* 0x000fe20000001860 */
[----:B------:R-:W3:Y:S03]  /*c330*/  LDSM.16.MT88.4 R36, [R209+0x2d00] ;  /* 0x002d0000d124783b */ /* 0x000ee60000004200 */
[----:B------:R-:W-:Y:S02]  /*c340*/  F2FP.PACK_AB R30, R61, R60 ;  /* 0x0000003c3d1e723e */ /* 0x000fe400000000ff */
[----:B-1----:R-:W-:Y:S02]  /*c350*/  F2FP.PACK_AB R29, R59, R58 ;  /* 0x0000003a3b1d723e */ /* 0x002fe400000000ff */
        /* <DEDUP_REMOVED lines=62> */
[-C--:B-1----:R-:W-:Y:S08]  /*c740*/  HMMA.16816.F32 R84, R24, R4.reuse, R84 ;  /* 0x000000041854723c */ /* 0x082ff00000001854 */
[C---:B------:R-:W-:Y:S07]  /*c750*/  HMMA.16816.F32 R88, R28.reuse, R4, R88 ;  /* 0x000000041c58723c */ /* 0x040fee0000001858 */
[----:B------:R-:W-:Y:S01]  /*c760*/  FADD.FTZ R5, R151, R3 ;  /* 0x0000000397057221 */ /* 0x000fe20000010000 */
[-C--:B------:R-:W-:Y:S04]  /*c770*/  HMMA.16816.F32 R92, R28, R6.reuse, R92 ;  /* 0x000000061c5c723c */ /* 0x080fe8000000185c */
[----:B------:R-:W-:Y:S01]  /*c780*/  FADD.FTZ R4, R147, R2 ;  /* 0x0000000293047221 */ /* 0x000fe20000010000 */
[----:B------:R-:W-:Y:S01]  /*c790*/  MOV R147, R142 ;  /* 0x0000008e00937202 */ /* 0x000fe20000000f00 */
        /* <DEDUP_REMOVED lines=16> */
[----:B------:R-:W-:Y:S01]  /*c8a0*/  STL [R1], R4 ;  /* 0x0000000401007387 */ /* 0x000fe20000100800 */
[----:B------:R-:W-:Y:S02]  /*c8b0*/  FADD.FTZ R2, R61, R2 ;  /* 0x000000023d027221 */ /* 0x000fe40000010000 */
[----:B------:R-:W-:Y:S02]  /*c8c0*/  FADD.FTZ R3, R67, R3 ;  /* 0x0000000343037221 */ /* 0x000fe40000010000 */
[----:B------:R-:W-:Y:S03]  /*c8d0*/  FADD.FTZ R0, R62, R6 ;  /* 0x000000063e007221 */ /* 0x000fe60000010000 */
[----:B------:R-:W-:Y:S01]  /*c8e0*/  STL [R1+0x4], R3 ;  /* 0x0000040301007387 */ /* 0x000fe20000100800 */
[----:B------:R-:W-:Y:S03]  /*c8f0*/  FADD.FTZ R0, R52, R0 ;  /* 0x0000000034007221 */ /* 0x000fe60000010000 */
[----:B------:R1:W-:Y:S04]  /*c900*/  STL [R1+0x8], R2 ;  /* 0x0000080201007387 */ /* 0x0003e80000100800 */
[----:B------:R2:W-:Y:S01]  /*c910*/  STL [R1+0xc], R0 ;  /* 0x00000c0001007387 */ /* 0x0005e20000100800 */
[----:B-1----:R-:W-:Y:S02]  /*c920*/  MOV R2, R144 ;  /* 0x0000009000027202 */ /* 0x002fe40000000f00 */
[----:B--2---:R-:W-:Y:S01]  /*c930*/  MOV R0, R145 ;  /* 0x0000009100007202 */ /* 0x004fe20000000f00 */
[----:B------:R-:W-:-:S05]  /*c940*/  @P0 BRA `(.L_x_1379) ;  /* 0xffffcf4000000947 */ /* 0x000fca000383ffff */
.L_x_1378:
[----:B------:R-:W2:Y:S04]  /*c950*/  LDL.LU R5, [R1] ;  /* 0x0000000001057983 */ /* 0x000ea80000300800 */
[----:B-1----:R-:W3:Y:S04]  /*c960*/  LDL.LU R3, [R1+0x4] ;  /* 0x0000040001037983 */ /* 0x002ee80000300800 */
[----:B------:R-:W4:Y:S04]  /*c970*/  LDL.LU R9, [R1+0x8] ;  /* 0x0000080001097983 */ /* 0x000f280000300800 */
[----:B------:R-:W4:Y:S01]  /*c980*/  LDL.LU R7, [R1+0xc] ;  /* 0x00000c0001077983 */ /* 0x000f220000300800 */
[----:B------:R-:W-:-:S02]  /*c990*/  MOV R50, 0xff800000 ;  /* 0xff80000000327802 */ /* 0x000fc40000000f00 */
[----:B------:R-:W-:Y:S02]  /*c9a0*/  MOV R51, 0xff800000 ;  /* 0xff80000000337802 */ /* 0x000fe40000000f00 */
[----:B------:R-:W-:Y:S02]  /*c9b0*/  MOV R53, 0xff800000 ;  /* 0xff80000000357802 */ /* 0x000fe40000000f00 */
[----:B------:R-:W-:Y:S02]  /*c9c0*/  MOV R54, 0xff800000 ;  /* 0xff80000000367802 */ /* 0x000fe40000000f00 */
[----:B------:R-:W-:Y:S01]  /*c9d0*/  PLOP3.LUT P0, PT, PT, PT, PT, 0x8, 0x0 ;  /* 0x000000000000781c */ /* 0x000fe20003f0e170 */
[----:B--2---:R-:W1:Y:S04]  /*c9e0*/  SHFL.BFLY PT, R4, R5, 0x2, 0x1f ;  /* 0x0c401f0005047f89 */ /* 0x004e6800000e0000 */
[----:B---3--:R-:W2:Y:S04]  /*c9f0*/  SHFL.BFLY PT, R8, R3, 0x2, 0x1f ;  /* 0x0c401f0003087f89 */ /* 0x008ea800000e0000 */
[----:B----4-:R-:W3:Y:S01]  /*ca00*/  SHFL.BFLY PT, R6, R9, 0x2, 0x1f ;  /* 0x0c401f0009067f89 */ /* 0x010ee200000e0000 */
[----:B-1----:R-:W-:-:S03]  /*ca10*/  FADD.FTZ R4, R4, R5 ;  /* 0x0000000504047221 */ /* 0x002fc60000010000 */
[----:B------:R-:W1:Y:S01]  /*ca20*/  SHFL.BFLY PT, R5, R7, 0x2, 0x1f ;  /* 0x0c401f0007057f89 */ /* 0x000e6200000e0000 */
[----:B--2---:R-:W-:-:S03]  /*ca30*/  FADD.FTZ R8, R8, R3 ;  /* 0x0000000308087221 */ /* 0x004fc60000010000 */
[----:B------:R-:W2:Y:S01]  /*ca40*/  SHFL.BFLY PT, R0, R4, 0x1, 0x1f ;  /* 0x0c201f0004007f89 */ /* 0x000ea200000e0000 */
[----:B---3--:R-:W-:-:S03]  /*ca50*/  FADD.FTZ R6, R6, R9 ;  /* 0x0000000906067221 */ /* 0x008fc60000010000 */
[----:B------:R-:W3:Y:S04]  /*ca60*/  SHFL.BFLY PT, R3, R8, 0x1, 0x1f ;  /* 0x0c201f0008037f89 */ /* 0x000ee800000e0000 */
[----:B------:R-:W4:Y:S01]  /*ca70*/  SHFL.BFLY PT, R2, R6, 0x1, 0x1f ;  /* 0x0c201f0006027f89 */ /* 0x000f2200000e0000 */
[----:B-1----:R-:W-:Y:S02]  /*ca80*/  FADD.FTZ R5, R5, R7 ;  /* 0x0000000705057221 */ /* 0x002fe40000010000 */
[----:B--2---:R-:W-:-:S03]  /*ca90*/  FADD.FTZ R4, R4, R0 ;  /* 0x0000000004047221 */ /* 0x004fc60000010000 */
[----:B------:R-:W1:Y:S01]  /*caa0*/  SHFL.BFLY PT, R7, R5, 0x1, 0x1f ;  /* 0x0c201f0005077f89 */ /* 0x000e6200000e0000 */
[----:B------:R-:W-:Y:S01]  /*cab0*/  MOV R0, RZ ;  /* 0x000000ff00007202 */ /* 0x000fe20000000f00 */
[----:B---3--:R-:W-:Y:S01]  /*cac0*/  FADD.FTZ R8, R8, R3 ;  /* 0x0000000308087221 */ /* 0x008fe20000010000 */
[----:B------:R-:W-:Y:S02]  /*cad0*/  FSETP.NE.FTZ.AND P4, PT, R4, RZ, PT ;  /* 0x000000ff0400720b */ /* 0x000fe40003f95000 */
[----:B------:R-:W-:Y:S01]  /*cae0*/  MOV R3, RZ ;  /* 0x000000ff00037202 */ /* 0x000fe20000000f00 */
[----:B----4-:R-:W-:Y:S01]  /*caf0*/  FADD.FTZ R6, R6, R2 ;  /* 0x0000000206067221 */ /* 0x010fe20000010000 */
[----:B------:R-:W-:Y:S02]  /*cb00*/  FSETP.NE.FTZ.AND P3, PT, R8, RZ, PT ;  /* 0x000000ff0800720b */ /* 0x000fe40003f75000 */
[----:B------:R-:W-:Y:S02]  /*cb10*/  MOV R2, RZ ;  /* 0x000000ff00027202 */ /* 0x000fe40000000f00 */
[----:B------:R-:W-:-:S05]  /*cb20*/  FSETP.NE.FTZ.AND P2, PT, R6, RZ, PT ;  /* 0x000000ff0600720b */ /* 0x000fca0003f55000 */
[----:B------:R-:W2:Y:S01]  /*cb30*/  @P4 MUFU.RCP R0, R4 ;  /* 0x0000000400004308 */ /* 0x000ea20000001000 */
[----:B-1----:R-:W-:-:S07]  /*cb40*/  FADD.FTZ R5, R7, R5 ;  /* 0x0000000507057221 */ /* 0x002fce0000010000 */
[----:B------:R-:W1:Y:S01]  /*cb50*/  @P2 MUFU.RCP R2, R6 ;  /* 0x0000000600022308 */ /* 0x000e620000001000 */
[----:B------:R-:W-:Y:S01]  /*cb60*/  FSETP.NE.FTZ.AND P1, PT, R5, RZ, PT ;  /* 0x000000ff0500720b */ /* 0x000fe20003f35000 */
[----:B--2---:R-:W-:-:S06]  /*cb70*/  FMUL.FTZ R152, R0, R152 ;  /* 0x0000009800987220 */ /* 0x004fcc0000410000 */
[----:B------:R-:W2:Y:S01]  /*cb80*/  @P3 MUFU.RCP R3, R8 ;  /* 0x0000000800033308 */ /* 0x000ea20000001000 */
[C---:B------:R-:W-:Y:S02]  /*cb90*/  FMUL.FTZ R45, R0.reuse, R153 ;  /* 0x00000099002d7220 */ /* 0x040fe40000410000 */
[C---:B------:R-:W-:Y:S02]  /*cba0*/  FMUL.FTZ R164, R0.reuse, R164 ;  /* 0x000000a400a47220 */ /* 0x040fe40000410000 */
[C---:B------:R-:W-:Y:S02]  /*cbb0*/  FMUL.FTZ R43, R0.reuse, R165 ;  /* 0x000000a5002b7220 */ /* 0x040fe40000410000 */
[C---:B------:R-:W-:Y:S01]  /*cbc0*/  FMUL.FTZ R100, R0.reuse, R100 ;  /* 0x0000006400647220 */ /* 0x040fe20000410000 */
[----:B------:R-:W-:Y:S01]  /*cbd0*/  @P4 MUFU.LG2 R10, R4 ;  /* 0x00000004000a4308 */ /* 0x000fe20000000c00 */
[C---:B------:R-:W-:Y:S01]  /*cbe0*/  FMUL.FTZ R41, R0.reuse, R101 ;  /* 0x0000006500297220 */ /* 0x040fe20000410000 */
[----:B------:R-:W-:Y:S01]  /*cbf0*/  @P1 MOV R7, 0x3f317218 ;  /* 0x3f31721800071802 */ /* 0x000fe20000000f00 */
        /* <DEDUP_REMOVED lines=21> */
[C---:B-1----:R-:W-:Y:S02]  /*cd50*/  FMUL.FTZ R156, R2.reuse, R156 ;  /* 0x0000009c029c7220 */ /* 0x042fe40000410000 */
[----:B------:R-:W-:-:S02]  /*cd60*/  FMUL.FTZ R47, R2, R157 ;  /* 0x0000009d022f7220 */ /* 0x000fc40000410000 */
[C---:B------:R-:W-:Y:S01]  /*cd70*/  FMUL.FTZ R160, R2.reuse, R160 ;  /* 0x000000a002a07220 */ /* 0x040fe20000410000 */
[----:B------:R-:W1:Y:S01]  /*cd80*/  @P1 MUFU.RCP R0, R5 ;  /* 0x0000000500001308 */ /* 0x000e620000001000 */
        /* <DEDUP_REMOVED lines=85> */
.L_x_1369:
        /* <DEDUP_REMOVED lines=135> */
[----:B------:R3:W-:Y:S04]  /*db50*/  STS [R4+0x5000], R11 ;  /* 0x0050000b04007388 */ /* 0x0007e80000000800 */
[----:B------:R3:W-:Y:S01]  /*db60*/  STS [R4+0x5200], R10 ;  /* 0x0052000a04007388 */ /* 0x0007e20000000800 */
[----:B--2---:R-:W-:-:S03]  /*db70*/  IMAD.WIDE R6, R57, R2, c[0x0][0x500] ;  /* 0x0001400039067625 */ /* 0x004fc600078e0202 */
[----:B------:R-:W-:Y:S06]  /*db80*/  BAR.SYNC.DEFER_BLOCKING 0x1, 0x80 ;  /* 0x0042000000007b1d */ /* 0x000fec0000010000 */
[----:B------:R-:W2:Y:S01]  /*db90*/  @P1 LDG.E R0, [R6.64] ;  /* 0x0000000606001981 */ /* 0x000ea2000c1e1900 */
[----:B------:R-:W-:Y:S02]  /*dba0*/  IMAD.MOV.U32 R24, RZ, RZ, c[0x0][0x388] ;  /* 0x0000e200ff187624 */ /* 0x000fe400078e00ff */
[----:B----4-:R-:W-:-:S05]  /*dbb0*/  @P0 IMAD.WIDE R2, R57, R2, c[0x0][0x508] ;  /* 0x0001420039020625 */ /* 0x010fca00078e0202 */
[----:B------:R4:W5:Y:S02]  /*dbc0*/  @P0 LDG.E R24, [R2.64] ;  /* 0x0000000602180981 */ /* 0x000964000c1e1900 */
[----:B----4-:R-:W-:Y:S02]  /*dbd0*/  CS2R R2, SRZ ;  /* 0x0000000000027805 */ /* 0x010fe4000001ff00 */
[--C-:B--2---:R-:W-:Y:S01]  /*dbe0*/  @P1 SHF.R.S32.HI R3, RZ, 0x1f, R0.reuse ;  /* 0x0000001fff031819 */ /* 0x104fe20000011400 */
[----:B------:R-:W-:Y:S01]  /*dbf0*/  @P1 IMAD.MOV.U32 R2, RZ, RZ, R0 ;  /* 0x000000ffff021224 */ /* 0x000fe200078e0000 */
[----:B------:R-:W-:Y:S05]  /*dc00*/  @P0 BRA `(.L_x_1381) ;  /* 0x0000004000000947 */ /* 0x000fea0003800000 */
[----:B---3--:R-:W-:Y:S05]  /*dc10*/  @!P1 BRA `(.L_x_1381) ;  /* 0x0000003000009947 */ /* 0x008fea0003800000 */
[----:B------:R-:W2:Y:S04]  /*dc20*/  LDG.E R4, [R6.64] ;  /* 0x0000000606047981 */ /* 0x000ea8000c1e1900 */
[----:B------:R-:W2:Y:S02]  /*dc30*/  LDG.E R0, [R6.64+0x4] ;  /* 0x0000040606007981 */ /* 0x000ea4000c1e1900 */
[----:B--2--5:R-:W-:-:S02]  /*dc40*/  IADD3 R24, -R4, R0, RZ ;  /* 0x0000000004187210 */ /* 0x024fc40007ffe1ff */
.L_x_1381:
[----:B---3--:R-:W-:Y:S01]  /*dc50*/  LOP3.LUT R0, R48, 0xffffffe0, RZ, 0xc0, !PT ;  /* 0xffffffe030007812 */ /* 0x008fe200078ec0ff */
[----:B------:R-:W2:Y:S01]  /*dc60*/  S2R R21, SR_CTAID.X ;  /* 0x0000000000157919 */ /* 0x000ea20000002500 */
[----:B------:R-:W-:Y:S01]  /*dc70*/  SHF.R.S32.HI R7, RZ, 0x1f, R49 ;  /* 0x0000001fff077819 */ /* 0x000fe20000011431 */
[----:B------:R-:W-:Y:S01]  /*dc80*/  IMAD.MOV.U32 R13, RZ, RZ, c[0x0][0x4e8] ;  /* 0x00013a00ff0d7624 */ /* 0x000fe200078e00ff */
[----:B------:R-:W-:Y:S01]  /*dc90*/  LEA.HI R6, R29, R29, RZ, 0x1 ;  /* 0x0000001d1d067211 */ /* 0x000fe200078f08ff */
[----:B------:R-:W-:Y:S01]  /*dca0*/  IMAD.IADD R0, R55, 0x1, -R0 ;  /* 0x0000000137007824 */ /* 0x000fe200078e0a00 */
[----:B------:R-:W-:Y:S01]  /*dcb0*/  LEA.HI R7, R7, R49, RZ, 0x2 ;  /* 0x0000003107077211 */ /* 0x000fe200078f10ff */
[----:B------:R-:W3:Y:S01]  /*dcc0*/  S2R R14, SR_CTAID.Y ;  /* 0x00000000000e7919 */ /* 0x000ee20000002600 */
        /* <DEDUP_REMOVED lines=23> */
[----:B---3--:R-:W-:Y:S01]  /*de40*/  IMAD.WIDE.U32 R12, R14, c[0x0][0x490], R2 ;  /* 0x000124000e0c7a25 */ /* 0x008fe200078e0002 */
[----:B------:R-:W-:Y:S02]  /*de50*/  SHF.R.S32.HI R7, RZ, 0x1f, R14 ;  /* 0x0000001fff077819 */ /* 0x000fe4000001140e */
[----:B------:R-:W-:Y:S01]  /*de60*/  SEL R10, R57, RZ, !P1 ;  /* 0x000000ff390a7207 */ /* 0x000fe20004800000 */
[----:B--2---:R-:W-:Y:S01]  /*de70*/  IMAD R6, R21, 0x80, R6 ;  /* 0x0000008015067824 */ /* 0x004fe200078e0206 */
        /* <DEDUP_REMOVED lines=116> */
.L_x_1383:
[----:B---3--:R-:W-:Y:S05]  /*e5c0*/  BSYNC B0 ;  /* 0x0000000000007941 */ /* 0x008fea0003800000 */
.L_x_1382:
        /* <DEDUP_REMOVED lines=23> */
.L_x_1385:
[----:B------:R-:W-:Y:S05]  /*e740*/  BSYNC B0 ;  /* 0x0000000000007941 */ /* 0x000fea0003800000 */
.L_x_1384:
        /* <DEDUP_REMOVED lines=23> */
.L_x_1387:
[----:B------:R-:W-:Y:S05]  /*e8c0*/  BSYNC B0 ;  /* 0x0000000000007941 */ /* 0x000fea0003800000 */
.L_x_1386:
        /* <DEDUP_REMOVED lines=24> */
.L_x_1380:
        /* <DEDUP_REMOVED lines=19> */
.L_x_1388:
        /* <DEDUP_REMOVED lines=42> */
.L_x_1390:
[----:B------:R-:W-:Y:S05]  /*ee20*/  BSYNC B0 ;  /* 0x0000000000007941 */ /* 0x000fea0003800000 */
.L_x_1389:
        /* <DEDUP_REMOVED lines=66> */
.L_x_1392:
[----:B------:R-:W-:Y:S05]  /*f250*/  BSYNC B0 ;  /* 0x0000000000007941 */ /* 0x000fea0003800000 */
.L_x_1391:
        /* <DEDUP_REMOVED lines=21> */
.L_x_1394:
[----:B------:R-:W-:Y:S05]  /*f3b0*/  BSYNC B0 ;  /* 0x0000000000007941 */ /* 0x000fea0003800000 */
.L_x_1393:
        /* <DEDUP_REMOVED lines=21> */
.L_x_1396:
[----:B------:R-:W-:Y:S05]  /*f510*/  BSYNC B0 ;  /* 0x0000000000007941 */ /* 0x000fea0003800000 */
.L_x_1395:
        /* <DEDUP_REMOVED lines=22> */
.L_x_1397:
        /* <DEDUP_REMOVED lines=16> */
.L_x_1528:


//--------------------- .text._ZN7cutlass13device_kernelIN5flash19enable_sm80_to_sm89INS1_16FlashAttnFwdSm80INS1_25CollectiveMainloopFwdSm80ILi4ELi1ELb0EN4cute5tupleIJNS5_1CILi128EEENS7_ILi64EEENS7_ILi96EEEEEELi96ENS_6half_tEfNS_4arch4Sm80ELb1ELb0ELb0ELb1ELb0ELb1ELb1ELb0EEENS1_21CollectiveEpilogueFwdINS6_IJS8_SA_S9_EEENS6_IJNS7_ILi1EEESI_SI_EEESC_SE_Li128ELb1ELb1ELb0ELb0EEENS1_19SingleTileSchedulerILb1ELb0ELb1ELi128EEEEEEEEEvNT_6ParamsE --------------------------
	.section	.text._ZN7cutlass13device_kernelIN5flash19enable_sm80_to_sm89INS1_16FlashAttnFwdSm80INS1_25CollectiveMainloopFwdSm80ILi4ELi1ELb0EN4cute5tupleIJNS5_1CILi128EEENS7_ILi64EEENS7_ILi96EEEEEELi96ENS_6half_tEfNS_4arch4Sm80ELb1ELb0ELb0ELb1ELb0ELb1ELb1ELb0EEENS1_21CollectiveEpilogueFwdINS6_IJS8_SA_S9_EEENS6_IJNS7_ILi1EEESI_SI_EEESC_SE_Li128ELb1ELb1ELb0ELb0EEENS1_19SingleTileSchedulerILb1ELb0ELb1ELi128EEEEEEEEEvNT_6ParamsE,"ax",@progbits
	.sectioninfo	@"SHI_REGISTERS=255"
	.align	128
.text._ZN7cutlass13device_kernelIN5flash19enable_sm80_to_sm89INS1_16FlashAttnFwdSm80INS1_25CollectiveMainloopFwdSm80ILi4ELi1ELb0EN4cute5tupleIJNS5_1CILi128EEENS7_ILi64EEENS7_ILi96EEEEEELi96ENS_6half_tEfNS_4arch4Sm80ELb1ELb0ELb0ELb1ELb0ELb1ELb1ELb0EEENS1_21CollectiveEpilogueFwdINS6_IJS8_SA_S9_EEENS6_IJNS7_ILi1EEESI_SI_EEESC_SE_Li128ELb1ELb1ELb0ELb0EEENS1_19SingleTileSchedulerILb1ELb0ELb1ELi128EEEEEEEEEvNT_6ParamsE:
        .type           _ZN7cutlass13device_kernelIN5flash19enable_sm80_to_sm89INS1_16FlashAttnFwdSm80INS1_25CollectiveMainloopFwdSm80ILi4ELi1ELb0EN4cute5tupleIJNS5_1CILi128EEENS7_ILi64EEENS7_ILi96EEEEEELi96ENS_6half_tEfNS_4arch4Sm80ELb1ELb0ELb0ELb1ELb0ELb1ELb1ELb0EEENS1_21CollectiveEpilogueFwdINS6_IJS8_SA_S9_EEENS6_IJNS7_ILi1EEESI_SI_EEESC_SE_Li128ELb1ELb1ELb0ELb0EEENS1_19SingleTileSchedulerILb1ELb0ELb1ELi128EEEEEEEEEvNT_6ParamsE,@function
        .size           _ZN7cutlass13device_kernelIN5flash19enable_sm80_to_sm89INS1_16FlashAttnFwdSm80INS1_25CollectiveMainloopFwdSm80ILi4ELi1ELb0EN4cute5tupleIJNS5_1CILi128EEENS7_ILi64EEENS7_ILi96EEEEEELi96ENS_6half_tEfNS_4arch4Sm80ELb1ELb0ELb0ELb1ELb0ELb1ELb1ELb0EEENS1_21CollectiveEpilogueFwdINS6_IJS8_SA_S9_EEENS6_IJNS7_ILi1EEESI_SI_EEESC_SE_Li128ELb1ELb1ELb0ELb0EEENS1_19SingleTileSchedulerILb1ELb0ELb1ELi128EEEEEEEEEvNT_6ParamsE,(.L_x_1529 - _ZN7cutlass13device_kernelIN5flash19enable_sm80_to_sm89INS1_16FlashAttnFwdSm80INS1_25CollectiveMainloopFwdSm80ILi4ELi1ELb0EN4cute5tupleIJNS5_1CILi128EEENS7_ILi64EEENS7_ILi96EEEEEELi96ENS_6half_tEfNS_4arch4Sm80ELb1ELb0ELb0ELb1ELb0ELb1ELb1ELb0EEENS1_21CollectiveEpilogueFwdINS6_IJS8_SA_S9_EEENS6_IJNS7_ILi1EEESI_SI_EEESC_SE_Li128ELb1ELb1ELb0ELb0EEENS1_19SingleTileSchedulerILb1ELb0ELb1ELi128EEEEEEEEEvNT_6ParamsE)
        .other          _ZN7cutlass13device_kernelIN5flash19enable_sm80_to_sm89INS1_16FlashAttnFwdSm80INS1_25CollectiveMainloopFwdSm80ILi4ELi1ELb0EN4cute5tupleIJNS5_1CILi128EEENS7_ILi64EEENS7_ILi96EEEEEELi96ENS_6half_tEfNS_4arch4Sm80ELb1ELb0ELb0ELb1ELb0ELb1ELb1ELb0EEENS1_21CollectiveEpilogueFwdINS6_IJS8_SA_S9_EEENS6_IJNS7_ILi1EEESI_SI_EEESC_SE_Li128ELb1ELb1ELb0ELb0EEENS1_19SingleTileSchedulerILb1ELb0ELb1ELi128EEEEEEEEEvNT_6ParamsE,@"STO_CUDA_ENTRY STV_DEFAULT"
_ZN7cutlass13device_kernelIN5flash19enable_sm80_to_sm89INS1_16FlashAttnFwdSm80INS1_25CollectiveMainloopFwdSm80ILi4ELi1ELb0EN4cute5tupleIJNS5_1CILi128EEENS7_ILi64EEENS7_ILi96EEEEEELi96ENS_6half_tEfNS_4arch4Sm80ELb1ELb0ELb0ELb1ELb0ELb1ELb1ELb0EEENS1_21CollectiveEpilogueFwdINS6_IJS8_SA_S9_EEENS6_IJNS7_ILi1EEESI_SI_EEESC_SE_Li128ELb1ELb1ELb0ELb0EEENS1_19SingleTileSchedulerILb1ELb0ELb1ELi128EEEEEEEEEvNT_6ParamsE:
        /* <DEDUP_REMOVED lines=17> */
.L_x_1399:
        /* <DEDUP_REMOVED lines=8> */
.L_x_1401:
[----:B------:R-:W-:-:S04]  /*0190*/  MOV R0, c[0x0][0x54c] ;  /* 0x0001530000007a02 */ /* 0x000fc80000000f00 */
.L_x_1400:
[----:B------:R-:W-:Y:S01]  /*01a0*/  USHF.L.U32 UR4, UR4, 0x7, URZ ;  /* 0x0000000704047899 */ /* 0x000fe2000800063f */
[----:B-----5:R-:W-:-:S05]  /*01b0*/  IMAD R0, R0, c[0x0][0x548], RZ ;  /* 0x0001520000007a24 */ /* 0x020fca00078e02ff */
[----:B------:R-:W-:-:S04]  /*01c0*/  MOV R12, UR4 ;  /* 0x00000004000c7c02 */ /* 0x000fc80008000f00 */
[----:B------:R-:W-:-:S04]  /*01d0*/  ISETP.GE.AND P0, PT, R12, R0, PT ;  /* 0x000000000c00720c */ /* 0x000fc80003f06270 */
[----:B------:R-:W-:-:S05]  /*01e0*/  SEL R0, R5, 0xffffffff, !P0 ;  /* 0xffffffff05007807 */ /* 0x000fca0004000000 */
[----:B------:R2:W-:Y:S01]  /*01f0*/  STL [R1+0x70], R0 ;  /* 0x0000700001007387 */ /* 0x0005e20000100800 */
[----:B------:R-:W-:Y:S05]  /*0200*/  BRA `(.L_x_1402) ;  /* 0x0000014000007947 */ /* 0x000fea0003800000 */
.L_x_1398:
[----:B------:R-:W-:-:S04]  /*0210*/  ISETP.NE.U32.AND P0, PT, RZ, c[0x0][0x568], PT ;  /* 0x00015a00ff007a0c */ /* 0x000fc80003f05070 */
[----:B------:R-:W-:-:S13]  /*0220*/  ISETP.NE.AND.EX P0, PT, RZ, c[0x0][0x56c], PT, P0 ;  /* 0x00015b00ff007a0c */ /* 0x000fda0003f05300 */
[----:B------:R-:W-:Y:S05]  /*0230*/  @!P0 BRA `(.L_x_1403) ;  /* 0x0000002000008947 */ /* 0x000fea0003800000 */
[----:B------:R1:W5:Y:S01]  /*0240*/  LDG.E R0, [R2.64] ;  /* 0x0000000602007981 */ /* 0x000362000c1e1900 */
[----:B------:R-:W-:Y:S05]  /*0250*/  BRA `(.L_x_1404) ;  /* 0x0000009000007947 */ /* 0x000fea0003800000 */
.L_x_1403:
        /* <DEDUP_REMOVED lines=8> */
.L_x_1405:
[----:B------:R-:W-:-:S04]  /*02e0*/  MOV R0, c[0x0][0x54c] ;  /* 0x0001530000007a02 */ /* 0x000fc80000000f00 */
.L_x_1404:
[----:B------:R-:W-:Y:S01]  /*02f0*/  USHF.L.U32 UR4, UR4, 0x7, URZ ;  /* 0x0000000704047899 */ /* 0x000fe2000800063f */
[----:B-----5:R-:W-:-:S05]  /*0300*/  IMAD R0, R0, c[0x0][0x548], RZ ;  /* 0x0001520000007a24 */ /* 0x020fca00078e02ff */
[----:B------:R-:W-:-:S04]  /*0310*/  MOV R12, UR4 ;  /* 0x00000004000c7c02 */ /* 0x000fc80008000f00 */
[----:B------:R-:W-:-:S04]  /*0320*/  ISETP.GE.AND P0, PT, R12, R0, PT ;  /* 0x000000000c00720c */ /* 0x000fc80003f06270 */
[----:B------:R-:W-:-:S05]  /*0330*/  SEL R0, R5, 0xffffffff, !P0 ;  /* 0xffffffff05007807 */ /* 0x000fca0004000000 */
[----:B------:R2:W-:Y:S04]  /*0340*/  STL [R1+0x70], R0 ;  /* 0x0000700001007387 */ /* 0x0005e80000100800 */
.L_x_1402:
        /* <DEDUP_REMOVED lines=39> */
.L_x_1406:
[----:B------:R-:W-:-:S04]  /*05c0*/  ISETP.NE.U32.AND P0, PT, RZ, c[0x0][0x368], PT ;  /* 0x0000da00ff007a0c */ /* 0x000fc80003f05070 */
[----:B------:R-:W-:-:S13]  /*05d0*/  ISETP.NE.AND.EX P0, PT, RZ, c[0x0][0x36c], PT, P0 ;  /* 0x0000db00ff007a0c */ /* 0x000fda0003f05300 */
[----:B------:R-:W-:Y:S05]  /*05e0*/  @!P0 BRA `(.L_x_1407) ;  /* 0x0000003000008947 */ /* 0x000fea0003800000 */
[----:B--2---:R-:W-:-:S05]  /*05f0*/  IMAD.WIDE R4, R25, R19, c[0x0][0x368] ;  /* 0x0000da0019047625 */ /* 0x004fca00078e0213 */
[----:B------:R2:W5:Y:S01]  /*0600*/  LDG.E R14, [R4.64] ;  /* 0x00000006040e7981 */ /* 0x000562000c1e1900 */
[----:B------:R-:W-:Y:S05]  /*0610*/  BRA `(.L_x_1408) ;  /* 0x0000004000007947 */ /* 0x000fea0003800000 */
.L_x_1407:
[----:B------:R-:W-:Y:S05]  /*0620*/  @!P6 BRA `(.L_x_1408) ;  /* 0x000000300000e947 */ /* 0x000fea0003800000 */
[----:B--2---:R2:W3:Y:S04]  /*0630*/  LDG.E R0, [R4.64] ;  /* 0x0000000604007981 */ /* 0x0044e8000c1e1900 */
[----:B--2---:R-:W3:Y:S02]  /*0640*/  LDG.E R4, [R4.64+0x4] ;  /* 0x0000040604047981 */ /* 0x004ee4000c1e1900 */
[----:B---3--:R-:W-:Y:S02]  /*0650*/  IADD3 R14, -R0, R4, RZ ;  /* 0x00000004000e7210 */ /* 0x008fe40007ffe1ff */
.L_x_1408:
        /* <DEDUP_REMOVED lines=265> */
[----:B------:R-:W-:Y:S01]  /*16f0*/  IMAD.WIDE.U32 R110, R146, c[0x0][0x280], R24 ;  /* 0x0000a000926e7a25 */ /* 0x000fe200078e0018 */
        /* <DEDUP_REMOVED lines=63> */
[----:B------:R-:W-:Y:S01]  /*1af0*/  IMAD R2, R146, c[0x0][0x284], R2 ;  /* 0x0000a10092027a24 */ /* 0x000fe200078e0202 */
        /* <DEDUP_REMOVED lines=14> */
.L_x_1434:
        /* <DEDUP_REMOVED lines=78> */
.L_x_1414:
[----:B------:R-:W-:Y:S05]  /*20c0*/  BSYNC B0 ;  /* 0x0000000000007941 */ /* 0x000fea0003800000 */
.L_x_1413:
        /* <DEDUP_REMOVED lines=89> */
.L_x_1417:
[----:B------:R-:W-:Y:S05]  /*2660*/  BSYNC B0 ;  /* 0x0000000000007941 */ /* 0x000fea0003800000 */
.L_x_1416:
        /* <DEDUP_REMOVED lines=54> */
.L_x_1419:
[----:B------:R-:W-:Y:S05]  /*29d0*/  BSYNC B0 ;  /* 0x0000000000007941 */ /* 0x000fea0003800000 */
.L_x_1418:
        /* <DEDUP_REMOVED lines=54> */
.L_x_1421:
[----:B------:R-:W-:Y:S05]  /*2d40*/  BSYNC B0 ;  /* 0x0000000000007941 */ /* 0x000fea0003800000 */
.L_x_1420:
        /* <DEDUP_REMOVED lines=54> */
.L_x_1423:
[----:B------:R-:W-:Y:S05]  /*30b0*/  BSYNC B0 ;  /* 0x0000000000007941 */ /* 0x000fea0003800000 */
.L_x_1422:
        /* <DEDUP_REMOVED lines=54> */
.L_x_1425:
[----:B------:R-:W-:Y:S05]  /*3420*/  BSYNC B0 ;  /* 0x0000000000007941 */ /* 0x000fea0003800000 */
.L_x_1424:
        /* <DEDUP_REMOVED lines=54> */
.L_x_1412:
        /* <DEDUP_REMOVED lines=44> */
.L_x_1427:
[----:B------:R-:W-:Y:S05]  /*3a50*/  BSYNC B0 ;  /* 0x0000000000007941 */ /* 0x000fea0003800000 */
.L_x_1426:
        /* <DEDUP_REMOVED lines=148> */
.L_x_1429:
[----:B------:R-:W-:Y:S05]  /*43a0*/  BSYNC B0 ;  /* 0x0000000000007941 */ /* 0x000fea0003800000 */
.L_x_1428:
        /* <DEDUP_REMOVED lines=113> */
.L_x_1431:
[----:B------:R-:W-:Y:S05]  /*4ac0*/  BSYNC B0 ;  /* 0x0000000000007941 */ /* 0x000fea0003800000 */
.L_x_1430:
        /* <DEDUP_REMOVED lines=114> */
.L_x_1411:
        /* <DEDUP_REMOVED lines=22> */
.L_x_1415:
[----:B------:R-:W-:Y:S05]  /*5350*/  BSYNC B1 ;  /* 0x0000000000017941 */ /* 0x000fea0003800000 */
.L_x_1410:
        /* <DEDUP_REMOVED lines=70> */
.L_x_1433:
[----:B-1----:R-:W-:Y:S05]  /*57c0*/  BSYNC B0 ;  /* 0x0000000000007941 */ /* 0x002fea0003800000 */
.L_x_1432:
        /* <DEDUP_REMOVED lines=25> */
.L_x_1409:
        /* <DEDUP_REMOVED lines=82> */
[----:B------:R-:W-:Y:S02]  /*5e80*/  ISETP.GE.AND P0, PT, R155, 0x1, PT ;  /* 0x000000019b00780c */ /* 0x000fe40003f06270 */
[----:B------:R-:W-:-:S11]  /*5e90*/  MOV R156, RZ ;  /* 0x000000ff009c7202 */ /* 0x000fd60000000f00 */
        /* <DEDUP_REMOVED lines=144> */
[----:B--2---:R-:W-:Y:S02]  /*67a0*/  LEA R6, P0, R11, R4, 0x1 ;  /* 0x000000040b067211 */ /* 0x004fe400078008ff */
        /* <DEDUP_REMOVED lines=10> */
.L_x_1437:
[----:B------:R-:W-:Y:S05]  /*6850*/  BSYNC B0 ;  /* 0x0000000000007941 */ /* 0x000fea0003800000 */
.L_x_1436:
        /* <DEDUP_REMOVED lines=22> */
.L_x_1439:
[----:B------:R-:W-:Y:S05]  /*69c0*/  BSYNC B0 ;  /* 0x0000000000007941 */ /* 0x000fea0003800000 */
.L_x_1438:
        /* <DEDUP_REMOVED lines=22> */
.L_x_1441:
[----:B------:R-:W-:Y:S05]  /*6b30*/  BSYNC B0 ;  /* 0x0000000000007941 */ /* 0x000fea0003800000 */
.L_x_1440:
        /* <DEDUP_REMOVED lines=72> */
.L_x_1442:
        /* <DEDUP_REMOVED lines=9> */
[----:B------:R-:W-:Y:S01]  /*7050*/  IMAD R2, R146, c[0x0][0x284], R2 ;  /* 0x0000a10092027a24 */ /* 0x000fe200078e0202 */
        /* <DEDUP_REMOVED lines=110> */
.L_x_1446:
[----:B------:R-:W-:Y:S05]  /*7740*/  BSYNC B0 ;  /* 0x0000000000007941 */ /* 0x000fea0003800000 */
.L_x_1445:
        /* <DEDUP_REMOVED lines=123> */
.L_x_1448:
[----:B---34-:R-:W-:Y:S05]  /*7f00*/  BSYNC B0 ;  /* 0x0000000000007941 */ /* 0x018fea0003800000 */
.L_x_1447:
        /* <DEDUP_REMOVED lines=113> */
.L_x_1452:
[----:B------:R-:W-:Y:S05]  /*8620*/  BSYNC B0 ;  /* 0x0000000000007941 */ /* 0x000fea0003800000 */
.L_x_1451:
        /* <DEDUP_REMOVED lines=46> */
.L_x_1454:
[----:B------:R-:W-:Y:S05]  /*8910*/  BSYNC B0 ;  /* 0x0000000000007941 */ /* 0x000fea0003800000 */
.L_x_1453:
        /* <DEDUP_REMOVED lines=46> */
.L_x_1456:
[----:B------:R-:W-:Y:S05]  /*8c00*/  BSYNC B0 ;  /* 0x0000000000007941 */ /* 0x000fea0003800000 */
.L_x_1455:
        /* <DEDUP_REMOVED lines=46> */
.L_x_1458:
[----:B------:R-:W-:Y:S05]  /*8ef0*/  BSYNC B0 ;  /* 0x0000000000007941 */ /* 0x000fea0003800000 */
.L_x_1457:
        /* <DEDUP_REMOVED lines=46> */
.L_x_1460:
[----:B------:R-:W-:Y:S05]  /*91e0*/  BSYNC B0 ;  /* 0x0000000000007941 */ /* 0x000fea0003800000 */
.L_x_1459:
        /* <DEDUP_REMOVED lines=45> */
.L_x_1450:
[----:B------:R-:W-:Y:S05]  /*94c0*/  BSYNC B1 ;  /* 0x0000000000017941 */ /* 0x000fea0003800000 */
.L_x_1449:
        /* <DEDUP_REMOVED lines=48> */
.L_x_1463:
[----:B------:R-:W-:Y:S05]  /*97d0*/  BSYNC B0 ;  /* 0x0000000000007941 */ /* 0x000fea0003800000 */
.L_x_1462:
        /* <DEDUP_REMOVED lines=46> */
.L_x_1465:
[----:B------:R-:W-:Y:S05]  /*9ac0*/  BSYNC B0 ;  /* 0x0000000000007941 */ /* 0x000fea0003800000 */
.L_x_1464:
        /* <DEDUP_REMOVED lines=46> */
.L_x_1467:
[----:B------:R-:W-:Y:S05]  /*9db0*/  BSYNC B0 ;  /* 0x0000000000007941 */ /* 0x000fea0003800000 */
.L_x_1466:
        /* <DEDUP_REMOVED lines=46> */
.L_x_1469:
[----:B------:R-:W-:Y:S05]  /*a0a0*/  BSYNC B0 ;  /* 0x0000000000007941 */ /* 0x000fea0003800000 */
.L_x_1468:
        /* <DEDUP_REMOVED lines=46> */
.L_x_1471:
[----:B------:R-:W-:Y:S05]  /*a390*/  BSYNC B0 ;  /* 0x0000000000007941 */ /* 0x000fea0003800000 */
.L_x_1470:
        /* <DEDUP_REMOVED lines=46> */
.L_x_1444:
        /* <DEDUP_REMOVED lines=72> */
.L_x_1473:
[----:B------:R-:W-:Y:S05]  /*ab00*/  BSYNC B0 ;  /* 0x0000000000007941 */ /* 0x000fea0003800000 */
.L_x_1472:
        /* <DEDUP_REMOVED lines=99> */
.L_x_1475:
[----:B-1-34-:R-:W-:Y:S05]  /*b140*/  BSYNC B0 ;  /* 0x0000000000007941 */ /* 0x01afea0003800000 */
.L_x_1474:
        /* <DEDUP_REMOVED lines=161> */
.L_x_1479:
[----:B------:R-:W-:Y:S05]  /*bb60*/  BSYNC B0 ;  /* 0x0000000000007941 */ /* 0x000fea0003800000 */
.L_x_1478:
        /* <DEDUP_REMOVED lines=117> */
.L_x_1481:
[----:B------:R-:W-:Y:S05]  /*c2c0*/  BSYNC B0 ;  /* 0x0000000000007941 */ /* 0x000fea0003800000 */
.L_x_1480:
        /* <DEDUP_REMOVED lines=116> */
.L_x_1477:
[----:B------:R-:W-:Y:S05]  /*ca10*/  BSYNC B1 ;  /* 0x0000000000017941 */ /* 0x000fea0003800000 */
.L_x_1476:
        /* <DEDUP_REMOVED lines=116> */
.L_x_1483:
[----:B------:R-:W-:Y:S05]  /*d160*/  BSYNC B0 ;  /* 0x0000000000007941 */ /* 0x000fea0003800000 */
.L_x_1482:
        /* <DEDUP_REMOVED lines=120> */
.L_x_1485:
[----:B------:R-:W-:Y:S05]  /*d8f0*/  BSYNC B0 ;  /* 0x0000000000007941 */ /* 0x000fea0003800000 */
.L_x_1484:
        /* <DEDUP_REMOVED lines=119> */
.L_x_1461:
[----:B------:R-:W-:Y:S05]  /*e070*/  BSYNC B2 ;  /* 0x0000000000027941 */ /* 0x000fea0003800000 */
.L_x_1443:
        /* <DEDUP_REMOVED lines=10> */
[----:B------:R-:W-:Y:S01]  /*e120*/  IMAD.MOV.U32 R22, RZ, RZ, c[0x0][0x208] ;  /* 0x00008200ff167624 */ /* 0x000fe200078e00ff */
[----:B------:R-:W-:Y:S01]  /*e130*/  LOP3.LUT R6, R6, 0xfffffffe, RZ, 0xc0, !PT ;  /* 0xfffffffe06067812 */ /* 0x000fe200078ec0ff */
[----:B------:R-:W-:Y:S01]  /*e140*/  IMAD.SHL.U32 R225, R225, 0x2, RZ ;  /* 0x00000002e1e17824 */ /* 0x000fe200078e00ff */
        /* <DEDUP_REMOVED lines=13> */
[----:B------:R-:W-:-:S02]  /*e220*/  LOP3.LUT R150, R4, 0xffffff00, RZ, 0xc0, !PT ;  /* 0xffffff0004967812 */ /* 0x000fc400078ec0ff */
        /* <DEDUP_REMOVED lines=8> */
[----:B------:R-:W-:Y:S01]  /*e2b0*/  IMAD R2, R160, 0x20, R2 ;  /* 0x00000020a0027824 */ /* 0x000fe200078e0202 */
[----:B------:R-:W-:Y:S01]  /*e2c0*/  SHF.L.U64.HI R11, R22, R116, c[0x0][0x20c] ;  /* 0x00008300160b7619 */ /* 0x000fe20000010274 */
[----:B------:R-:W-:Y:S01]  /*e2d0*/  IMAD.WIDE.U32 R8, R149, c[0x0][0x208], RZ ;  /* 0x0000820095087a25 */ /* 0x000fe200078e00ff */
[----:B------:R-:W-:-:S03]  /*e2e0*/  IADD3 R204, R155, -0x2, RZ ;  /* 0xfffffffe9bcc7810 */ /* 0x000fc60007ffe0ff */
[----:B------:R-:W-:Y:S02]  /*e2f0*/  IMAD.U32 R0, R4, 0x20, R0 ;  /* 0x0000002004007824 */ /* 0x000fe400078e0000 */
[----:B------:R-:W-:Y:S02]  /*e300*/  IMAD.IADD R2, R151, 0x1, R2 ;  /* 0x0000000197027824 */ /* 0x000fe400078e0202 */
[----:B------:R-:W-:Y:S02]  /*e310*/  IMAD.SHL.U32 R208, R0, 0x2, RZ ;  /* 0x0000000200d07824 */ /* 0x000fe400078e00ff */
[----:B------:R-:W-:Y:S02]  /*e320*/  IMAD R0, R111, c[0x0][0x208], RZ ;  /* 0x000082006f007a24 */ /* 0x000fe400078e02ff */
[----:B------:R-:W-:Y:S01]  /*e330*/  IMAD.SHL.U32 R211, R2, 0x2, RZ ;  /* 0x0000000202d37824 */ /* 0x000fe200078e00ff */
[----:B------:R-:W-:Y:S01]  /*e340*/  IADD3 R213, R208, 0x3120, RZ ;  /* 0x00003120d0d57810 */ /* 0x000fe20007ffe0ff */
[----:B------:R-:W-:Y:S01]  /*e350*/  IMAD R2, R149, c[0x0][0x20c], R0 ;  /* 0x0000830095027a24 */ /* 0x000fe200078e0200 */
[----:B------:R-:W-:Y:S01]  /*e360*/  LEA R0, P0, R8, R120, 0x6 ;  /* 0x0000007808007211 */ /* 0x000fe200078030ff */
[----:B------:R-:W-:Y:S01]  /*e370*/  LDSM.16.M88.4 R40, [R208+0x3100] ;  /* 0x00310000d028783b */ /* 0x000fe20000000200 */
[----:B------:R-:W-:-:S02]  /*e380*/  IMAD.SHL.U32 R22, R22, 0x40, RZ ;  /* 0x0000004016167824 */ /* 0x000fc400078e00ff */
[----:B------:R-:W-:Y:S01]  /*e390*/  IMAD.IADD R2, R9, 0x1, R2 ;  /* 0x0000000109027824 */ /* 0x000fe200078e0202 */
[----:B------:R-:W-:Y:S01]  /*e3a0*/  SEL R9, RZ, 0x2, P6 ;  /* 0x00000002ff097807 */ /* 0x000fe20003000000 */
[----:B------:R-:W1:Y:S01]  /*e3b0*/  LDSM.16.M88.4 R4, [R211+0x7100] ;  /* 0x00710000d304783b */ /* 0x000e620000000200 */
[----:B------:R-:W-:Y:S02]  /*e3c0*/  IMAD R212, R3, 0x2, R211 ;  /* 0x0000000203d47824 */ /* 0x000fe400078e02d3 */
[----:B------:R-:W-:Y:S01]  /*e3d0*/  LEA.HI.X R2, R8, R119, R2, 0x6, P0 ;  /* 0x0000007708027211 */ /* 0x000fe200000f3402 */
[----:B------:R-:W2:Y:S01]  /*e3e0*/  LDSM.16.M88.4 R36, [R208+0x3500] ;  /* 0x00350000d024783b */ /* 0x000ea20000000200 */
[C---:B------:R-:W-:Y:S02]  /*e3f0*/  LEA R20, P0, R0.reuse, c[0x0][0x1f8], 0x1 ;  /* 0x00007e0000147a11 */ /* 0x040fe400078008ff */
[----:B------:R-:W-:Y:S01]  /*e400*/  SEL R8, RZ, 0x4, P3 ;  /* 0x00000004ff087807 */ /* 0x000fe20001800000 */
[----:B------:R-:W4:Y:S01]  /*e410*/  LDSM.16.M88.4 R32, [R208+0x3900] ;  /* 0x00390000d020783b */ /* 0x000f220000000200 */
[----:B------:R-:W-:Y:S01]  /*e420*/  LEA.HI.X R21, R0, c[0x0][0x1fc], R2, 0x1, P0 ;  /* 0x00007f0000157a11 */ /* 0x000fe200000f0c02 */
[----:B------:R-:W-:Y:S01]  /*e430*/  IMAD.IADD R0, R148, 0x1, -R88 ;  /* 0x0000000194007824 */ /* 0x000fe200078e0a58 */
[----:B------:R-:W-:Y:S01]  /*e440*/  IADD3 R2, R208, 0x3100, RZ ;  /* 0x00003100d0027810 */ /* 0x000fe20007ffe0ff */
[----:B------:R-:W3:Y:S01]  /*e450*/  LDSM.16.M88.4 R28, [R208+0x3d00] ;  /* 0x003d0000d01c783b */ /* 0x000ee20000000200 */
[----:B------:R-:W-:-:S02]  /*e460*/  IADD3 R24, R8, R9, R114 ;  /* 0x0000000908187210 */ /* 0x000fc40007ffe072 */
[----:B------:R-:W-:Y:S01]  /*e470*/  @P1 IADD3 R213, R2, -0x20, RZ ;  /* 0xffffffe002d51810 */ /* 0x000fe20007ffe0ff */
[----:B---3--:R-:W3:Y:S01]  /*e480*/  LDSM.16.M88.4 R16, [R211+0x6100] ;  /* 0x00610000d310783b */ /* 0x008ee20000000200 */
[----:B------:R-:W-:Y:S02]  /*e490*/  LOP3.LUT P1, RZ, R24, 0x2, RZ, 0xc0, !PT ;  /* 0x0000000218ff7812 */ /* 0x000fe4000782c0ff */
[C---:B------:R-:W-:Y:S01]  /*e4a0*/  ISETP.LT.OR P3, PT, R0.reuse, 0x1, P5 ;  /* 0x000000010000780c */ /* 0x040fe20002f61670 */
[----:B------:R-:W-:Y:S01]  /*e4b0*/  LDSM.16.M88.4 R12, [R212+0x6100] ;  /* 0x00610000d40c783b */ /* 0x000fe20000000200 */
[----:B------:R-:W-:Y:S02]  /*e4c0*/  ISETP.LT.OR P2, PT, R0, 0x1, !P1 ;  /* 0x000000010000780c */ /* 0x000fe40004f41670 */
[----:B------:R-:W-:Y:S01]  /*e4d0*/  IADD3 R22, P0, R22, R20, RZ ;  /* 0x0000001416167210 */ /* 0x000fe20007f1e0ff */
[----:B------:R-:W-:Y:S01]  /*e4e0*/  LDSM.16.M88.4 R56, [R213] ;  /* 0x00000000d538783b */ /* 0x000fe20000000200 */
[----:B------:R-:W-:-:S02]  /*e4f0*/  ISETP.LT.OR P1, PT, R0, 0x21, !P1 ;  /* 0x000000210000780c */ /* 0x000fc40004f21670 */
[----:B------:R-:W-:Y:S01]  /*e500*/  LOP3.LUT R2, R154, 0xffffffe0, RZ, 0xc0, !PT ;  /* 0xffffffe09a027812 */ /* 0x000fe200078ec0ff */
[----:B------:R-:W-:Y:S01]  /*e510*/  IMAD.X R23, R11, 0x1, R21, P0 ;  /* 0x000000010b177824 */ /* 0x000fe200000e0615 */
[----:B------:R-:W-:Y:S01]  /*e520*/  LOP3.LUT P0, RZ, R24, 0x4, RZ, 0xc0, !PT ;  /* 0x0000000418ff7812 */ /* 0x000fe2000780c0ff */
[----:B------:R-:W3:Y:S02]  /*e530*/  LDSM.16.M88.4 R8, [R212+0x7100] ;  /* 0x00710000d408783b */ /* 0x000ee40000000200 */
[----:B------:R-:W-:Y:S02]  /*e540*/  IMAD.IADD R2, R165, 0x1, -R2 ;  /* 0x00000001a5027824 */ /* 0x000fe400078e0a02 */
[----:B------:R-:W3:Y:S04]  /*e550*/  LDSM.16.M88.4 R52, [R213+0x400] ;  /* 0x00040000d534783b */ /* 0x000ee80000000200 */
[----:B------:R-:W3:Y:S01]  /*e560*/  LDSM.16.M88.4 R48, [R213+0x800] ;  /* 0x00080000d530783b */ /* 0x000ee20000000200 */
[C---:B-1----:R-:W-:Y:S03]  /*e570*/  HMMA.16816.F32 R80, R4.reuse, R40, RZ ;  /* 0x000000280450723c */ /* 0x042fe600000018ff */
[----:B------:R-:W1:Y:S04]  /*e580*/  LDSM.16.M88.4 R44, [R213+0xc00] ;  /* 0x000c0000d52c783b */ /* 0x000e680000000200 */
[----:B------:R-:W-:Y:S01]  /*e590*/  @!PT LDS RZ, [RZ] ;  /* 0x00000000fffff984 */ /* 0x000fe20000000800 */
[----:B------:R-:W-:Y:S01]  /*e5a0*/  @!PT LDS RZ, [RZ] ;  /* 0x00000000fffff984 */ /* 0x000fe20000000800 */
[----:B------:R-:W-:Y:S01]  /*e5b0*/  @!PT LDS RZ, [RZ] ;  /* 0x00000000fffff984 */ /* 0x000fe20000000800 */
[----:B------:R1:W-:Y:S01]  /*e5c0*/  LDGSTS.E.BYPASS.LTC128B.128 [R225+0x100], [R20.64], !P3 ;  /* 0x0010000014e17fae */ /* 0x0003e2000d901d46 */
[----:B------:R-:W-:Y:S01]  /*e5d0*/  ISETP.NE.AND P3, PT, R117, RZ, PT ;  /* 0x000000ff7500720c */ /* 0x000fe20003f65270 */
[----:B--2---:R-:W-:Y:S02]  /*e5e0*/  HMMA.16816.F32 R88, R4, R36, RZ ;  /* 0x000000240458723c */ /* 0x004fe400000018ff */
[----:B------:R1:W-:Y:S01]  /*e5f0*/  LDGSTS.E.BYPASS.LTC128B.128 [R225+0x1100], [R20.64+0x40], !P2 ;  /* 0x0110004014e17fae */ /* 0x0003e2000d101d46 */
[----:B------:R-:W-:-:S02]  /*e600*/  ISETP.LT.OR P2, PT, R0, 0x1, !P0 ;  /* 0x000000010000780c */ /* 0x000fc40004741670 */
[----:B------:R-:W-:-:S03]  /*e610*/  ISETP.LT.OR P0, PT, R0, 0x21, !P0 ;  /* 0x000000210000780c */ /* 0x000fc60004701670 */
[C---:B----4-:R-:W-:Y:S08]  /*e620*/  HMMA.16816.F32 R92, R4.reuse, R32, RZ ;  /* 0x00000020045c723c */ /* 0x050ff000000018ff */
[----:B------:R1:W-:Y:S01]  /*e630*/  LDGSTS.E.BYPASS.LTC128B.128 [R225+0x2100], [R20.64+0x80], !P2 ;  /* 0x0210008014e17fae */ /* 0x0003e2000d101d46 */
[----:B------:R-:W-:Y:S01]  /*e640*/  ISETP.LT.OR P2, PT, R0, 0x21, P5 ;  /* 0x000000210000780c */ /* 0x000fe20002f41670 */
[----:B------:R-:W-:Y:S01]  /*e650*/  HMMA.16816.F32 R104, R4, R28, RZ ;  /* 0x0000001c0468723c */ /* 0x000fe200000018ff */
[----:B------:R-:W-:-:S04]  /*e660*/  SHF.R.S32.HI R0, RZ, 0x1f, R153 ;  /* 0x0000001fff007819 */ /* 0x000fc80000011499 */
[----:B------:R-:W-:-:S03]  /*e670*/  LEA.HI R0, R0, R153, RZ, 0x2 ;  /* 0x0000009900007211 */ /* 0x000fc600078f10ff */
[----:B------:R-:W-:Y:S01]  /*e680*/  HMMA.16816.F32 R116, R4, R42, RZ ;  /* 0x0000002a0474723c */ /* 0x000fe200000018ff */
[----:B------:R-:W-:-:S03]  /*e690*/  LOP3.LUT R0, R0, 0xffffffc, RZ, 0xc0, !PT ;  /* 0x0ffffffc00007812 */ /* 0x000fc600078ec0ff */
[----:B------:R1:W-:Y:S01]  /*e6a0*/  LDGSTS.E.BYPASS.LTC128B.128 [R225+0x900], [R22.64], !P2 ;  /* 0x0090000016e17fae */ /* 0x0003e2000d101d46 */
[----:B------:R-:W-:-:S03]  /*e6b0*/  ISETP.GE.AND P2, PT, R155, 0x2, PT ;  /* 0x000000029b00780c */ /* 0x000fc60003f46270 */
[C---:B------:R-:W-:Y:S01]  /*e6c0*/  HMMA.16816.F32 R112, R4.reuse, R38, RZ ;  /* 0x000000260470723c */ /* 0x040fe200000018ff */
[----:B------:R1:W-:Y:S04]  /*e6d0*/  LDGSTS.E.BYPASS.LTC128B.128 [R225+0x1900], [R22.64+0x40], !P1 ;  /* 0x0190004016e17fae */ /* 0x0003e8000c901d46 */
[----:B------:R1:W-:Y:S03]  /*e6e0*/  LDGSTS.E.BYPASS.LTC128B.128 [R225+0x2900], [R22.64+0x80], !P0 ;  /* 0x0290008016e17fae */ /* 0x0003e6000c101d46 */
[C---:B------:R-:W-:Y:S01]  /*e6f0*/  HMMA.16816.F32 R108, R4.reuse, R34, RZ ;  /* 0x00000022046c723c */ /* 0x040fe200000018ff */
[----:B------:R-:W-:Y:S04]  /*e700*/  LDSM.16.M88.4 R60, [R208+0x4100] ;  /* 0x00410000d03c783b */ /* 0x000fe80000000200 */
[----:B------:R-:W-:Y:S03]  /*e710*/  LDSM.16.M88.4 R64, [R208+0x4500] ;  /* 0x00450000d040783b */ /* 0x000fe60000000200 */
[----:B------:R-:W-:Y:S01]  /*e720*/  HMMA.16816.F32 R100, R4, R30, RZ ;  /* 0x0000001e0464723c */ /* 0x000fe200000018ff */
[----:B------:R-:W2:Y:S04]  /*e730*/  LDSM.16.M88.4 R4, [R211+0x9100] ;  /* 0x00910000d304783b */ /* 0x000ea80000000200 */
[----:B------:R-:W4:Y:S03]  /*e740*/  LDSM.16.M88.4 R68, [R208+0x4900] ;  /* 0x00490000d044783b */ /* 0x000f260000000200 */
[C---:B---3--:R-:W-:Y:S01]  /*e750*/  HMMA.16816.F32 R96, R16.reuse, R40, RZ ;  /* 0x000000281060723c */ /* 0x048fe200000018ff */
[----:B------:R-:W3:Y:S04]  /*e760*/  LDSM.16.M88.4 R72, [R208+0x4d00] ;  /* 0x004d0000d048783b */ /* 0x000ee80000000200 */
[----:B------:R-:W0:Y:S03]  /*e770*/  LDGDEPBAR ;  /* 0x00000000000079af */ /* 0x000e260000000000 */
[C---:B------:R-:W-:Y:S01]  /*e780*/  HMMA.16816.F32 R124, R16.reuse, R42, RZ ;  /* 0x0000002a107c723c */ /* 0x040fe200000018ff */
[----:B-1----:R-:W1:Y:S07]  /*e790*/  LDSM.16.M88.4 R20, [R211+0x8100] ;  /* 0x00810000d314783b */ /* 0x002e6e0000000200 */
[C---:B------:R-:W-:Y:S08]  /*e7a0*/  HMMA.16816.F32 R84, R16.reuse, R36, RZ ;  /* 0x000000241054723c */ /* 0x040ff000000018ff */
[C---:B------:R-:W-:Y:S08]  /*e7b0*/  HMMA.16816.F32 R120, R16.reuse, R38, RZ ;  /* 0x000000261078723c */ /* 0x040ff000000018ff */
[C---:B------:R-:W-:Y:S08]  /*e7c0*/  HMMA.16816.F32 R76, R16.reuse, R32, RZ ;  /* 0x00000020104c723c */ /* 0x040ff000000018ff */
[C---:B------:R-:W-:Y:S08]  /*e7d0*/  HMMA.16816.F32 R40, R16.reuse, R34, RZ ;  /* 0x000000221028723c */ /* 0x040ff000000018ff */
[C---:B------:R-:W-:Y:S08]  /*e7e0*/  HMMA.16816.F32 R36, R16.reuse, R28, RZ ;  /* 0x0000001c1024723c */ /* 0x040ff000000018ff */
        /* <DEDUP_REMOVED lines=13> */
[----:B------:R-:W-:Y:S08]  /*e8c0*/  HMMA.16816.F32 R84, R12, R54, R120 ;  /* 0x000000360c54723c */ /* 0x000ff00000001878 */
[C---:B--2---:R-:W-:Y:S01]  /*e8d0*/  HMMA.16816.F32 R56, R4.reuse, R60, R28 ;  /* 0x0000003c0438723c */ /* 0x044fe2000000181c */
[----:B------:R-:W2:Y:S07]  /*e8e0*/  LDSM.16.M88.4 R28, [R213+0x1400] ;  /* 0x00140000d51c783b */ /* 0x000eae0000000200 */
[----:B------:R-:W-:Y:S01]  /*e8f0*/  HMMA.16816.F32 R52, R4, R64, R24 ;  /* 0x000000400434723c */ /* 0x000fe20000001818 */
[----:B------:R-:W1:Y:S07]  /*e900*/  LDSM.16.M88.4 R24, [R213+0x1800] ;  /* 0x00180000d518783b */ /* 0x000e6e0000000200 */
[C---:B------:R-:W-:Y:S08]  /*e910*/  HMMA.16816.F32 R136, R12.reuse, R48, R76 ;  /* 0x000000300c88723c */ /* 0x040ff0000000184c */
[C---:B------:R-:W-:Y:S08]  /*e920*/  HMMA.16816.F32 R140, R12.reuse, R44, R36 ;  /* 0x0000002c0c8c723c */ /* 0x040ff00000001824 */
[C---:B------:R-:W-:Y:S01]  /*e930*/  HMMA.16816.F32 R88, R12.reuse, R50, R40 ;  /* 0x000000320c58723c */ /* 0x040fe20000001828 */
[----:B------:R-:W-:Y:S07]  /*e940*/  LDSM.16.M88.4 R48, [R208+0x5100] ;  /* 0x00510000d030783b */ /* 0x000fee0000000200 */
[----:B------:R-:W-:Y:S01]  /*e950*/  HMMA.16816.F32 R76, R12, R46, R32 ;  /* 0x0000002e0c4c723c */ /* 0x000fe20000001820 */
[----:B------:R-:W1:Y:S04]  /*e960*/  LDSM.16.M88.4 R32, [R213+0x1000] ;  /* 0x00100000d520783b */ /* 0x000e680000000200 */
[----:B------:R-:W-:Y:S03]  /*e970*/  LDSM.16.M88.4 R12, [R213+0x1c00] ;  /* 0x001c0000d50c783b */ /* 0x000fe60000000200 */
[C---:B----4-:R-:W-:Y:S01]  /*e980*/  HMMA.16816.F32 R36, R4.reuse, R68, R16 ;  /* 0x000000440424723c */ /* 0x050fe20000001810 */
[----:B------:R-:W-:Y:S07]  /*e990*/  LDSM.16.M88.4 R16, [R211+0xb100] ;  /* 0x00b10000d310783b */ /* 0x000fee0000000200 */
[C---:B---3-5:R-:W-:Y:S01]  /*e9a0*/  HMMA.16816.F32 R144, R4.reuse, R72, R104 ;  /* 0x000000480490723c */ /* 0x068fe20000001868 */
[----:B------:R-:W-:Y:S07]  /*e9b0*/  LDSM.16.M88.4 R104, [R208+0x5d00] ;  /* 0x005d0000d068783b */ /* 0x000fee0000000200 */
[C---:B------:R-:W-:Y:S08]  /*e9c0*/  HMMA.16816.F32 R44, R4.reuse, R62, R116 ;  /* 0x0000003e042c723c */ /* 0x040ff00000001874 */
[C---:B------:R-:W-:Y:S08]  /*e9d0*/  HMMA.16816.F32 R40, R4.reuse, R66, R112 ;  /* 0x000000420428723c */ /* 0x040ff00000001870 */
[C---:B------:R-:W-:Y:S08]  /*e9e0*/  HMMA.16816.F32 R124, R4.reuse, R70, R108 ;  /* 0x00000046047c723c */ /* 0x040ff0000000186c */
[----:B------:R-:W-:Y:S01]  /*e9f0*/  HMMA.16816.F32 R132, R4, R74, R100 ;  /* 0x0000004a0484723c */ /* 0x000fe20000001864 */
[----:B------:R-:W3:Y:S07]  /*ea00*/  LDSM.16.M88.4 R4, [R212+0x8100] ;  /* 0x00810000d404783b */ /* 0x000eee0000000200 */
[C---:B-1----:R-:W-:Y:S08]  /*ea10*/  HMMA.16816.F32 R128, R20.reuse, R60, R96 ;  /* 0x0000003c1480723c */ /* 0x042ff00000001860 */
        /* <DEDUP_REMOVED lines=10> */
[C---:B------:R-:W-:Y:S01]  /*eac0*/  HMMA.16816.F32 R76, R8.reuse, R24, R36 ;  /* 0x00000018084c723c */ /* 0x040fe20000001824 */
[----:B------:R-:W4:Y:S07]  /*ead0*/  LDSM.16.M88.4 R36, [R208+0x5900] ;  /* 0x00590000d024783b */ /* 0x000f2e0000000200 */
[C---:B------:R-:W-:Y:S08]  /*eae0*/  HMMA.16816.F32 R96, R8.reuse, R34, R44 ;  /* 0x000000220860723c */ /* 0x040ff0000000182c */
[-C--:B------:R-:W-:Y:S08]  /*eaf0*/  HMMA.16816.F32 R88, R8, R32.reuse, R56 ;  /* 0x000000200858723c */ /* 0x080ff00000001838 */
[C---:B---3--:R-:W-:Y:S08]  /*eb00*/  HMMA.16816.F32 R44, R4.reuse, R32, R128 ;  /* 0x00000020042c723c */ /* 0x048ff00000001880 */
        /* <DEDUP_REMOVED lines=8> */
[----:B------:R-:W3:Y:S07]  /*eb90*/  LDSM.16.M88.4 R8, [R212+0xb100] ;  /* 0x00b10000d408783b */ /* 0x000eee0000000200 */
[C---:B------:R-:W-:Y:S08]  /*eba0*/  HMMA.16816.F32 R100, R4.reuse, R12, R108 ;  /* 0x0000000c0464723c */ /* 0x040ff0000000186c */
[C---:B------:R-:W-:Y:S01]  /*ebb0*/  HMMA.16816.F32 R112, R4.reuse, R14, R92 ;  /* 0x0000000e0470723c */ /* 0x040fe2000000185c */
[----:B------:R-:W1:Y:S07]  /*ebc0*/  LDSM.16.M88.4 R12, [R212+0xa100] ;  /* 0x00a10000d40c783b */ /* 0x000e6e0000000200 */
        /* <DEDUP_REMOVED lines=20> */
[----:B------:R-:W-:Y:S02]  /*ed10*/  IMAD R162, R5, 0x8, R0 ;  /* 0x0000000805a27824 */ /* 0x000fe400078e0200 */
[----:B------:R-:W-:Y:S02]  /*ed20*/  @P2 IMAD R4, R156, R204, RZ ;  /* 0x000000cc9c042224 */ /* 0x000fe400078e02ff */
        /* <DEDUP_REMOVED lines=10> */
[----:B------:R-:W-:-:S04]  /*edd0*/  IADD3 R2, -R7, R2, R161 ;  /* 0x0000000207027210 */ /* 0x000fc80007ffe1a1 */
[----:B----4-:R-:W-:Y:S01]  /*ede0*/  HMMA.16816.F32 R76, R16, R36, R76 ;  /* 0x00000024104c723c */ /* 0x010fe2000000184c */
        /* <DEDUP_REMOVED lines=10> */
[-C--:B---3--:R-:W-:Y:S01]  /*ee90*/  HMMA.16816.F32 R72, R8, R24.reuse, R28 ;  /* 0x000000180848723c */ /* 0x088fe2000000181c */
[----:B------:R-:W1:Y:S04]  /*eea0*/  SHFL.IDX PT, R29, R0, RZ, 0x1c1f ;  /* 0x001c1fff001d7589 */ /* 0x000e6800000e0000 */
[----:B------:R-:W-:Y:S03]  /*eeb0*/  SHFL.IDX PT, R28, R0, 0x1, 0x1c1f ;  /* 0x003c1f00001c7f89 */ /* 0x000fe600000e0000 */
[----:B------:R-:W-:Y:S08]  /*eec0*/  HMMA.16816.F32 R44, R12, R24, R44 ;  /* 0x000000180c2c723c */ /* 0x000ff0000000182c */
[-C--:B------:R-:W-:Y:S08]  /*eed0*/  HMMA.16816.F32 R96, R8, R26.reuse, R96 ;  /* 0x0000001a0860723c */ /* 0x080ff00000001860 */
[----:B------:R-:W-:Y:S01]  /*eee0*/  HMMA.16816.F32 R32, R12, R26, R48 ;  /* 0x0000001a0c20723c */ /* 0x000fe20000001830 */
[----:B------:R-:W2:Y:S01]  /*eef0*/  LDSM.16.M88.4 R24, [R213+0x2800] ;  /* 0x00280000d518783b */ /* 0x000ea20000000200 */
[----:B-1----:R-:W-:-:S05]  /*ef00*/  IMAD.IADD R4, R6, 0x1, R29 ;  /* 0x0000000106047824 */ /* 0x002fca00078e021d */
[----:B------:R-:W-:Y:S01]  /*ef10*/  IMNMX R4, R7, R4, PT ;  /* 0x0000000407047217 */ /* 0x000fe20003800200 */
[----:B------:R-:W-:Y:S03]  /*ef20*/  HMMA.16816.F32 R60, R20, R42, R80 ;  /* 0x0000002a143c723c */ /* 0x000fe60000001850 */
[----:B------:R-:W-:-:S04]  /*ef30*/  ISETP.GT.AND P1, PT, R4, 0x1, PT ;  /* 0x000000010400780c */ /* 0x000fc80003f24270 */
        /* <DEDUP_REMOVED lines=16> */
[----:B------:R-:W-:Y:S01]  /*f040*/  ISETP.GT.AND P0, PT, R4, RZ, PT ;  /* 0x000000ff0400720c */ /* 0x000fe20003f04270 */
        /* <DEDUP_REMOVED lines=11> */
[----:B------:R-:W-:Y:S02]  /*f100*/  IMNMX R5, R7, R2, PT ;  /* 0x0000000207057217 */ /* 0x000fe40003800200 */
[----:B------:R-:W-:-:S02]  /*f110*/  FSEL R147, R40, -INF , P0 ;  /* 0xff80000028937808 */ /* 0x000fc40000000000 */
[----:B------:R-:W-:Y:S02]  /*f120*/  ISETP.GT.AND P0, PT, R4, 0x18, PT ;  /* 0x000000180400780c */ /* 0x000fe40003f04270 */
[----:B------:R-:W-:Y:S01]  /*f130*/  FSEL R156, R61, -INF , P1 ;  /* 0xff8000003d9c7808 */ /* 0x000fe20000800000 */
[----:B-1----:R-:W-:Y:S01]  /*f140*/  IMAD.IADD R2, R6, 0x1, R16 ;  /* 0x0000000106027824 */ /* 0x002fe200078e0210 */
[----:B------:R-:W-:Y:S01]  /*f150*/  FSEL R157, R60, -INF , P0 ;  /* 0xff8000003c9d7808 */ /* 0x000fe20000000000 */
[----:B------:R-:W-:Y:S01]  /*f160*/  HMMA.16816.F32 R24, R8, R26, R88 ;  /* 0x0000001a0818723c */ /* 0x000fe20000001858 */
[C---:B------:R-:W-:Y:S02]  /*f170*/  ISETP.GT.AND P0, PT, R4.reuse, 0x20, PT ;  /* 0x000000200400780c */ /* 0x040fe40003f04270 */
[----:B------:R-:W-:Y:S02]  /*f180*/  ISETP.GT.AND P1, PT, R4, 0x21, PT ;  /* 0x000000210400780c */ /* 0x000fe40003f24270 */
[----:B------:R-:W-:-:S02]  /*f190*/  FSEL R176, R56, -INF , P0 ;  /* 0xff80000038b07808 */ /* 0x000fc40000000000 */
[----:B------:R-:W-:Y:S01]  /*f1a0*/  ISETP.GT.AND P0, PT, R5, RZ, PT ;  /* 0x000000ff0500720c */ /* 0x000fe20003f04270 */
[----:B------:R-:W-:Y:S01]  /*f1b0*/  HMMA.16816.F32 R80, R20, R104, R100 ;  /* 0x000000681450723c */ /* 0x000fe20000001864 */
[----:B------:R-:W-:Y:S01]  /*f1c0*/  FSEL R184, R57, -INF , P1 ;  /* 0xff80000039b87808 */ /* 0x000fe20000800000 */
[----:B--2---:R-:W-:Y:S01]  /*f1d0*/  IMAD.IADD R0, R6, 0x1, R0 ;  /* 0x0000000106007824 */ /* 0x004fe200078e0200 */
        /* <DEDUP_REMOVED lines=8> */
[----:B------:R-:W-:-:S02]  /*f260*/  FSEL R60, R34, -INF , P0 ;  /* 0xff800000223c7808 */ /* 0x000fc40000000000 */
[----:B------:R-:W-:Y:S01]  /*f270*/  FSEL R56, R47, -INF , P1 ;  /* 0xff8000002f387808 */ /* 0x000fe20000800000 */
[----:B------:R1:W-:Y:S01]  /*f280*/  @P2 LDGSTS.E.BYPASS.LTC128B.128 [R225+0x5100], [R18.64+0x80], !P3 ;  /* 0x0510008012e12fae */ /* 0x0003e2000d901d46 */
[----:B------:R-:W-:Y:S02]  /*f290*/  ISETP.GT.AND P0, PT, R4, 0x28, PT ;  /* 0x000000280400780c */ /* 0x000fe40003f04270 */
[----:B------:R-:W-:Y:S02]  /*f2a0*/  ISETP.GT.AND P1, PT, R5, 0x9, PT ;  /* 0x000000090500780c */ /* 0x000fe40003f24270 */
[----:B------:R-:W-:Y:S02]  /*f2b0*/  FSEL R177, R64, -INF , P0 ;  /* 0xff80000040b17808 */ /* 0x000fe40000000000 */
[----:B------:R-:W-:Y:S02]  /*f2c0*/  FSEL R61, R35, -INF , P1 ;  /* 0xff800000233d7808 */ /* 0x000fe40000800000 */
[----:B------:R-:W-:Y:S01]  /*f2d0*/  ISETP.GT.AND P0, PT, R5, 0x10, PT ;  /* 0x000000100500780c */ /* 0x000fe20003f04270 */
[----:B------:R-:W-:Y:S01]  /*f2e0*/  HMMA.16816.F32 R32, R8, R28, R92 ;  /* 0x0000001c0820723c */ /* 0x000fe2000000185c */
[----:B------:R-:W-:-:S02]  /*f2f0*/  IMNMX R2, R7, R2, PT ;  /* 0x0000000207027217 */ /* 0x000fc40003800200 */
[----:B------:R-:W-:Y:S02]  /*f300*/  ISETP.GT.AND P1, PT, R5, 0x11, PT ;  /* 0x000000110500780c */ /* 0x000fe40003f24270 */
[----:B------:R-:W-:Y:S02]  /*f310*/  FSEL R146, R42, -INF , P0 ;  /* 0xff8000002a927808 */ /* 0x000fe40000000000 */
[C---:B------:R-:W-:Y:S01]  /*f320*/  ISETP.GT.AND P0, PT, R2.reuse, RZ, PT ;  /* 0x000000ff0200720c */ /* 0x040fe20003f04270 */
[----:B------:R-:W-:Y:S01]  /*f330*/  HMMA.16816.F32 R8, R8, R30, R108 ;  /* 0x0000001e0808723c */ /* 0x000fe2000000186c */
[----:B------:R-:W-:Y:S02]  /*f340*/  FSEL R140, R43, -INF , P1 ;  /* 0xff8000002b8c7808 */ /* 0x000fe40000800000 */
[----:B------:R-:W-:Y:S02]  /*f350*/  ISETP.GT.AND P1, PT, R2, 0x1, PT ;  /* 0x000000010200780c */ /* 0x000fe40003f24270 */
[----:B------:R-:W-:-:S02]  /*f360*/  FSEL R44, R72, -INF , P0 ;  /* 0xff800000482c7808 */ /* 0x000fc40000000000 */
[C---:B------:R-:W-:Y:S01]  /*f370*/  ISETP.GT.AND P0, PT, R2.reuse, 0x8, PT ;  /* 0x000000080200780c */ /* 0x040fe20003f04270 */
[----:B------:R-:W-:Y:S01]  /*f380*/  HMMA.16816.F32 R40, R20, R106, R112 ;  /* 0x0000006a1428723c */ /* 0x000fe20000001870 */
[----:B------:R-:W-:Y:S02]  /*f390*/  FSEL R45, R73, -INF , P1 ;  /* 0xff800000492d7808 */ /* 0x000fe40000800000 */
[----:B------:R-:W-:Y:S02]  /*f3a0*/  ISETP.GT.AND P1, PT, R2, 0x9, PT ;  /* 0x000000090200780c */ /* 0x000fe40003f24270 */
[----:B------:R-:W-:Y:S02]  /*f3b0*/  FSEL R46, R96, -INF , P0 ;  /* 0xff800000602e7808 */ /* 0x000fe40000000000 */
[----:B------:R-:W-:Y:S01]  /*f3c0*/  ISETP.GT.AND P0, PT, R2, 0x10, PT ;  /* 0x000000100200780c */ /* 0x000fe20003f04270 */
[----:B------:R-:W-:Y:S01]  /*f3d0*/  HMMA.16816.F32 R20, R12, R28, R80 ;  /* 0x0000001c0c14723c */ /* 0x000fe20000001850 */
[----:B------:R-:W-:-:S02]  /*f3e0*/  FSEL R47, R97, -INF , P1 ;  /* 0xff800000612f7808 */ /* 0x000fc40000800000 */
[----:B------:R-:W-:Y:S02]  /*f3f0*/  ISETP.GT.AND P1, PT, R2, 0x11, PT ;  /* 0x000000110200780c */ /* 0x000fe40003f24270 */
[----:B------:R-:W-:Y:S02]  /*f400*/  FSEL R120, R48, -INF , P0 ;  /* 0xff80000030787808 */ /* 0x000fe40000000000 */
[C---:B------:R-:W-:Y:S02]  /*f410*/  ISETP.GT.AND P0, PT, R2.reuse, 0x18, PT ;  /* 0x000000180200780c */ /* 0x040fe40003f04270 */
[----:B------:R-:W-:Y:S02]  /*f420*/  FSEL R102, R49, -INF , P1 ;  /* 0xff80000031667808 */ /* 0x000fe40000800000 */
[----:B------:R-:W-:Y:S02]  /*f430*/  ISETP.GT.AND P1, PT, R2, 0x19, PT ;  /* 0x000000190200780c */ /* 0x000fe40003f24270 */
[----:B------:R-:W-:-:S02]  /*f440*/  FMNMX.FTZ R6, R44, R45, !PT ;  /* 0x0000002d2c067209 */ /* 0x000fc40007810000 */
[----:B------:R-:W-:Y:S01]  /*f450*/  FSEL R49, R52, -INF , P0 ;  /* 0xff80000034317808 */ /* 0x000fe20000000000 */
[----:B------:R-:W-:Y:S01]  /*f460*/  HMMA.16816.F32 R12, R12, R30, R40 ;  /* 0x0000001e0c0c723c */ /* 0x000fe20000001828 */
[C---:B------:R-:W-:Y:S02]  /*f470*/  ISETP.GT.AND P0, PT, R2.reuse, 0x20, PT ;  /* 0x000000200200780c */ /* 0x040fe40003f04270 */
[----:B------:R-:W-:Y:S02]  /*f480*/  FSEL R53, R53, -INF , P1 ;  /* 0xff80000035357808 */ /* 0x000fe40000800000 */
[----:B------:R-:W-:Y:S02]  /*f490*/  ISETP.GT.AND P1, PT, R2, 0x21, PT ;  /* 0x000000210200780c */ /* 0x000fe40003f24270 */
[----:B------:R-:W-:Y:S02]  /*f4a0*/  FMNMX.FTZ R6, R46, R6, !PT ;  /* 0x000000062e067209 */ /* 0x000fe40007810000 */
[----:B------:R-:W-:-:S02]  /*f4b0*/  FSEL R175, R36, -INF , P0 ;  /* 0xff80000024af7808 */ /* 0x000fc40000000000 */
[C---:B------:R-:W-:Y:S02]  /*f4c0*/  ISETP.GT.AND P0, PT, R2.reuse, 0x28, PT ;  /* 0x000000280200780c */ /* 0x040fe40003f04270 */
[----:B------:R-:W-:Y:S02]  /*f4d0*/  FSEL R173, R37, -INF , P1 ;  /* 0xff80000025ad7808 */ /* 0x000fe40000800000 */
[----:B------:R-:W-:Y:S02]  /*f4e0*/  ISETP.GT.AND P1, PT, R2, 0x29, PT ;  /* 0x000000290200780c */ /* 0x000fe40003f24270 */
[----:B------:R-:W-:Y:S02]  /*f4f0*/  FMNMX.FTZ R6, R47, R6, !PT ;  /* 0x000000062f067209 */ /* 0x000fe40007810000 */
[----:B------:R-:W-:Y:S02]  /*f500*/  FSEL R172, R24, -INF , P0 ;  /* 0xff80000018ac7808 */ /* 0x000fe40000000000 */
[----:B------:R-:W-:-:S02]  /*f510*/  ISETP.GT.AND P0, PT, R2, 0x30, PT ;  /* 0x000000300200780c */ /* 0x000fc40003f04270 */
[----:B------:R-:W-:Y:S02]  /*f520*/  FSEL R174, R25, -INF , P1 ;  /* 0xff80000019ae7808 */ /* 0x000fe40000800000 */
[----:B------:R-:W-:Y:S02]  /*f530*/  FMNMX.FTZ R6, R120, R6, !PT ;  /* 0x0000000678067209 */ /* 0x000fe40007810000 */
[----:B------:R-:W-:Y:S02]  /*f540*/  IMNMX R0, R7, R0, PT ;  /* 0x0000000007007217 */ /* 0x000fe40003800200 */
[----:B------:R-:W-:Y:S02]  /*f550*/  ISETP.GT.AND P1, PT, R2, 0x31, PT ;  /* 0x000000310200780c */ /* 0x000fe40003f24270 */
[----:B------:R-:W-:Y:S02]  /*f560*/  FSEL R228, R32, -INF , P0 ;  /* 0xff80000020e47808 */ /* 0x000fe40000000000 */
[----:B------:R-:W-:-:S02]  /*f570*/  FMNMX.FTZ R6, R102, R6, !PT ;  /* 0x0000000666067209 */ /* 0x000fc40007810000 */
[C---:B------:R-:W-:Y:S02]  /*f580*/  ISETP.GT.AND P0, PT, R0.reuse, RZ, PT ;  /* 0x000000ff0000720c */ /* 0x040fe40003f04270 */
[----:B------:R-:W-:Y:S02]  /*f590*/  FSEL R229, R33, -INF , P1 ;  /* 0xff80000021e57808 */ /* 0x000fe40000800000 */
[----:B------:R-:W-:Y:S02]  /*f5a0*/  ISETP.GT.AND P1, PT, R0, 0x1, PT ;  /* 0x000000010000780c */ /* 0x000fe40003f24270 */
[----:B------:R-:W-:Y:S02]  /*f5b0*/  FMNMX.FTZ R6, R49, R6, !PT ;  /* 0x0000000631067209 */ /* 0x000fe40007810000 */
[----:B------:R-:W-:Y:S02]  /*f5c0*/  FSEL R16, R74, -INF , P0 ;  /* 0xff8000004a107808 */ /* 0x000fe40000000000 */
[----:B------:R-:W-:-:S02]  /*f5d0*/  ISETP.GT.AND P0, PT, R0, 0x8, PT ;  /* 0x000000080000780c */ /* 0x000fc40003f04270 */
[----:B------:R-:W-:Y:S02]  /*f5e0*/  FSEL R17, R75, -INF , P1 ;  /* 0xff8000004b117808 */ /* 0x000fe40000800000 */
[----:B------:R-:W-:Y:S02]  /*f5f0*/  ISETP.GT.AND P1, PT, R0, 0x9, PT ;  /* 0x000000090000780c */ /* 0x000fe40003f24270 */
[----:B------:R-:W-:Y:S02]  /*f600*/  FMNMX.FTZ R6, R53, R6, !PT ;  /* 0x0000000635067209 */ /* 0x000fe40007810000 */
[----:B------:R-:W-:Y:S02]  /*f610*/  FSEL R32, R98, -INF , P0 ;  /* 0xff80000062207808 */ /* 0x000fe40000000000 */
[----:B------:R-:W-:Y:S02]  /*f620*/  FMNMX.FTZ R7, R16, R17, !PT ;  /* 0x0000001110077209 */ /* 0x000fe40007810000 */
[----:B------:R-:W-:-:S02]  /*f630*/  FSEL R33, R99, -INF , P1 ;  /* 0xff80000063217808 */ /* 0x000fc40000800000 */
[----:B------:R-:W-:Y:S02]  /*f640*/  FMNMX.FTZ R6, R175, R6, !PT ;  /* 0x00000006af067209 */ /* 0x000fe40007810000 */
[C---:B------:R-:W-:Y:S02]  /*f650*/  ISETP.GT.AND P0, PT, R0.reuse, 0x10, PT ;  /* 0x000000100000780c */ /* 0x040fe40003f04270 */
[----:B------:R-:W-:Y:S02]  /*f660*/  ISETP.GT.AND P1, PT, R0, 0x11, PT ;  /* 0x000000110000780c */ /* 0x000fe40003f24270 */
[----:B------:R-:W-:Y:S02]  /*f670*/  FMNMX.FTZ R7, R32, R7, !PT ;  /* 0x0000000720077209 */ /* 0x000fe40007810000 */
[----:B------:R-:W-:Y:S02]  /*f680*/  FMNMX.FTZ R6, R173, R6, !PT ;  /* 0x00000006ad067209 */ /* 0x000fe40007810000 */
[----:B------:R-:W-:-:S02]  /*f690*/  FSEL R50, R50, -INF , P0 ;  /* 0xff80000032327808 */ /* 0x000fc40000000000 */
[----:B------:R-:W-:Y:S02]  /*f6a0*/  FSEL R51, R51, -INF , P1 ;  /* 0xff80000033337808 */ /* 0x000fe40000800000 */
[C---:B------:R-:W-:Y:S02]  /*f6b0*/  ISETP.GT.AND P0, PT, R0.reuse, 0x18, PT ;  /* 0x000000180000780c */ /* 0x040fe40003f04270 */
[----:B------:R-:W-:Y:S02]  /*f6c0*/  ISETP.GT.AND P1, PT, R0, 0x19, PT ;  /* 0x000000190000780c */ /* 0x000fe40003f24270 */
[----:B------:R-:W-:Y:S02]  /*f6d0*/  FMNMX.FTZ R7, R33, R7, !PT ;  /* 0x0000000721077209 */ /* 0x000fe40007810000 */
[----:B------:R-:W-:Y:S02]  /*f6e0*/  FMNMX.FTZ R6, R172, R6, !PT ;  /* 0x00000006ac067209 */ /* 0x000fe40007810000 */
[----:B------:R-:W-:-:S02]  /*f6f0*/  FSEL R48, R54, -INF , P0 ;  /* 0xff80000036307808 */ /* 0x000fc40000000000 */
[----:B------:R-:W-:Y:S02]  /*f700*/  FSEL R103, R55, -INF , P1 ;  /* 0xff80000037677808 */ /* 0x000fe40000800000 */
[----:B------:R-:W-:Y:S02]  /*f710*/  FMNMX.FTZ R7, R50, R7, !PT ;  /* 0x0000000732077209 */ /* 0x000fe40007810000 */
[C---:B------:R-:W-:Y:S02]  /*f720*/  ISETP.GT.AND P0, PT, R2.reuse, 0x38, PT ;  /* 0x000000380200780c */ /* 0x040fe40003f04270 */
[----:B------:R-:W-:Y:S02]  /*f730*/  ISETP.GT.AND P1, PT, R2, 0x39, PT ;  /* 0x000000390200780c */ /* 0x000fe40003f24270 */
[----:B------:R-:W-:Y:S02]  /*f740*/  FMNMX.FTZ R2, R174, R6, !PT ;  /* 0x00000006ae027209 */ /* 0x000fe40007810000 */
[----:B------:R-:W-:-:S02]  /*f750*/  FMNMX.FTZ R6, R51, R7, !PT ;  /* 0x0000000733067209 */ /* 0x000fc40007810000 */
[----:B------:R-:W-:Y:S02]  /*f760*/  FSEL R226, R8, -INF , P0 ;  /* 0xff80000008e27808 */ /* 0x000fe40000000000 */
[----:B------:R-:W-:Y:S02]  /*f770*/  ISETP.GT.AND P0, PT, R0, 0x20, PT ;  /* 0x000000200000780c */ /* 0x000fe40003f04270 */
[----:B------:R-:W-:Y:S02]  /*f780*/  FMNMX.FTZ R2, R228, R2, !PT ;  /* 0x00000002e4027209 */ /* 0x000fe40007810000 */
[----:B------:R-:W-:Y:S02]  /*f790*/  FMNMX.FTZ R6, R48, R6, !PT ;  /* 0x0000000630067209 */ /* 0x000fe40007810000 */
[----:B------:R-:W-:Y:S02]  /*f7a0*/  FSEL R158, R38, -INF , P0 ;  /* 0xff800000269e7808 */ /* 0x000fe40000000000 */
[----:B------:R-:W-:-:S02]  /*f7b0*/  FMNMX.FTZ R2, R229, R2, !PT ;  /* 0x00000002e5027209 */ /* 0x000fc40007810000 */
[----:B------:R-:W-:Y:S02]  /*f7c0*/  ISETP.GT.AND P0, PT, R0, 0x21, PT ;  /* 0x000000210000780c */ /* 0x000fe40003f04270 */
[----:B------:R-:W-:Y:S02]  /*f7d0*/  FMNMX.FTZ R6, R103, R6, !PT ;  /* 0x0000000667067209 */ /* 0x000fe40007810000 */
[----:B------:R-:W-:Y:S02]  /*f7e0*/  FSEL R214, R9, -INF , P1 ;  /* 0xff80000009d67808 */ /* 0x000fe40000800000 */
[----:B------:R-:W-:Y:S02]  /*f7f0*/  FMNMX.FTZ R2, R226, R2, !PT ;  /* 0x00000002e2027209 */ /* 0x000fe40007810000 */
[----:B------:R-:W-:Y:S02]  /*f800*/  FSEL R154, R39, -INF , P0 ;  /* 0xff800000279a7808 */ /* 0x000fe40000000000 */
[----:B------:R-:W-:-:S02]  /*f810*/  ISETP.GT.AND P0, PT, R0, 0x28, PT ;  /* 0x000000280000780c */ /* 0x000fc40003f04270 */
[----:B------:R-:W-:Y:S02]  /*f820*/  FMNMX.FTZ R6, R158, R6, !PT ;  /* 0x000000069e067209 */ /* 0x000fe40007810000 */
[----:B------:R-:W-:Y:S02]  /*f830*/  FMNMX.FTZ R7, R214, R2, !PT ;  /* 0x00000002d6077209 */ /* 0x000fe40007810000 */
[----:B------:R-:W-:Y:S02]  /*f840*/  ISETP.GT.AND P1, PT, R0, 0x29, PT ;  /* 0x000000290000780c */ /* 0x000fe40003f24270 */
[----:B------:R-:W-:Y:S01]  /*f850*/  FSEL R155, R26, -INF , P0 ;  /* 0xff8000001a9b7808 */ /* 0x000fe20000000000 */
[----:B------:R-:W2:Y:S01]  /*f860*/  SHFL.BFLY PT, R8, R7, 0x2, 0x1f ;  /* 0x0c401f0007087f89 */ /* 0x000ea200000e0000 */
[----:B------:R-:W-:Y:S02]  /*f870*/  FMNMX.FTZ R2, R154, R6, !PT ;  /* 0x000000069a027209 */ /* 0x000fe40007810000 */
[----:B------:R-:W-:-:S02]  /*f880*/  ISETP.GT.AND P0, PT, R0, 0x30, PT ;  /* 0x000000300000780c */ /* 0x000fc40003f04270 */
[----:B------:R-:W-:Y:S02]  /*f890*/  FMNMX.FTZ R6, R68, R69, !PT ;  /* 0x0000004544067209 */ /* 0x000fe40007810000 */
[----:B------:R-:W-:Y:S02]  /*f8a0*/  FSEL R159, R27, -INF , P1 ;  /* 0xff8000001b9f7808 */ /* 0x000fe40000800000 */
[----:B------:R-:W-:Y:S02]  /*f8b0*/  FMNMX.FTZ R2, R155, R2, !PT ;  /* 0x000000029b027209 */ /* 0x000fe40007810000 */
[----:B------:R-:W-:Y:S02]  /*f8c0*/  FSEL R207, R34, -INF , P0 ;  /* 0xff80000022cf7808 */ /* 0x000fe40000000000 */
[----:B------:R-:W-:Y:S02]  /*f8d0*/  FMNMX.FTZ R6, R70, R6, !PT ;  /* 0x0000000646067209 */ /* 0x000fe40007810000 */
[----:B------:R-:W-:-:S02]  /*f8e0*/  ISETP.GT.AND P1, PT, R0, 0x31, PT ;  /* 0x000000310000780c */ /* 0x000fc40003f24270 */
[----:B------:R-:W-:Y:S02]  /*f8f0*/  ISETP.GT.AND P0, PT, R4, 0x29, PT ;  /* 0x000000290400780c */ /* 0x000fe40003f04270 */
[----:B------:R-:W-:Y:S02]  /*f900*/  FMNMX.FTZ R2, R159, R2, !PT ;  /* 0x000000029f027209 */ /* 0x000fe40007810000 */
[----:B------:R-:W-:Y:S02]  /*f910*/  FMNMX.FTZ R6, R71, R6, !PT ;  /* 0x0000000647067209 */ /* 0x000fe40007810000 */
[----:B------:R-:W-:Y:S02]  /*f920*/  FSEL R219, R35, -INF , P1 ;  /* 0xff80000023db7808 */ /* 0x000fe40000800000 */
[----:B------:R-:W-:Y:S02]  /*f930*/  FSEL R178, R65, -INF , P0 ;  /* 0xff80000041b27808 */ /* 0x000fe40000000000 */
[----:B------:R-:W-:-:S02]  /*f940*/  ISETP.GT.AND P0, PT, R0, 0x38, PT ;  /* 0x000000380000780c */ /* 0x000fc40003f04270 */
[----:B------:R-:W-:Y:S02]  /*f950*/  ISETP.GT.AND P1, PT, R0, 0x39, PT ;  /* 0x000000390000780c */ /* 0x000fe40003f24270 */
        /* <DEDUP_REMOVED lines=8> */
[----:B------:R-:W-:Y:S02]  /*f9e0*/  ISETP.GT.AND P0, PT, R4, 0x30, PT ;  /* 0x000000300400780c */ /* 0x000fe40003f04270 */
[----:B------:R-:W-:Y:S02]  /*f9f0*/  FMNMX.FTZ R6, R206, R0, !PT ;  /* 0x00000000ce067209 */ /* 0x000fe40007810000 */
[----:B------:R-:W-:-:S02]  /*fa00*/  FMNMX.FTZ R0, R156, R2, !PT ;  /* 0x000000029c007209 */ /* 0x000fc40007810000 */
[----:B--2---:R-:W-:Y:S02]  /*fa10*/  FMNMX.FTZ R7, R7, R8, !PT ;  /* 0x0000000807077209 */ /* 0x004fe40007810000 */
[----:B------:R-:W-:Y:S01]  /*fa20*/  FSEL R217, R20, -INF , P0 ;  /* 0xff80000014d97808 */ /* 0x000fe20000000000 */
[----:B------:R-:W-:Y:S01]  /*fa30*/  SHFL.BFLY PT, R8, R6, 0x2, 0x1f ;  /* 0x0c401f0006087f89 */ /* 0x000fe200000e0000 */
[----:B------:R-:W-:Y:S02]  /*fa40*/  ISETP.GT.AND P0, PT, R4, 0x31, PT ;  /* 0x000000310400780c */ /* 0x000fe40003f04270 */
[----:B------:R-:W-:Y:S01]  /*fa50*/  FMNMX.FTZ R0, R176, R0, !PT ;  /* 0x00000000b0007209 */ /* 0x000fe20007810000 */
[----:B------:R-:W2:Y:S01]  /*fa60*/  SHFL.BFLY PT, R9, R7, 0x1, 0x1f ;  /* 0x0c201f0007097f89 */ /* 0x000ea200000e0000 */
[----:B------:R-:W-:Y:S02]  /*fa70*/  FMNMX.FTZ R2, R57, R56, !PT ;  /* 0x0000003839027209 */ /* 0x000fe40007810000 */
[----:B------:R-:W-:-:S02]  /*fa80*/  FSEL R215, R21, -INF , P0 ;  /* 0xff80000015d77808 */ /* 0x000fc40000000000 */
[----:B------:R-:W-:Y:S02]  /*fa90*/  FMNMX.FTZ R0, R184, R0, !PT ;  /* 0x00000000b8007209 */ /* 0x000fe40007810000 */
[----:B------:R-:W-:Y:S02]  /*faa0*/  ISETP.GT.AND P0, PT, R5, 0x18, PT ;  /* 0x000000180500780c */ /* 0x000fe40003f04270 */
[----:B------:R-:W-:Y:S02]  /*fab0*/  FMNMX.FTZ R2, R60, R2, !PT ;  /* 0x000000023c027209 */ /* 0x000fe40007810000 */
[----:B------:R-:W-:Y:S02]  /*fac0*/  FMNMX.FTZ R0, R177, R0, !PT ;  /* 0x00000000b1007209 */ /* 0x000fe40007810000 */
[----:B------:R-:W-:Y:S02]  /*fad0*/  FSEL R101, R62, -INF , P0 ;  /* 0xff8000003e657808 */ /* 0x000fe40000000000 */
[----:B------:R-:W-:-:S02]  /*fae0*/  ISETP.GT.AND P0, PT, R4, 0x38, PT ;  /* 0x000000380400780c */ /* 0x000fc40003f04270 */
[----:B------:R-:W-:Y:S02]  /*faf0*/  FMNMX.FTZ R2, R61, R2, !PT ;  /* 0x000000023d027209 */ /* 0x000fe40007810000 */
[----:B------:R-:W-:Y:S02]  /*fb00*/  FMNMX.FTZ R0, R178, R0, !PT ;  /* 0x00000000b2007209 */ /* 0x000fe40007810000 */
[----:B------:R-:W-:Y:S02]  /*fb10*/  FSEL R227, R12, -INF , P0 ;  /* 0xff8000000ce37808 */ /* 0x000fe40000000000 */
[----:B------:R-:W-:Y:S02]  /*fb20*/  FMNMX.FTZ R2, R146, R2, !PT ;  /* 0x0000000292027209 */ /* 0x000fe40007810000 */
[----:B------:R-:W-:Y:S02]  /*fb30*/  ISETP.GT.AND P0, PT, R5, 0x20, PT ;  /* 0x000000200500780c */ /* 0x000fe40003f04270 */
[----:B------:R-:W-:-:S02]  /*fb40*/  FMNMX.FTZ R0, R217, R0, !PT ;  /* 0x00000000d9007209 */ /* 0x000fc40007810000 */
[----:B------:R-:W-:Y:S02]  /*fb50*/  ISETP.GT.AND P1, PT, R5, 0x19, PT ;  /* 0x000000190500780c */ /* 0x000fe40003f24270 */
[----:B------:R-:W-:Y:S02]  /*fb60*/  FMNMX.FTZ R2, R140, R2, !PT ;  /* 0x000000028c027209 */ /* 0x000fe40007810000 */
[----:B------:R-:W-:Y:S02]  /*fb70*/  FSEL R153, R58, -INF , P0 ;  /* 0xff8000003a997808 */ /* 0x000fe40000000000 */
[----:B------:R-:W-:Y:S01]  /*fb80*/  ISETP.GT.AND P0, PT, R4, 0x39, PT ;  /* 0x000000390400780c */ /* 0x000fe20003f04270 */
[----:B------:R-:W-:Y:S01]  /*fb90*/  IMAD R4, R160, 0x20, R150 ;  /* 0x00000020a0047824 */ /* 0x000fe200078e0296 */
[----:B------:R-:W-:Y:S02]  /*fba0*/  FMNMX.FTZ R0, R215, R0, !PT ;  /* 0x00000000d7007209 */ /* 0x000fe40007810000 */
[----:B------:R-:W-:-:S02]  /*fbb0*/  FSEL R100, R63, -INF , P1 ;  /* 0xff8000003f647808 */ /* 0x000fc40000800000 */
[----:B------:R-:W-:Y:S02]  /*fbc0*/  FMNMX.FTZ R2, R101, R2, !PT ;  /* 0x0000000265027209 */ /* 0x000fe40007810000 */
[----:B------:R-:W-:Y:S02]  /*fbd0*/  FSEL R222, R13, -INF , P0 ;  /* 0xff8000000dde7808 */ /* 0x000fe40000000000 */
[----:B------:R-:W-:Y:S02]  /*fbe0*/  FMNMX.FTZ R0, R227, R0, !PT ;  /* 0x00000000e3007209 */ /* 0x000fe40007810000 */
[----:B------:R-:W-:Y:S02]  /*fbf0*/  ISETP.GT.AND P1, PT, R5, 0x21, PT ;  /* 0x000000210500780c */ /* 0x000fe40003f24270 */
[----:B------:R-:W-:Y:S02]  /*fc00*/  FMNMX.FTZ R2, R100, R2, !PT ;  /* 0x0000000264027209 */ /* 0x000fe40007810000 */
[----:B--2---:R-:W-:-:S02]  /*fc10*/  FMNMX.FTZ R143, R7, R9, !PT ;  /* 0x00000009078f7209 */ /* 0x004fc40007810000 */
[----:B------:R-:W-:Y:S02]  /*fc20*/  FMNMX.FTZ R7, R222, R0, !PT ;  /* 0x00000000de077209 */ /* 0x000fe40007810000 */
[----:B------:R-:W-:Y:S01]  /*fc30*/  FSEL R152, R59, -INF , P1 ;  /* 0xff8000003b987808 */ /* 0x000fe20000800000 */
[----:B------:R-:W-:Y:S01]  /*fc40*/  FMUL.FTZ R12, R143, c[0x0][0x2d0] ;  /* 0x0000b4008f0c7a20 */ /* 0x000fe20000410000 */
[----:B------:R-:W-:Y:S02]  /*fc50*/  ISETP.GT.AND P0, PT, R5, 0x28, PT ;  /* 0x000000280500780c */ /* 0x000fe40003f04270 */
[----:B------:R-:W-:Y:S02]  /*fc60*/  FMNMX.FTZ R2, R153, R2, !PT ;  /* 0x0000000299027209 */ /* 0x000fe40007810000 */
[----:B------:R-:W-:Y:S02]  /*fc70*/  FMNMX.FTZ R142, R6, R8, !PT ;  /* 0x00000008068e7209 */ /* 0x000fe40007810000 */
[----:B------:R-:W2:Y:S01]  /*fc80*/  SHFL.BFLY PT, R6, R7, 0x2, 0x1f ;  /* 0x0c401f0007067f89 */ /* 0x000ea200000e0000 */
[----:B------:R-:W-:-:S02]  /*fc90*/  ISETP.GT.AND P1, PT, R5, 0x29, PT ;  /* 0x000000290500780c */ /* 0x000fc40003f24270 */
[----:B------:R-:W-:Y:S01]  /*fca0*/  FSEL R141, R66, -INF , P0 ;  /* 0xff800000428d7808 */ /* 0x000fe20000000000 */
[----:B------:R-:W3:Y:S01]  /*fcb0*/  SHFL.BFLY PT, R8, R142, 0x1, 0x1f ;  /* 0x0c201f008e087f89 */ /* 0x000ee200000e0000 */
[----:B------:R-:W-:Y:S02]  /*fcc0*/  FMNMX.FTZ R0, R152, R2, !PT ;  /* 0x0000000298007209 */ /* 0x000fe40007810000 */
[----:B------:R-:W-:Y:S02]  /*fcd0*/  ISETP.GT.AND P0, PT, R5, 0x30, PT ;  /* 0x000000300500780c */ /* 0x000fe40003f04270 */
[----:B------:R-:W-:Y:S02]  /*fce0*/  FSEL R13, R67, -INF , P1 ;  /* 0xff800000430d7808 */ /* 0x000fe40000800000 */
[----:B------:R-:W-:Y:S02]  /*fcf0*/  FMNMX.FTZ R0, R141, R0, !PT ;  /* 0x000000008d007209 */ /* 0x000fe40007810000 */
[----:B------:R-:W-:-:S02]  /*fd00*/  ISETP.GT.AND P1, PT, R5, 0x31, PT ;  /* 0x000000310500780c */ /* 0x000fc40003f24270 */
[----:B------:R-:W-:Y:S02]  /*fd10*/  FSEL R216, R22, -INF , P0 ;  /* 0xff80000016d87808 */ /* 0x000fe40000000000 */
[----:B------:R-:W-:Y:S02]  /*fd20*/  FMNMX.FTZ R0, R13, R0, !PT ;  /* 0x000000000d007209 */ /* 0x000fe40007810000 */
[----:B------:R-:W-:Y:S02]  /*fd30*/  FSETP.NEU.FTZ.AND P0, PT, R143, -INF , PT ;  /* 0xff8000008f00780b */ /* 0x000fe40003f1d000 */
[----:B------:R-:W-:Y:S02]  /*fd40*/  FSEL R220, R23, -INF , P1 ;  /* 0xff80000017dc7808 */ /* 0x000fe40000800000 */
[----:B------:R-:W-:Y:S02]  /*fd50*/  ISETP.GT.AND P1, PT, R5, 0x38, PT ;  /* 0x000000380500780c */ /* 0x000fe40003f24270 */
[----:B------:R-:W-:-:S02]  /*fd60*/  FMNMX.FTZ R2, R216, R0, !PT ;  /* 0x00000000d8027209 */ /* 0x000fc40007810000 */
        /* <DEDUP_REMOVED lines=16> */
[----:B------:R-:W1:Y:S01]  /*fe70*/  SHFL.BFLY PT, R9, R6, 0x2, 0x1f ;  /* 0x0c401f0006097f89 */ /* 0x000e6200000e0000 */
[----:B----4-:R-:W-:Y:S01]  /*fe80*/  IMAD.IADD R0, R151, 0x1, R4 ;  /* 0x0000000197007824 */ /* 0x010fe200078e0204 */
[C---:B------:R-:W-:Y:S01]  /*fe90*/  @P2 LEA R4, P0, R163.reuse, R18, 0x1 ;  /* 0x00000012a3042211 */ /* 0x040fe200078008ff */
        /* <DEDUP_REMOVED lines=25> */
[----:B---3--:R-:W-:-:S02]  /*10030*/  FMNMX.FTZ R4, R6, R9, !PT ;  /* 0x0000000906047209 */ /* 0x008fc40007810000 */
        /* <DEDUP_REMOVED lines=55> */
[----:B------:R-:W2:Y:S07]  /*103b0*/  LDSM.16.MT88.4 R24, [R209+0x500] ;  /* 0x00050000d118783b */ /* 0x000eae0000004200 */
[----:B------:R-:W-:Y:S01]  /*103c0*/  HMMA.16816.F32 R60, R8, R16, RZ ;  /* 0x00000010083c723c */ /* 0x000fe200000018ff */
[----:B-1----:R-:W-:-:S07]  /*103d0*/  FFMA.FTZ R4, R53, c[0x0][0x2d0], -R12 ;  /* 0x0000b40035047a23 */ /* 0x002fce000001080c */
[C---:B------:R-:W-:Y:S01]  /*103e0*/  HMMA.16816.F32 R124, R8.reuse, R18, RZ ;  /* 0x00000012087c723c */ /* 0x040fe200000018ff */
[----:B------:R1:W3:Y:S01]  /*103f0*/  MUFU.EX2 R239, R4 ;  /* 0x0000000400ef7308 */ /* 0x0002e20000000800 */
[----:B------:R-:W-:Y:S06]  /*10400*/  LDSM.16.MT88.4 R16, [R209+0x1500] ;  /* 0x00150000d110783b */ /* 0x000fec0000004200 */
[C---:B------:R-:W-:Y:S08]  /*10410*/  HMMA.16816.F32 R56, R8.reuse, R20, RZ ;  /* 0x000000140838723c */ /* 0x040ff000000018ff */
[----:B------:R-:W-:Y:S01]  /*10420*/  HMMA.16816.F32 R120, R8, R22, RZ ;  /* 0x000000160878723c */ /* 0x000fe200000018ff */
[----:B-1----:R-:W-:Y:S01]  /*10430*/  FFMA.FTZ R4, R50, c[0x0][0x2d0], -R2 ;  /* 0x0000b40032047a23 */ /* 0x002fe20000010802 */
[----:B------:R-:W1:Y:S01]  /*10440*/  LDSM.16.MT88.4 R20, [R210+0x500] ;  /* 0x00050000d214783b */ /* 0x000e620000004200 */
[----:B---3--:R-:W-:-:S02]  /*10450*/  F2FP.PACK_AB R6, R239, R240 ;  /* 0x000000f0ef06723e */ /* 0x008fc400000000ff */
[----:B------:R3:W-:Y:S03]  /*10460*/  MUFU.EX2 R230, R4 ;  /* 0x0000000400e67308 */ /* 0x0007e60000000800 */
[C---:B------:R-:W-:Y:S08]  /*10470*/  HMMA.16816.F32 R52, R8.reuse, R28, RZ ;  /* 0x0000001c0834723c */ /* 0x040ff000000018ff */
[----:B------:R-:W-:Y:S01]  /*10480*/  HMMA.16816.F32 R132, R8, R30, RZ ;  /* 0x0000001e0884723c */ /* 0x000fe200000018ff */
[----:B------:R-:W4:Y:S01]  /*10490*/  LDSM.16.MT88.4 R28, [R210+0x1500] ;  /* 0x00150000d21c783b */ /* 0x000f220000004200 */
[----:B---3--:R-:W-:-:S06]  /*104a0*/  FFMA.FTZ R4, R51, c[0x0][0x2d0], -R2 ;  /* 0x0000b40033047a23 */ /* 0x008fcc0000010802 */
[C---:B------:R-:W-:Y:S01]  /*104b0*/  HMMA.16816.F32 R136, R8.reuse, R34, RZ ;  /* 0x000000220888723c */ /* 0x040fe200000018ff */
[----:B------:R3:W1:Y:S07]  /*104c0*/  MUFU.EX2 R233, R4 ;  /* 0x0000000400e97308 */ /* 0x00066e0000000800 */
[----:B------:R-:W-:Y:S01]  /*104d0*/  HMMA.16816.F32 R44, R8, R36, RZ ;  /* 0x00000024082c723c */ /* 0x000fe200000018ff */
[----:B---3--:R-:W-:Y:S01]  /*104e0*/  FFMA.FTZ R4, R48, c[0x0][0x2d0], -R2 ;  /* 0x0000b40030047a23 */ /* 0x008fe20000010802 */
[----:B-1----:R-:W-:-:S06]  /*104f0*/  F2FP.PACK_AB R5, R233, R230 ;  /* 0x000000e6e905723e */ /* 0x002fcc00000000ff */
[----:B------:R-:W-:Y:S01]  /*10500*/  HMMA.16816.F32 R48, R8, R32, RZ ;  /* 0x000000200830723c */ /* 0x000fe200000018ff */
[----:B------:R-:W1:Y:S01]  /*10510*/  LDSM.16.MT88.4 R32, [R209+0x2500] ;  /* 0x00250000d120783b */ /* 0x000e620000004200 */
[----:B------:R3:W-:Y:S02]  /*10520*/  MUFU.EX2 R232, R4 ;  /* 0x0000000400e87308 */ /* 0x0007e40000000800 */
[----:B---3--:R-:W-:-:S06]  /*10530*/  FFMA.FTZ R4, R103, c[0x0][0x2d0], -R2 ;  /* 0x0000b40067047a23 */ /* 0x008fcc0000010802 */
[----:B------:R3:W2:Y:S02]  /*10540*/  MUFU.EX2 R231, R4 ;  /* 0x0000000400e77308 */ /* 0x0006a40000000800 */
[----:B---3--:R-:W-:Y:S01]  /*10550*/  FFMA.FTZ R4, R147, c[0x0][0x2d0], -R0 ;  /* 0x0000b40093047a23 */ /* 0x008fe20000010800 */
[----:B--2---:R-:W-:-:S05]  /*10560*/  F2FP.PACK_AB R7, R231, R232 ;  /* 0x000000e8e707723e */ /* 0x004fca00000000ff */
[----:B------:R2:W-:Y:S02]  /*10570*/  MUFU.EX2 R224, R4 ;  /* 0x0000000400e07308 */ /* 0x0005e40000000800 */
[--C-:B--2---:R-:W-:Y:S02]  /*10580*/  FFMA.FTZ R4, R148, c[0x0][0x2d0], -R0.reuse ;  /* 0x0000b40094047a23 */ /* 0x104fe40000010800 */
[----:B------:R-:W-:Y:S01]  /*10590*/  HMMA.16816.F32 R148, R8, R38, RZ ;  /* 0x000000260894723c */ /* 0x000fe200000018ff */
[----:B------:R-:W-:Y:S03]  /*105a0*/  LDSM.16.MT88.4 R36, [R210+0x2900] ;  /* 0x00290000d224783b */ /* 0x000fe60000004200 */
[----:B------:R2:W3:Y:S03]  /*105b0*/  MUFU.EX2 R223, R4 ;  /* 0x0000000400df7308 */ /* 0x0004e60000000800 */
[----:B------:R-:W-:-:S02]  /*105c0*/  FFMA.FTZ R8, R157, c[0x0][0x2d0], -R0 ;  /* 0x0000b4009d087a23 */ /* 0x000fc40000010800 */
[----:B------:R-:W-:-:S03]  /*105d0*/  IMAD.MOV.U32 R10, RZ, RZ, R169 ;  /* 0x000000ffff0a7224 */ /* 0x000fc600078e00a9 */
[----:B------:R1:W-:Y:S01]  /*105e0*/  MUFU.EX2 R221, R8 ;  /* 0x0000000800dd7308 */ /* 0x0003e20000000800 */
[----:B------:R-:W-:Y:S02]  /*105f0*/  IMAD.MOV.U32 R11, RZ, RZ, R162 ;  /* 0x000000ffff0b7224 */ /* 0x000fe400078e00a2 */
[----:B------:R-:W-:Y:S01]  /*10600*/  IMAD.MOV.U32 R9, RZ, RZ, R161 ;  /* 0x000000ffff097224 */ /* 0x000fe200078e00a1 */
[----:B--2---:R-:W-:-:S07]  /*10610*/  F2FP.PACK_AB R4, R241, R236 ;  /* 0x000000ecf104723e */ /* 0x004fce00000000ff */
[----:B------:R-:W-:Y:S01]  /*10620*/  HMMA.16816.F32 R168, R4, R24, R116 ;  /* 0x0000001804a8723c */ /* 0x000fe20000001874 */
[----:B-1----:R-:W-:-:S04]  /*10630*/  FFMA.FTZ R8, R156, c[0x0][0x2d0], -R0 ;  /* 0x0000b4009c087a23 */ /* 0x002fc80000010800 */
[----:B------:R1:W2:Y:S03]  /*10640*/  MUFU.EX2 R218, R8 ;  /* 0x0000000800da7308 */ /* 0x0002a60000000800 */
[C---:B------:R-:W-:Y:S08]  /*10650*/  HMMA.16816.F32 R164, R4.reuse, R20, R112 ;  /* 0x0000001404a4723c */ /* 0x040ff00000001870 */
[----:B------:R-:W-:Y:S01]  /*10660*/  HMMA.16816.F32 R116, R4, R16, R108 ;  /* 0x000000100474723c */ /* 0x000fe2000000186c */
[----:B-1----:R-:W-:-:S07]  /*10670*/  FFMA.FTZ R8, R146, c[0x0][0x2d0], -R3 ;  /* 0x0000b40092087a23 */ /* 0x002fce0000010803 */
[C---:B----4-:R-:W-:Y:S01]  /*10680*/  HMMA.16816.F32 R112, R4.reuse, R28, R104 ;  /* 0x0000001c0470723c */ /* 0x050fe20000001868 */
        /* <DEDUP_REMOVED lines=8> */
[C---:B------:R-:W-:Y:S01]  /*10710*/  HMMA.16816.F32 R88, R4.reuse, R34, R72 ;  /* 0x000000220458723c */ /* 0x040fe20000001848 */
[----:B------:R1:W-:Y:S07]  /*10720*/  MUFU.EX2 R201, R8 ;  /* 0x0000000800c97308 */ /* 0x0003ee0000000800 */
[----:B------:R-:W-:Y:S01]  /*10730*/  HMMA.16816.F32 R84, R4, R42, R64 ;  /* 0x0000002a0454723c */ /* 0x000fe20000001840 */
[----:B-1----:R-:W-:-:S07]  /*10740*/  FFMA.FTZ R8, R100, c[0x0][0x2d0], -R3 ;  /* 0x0000b40064087a23 */ /* 0x002fce0000010803 */
[C---:B------:R-:W-:Y:S01]  /*10750*/  HMMA.16816.F32 R100, R4.reuse, R40, R92 ;  /* 0x000000280464723c */ /* 0x040fe2000000185c */
[----:B------:R1:W1:Y:S07]  /*10760*/  MUFU.EX2 R200, R8 ;  /* 0x0000000800c87308 */ /* 0x00026e0000000800 */
[----:B------:R-:W-:Y:S07]  /*10770*/  HMMA.16816.F32 R92, R4, R30, R76 ;  /* 0x0000001e045c723c */ /* 0x000fee000000184c */
[----:B---3--:R-:W-:-:S02]  /*10780*/  F2FP.PACK_AB R4, R223, R224 ;  /* 0x000000e0df04723e */ /* 0x008fc400000000ff */
[----:B--2---:R-:W-:Y:S01]  /*10790*/  F2FP.PACK_AB R6, R218, R221 ;  /* 0x000000ddda06723e */ /* 0x004fe200000000ff */
[--C-:B-1----:R-:W-:Y:S01]  /*107a0*/  FFMA.FTZ R8, R175, c[0x0][0x2d0], -R12.reuse ;  /* 0x0000b400af087a23 */ /* 0x102fe2000001080c */
[----:B----4-:R-:W-:Y:S02]  /*107b0*/  F2FP.PACK_AB R5, R203, R202 ;  /* 0x000000cacb05723e */ /* 0x010fe400000000ff */
[----:B------:R-:W-:Y:S01]  /*107c0*/  F2FP.PACK_AB R7, R200, R201 ;  /* 0x000000c9c807723e */ /* 0x000fe200000000ff */
[----:B------:R1:W-:Y:S06]  /*107d0*/  MUFU.EX2 R199, R8 ;  /* 0x0000000800c77308 */ /* 0x0003ec0000000800 */
[C---:B------:R-:W-:Y:S08]  /*107e0*/  HMMA.16816.F32 R76, R4.reuse, R20, R60 ;  /* 0x00000014044c723c */ /* 0x040ff0000000183c */
[----:B------:R-:W-:Y:S01]  /*107f0*/  HMMA.16816.F32 R60, R4, R26, R128 ;  /* 0x0000001a043c723c */ /* 0x000fe20000001880 */
[----:B-1----:R-:W-:-:S04]  /*10800*/  FFMA.FTZ R8, R173, c[0x0][0x2d0], -R12 ;  /* 0x0000b400ad087a23 */ /* 0x002fc8000001080c */
[----:B------:R1:W2:Y:S02]  /*10810*/  MUFU.EX2 R198, R8 ;  /* 0x0000000800c67308 */ /* 0x0002a40000000800 */
[----:B------:R-:W-:Y:S01]  /*10820*/  IMAD.MOV.U32 R131, RZ, RZ, R179 ;  /* 0x000000ffff837224 */ /* 0x000fe200078e00b3 */
        /* <DEDUP_REMOVED lines=13> */
[----:B------:R-:W3:Y:S01]  /*10900*/  LDSM.16.MT88.4 R16, [R210+0x900] ;  /* 0x00090000d210783b */ /* 0x000ee20000004200 */
        /* <DEDUP_REMOVED lines=21> */
[----:B------:R-:W-:Y:S01]  /*10a60*/  HMMA.16816.F32 R120, R4, R16, R164 ;  /* 0x000000100478723c */ /* 0x000fe200000018a4 */
        /* <DEDUP_REMOVED lines=21> */
[----:B------:R2:W1:Y:S02]  /*10bc0*/  MUFU.EX2 R147, R8 ;  /* 0x0000000800937308 */ /* 0x0004640000000800 */
[----:B---3--:R-:W-:Y:S02]  /*10bd0*/  F2FP.PACK_AB R4, R176, R179 ;  /* 0x000000b3b004723e */ /* 0x008fe400000000ff */
[----:B----4-:R-:W-:Y:S01]  /*10be0*/  F2FP.PACK_AB R6, R178, R177 ;  /* 0x000000b1b206723e */ /* 0x010fe200000000ff */
[----:B--2---:R-:W-:Y:S01]  /*10bf0*/  FFMA.FTZ R8, R141, c[0x0][0x2d0], -R3 ;  /* 0x0000b4008d087a23 */ /* 0x004fe20000010803 */
[----:B-1----:R-:W-:-:S03]  /*10c00*/  F2FP.PACK_AB R5, R147, R140 ;  /* 0x0000008c9305723e */ /* 0x002fc600000000ff */
[----:B------:R1:W-:Y:S02]  /*10c10*/  MUFU.EX2 R146, R8 ;  /* 0x0000000800927308 */ /* 0x0003e40000000800 */
[----:B-1----:R-:W-:-:S06]  /*10c20*/  FFMA.FTZ R8, R13, c[0x0][0x2d0], -R3 ;  /* 0x0000b4000d087a23 */ /* 0x002fcc0000010803 */
[----:B------:R-:W1:Y:S02]  /*10c30*/  MUFU.EX2 R141, R8 ;  /* 0x00000008008d7308 */ /* 0x000e640000000800 */
[----:B-1----:R-:W-:Y:S01]  /*10c40*/  F2FP.PACK_AB R7, R141, R146 ;  /* 0x000000928d07723e */ /* 0x002fe200000000ff */
[----:B------:R-:W-:-:S06]  /*10c50*/  FFMA.FTZ R8, R228, c[0x0][0x2d0], -R12 ;  /* 0x0000b400e4087a23 */ /* 0x000fcc000001080c */
[C---:B------:R-:W-:Y:S07]  /*10c60*/  HMMA.16816.F32 R168, R4.reuse, R26, R60 ;  /* 0x0000001a04a8723c */ /* 0x040fee000000183c */
[----:B------:R-:W-:Y:S01]  /*10c70*/  IMAD.MOV.U32 R27, RZ, RZ, R131 ;  /* 0x000000ffff1b7224 */ /* 0x000fe200078e0083 */
[C---:B------:R-:W-:Y:S01]  /*10c80*/  HMMA.16816.F32 R60, R4.reuse, R18, R52 ;  /* 0x00000012043c723c */ /* 0x040fe20000001834 */
[----:B------:R1:W-:Y:S01]  /*10c90*/  MUFU.EX2 R52, R8 ;  /* 0x0000000800347308 */ /* 0x0003e20000000800 */
[----:B------:R-:W2:Y:S06]  /*10ca0*/  LDSM.16.MT88.4 R128, [R209+0x1d00] ;  /* 0x001d0000d180783b */ /* 0x000eac0000004200 */
[C---:B------:R-:W-:Y:S01]  /*10cb0*/  HMMA.16816.F32 R152, R4.reuse, R24, R80 ;  /* 0x000000180498723c */ /* 0x040fe20000001850 */
[----:B------:R-:W3:Y:S07]  /*10cc0*/  LDSM.16.MT88.4 R80, [R209+0x2d00] ;  /* 0x002d0000d150783b */ /* 0x000eee0000004200 */
[----:B------:R-:W-:Y:S01]  /*10cd0*/  HMMA.16816.F32 R48, R4, R22, R48 ;  /* 0x000000160430723c */ /* 0x000fe20000001830 */
[----:B-1----:R-:W-:-:S04]  /*10ce0*/  FFMA.FTZ R8, R229, c[0x0][0x2d0], -R12 ;  /* 0x0000b400e5087a23 */ /* 0x002fc8000001080c */
[----:B------:R1:W4:Y:S03]  /*10cf0*/  MUFU.EX2 R26, R8 ;  /* 0x00000008001a7308 */ /* 0x0003260000000800 */
[C---:B------:R-:W-:Y:S08]  /*10d00*/  HMMA.16816.F32 R116, R4.reuse, R20, R72 ;  /* 0x000000140474723c */ /* 0x040ff00000001848 */
[----:B------:R-:W-:Y:S01]  /*10d10*/  HMMA.16816.F32 R100, R4, R16, R76 ;  /* 0x000000100464723c */ /* 0x000fe2000000184c */
[----:B-1----:R-:W-:Y:S01]  /*10d20*/  FFMA.FTZ R8, R226, c[0x0][0x2d0], -R12 ;  /* 0x0000b400e2087a23 */ /* 0x002fe2000001080c */
[----:B----4-:R-:W-:-:S06]  /*10d30*/  F2FP.PACK_AB R92, R26, R52 ;  /* 0x000000341a5c723e */ /* 0x010fcc00000000ff */
[C---:B------:R-:W-:Y:S01]  /*10d40*/  HMMA.16816.F32 R68, R4.reuse, R28, R68 ;  /* 0x0000001c0444723c */ /* 0x040fe20000001844 */
[----:B------:R1:W-:Y:S07]  /*10d50*/  MUFU.EX2 R25, R8 ;  /* 0x0000000800197308 */ /* 0x0003ee0000000800 */
[C---:B------:R-:W-:Y:S08]  /*10d60*/  HMMA.16816.F32 R44, R4.reuse, R30, R44 ;  /* 0x0000001e042c723c */ /* 0x040ff0000000182c */
[----:B------:R-:W-:Y:S01]  /*10d70*/  HMMA.16816.F32 R64, R4, R32, R64 ;  /* 0x000000200440723c */ /* 0x000fe20000001840 */
[----:B-1----:R-:W-:Y:S01]  /*10d80*/  FFMA.FTZ R8, R214, c[0x0][0x2d0], -R12 ;  /* 0x0000b400d6087a23 */ /* 0x002fe2000001080c */
[----:B------:R-:W-:-:S03]  /*10d90*/  IADD3 R214, R213, 0x2c00, RZ ;  /* 0x00002c00d5d67810 */ /* 0x000fc60007ffe0ff */
[----:B------:R1:W4:Y:S03]  /*10da0*/  MUFU.EX2 R24, R8 ;  /* 0x0000000800187308 */ /* 0x0003260000000800 */
[C---:B------:R-:W-:Y:S08]  /*10db0*/  HMMA.16816.F32 R56, R4.reuse, R34, R56 ;  /* 0x000000220438723c */ /* 0x040ff00000001838 */
[----:B------:R-:W-:Y:S01]  /*10dc0*/  HMMA.16816.F32 R84, R4, R36, R192 ;  /* 0x000000240454723c */ /* 0x000fe200000018c0 */
[----:B-1----:R-:W-:Y:S01]  /*10dd0*/  FFMA.FTZ R8, R207, c[0x0][0x2d0], -R2 ;  /* 0x0000b400cf087a23 */ /* 0x002fe20000010802 */
[----:B----4-:R-:W-:-:S06]  /*10de0*/  F2FP.PACK_AB R94, R24, R25 ;  /* 0x00000019185e723e */ /* 0x010fcc00000000ff */
[----:B------:R-:W-:Y:S01]  /*10df0*/  HMMA.16816.F32 R40, R4, R38, R40 ;  /* 0x000000260428723c */ /* 0x000fe20000001828 */
[----:B------:R1:W-:Y:S01]  /*10e00*/  MUFU.EX2 R23, R8 ;  /* 0x0000000800177308 */ /* 0x0003e20000000800 */
[----:B------:R-:W4:Y:S01]  /*10e10*/  LDSM.16.MT88.4 R4, [R210+0x2d00] ;  /* 0x002d0000d204783b */ /* 0x000f220000004200 */
[----:B-1----:R-:W-:Y:S01]  /*10e20*/  FFMA.FTZ R8, R219, c[0x0][0x2d0], -R2 ;  /* 0x0000b400db087a23 */ /* 0x002fe20000010802 */
[----:B------:R-:W-:-:S05]  /*10e30*/  IADD3 R219, R213, 0x1800, RZ ;  /* 0x00001800d5db7810 */ /* 0x000fca0007ffe0ff */
[----:B------:R1:W1:Y:S02]  /*10e40*/  MUFU.EX2 R22, R8 ;  /* 0x0000000800167308 */ /* 0x0002640000000800 */
[--C-:B-1----:R-:W-:Y:S01]  /*10e50*/  FFMA.FTZ R8, R205, c[0x0][0x2d0], -R2.reuse ;  /* 0x0000b400cd087a23 */ /* 0x102fe20000010802 */
[----:B------:R-:W-:Y:S01]  /*10e60*/  F2FP.PACK_AB R93, R22, R23 ;  /* 0x00000017165d723e */ /* 0x000fe200000000ff */
        /* <DEDUP_REMOVED lines=9> */
[----:B------:R-:W-:Y:S01]  /*10f00*/  HMMA.16816.F32 R120, R92, R128, R124 ;  /* 0x000000805c78723c */ /* 0x000fe2000000187c */
[----:B-1----:R-:W-:Y:S01]  /*10f10*/  FFMA.FTZ R2, R215, c[0x0][0x2d0], -R0 ;  /* 0x0000b400d7027a23 */ /* 0x002fe20000010800 */
[----:B------:R-:W-:-:S03]  /*10f20*/  IADD3 R215, R213, 0x2800, RZ ;  /* 0x00002800d5d77810 */ /* 0x000fc60007ffe0ff */
[----:B------:R1:W2:Y:S03]  /*10f30*/  MUFU.EX2 R18, R2 ;  /* 0x0000000200127308 */ /* 0x0002a60000000800 */
[C---:B------:R-:W-:Y:S08]  /*10f40*/  HMMA.16816.F32 R124, R92.reuse, R130, R96 ;  /* 0x000000825c7c723c */ /* 0x040ff00000001860 */
[----:B---3--:R-:W-:Y:S01]  /*10f50*/  HMMA.16816.F32 R76, R92, R82, R88 ;  /* 0x000000525c4c723c */ /* 0x008fe20000001858 */
[--C-:B-1----:R-:W-:Y:S01]  /*10f60*/  FFMA.FTZ R2, R227, c[0x0][0x2d0], -R0.reuse ;  /* 0x0000b400e3027a23 */ /* 0x102fe20000010800 */
[----:B--2---:R-:W-:Y:S01]  /*10f70*/  F2FP.PACK_AB R96, R18, R19 ;  /* 0x000000131260723e */ /* 0x004fe200000000ff */
[----:B------:R-:W-:-:S05]  /*10f80*/  FFMA.FTZ R0, R222, c[0x0][0x2d0], -R0 ;  /* 0x0000b400de007a23 */ /* 0x000fca0000010800 */
[----:B----4-:R-:W-:Y:S01]  /*10f90*/  HMMA.16816.F32 R88, R92, R4, R188 ;  /* 0x000000045c58723c */ /* 0x010fe200000018bc */
        /* <DEDUP_REMOVED lines=8> */
[C---:B------:R-:W-:Y:S01]  /*11020*/  IADD3 R216, R213.reuse, 0x2400, RZ ;  /* 0x00002400d5d87810 */ /* 0x040fe20007ffe0ff */
        /* <DEDUP_REMOVED lines=21> */
[----:B------:R-:W-:-:S03]  /*11180*/  FADD.FTZ R3, R242, R11 ;  /* 0x0000000bf2037221 */ /* 0x000fc60000010000 */
        /* <DEDUP_REMOVED lines=11> */
[----:B------:R-:W-:Y:S01]  /*11240*/  IADD3 R224, R213, 0x400, RZ ;  /* 0x00000400d5e07810 */ /* 0x000fe20007ffe0ff */
        /* <DEDUP_REMOVED lines=61> */
[----:B------:R1:W-:Y:S01]  /*11620*/  STL [R1+0x4], R6 ;  /* 0x0000040601007387 */ /* 0x0003e20000100800 */
        /* <DEDUP_REMOVED lines=36> */
.L_x_1487:
[----:B-1----:R-:W2:Y:S01]  /*11870*/  LDL R0, [R1+0x64] ;  /* 0x0000640001007983 */ /* 0x002ea20000100800 */
[----:B------:R-:W-:Y:S04]  /*11880*/  DEPBAR.LE SB0, 0x0 ;  /* 0x000080000000791a */ /* 0x000fe80000000000 */
[----:B------:R-:W3:Y:S01]  /*11890*/  LDL.64 R42, [R1+0x58] ;  /* 0x00005800012a7983 */ /* 0x000ee20000100a00 */
[C---:B------:R-:W-:Y:S01]  /*118a0*/  ISETP.GE.AND P0, PT, R226.reuse, RZ, PT ;  /* 0x000000ffe200720c */ /* 0x040fe20003f06270 */
[----:B------:R-:W-:Y:S01]  /*118b0*/  IMAD.MOV.U32 R45, RZ, RZ, c[0x0][0x208] ;  /* 0x00008200ff2d7624 */ /* 0x000fe200078e00ff */
[----:B------:R-:W-:Y:S01]  /*118c0*/  MOV R46, c[0x0][0x20c] ;  /* 0x00008300002e7a02 */ /* 0x000fe20000000f00 */
[----:B------:R-:W-:Y:S02]  /*118d0*/  IMAD.MOV.U32 R235, RZ, RZ, c[0x0][0x2c4] ;  /* 0x0000b100ffeb7624 */ /* 0x000fe400078e00ff */
[----:B------:R-:W4:Y:S06]  /*118e0*/  LDL.64 R142, [R1+0x48] ;  /* 0x00004800018e7983 */ /* 0x000f2c0000100a00 */
[----:B------:R-:W4:Y:S02]  /*118f0*/  LDL R47, [R1+0x24] ;  /* 0x00002400012f7983 */ /* 0x000f240000100800 */
[----:B------:R-:W-:Y:S02]  /*11900*/  @P0 IMAD.WIDE.U32 R36, R226, c[0x0][0x208], RZ ;  /* 0x00008200e2240a25 */ /* 0x000fe400078e00ff */
[----:B------:R-:W4:Y:S02]  /*11910*/  LDL R55, [R1+0x20] ;  /* 0x0000200001377983 */ /* 0x000f240000100800 */
[----:B------:R-:W-:Y:S02]  /*11920*/  @P0 IMAD.SHL.U32 R2, R36, 0x40, RZ ;  /* 0x0000004024020824 */ /* 0x000fe400078e00ff */
[----:B------:R-:W4:Y:S04]  /*11930*/  LDL R58, [R1+0x2c] ;  /* 0x00002c00013a7983 */ /* 0x000f280000100800 */
[----:B------:R-:W4:Y:S04]  /*11940*/  LDL R54, [R1+0x28] ;  /* 0x0000280001367983 */ /* 0x000f280000100800 */
[----:B------:R-:W-:Y:S08]  /*11950*/  BAR.SYNC.DEFER_BLOCKING 0x0 ;  /* 0x0000000000007b1d */ /* 0x000ff00000010000 */
[----:B-----5:R-:W-:Y:S04]  /*11960*/  STL [R1+0x74], R213 ;  /* 0x000074d501007387 */ /* 0x020fe80000100800 */
[----:B------:R-:W-:Y:S04]  /*11970*/  STL [R1+0x78], R224 ;  /* 0x000078e001007387 */ /* 0x000fe80000100800 */
[----:B------:R-:W4:Y:S04]  /*11980*/  LDL R234, [R1+0x54] ;  /* 0x0000540001ea7983 */ /* 0x000f280000100800 */
[----:B------:R-:W4:Y:S06]  /*11990*/  LDL.64 R232, [R1+0x38] ;  /* 0x0000380001e87983 */ /* 0x000f2c0000100a00 */
[----:B------:R-:W-:Y:S08]  /*119a0*/  LDSM.16.M88.4 R64, [R211+0x6100] ;  /* 0x00610000d340783b */ /* 0x000ff00000000200 */
[----:B------:R-:W1:Y:S08]  /*119b0*/  LDSM.16.M88.4 R16, [R208+0x3100] ;  /* 0x00310000d010783b */ /* 0x000e700000000200 */
[----:B------:R-:W1:Y:S08]  /*119c0*/  LDSM.16.M88.4 R60, [R211+0x7100] ;  /* 0x00710000d33c783b */ /* 0x000e700000000200 */
[----:B------:R-:W1:Y:S08]  /*119d0*/  LDSM.16.M88.4 R32, [R208+0x3500] ;  /* 0x00350000d020783b */ /* 0x000e700000000200 */
[----:B------:R-:W4:Y:S06]  /*119e0*/  LDL.64 R230, [R1+0x40] ;  /* 0x0000400001e67983 */ /* 0x000f2c0000100a00 */
[----:B------:R-:W2:Y:S08]  /*119f0*/  LDSM.16.M88.4 R48, [R208+0x3900] ;  /* 0x00390000d030783b */ /* 0x000eb00000000200 */
[----:B------:R-:W4:Y:S01]  /*11a00*/  LDL R227, [R1+0x1c] ;  /* 0x00001c0001e37983 */ /* 0x000f220000100800 */
[-C--:B-1----:R-:W-:Y:S03]  /*11a10*/  HMMA.16816.F32 R4, R64, R16.reuse, RZ ;  /* 0x000000104004723c */ /* 0x082fe600000018ff */
[----:B------:R-:W1:Y:S05]  /*11a20*/  LDSM.16.M88.4 R148, [R208+0x3d00] ;  /* 0x003d0000d094783b */ /* 0x000e6a0000000200 */
[C---:B------:R-:W-:Y:S03]  /*11a30*/  HMMA.16816.F32 R8, R60.reuse, R16, RZ ;  /* 0x000000103c08723c */ /* 0x040fe600000018ff */
[----:B------:R-:W4:Y:S04]  /*11a40*/  LDL R228, [R1+0x30] ;  /* 0x0000300001e47983 */ /* 0x000f280000100800 */
        /* <DEDUP_REMOVED lines=8> */
[----:B-1----:R-:W4:Y:S01]  /*11ad0*/  LDL R213, [R1+0x18] ;  /* 0x0000180001d57983 */ /* 0x002f220000100800 */
[-C--:B------:R-:W-:Y:S03]  /*11ae0*/  HMMA.16816.F32 R28, R60, R34.reuse, RZ ;  /* 0x000000223c1c723c */ /* 0x080fe600000018ff */
[----:B------:R-:W1:Y:S05]  /*11af0*/  LDSM.16.M88.4 R192, [R223] ;  /* 0x00000000dfc0783b */ /* 0x000e6a0000000200 */
[C---:B------:R-:W-:Y:S03]  /*11b00*/  HMMA.16816.F32 R32, R64.reuse, R34, RZ ;  /* 0x000000224020723c */ /* 0x040fe600000018ff */
[----:B------:R-:W1:Y:S08]  /*11b10*/  LDSM.16.M88.4 R196, [R222] ;  /* 0x00000000dec4783b */ /* 0x000e700000000200 */
[----:B------:R-:W4:Y:S04]  /*11b20*/  LDL R224, [R1+0x14] ;  /* 0x0000140001e07983 */ /* 0x000f280000100800 */
[----:B------:R-:W4:Y:S04]  /*11b30*/  LDL R237, [R1+0x68] ;  /* 0x0000680001ed7983 */ /* 0x000f280000100800 */
[----:B------:R-:W4:Y:S04]  /*11b40*/  LDL R236, [R1+0x48] ;  /* 0x0000480001ec7983 */ /* 0x000f280000100800 */
[----:B------:R-:W4:Y:S01]  /*11b50*/  LDL R229, [R1+0x6c] ;  /* 0x00006c0001e57983 */ /* 0x000f220000100800 */
[----:B--2---:R-:W-:Y:S02]  /*11b60*/  ISETP.NE.AND P4, PT, R0, RZ, PT ;  /* 0x000000ff0000720c */ /* 0x004fe40003f85270 */
[----:B------:R-:W-:Y:S02]  /*11b70*/  @P0 SHF.R.S32.HI R0, RZ, 0x1f, R226 ;  /* 0x0000001fff000819 */ /* 0x000fe400000114e2 */
[----:B---3--:R-:W-:Y:S03]  /*11b80*/  @P0 IADD3 R3, P2, R2, R42, RZ ;  /* 0x0000002a02030210 */ /* 0x008fe60007f5e0ff */
[----:B------:R-:W-:Y:S01]  /*11b90*/  @P0 IMAD R0, R0, c[0x0][0x208], RZ ;  /* 0x0000820000000a24 */ /* 0x000fe200078e02ff */
[----:B------:R-:W-:Y:S03]  /*11ba0*/  @P0 LEA R52, P3, R3, c[0x0][0x1f8], 0x1 ;  /* 0x00007e0003340a11 */ /* 0x000fe600078608ff */
[----:B------:R-:W-:Y:S04]  /*11bb0*/  @P0 IMAD R0, R226, c[0x0][0x20c], R0 ;  /* 0x00008300e2000a24 */ /* 0x000fe800078e0200 */
[----:B------:R-:W-:Y:S01]  /*11bc0*/  @P0 IMAD.IADD R0, R37, 0x1, R0 ;  /* 0x0000000125000824 */ /* 0x000fe200078e0200 */
[----:B----4-:R-:W-:Y:S04]  /*11bd0*/  @P0 IADD3 R40, P1, R2, R47, RZ ;  /* 0x0000002f02280210 */ /* 0x010fe80007f3e0ff */
[----:B------:R-:W-:Y:S04]  /*11be0*/  @P0 SHF.L.U64.HI R0, R36, 0x6, R0 ;  /* 0x0000000624000819 */ /* 0x000fe80000010200 */
[C---:B------:R-:W-:Y:S01]  /*11bf0*/  @P0 IADD3.X R36, R0.reuse, R143, RZ, P2, !PT ;  /* 0x0000008f00240210 */ /* 0x040fe200017fe4ff */
[----:B------:R-:W-:Y:S01]  /*11c00*/  @P0 IMAD.X R41, R0, 0x1, R55, P1 ;  /* 0x0000000100290824 */ /* 0x000fe200008e0637 */
[C---:B------:R-:W-:Y:S02]  /*11c10*/  @P0 LEA R56, P2, R40.reuse, c[0x0][0x1f8], 0x1 ;  /* 0x00007e0028380a11 */ /* 0x040fe400078408ff */
[----:B------:R-:W-:Y:S02]  /*11c20*/  @P0 LEA.HI.X R53, R3, c[0x0][0x1fc], R36, 0x1, P3 ;  /* 0x00007f0003350a11 */ /* 0x000fe400018f0c24 */
[-C--:B------:R-:W-:Y:S01]  /*11c30*/  HMMA.16816.F32 R36, R64, R48.reuse, RZ ;  /* 0x000000304024723c */ /* 0x080fe200000018ff */
[C---:B------:R-:W-:Y:S02]  /*11c40*/  @P0 LEA R3, P1, R45.reuse, R2, 0x5 ;  /* 0x000000022d030211 */ /* 0x040fe400078228ff */
[----:B------:R-:W-:Y:S01]  /*11c50*/  @P0 LEA.HI.X R57, R40, c[0x0][0x1fc], R41, 0x1, P2 ;  /* 0x00007f0028390a11 */ /* 0x000fe200010f0c29 */
[----:B------:R-:W-:Y:S01]  /*11c60*/  @!PT LDS RZ, [RZ] ;  /* 0x00000000fffff984 */ /* 0x000fe20000000800 */
[----:B------:R-:W-:Y:S01]  /*11c70*/  @!PT LDS RZ, [RZ] ;  /* 0x00000000fffff984 */ /* 0x000fe20000000800 */
[----:B------:R-:W-:Y:S01]  /*11c80*/  @!PT LDS RZ, [RZ] ;  /* 0x00000000fffff984 */ /* 0x000fe20000000800 */
[----:B------:R2:W-:Y:S01]  /*11c90*/  @P0 LDGSTS.E.BYPASS.LTC128B.128 [R225+0x100], [R52.64], !P5 ;  /* 0x0010000034e10fae */ /* 0x0005e2000e901d46 */
[----:B------:R-:W-:Y:S02]  /*11ca0*/  @P0 IADD3 R44, P2, R2, R58, RZ ;  /* 0x0000003a022c0210 */ /* 0x000fe40007f5e0ff */
[----:B------:R-:W-:Y:S02]  /*11cb0*/  @P0 LEA.HI.X R2, R45, R0, R46, 0x5, P1 ;  /* 0x000000002d020211 */ /* 0x000fe400008f2c2e */
[----:B------:R-:W-:Y:S02]  /*11cc0*/  @P0 IADD3 R45, P1, R3, R42, RZ ;  /* 0x0000002a032d0210 */ /* 0x000fe40007f3e0ff */
[C---:B------:R-:W-:Y:S01]  /*11cd0*/  HMMA.16816.F32 R40, R60.reuse, R48, RZ ;  /* 0x000000303c28723c */ /* 0x040fe200000018ff */
[----:B------:R3:W-:Y:S01]  /*11ce0*/  @P0 LDGSTS.E.BYPASS.LTC128B.128 [R225+0x1100], [R56.64], !P6 ;  /* 0x0110000038e10fae */ /* 0x0007e2000f101d46 */
[----:B------:R-:W-:Y:S01]  /*11cf0*/  @P0 IMAD.X R46, R0, 0x1, R54, P2 ;  /* 0x00000001002e0824 */ /* 0x000fe200010e0636 */
[----:B------:R-:W-:Y:S01]  /*11d00*/  @P0 LEA R144, P2, R44, c[0x0][0x1f8], 0x1 ;  /* 0x00007e002c900a11 */ /* 0x000fe200078408ff */
[----:B------:R-:W-:Y:S01]  /*11d10*/  @P0 IMAD.X R0, R2, 0x1, R143, P1 ;  /* 0x0000000102000824 */ /* 0x000fe200008e068f */
[C---:B------:R-:W-:Y:S02]  /*11d20*/  @P0 LEA R200, P1, R45.reuse, c[0x0][0x1f8], 0x1 ;  /* 0x00007e002dc80a11 */ /* 0x040fe400078208ff */
[----:B------:R-:W-:Y:S02]  /*11d30*/  @P0 LEA.HI.X R145, R44, c[0x0][0x1fc], R46, 0x1, P2 ;  /* 0x00007f002c910a11 */ /* 0x000fe400010f0c2e */
[----:B------:R-:W-:Y:S02]  /*11d40*/  @P0 LEA.HI.X R201, R45, c[0x0][0x1fc], R0, 0x1, P1 ;  /* 0x00007f002dc90a11 */ /* 0x000fe400008f0c00 */
[----:B------:R-:W-:Y:S01]  /*11d50*/  ISETP.GE.AND P3, PT, R226, 0x1, PT ;  /* 0x00000001e200780c */ /* 0x000fe20003f66270 */
        /* <DEDUP_REMOVED lines=12> */
[----:B------:R4:W4:Y:S01]  /*11e20*/  LDL R0, [R1+0x60] ;  /* 0x0000600001007983 */ /* 0x0009220000100800 */
[-C--:B--2---:R-:W-:Y:S01]  /*11e30*/  HMMA.16816.F32 R52, R64, R148.reuse, RZ ;  /* 0x000000944034723c */ /* 0x084fe200000018ff */
[----:B------:R-:W-:Y:S01]  /*11e40*/  ISETP.NE.AND P2, PT, R235, 0x1, PT ;  /* 0x00000001eb00780c */ /* 0x000fe20003f45270 */
[----:B------:R-:W-:Y:S01]  /*11e50*/  IMAD.MOV.U32 R235, RZ, RZ, -0x40 ;  /* 0xffffffc0ffeb7424 */ /* 0x000fe200078e00ff */
[----:B------:R2:W-:Y:S05]  /*11e60*/  @P0 LDGSTS.E.BYPASS.LTC128B.128 [R225+0x1900], [R142.64], !P6 ;  /* 0x019000008ee10fae */ /* 0x0005ea000f101d46 */
[C---:B---3--:R-:W-:Y:S03]  /*11e70*/  HMMA.16816.F32 R56, R60.reuse, R148, RZ ;  /* 0x000000943c38723c */ /* 0x048fe600000018ff */
[----:B------:R3:W-:Y:S05]  /*11e80*/  @P0 LDGSTS.E.BYPASS.LTC128B.128 [R225+0x2900], [R2.64], !P4 ;  /* 0x0290000002e10fae */ /* 0x0007ea000e101d46 */
[-C--:B------:R-:W-:Y:S03]  /*11e90*/  HMMA.16816.F32 R60, R60, R150.reuse, RZ ;  /* 0x000000963c3c723c */ /* 0x080fe600000018ff */
[----:B-1----:R-:W-:Y:S05]  /*11ea0*/  LDSM.16.M88.4 R200, [R211+0x9100] ;  /* 0x00910000d3c8783b */ /* 0x002fea0000000200 */
[----:B------:R-:W-:Y:S03]  /*11eb0*/  HMMA.16816.F32 R64, R64, R150, RZ ;  /* 0x000000964040723c */ /* 0x000fe600000018ff */
[----:B------:R-:W0:Y:S05]  /*11ec0*/  LDGDEPBAR ;  /* 0x00000000000079af */ /* 0x000e2a0000000000 */
[-C--:B------:R-:W-:Y:S03]  /*11ed0*/  HMMA.16816.F32 R4, R176, R180.reuse, R4 ;  /* 0x000000b4b004723c */ /* 0x080fe60000001804 */
[----:B------:R-:W-:Y:S05]  /*11ee0*/  LDSM.16.M88.4 R148, [R211+0x8100] ;  /* 0x00810000d394783b */ /* 0x000fea0000000200 */
[C---:B------:R-:W-:Y:S03]  /*11ef0*/  HMMA.16816.F32 R8, R184.reuse, R180, R8 ;  /* 0x000000b4b808723c */ /* 0x040fe60000001808 */
[----:B------:R-:W-:Y:S05]  /*11f00*/  LDSM.16.M88.4 R204, [R208+0x4900] ;  /* 0x00490000d0cc783b */ /* 0x000fea0000000200 */
        /* <DEDUP_REMOVED lines=48> */
[----:B------:R-:W-:Y:S04]  /*12210*/  SHF.L.U32 R234, R234, 0x5, RZ ;  /* 0x00000005eaea7819 */ /* 0x000fe800000006ff */
        /* <DEDUP_REMOVED lines=25> */
[----:B------:R-:W-:Y:S01]  /*123b0*/  @P3 IADD3 R142, R3, R142, RZ ;  /* 0x0000008e038e3210 */ /* 0x000fe20007ffe0ff */
[C---:B------:R-:W-:Y:S03]  /*123c0*/  @P3 IMAD.SHL.U32 R3, R2.reuse, 0x40, RZ ;  /* 0x0000004002033824 */ /* 0x040fe600078e00ff */
[-C--:B------:R-:W-:Y:S04]  /*123d0*/  HMMA.16816.F32 R12, R184, R178.reuse, R12 ;  /* 0x000000b2b80c723c */ /* 0x080fe8000000180c */
[C---:B------:R-:W-:Y:S02]  /*123e0*/  @P3 IADD3 R143, P1, R3.reuse, R213, RZ ;  /* 0x000000d5038f3210 */ /* 0x040fe40007f3e0ff */
[----:B------:R-:W-:Y:S02]  /*123f0*/  @P3 SHF.L.U64.HI R2, R2, 0x6, R142 ;  /* 0x0000000602023819 */ /* 0x000fe4000001028e */
[C---:B------:R-:W-:Y:S01]  /*12400*/  HMMA.16816.F32 R16, R148.reuse, R178, R16 ;  /* 0x000000b29410723c */ /* 0x040fe20000001810 */
[----:B------:R-:W1:Y:S03]  /*12410*/  LDSM.16.M88.4 R176, [R212+0xa100] ;  /* 0x00a10000d4b0783b */ /* 0x000e660000000200 */
[----:B------:R-:W-:Y:S04]  /*12420*/  @P3 IADD3 R142, P0, R3, R232, RZ ;  /* 0x000000e8038e3210 */ /* 0x000fe80007f1e0ff */
[-C--:B----4-:R-:W-:Y:S04]  /*12430*/  HMMA.16816.F32 R20, R148, R192.reuse, R20 ;  /* 0x000000c09414723c */ /* 0x090fe80000001814 */
[----:B------:R-:W-:Y:S04]  /*12440*/  @P3 IMAD.X R144, R2, 0x1, R231, P0 ;  /* 0x0000000102903824 */ /* 0x000fe800000e06e7 */
[C---:B------:R-:W-:Y:S01]  /*12450*/  HMMA.16816.F32 R24, R184.reuse, R192, R24 ;  /* 0x000000c0b818723c */ /* 0x040fe20000001818 */
[----:B------:R-:W-:Y:S07]  /*12460*/  SHFL.IDX PT, R192, R0, 0x1, 0x1c1f ;  /* 0x003c1f0000c07f89 */ /* 0x000fee00000e0000 */
[-C--:B------:R-:W-:Y:S01]  /*12470*/  HMMA.16816.F32 R28, R184, R194.reuse, R28 ;  /* 0x000000c2b81c723c */ /* 0x080fe2000000181c */
[----:B------:R-:W-:Y:S07]  /*12480*/  SHFL.IDX PT, R193, R0, 0x2, 0x1c1f ;  /* 0x005c1f0000c17f89 */ /* 0x000fee00000e0000 */
[C---:B------:R-:W-:Y:S01]  /*12490*/  HMMA.16816.F32 R32, R148.reuse, R194, R32 ;  /* 0x000000c29420723c */ /* 0x040fe20000001820 */
[----:B------:R-:W2:Y:S07]  /*124a0*/  SHFL.IDX PT, R194, R0, RZ, 0x1c1f ;  /* 0x001c1fff00c27589 */ /* 0x000eae00000e0000 */
[-C--:B------:R-:W-:Y:S08]  /*124b0*/  HMMA.16816.F32 R36, R148, R196.reuse, R36 ;  /* 0x000000c49424723c */ /* 0x080ff00000001824 */
[C---:B------:R-:W-:Y:S08]  /*124c0*/  HMMA.16816.F32 R40, R184.reuse, R196, R40 ;  /* 0x000000c4b828723c */ /* 0x040ff00000001828 */
[-C--:B------:R-:W-:Y:S08]  /*124d0*/  HMMA.16816.F32 R44, R184, R198.reuse, R44 ;  /* 0x000000c6b82c723c */ /* 0x080ff0000000182c */
[C---:B------:R-:W-:Y:S08]  /*124e0*/  HMMA.16816.F32 R48, R148.reuse, R198, R48 ;  /* 0x000000c69430723c */ /* 0x040ff00000001830 */
[-C--:B------:R-:W-:Y:S08]  /*124f0*/  HMMA.16816.F32 R52, R148, R200.reuse, R52 ;  /* 0x000000c89434723c */ /* 0x080ff00000001834 */
[C---:B------:R-:W-:Y:S07]  /*12500*/  HMMA.16816.F32 R56, R184.reuse, R200, R56 ;  /* 0x000000c8b838723c */ /* 0x040fee0000001838 */
[C---:B------:R-:W-:Y:S01]  /*12510*/  @P3 LEA R200, P0, R143.reuse, c[0x0][0x1c8], 0x1 ;  /* 0x000072008fc83a11 */ /* 0x040fe200078008ff */
[-C--:B------:R-:W-:Y:S01]  /*12520*/  HMMA.16816.F32 R60, R184, R202.reuse, R60 ;  /* 0x000000cab83c723c */ /* 0x080fe2000000183c */
[----:B------:R-:W3:Y:S07]  /*12530*/  LDSM.16.M88.4 R184, [R216] ;  /* 0x00000000d8b8783b */ /* 0x000eee0000000200 */
[----:B------:R-:W-:Y:S01]  /*12540*/  HMMA.16816.F32 R64, R148, R202, R64 ;  /* 0x000000ca9440723c */ /* 0x000fe20000001840 */
[----:B------:R-:W4:Y:S06]  /*12550*/  LDSM.16.M88.4 R148, [R215] ;  /* 0x00000000d794783b */ /* 0x000f2c0000000200 */
[C---:B------:R-:W-:Y:S01]  /*12560*/  @P3 LEA R202, P2, R142.reuse, c[0x0][0x1c8], 0x1 ;  /* 0x000072008eca3a11 */ /* 0x040fe200078408ff */
[-C--:B-1----:R-:W-:Y:S05]  /*12570*/  HMMA.16816.F32 R4, R176, R180.reuse, R4 ;  /* 0x000000b4b004723c */ /* 0x082fea0000001804 */
[----:B------:R-:W-:Y:S01]  /*12580*/  @P3 LEA.HI.X R203, R142, c[0x0][0x1cc], R144, 0x1, P2 ;  /* 0x000073008ecb3a11 */ /* 0x000fe200010f0c90 */
[----:B------:R-:W-:Y:S01]  /*12590*/  IMAD R142, R226, R235, 0x1 ;  /* 0x00000001e28e7424 */ /* 0x000fe200078e02eb */
[----:B------:R-:W-:Y:S01]  /*125a0*/  @P3 IADD3.X R144, R2, R224, RZ, P1, !PT ;  /* 0x000000e002903210 */ /* 0x000fe20000ffe4ff */
[C---:B------:R-:W-:Y:S01]  /*125b0*/  HMMA.16816.F32 R8, R188.reuse, R180, R8 ;  /* 0x000000b4bc08723c */ /* 0x040fe20000001808 */
[----:B------:R-:W-:Y:S03]  /*125c0*/  IMAD.MOV.U32 R235, RZ, RZ, 0x5 ;  /* 0x00000005ffeb7424 */ /* 0x000fe600078e00ff */
[----:B------:R-:W-:Y:S02]  /*125d0*/  @P3 LEA.HI.X R201, R143, c[0x0][0x1cc], R144, 0x1, P0 ;  /* 0x000073008fc93a11 */ /* 0x000fe400000f0c90 */
[----:B------:R-:W-:Y:S02]  /*125e0*/  IADD3 R142, R236, R142, -R237 ;  /* 0x0000008eec8e7210 */ /* 0x000fe40007ffe8ed */
[-C--:B------:R-:W-:Y:S04]  /*125f0*/  HMMA.16816.F32 R12, R188, R182.reuse, R12 ;  /* 0x000000b6bc0c723c */ /* 0x080fe8000000180c */
[----:B------:R-:W-:Y:S01]  /*12600*/  @P3 IADD3 R180, P0, R234, R3, RZ ;  /* 0x00000003eab43210 */ /* 0x000fe20007f1e0ff */
[----:B------:R-:W-:Y:S01]  /*12610*/  IMAD.IADD R143, R142, 0x1, -R229 ;  /* 0x000000018e8f7824 */ /* 0x000fe200078e0ae5 */
[----:B------:R-:W-:Y:S01]  /*12620*/  @P3 IADD3 R3, P1, R3, R227, RZ ;  /* 0x000000e303033210 */ /* 0x000fe20007f3e0ff */
[----:B------:R-:W-:Y:S01]  /*12630*/  IMAD.MOV.U32 R234, RZ, RZ, c[0x0][0x1e0] ;  /* 0x00007800ffea7624 */ /* 0x000fe200078e00ff */
[C---:B------:R-:W-:Y:S04]  /*12640*/  HMMA.16816.F32 R16, R176.reuse, R182, R16 ;  /* 0x000000b6b010723c */ /* 0x040fe80000001810 */
[----:B------:R-:W-:Y:S01]  /*12650*/  SHF.L.U64.HI R234, R234, R235, c[0x0][0x1e4] ;  /* 0x00007900eaea7619 */ /* 0x000fe200000102eb */
[----:B--2---:R-:W-:Y:S03]  /*12660*/  IMAD.IADD R142, R143, 0x1, R194 ;  /* 0x000000018f8e7824 */ /* 0x004fe600078e02c2 */
[-C--:B---3--:R-:W-:Y:S04]  /*12670*/  HMMA.16816.F32 R20, R176, R184.reuse, R20 ;  /* 0x000000b8b014723c */ /* 0x088fe80000001814 */
[----:B------:R-:W-:Y:S01]  /*12680*/  @P3 IADD3.X R181, R234, R2, RZ, P0, !PT ;  /* 0x00000002eab53210 */ /* 0x000fe200007fe4ff */
[----:B------:R-:W-:Y:S01]  /*12690*/  @P3 IMAD.X R2, R2, 0x1, R228, P1 ;  /* 0x0000000102023824 */ /* 0x000fe200008e06e4 */
[----:B------:R-:W-:Y:S02]  /*126a0*/  @P3 IADD3 R0, P0, R180, R232, RZ ;  /* 0x000000e8b4003210 */ /* 0x000fe40007f1e0ff */
[C---:B------:R-:W-:Y:S04]  /*126b0*/  HMMA.16816.F32 R24, R188.reuse, R184, R24 ;  /* 0x000000b8bc18723c */ /* 0x040fe80000001818 */
[----:B------:R-:W-:Y:S02]  /*126c0*/  @P3 LEA R196, P1, R3, c[0x0][0x1c8], 0x1 ;  /* 0x0000720003c43a11 */ /* 0x000fe400078208ff */
[----:B------:R-:W-:Y:S02]  /*126d0*/  @P3 IADD3.X R144, R181, R231, RZ, P0, !PT ;  /* 0x000000e7b5903210 */ /* 0x000fe400007fe4ff */
[-C--:B------:R-:W-:Y:S04]  /*126e0*/  HMMA.16816.F32 R28, R188, R186.reuse, R28 ;  /* 0x000000babc1c723c */ /* 0x080fe8000000181c */
[C---:B------:R-:W-:Y:S02]  /*126f0*/  @P3 LEA R198, P0, R0.reuse, c[0x0][0x1c8], 0x1 ;  /* 0x0000720000c63a11 */ /* 0x040fe400078008ff */
[----:B------:R-:W-:Y:S01]  /*12700*/  @P3 LEA.HI.X R197, R3, c[0x0][0x1cc], R2, 0x1, P1 ;  /* 0x0000730003c53a11 */ /* 0x000fe200008f0c02 */
[C---:B------:R-:W-:Y:S01]  /*12710*/  IMAD.IADD R3, R143.reuse, 0x1, R192 ;  /* 0x000000018f037824 */ /* 0x040fe200078e02c0 */
[C---:B------:R-:W-:Y:S04]  /*12720*/  HMMA.16816.F32 R32, R176.reuse, R186, R32 ;  /* 0x000000bab020723c */ /* 0x040fe80000001820 */
[----:B------:R-:W-:Y:S01]  /*12730*/  @P3 LEA.HI.X R199, R0, c[0x0][0x1cc], R144, 0x1, P0 ;  /* 0x0000730000c73a11 */ /* 0x000fe200000f0c90 */
[----:B------:R-:W-:Y:S01]  /*12740*/  IMAD.IADD R0, R143, 0x1, R145 ;  /* 0x000000018f007824 */ /* 0x000fe200078e0291 */
[C---:B------:R-:W-:Y:S02]  /*12750*/  ISETP.GT.AND P0, PT, R142.reuse, RZ, PT ;  /* 0x000000ff8e00720c */ /* 0x040fe40003f04270 */
[-C--:B----4-:R-:W-:Y:S03]  /*12760*/  HMMA.16816.F32 R36, R176, R148.reuse, R36 ;  /* 0x00000094b024723c */ /* 0x090fe60000001824 */
        /* <DEDUP_REMOVED lines=15> */
[----:B------:R-:W-:Y:S02]  /*12860*/  ISETP.GT.AND P0, PT, R2, RZ, PT ;  /* 0x000000ff0200720c */ /* 0x000fe40003f04270 */
[----:B------:R-:W-:Y:S02]  /*12870*/  ISETP.GT.AND P1, PT, R0, RZ, PT ;  /* 0x000000ff0000720c */ /* 0x000fe40003f24270 */
[----:B------:R-:W-:Y:S01]  /*12880*/  FSEL R187, R8, -INF , P0 ;  /* 0xff80000008bb7808 */ /* 0x000fe20000000000 */
[----:B------:R-:W-:Y:S01]  /*12890*/  IMAD.MOV.U32 R8, RZ, RZ, R224 ;  /* 0x000000ffff087224 */ /* 0x000fe200078e00e0 */
[----:B------:R-:W-:Y:S02]  /*128a0*/  ISETP.GT.AND P0, PT, R0, 0x1, PT ;  /* 0x000000010000780c */ /* 0x000fe40003f04270 */
[----:B------:R-:W-:Y:S02]  /*128b0*/  FSEL R10, R10, -INF , P1 ;  /* 0xff8000000a0a7808 */ /* 0x000fe40000800000 */
[----:B------:R-:W-:Y:S02]  /*128c0*/  FSEL R11, R11, -INF , P0 ;  /* 0xff8000000b0b7808 */ /* 0x000fe40000000000 */
[C---:B------:R-:W-:Y:S02]  /*128d0*/  ISETP.GT.AND P0, PT, R2.reuse, 0x9, PT ;  /* 0x000000090200780c */ /* 0x040fe40003f04270 */
[----:B------:R-:W-:Y:S02]  /*128e0*/  ISETP.GT.AND P2, PT, R2, 0x1, PT ;  /* 0x000000010200780c */ /* 0x000fe40003f44270 */
[----:B------:R-:W-:Y:S02]  /*128f0*/  FSEL R13, R13, -INF , P0 ;  /* 0xff8000000d0d7808 */ /* 0x000fe40000000000 */
[----:B------:R-:W-:Y:S02]  /*12900*/  ISETP.GT.AND P0, PT, R0, 0x9, PT ;  /* 0x000000090000780c */ /* 0x000fe40003f04270 */
[----:B------:R-:W-:Y:S01]  /*12910*/  FSEL R186, R9, -INF , P2 ;  /* 0xff80000009ba7808 */ /* 0x000fe20001000000 */
[----:B------:R-:W-:Y:S01]  /*12920*/  IMAD.MOV.U32 R9, RZ, RZ, R213 ;  /* 0x000000ffff097224 */ /* 0x000fe200078e00d5 */
[----:B------:R-:W-:Y:S01]  /*12930*/  FSEL R15, R15, -INF , P0 ;  /* 0xff8000000f0f7808 */ /* 0x000fe20000000000 */
[----:B------:R-:W-:Y:S01]  /*12940*/  @!PT LDS RZ, [RZ] ;  /* 0x00000000fffff984 */ /* 0x000fe20000000800 */
[----:B------:R-:W-:Y:S01]  /*12950*/  @!PT LDS RZ, [RZ] ;  /* 0x00000000fffff984 */ /* 0x000fe20000000800 */
[----:B------:R-:W-:Y:S01]  /*12960*/  @!PT LDS RZ, [RZ] ;  /* 0x00000000fffff984 */ /* 0x000fe20000000800 */
[----:B------:R2:W-:Y:S01]  /*12970*/  @P3 LDGSTS.E.BYPASS.LTC128B.128 [R225+0x3100], [R202.64], !P5 ;  /* 0x03100000cae13fae */ /* 0x0005e2000e901d46 */
[----:B------:R-:W-:Y:S02]  /*12980*/  ISETP.GT.AND P0, PT, R142, 0x9, PT ;  /* 0x000000098e00780c */ /* 0x000fe40003f04270 */
[----:B------:R-:W-:Y:S02]  /*12990*/  FMNMX.FTZ R144, R185, R141, !PT ;  /* 0x0000008db9907209 */ /* 0x000fe40007810000 */
        /* <DEDUP_REMOVED lines=8> */
[----:B------:R-:W-:Y:S02]  /*12a20*/  ISETP.GT.AND P1, PT, R0, 0x8, PT ;  /* 0x000000080000780c */ /* 0x000fe40003f24270 */
[----:B------:R-:W-:Y:S02]  /*12a30*/  FSEL R19, R19, -INF , P0 ;  /* 0xff80000013137808 */ /* 0x000fe40000000000 */
[-C--:B------:R-:W-:Y:S01]  /*12a40*/  HMMA.16816.F32 R60, R188, R6.reuse, R60 ;  /* 0x00000006bc3c723c */ /* 0x080fe2000000183c */
[----:B------:R4:W-:Y:S02]  /*12a50*/  @P3 LDGSTS.E.BYPASS.LTC128B.128 [R225+0x3900], [R198.64], !P5 ;  /* 0x03900000c6e13fae */ /* 0x0009e4000e901d46 */
[----:B------:R-:W-:Y:S02]  /*12a60*/  ISETP.GT.AND P0, PT, R142, 0x11, PT ;  /* 0x000000118e00780c */ /* 0x000fe40003f04270 */
[----:B------:R-:W-:Y:S02]  /*12a70*/  FSEL R14, R14, -INF , P1 ;  /* 0xff8000000e0e7808 */ /* 0x000fe40000800000 */
[----:B------:R-:W-:Y:S01]  /*12a80*/  FSEL R192, R21, -INF , P0 ;  /* 0xff80000015c07808 */ /* 0x000fe20000000000 */
[----:B------:R-:W-:Y:S04]  /*12a90*/  HMMA.16816.F32 R64, R176, R6, R64 ;  /* 0x00000006b040723c */ /* 0x000fe80000001840 */
[----:B------:R-:W-:Y:S02]  /*12aa0*/  ISETP.GT.AND P0, PT, R3, 0x11, PT ;  /* 0x000000110300780c */ /* 0x000fe40003f04270 */
[----:B------:R-:W-:Y:S02]  /*12ab0*/  ISETP.GT.AND P1, PT, R142, 0x8, PT ;  /* 0x000000088e00780c */ /* 0x000fe40003f24270 */
        /* <DEDUP_REMOVED lines=9> */
[----:B------:R-:W-:Y:S02]  /*12b50*/  ISETP.GT.AND P0, PT, R0, 0x11, PT ;  /* 0x000000110000780c */ /* 0x000fe40003f04270 */
[----:B------:R-:W-:Y:S02]  /*12b60*/  FSEL R193, R20, -INF , P1 ;  /* 0xff80000014c17808 */ /* 0x000fe40000800000 */
[----:B------:R-:W-:Y:S02]  /*12b70*/  MOV R20, R227 ;  /* 0x000000e300147202 */ /* 0x000fe40000000f00 */
[----:B------:R-:W-:Y:S02]  /*12b80*/  ISETP.GT.AND P1, PT, R3, 0x10, PT ;  /* 0x000000100300780c */ /* 0x000fe40003f24270 */
[----:B------:R-:W-:Y:S02]  /*12b90*/  FSEL R227, R27, -INF , P0 ;  /* 0xff8000001be37808 */ /* 0x000fe40000000000 */
        /* <DEDUP_REMOVED lines=11> */
[----:B------:R-:W-:Y:S02]  /*12c50*/  ISETP.GT.AND P2, PT, R2, 0x19, PT ;  /* 0x000000190200780c */ /* 0x000fe40003f44270 */
[----:B------:R-:W-:Y:S02]  /*12c60*/  FMNMX.FTZ R4, R193, R4, !PT ;  /* 0x00000004c1047209 */ /* 0x000fe40007810000 */
[----:B------:R-:W-:Y:S02]  /*12c70*/  FSEL R188, R32, -INF , P0 ;  /* 0xff80000020bc7808 */ /* 0x000fe40000000000 */
[----:B------:R-:W-:Y:S02]  /*12c80*/  FSEL R207, R26, -INF , P1 ;  /* 0xff8000001acf7808 */ /* 0x000fe40000800000 */
[----:B------:R-:W-:Y:S02]  /*12c90*/  FSEL R229, R29, -INF , P2 ;  /* 0xff8000001de57808 */ /* 0x000fe40001000000 */
[----:B------:R-:W-:Y:S02]  /*12ca0*/  ISETP.GT.AND P2, PT, R142, 0x19, PT ;  /* 0x000000198e00780c */ /* 0x000fe40003f44270 */
[----:B------:R-:W-:Y:S02]  /*12cb0*/  ISETP.GT.AND P0, PT, R3, 0x19, PT ;  /* 0x000000190300780c */ /* 0x000fe40003f04270 */
[----:B------:R-:W-:Y:S02]  /*12cc0*/  FMNMX.FTZ R4, R192, R4, !PT ;  /* 0x00000004c0047209 */ /* 0x000fe40007810000 */
[----:B------:R-:W-:Y:S02]  /*12cd0*/  ISETP.GT.AND P1, PT, R0, 0x18, PT ;  /* 0x000000180000780c */ /* 0x000fe40003f24270 */
[----:B------:R-:W-:Y:S02]  /*12ce0*/  FSEL R189, R33, -INF , P2 ;  /* 0xff80000021bd7808 */ /* 0x000fe40001000000 */
[----:B------:R-:W-:Y:S02]  /*12cf0*/  FSEL R191, R35, -INF , P0 ;  /* 0xff80000023bf7808 */ /* 0x000fe40000000000 */
[----:B------:R-:W-:Y:S02]  /*12d00*/  ISETP.GT.AND P0, PT, R142, 0x20, PT ;  /* 0x000000208e00780c */ /* 0x000fe40003f04270 */
[----:B------:R-:W-:Y:S02]  /*12d10*/  FSEL R230, R30, -INF , P1 ;  /* 0xff8000001ee67808 */ /* 0x000fe40000800000 */
        /* <DEDUP_REMOVED lines=30> */
[----:B------:R-:W-:Y:S02]  /*12f00*/  ISETP.GT.AND P0, PT, R2, 0x20, PT ;  /* 0x000000200200780c */ /* 0x000fe40003f04270 */
[----:B------:R-:W-:Y:S02]  /*12f10*/  FMNMX.FTZ R145, R65, R145, !PT ;  /* 0x0000009141917209 */ /* 0x000fe40007810000 */
[----:B------:R-:W-:Y:S02]  /*12f20*/  FMNMX.FTZ R144, R184, R144, !PT ;  /* 0x00000090b8907209 */ /* 0x000fe40007810000 */
[----:B------:R-:W-:Y:S01]  /*12f30*/  FSEL R241, R40, -INF , P0 ;  /* 0xff80000028f17808 */ /* 0x000fe20000000000 */
[----:B------:R-:W2:Y:S01]  /*12f40*/  SHFL.BFLY PT, R5, R145, 0x2, 0x1f ;  /* 0x0c401f0091057f89 */ /* 0x000ea200000e0000 */
[C---:B------:R-:W-:Y:S02]  /*12f50*/  ISETP.GT.AND P1, PT, R0.reuse, 0x20, PT ;  /* 0x000000200000780c */ /* 0x040fe40003f24270 */
        /* <DEDUP_REMOVED lines=8> */
[----:B------:R-:W-:Y:S02]  /*12fe0*/  FSEL R250, R50, -INF , P1 ;  /* 0xff80000032fa7808 */ /* 0x000fe40000800000 */
[----:B------:R-:W-:Y:S02]  /*12ff0*/  ISETP.GT.AND P1, PT, R3, 0x30, PT ;  /* 0x000000300300780c */ /* 0x000fe40003f24270 */
[----:B------:R-:W-:Y:S02]  /*13000*/  FSEL R239, R51, -INF , P0 ;  /* 0xff80000033ef7808 */ /* 0x000fe40000000000 */
[----:B------:R-:W-:Y:S02]  /*13010*/  ISETP.GT.AND P0, PT, R3, 0x31, PT ;  /* 0x000000310300780c */ /* 0x000fe40003f04270 */
[----:B--2---:R-:W-:Y:S02]  /*13020*/  FMNMX.FTZ R145, R145, R5, !PT ;  /* 0x0000000591917209 */ /* 0x004fe40007810000 */
[----:B------:R-:W-:Y:S02]  /*13030*/  FMNMX.FTZ R144, R194, R144, !PT ;  /* 0x00000090c2907209 */ /* 0x000fe40007810000 */
[----:B------:R-:W-:Y:S01]  /*13040*/  FSEL R224, R54, -INF , P1 ;  /* 0xff80000036e07808 */ /* 0x000fe20000800000 */
[----:B------:R-:W1:Y:S01]  /*13050*/  SHFL.BFLY PT, R6, R145, 0x1, 0x1f ;  /* 0x0c201f0091067f89 */ /* 0x000e6200000e0000 */
        /* <DEDUP_REMOVED lines=8> */
[----:B------:R-:W-:Y:S02]  /*130e0*/  FSEL R242, R67, -INF , P0 ;  /* 0xff80000043f27808 */ /* 0x000fe40000000000 */
[----:B------:R-:W-:Y:S02]  /*130f0*/  ISETP.GT.AND P0, PT, R2, 0x28, PT ;  /* 0x000000280200780c */ /* 0x000fe40003f04270 */
[----:B------:R-:W-:Y:S02]  /*13100*/  FMNMX.FTZ R144, R191, R144, !PT ;  /* 0x00000090bf907209 */ /* 0x000fe40007810000 */
[----:B------:R-:W-:Y:S02]  /*13110*/  FMNMX.FTZ R3, R15, R3, !PT ;  /* 0x000000030f037209 */ /* 0x000fe40007810000 */
[----:B------:R-:W-:Y:S02]  /*13120*/  FSEL R51, R44, -INF , P0 ;  /* 0xff8000002c337808 */ /* 0x000fe40000000000 */
[----:B------:R-:W-:Y:S02]  /*13130*/  FMNMX.FTZ R144, R249, R144, !PT ;  /* 0x00000090f9907209 */ /* 0x000fe40007810000 */
[----:B------:R-:W-:Y:S02]  /*13140*/  ISETP.GT.AND P0, PT, R0, 0x29, PT ;  /* 0x000000290000780c */ /* 0x000fe40003f04270 */
[----:B------:R-:W-:Y:S01]  /*13150*/  FSEL R25, R66, -INF , P1 ;  /* 0xff80000042197808 */ /* 0x000fe20000800000 */
[----:B------:R-:W-:Y:S01]  /*13160*/  IMAD.MOV.U32 R66, RZ, RZ, R24 ;  /* 0x000000ffff427224 */ /* 0x000fe200078e0018 */
[----:B------:R-:W-:Y:S02]  /*13170*/  ISETP.GT.AND P2, PT, R2, 0x21, PT ;  /* 0x000000210200780c */ /* 0x000fe40003f44270 */
[----:B------:R-:W-:Y:S02]  /*13180*/  ISETP.GT.AND P1, PT, R0, 0x28, PT ;  /* 0x000000280000780c */ /* 0x000fe40003f24270 */
[----:B------:R-:W-:Y:S02]  /*13190*/  FMNMX.FTZ R3, R207, R3, !PT ;  /* 0x00000003cf037209 */ /* 0x000fe40007810000 */
[----:B------:R-:W-:Y:S02]  /*131a0*/  FMNMX.FTZ R144, R252, R144, !PT ;  /* 0x00000090fc907209 */ /* 0x000fe40007810000 */
[----:B------:R-:W-:Y:S02]  /*131b0*/  FSEL R248, R47, -INF , P0 ;  /* 0xff8000002ff87808 */ /* 0x000fe40000000000 */
[----:B------:R-:W-:Y:S02]  /*131c0*/  ISETP.GT.AND P0, PT, R2, 0x30, PT ;  /* 0x000000300200780c */ /* 0x000fe40003f04270 */
[----:B------:R-:W-:Y:S02]  /*131d0*/  FSEL R243, R41, -INF , P2 ;  /* 0xff80000029f37808 */ /* 0x000fe40001000000 */
[----:B------:R-:W-:Y:S02]  /*131e0*/  FSEL R43, R46, -INF , P1 ;  /* 0xff8000002e2b7808 */ /* 0x000fe40000800000 */
[----:B------:R-:W-:Y:S02]  /*131f0*/  FMNMX.FTZ R3, R227, R3, !PT ;  /* 0x00000003e3037209 */ /* 0x000fe40007810000 */
[C---:B------:R-:W-:Y:S01]  /*13200*/  ISETP.GT.AND P2, PT, R2.reuse, 0x29, PT ;  /* 0x000000290200780c */ /* 0x040fe20003f44270 */
[----:B----4-:R-:W-:Y:S01]  /*13210*/  IMAD.MOV.U32 R199, RZ, RZ, R43 ;  /* 0x000000ffffc77224 */ /* 0x010fe200078e002b */
[----:B------:R-:W-:Y:S02]  /*13220*/  ISETP.GT.AND P1, PT, R2, 0x31, PT ;  /* 0x000000310200780c */ /* 0x000fe40003f24270 */
[----:B------:R-:W-:Y:S02]  /*13230*/  FMNMX.FTZ R144, R250, R144, !PT ;  /* 0x00000090fa907209 */ /* 0x000fe40007810000 */
[----:B------:R-:W-:Y:S02]  /*13240*/  FSEL R56, R56, -INF , P0 ;  /* 0xff80000038387808 */ /* 0x000fe40000000000 */
[----:B------:R-:W-:Y:S02]  /*13250*/  ISETP.GT.AND P0, PT, R0, 0x30, PT ;  /* 0x000000300000780c */ /* 0x000fe40003f04270 */
[----:B------:R-:W-:Y:S02]  /*13260*/  FSEL R245, R45, -INF , P2 ;  /* 0xff8000002df57808 */ /* 0x000fe40001000000 */
[----:B------:R-:W-:Y:S02]  /*13270*/  FSEL R237, R57, -INF , P1 ;  /* 0xff80000039ed7808 */ /* 0x000fe40000800000 */
[C---:B------:R-:W-:Y:S02]  /*13280*/  ISETP.GT.AND P2, PT, R2.reuse, 0x38, PT ;  /* 0x000000380200780c */ /* 0x040fe40003f44270 */
[----:B------:R-:W-:Y:S02]  /*13290*/  ISETP.GT.AND P1, PT, R2, 0x39, PT ;  /* 0x000000390200780c */ /* 0x000fe40003f24270 */
[----:B------:R-:W-:Y:S02]  /*132a0*/  FMNMX.FTZ R2, R230, R3, !PT ;  /* 0x00000003e6027209 */ /* 0x000fe40007810000 */
[----:B-1----:R-:W-:Y:S02]  /*132b0*/  FMNMX.FTZ R145, R145, R6, !PT ;  /* 0x0000000691917209 */ /* 0x002fe40007810000 */
[----:B------:R-:W-:Y:S02]  /*132c0*/  FMNMX.FTZ R144, R239, R144, !PT ;  /* 0x00000090ef907209 */ /* 0x000fe40007810000 */
[----:B------:R-:W-:Y:S01]  /*132d0*/  FSEL R238, R58, -INF , P0 ;  /* 0xff8000003aee7808 */ /* 0x000fe20000000000 */
[----:B------:R-:W-:Y:S01]  /*132e0*/  FMUL.FTZ R149, R145, c[0x0][0x2d0] ;  /* 0x0000b40091957a20 */ /* 0x000fe20000410000 */
[----:B------:R-:W-:Y:S02]  /*132f0*/  ISETP.GT.AND P0, PT, R0, 0x31, PT ;  /* 0x000000310000780c */ /* 0x000fe40003f04270 */
[----:B------:R-:W-:Y:S02]  /*13300*/  FMNMX.FTZ R2, R231, R2, !PT ;  /* 0x00000002e7027209 */ /* 0x000fe40007810000 */
[----:B------:R-:W-:Y:S02]  /*13310*/  FMNMX.FTZ R144, R224, R144, !PT ;  /* 0x00000090e0907209 */ /* 0x000fe40007810000 */
[----:B------:R-:W-:Y:S02]  /*13320*/  FSEL R26, R59, -INF , P0 ;  /* 0xff8000003b1a7808 */ /* 0x000fe40000000000 */
[----:B------:R-:W-:Y:S02]  /*13330*/  FSETP.NEU.FTZ.AND P0, PT, R145, -INF , PT ;  /* 0xff8000009100780b */ /* 0x000fe40003f1d000 */
[----:B------:R-:W-:Y:S02]  /*13340*/  FMNMX.FTZ R2, R64, R2, !PT ;  /* 0x0000000240027209 */ /* 0x000fe40007810000 */
[----:B------:R-:W-:Y:S02]  /*13350*/  FMNMX.FTZ R144, R247, R144, !PT ;  /* 0x00000090f7907209 */ /* 0x000fe40007810000 */
[----:B------:R-:W-:Y:S02]  /*13360*/  FSEL R149, R149, RZ, P0 ;  /* 0x000000ff95957208 */ /* 0x000fe40000000000 */
[----:B------:R-:W-:Y:S02]  /*13370*/  FSEL R244, R61, -INF , P1 ;  /* 0xff8000003df47808 */ /* 0x000fe40000800000 */
[----:B------:R-:W-:Y:S01]  /*13380*/  ISETP.GT.AND P1, PT, R0, 0x38, PT ;  /* 0x000000380000780c */ /* 0x000fe20003f24270 */
[--C-:B------:R-:W-:Y:S01]  /*13390*/  FFMA.FTZ R3, R183, c[0x0][0x2d0], -R149.reuse ;  /* 0x0000b400b7037a23 */ /* 0x100fe20000010895 */
[----:B------:R-:W-:Y:S01]  /*133a0*/  FMNMX.FTZ R2, R246, R2, !PT ;  /* 0x00000002f6027209 */ /* 0x000fe20007810000 */
[----:B------:R-:W-:Y:S01]  /*133b0*/  IMAD.MOV.U32 R203, RZ, RZ, R244 ;  /* 0x000000ffffcb7224 */ /* 0x000fe200078e00f4 */
[----:B------:R-:W-:Y:S01]  /*133c0*/  FMNMX.FTZ R144, R25, R144, !PT ;  /* 0x0000009019907209 */ /* 0x000fe20007810000 */
[----:B------:R-:W-:Y:S01]  /*133d0*/  MUFU.EX2 R22, R3 ;  /* 0x0000000300167308 */ /* 0x000fe20000000800 */
[----:B------:R-:W-:Y:S02]  /*133e0*/  FSEL R213, R62, -INF , P1 ;  /* 0xff8000003ed57808 */ /* 0x000fe40000800000 */
[----:B------:R-:W-:Y:S02]  /*133f0*/  ISETP.GT.AND P1, PT, R0, 0x39, PT ;  /* 0x000000390000780c */ /* 0x000fe40003f24270 */
[----:B------:R-:W-:Y:S01]  /*13400*/  FMNMX.FTZ R0, R43, R2, !PT ;  /* 0x000000022b007209 */ /* 0x000fe20007810000 */
[----:B------:R-:W-:Y:S01]  /*13410*/  FFMA.FTZ R2, R182, c[0x0][0x2d0], -R149 ;  /* 0x0000b400b6027a23 */ /* 0x000fe20000010895 */
[----:B------:R-:W-:Y:S02]  /*13420*/  FMNMX.FTZ R144, R242, R144, !PT ;  /* 0x00000090f2907209 */ /* 0x000fe40007810000 */
[----:B------:R-:W-:Y:S01]  /*13430*/  FMNMX.FTZ R4, R187, R146, !PT ;  /* 0x00000092bb047209 */ /* 0x000fe20007810000 */
[----:B------:R1:W-:Y:S01]  /*13440*/  MUFU.EX2 R240, R2 ;  /* 0x0000000200f07308 */ /* 0x0003e20000000800 */
[----:B------:R-:W-:Y:S01]  /*13450*/  FSEL R148, R63, -INF , P1 ;  /* 0xff8000003f947808 */ /* 0x000fe20000800000 */
        /* <DEDUP_REMOVED lines=10> */
[----:B------:R-:W-:Y:S02]  /*13500*/  FSEL R27, R60, -INF , P2 ;  /* 0xff8000003c1b7808 */ /* 0x000fe40001000000 */
[----:B------:R-:W-:Y:S02]  /*13510*/  FMNMX.FTZ R4, R228, R4, !PT ;  /* 0x00000004e4047209 */ /* 0x000fe40007810000 */
[----:B-1----:R-:W-:Y:S02]  /*13520*/  @P3 IADD3 R2, P1, R180, R9, RZ ;  /* 0x00000009b4023210 */ /* 0x002fe40007f3e0ff */
[----:B--2---:R-:W-:Y:S02]  /*13530*/  FMNMX.FTZ R144, R144, R5, !PT ;  /* 0x0000000590907209 */ /* 0x004fe40007810000 */
[----:B------:R-:W-:Y:S02]  /*13540*/  @P3 IADD3.X R5, R181, R8, RZ, P1, !PT ;  /* 0x00000008b5053210 */ /* 0x000fe40000ffe4ff */
[C---:B------:R-:W-:Y:S01]  /*13550*/  @P3 LEA R8, P1, R2.reuse, c[0x0][0x1c8], 0x1 ;  /* 0x0000720002083a11 */ /* 0x040fe200078208ff */
[----:B------:R-:W1:Y:S01]  /*13560*/  SHFL.BFLY PT, R7, R144, 0x1, 0x1f ;  /* 0x0c201f0090077f89 */ /* 0x000e6200000e0000 */
[----:B------:R-:W-:Y:S02]  /*13570*/  FMNMX.FTZ R4, R229, R4, !PT ;  /* 0x00000004e5047209 */ /* 0x000fe40007810000 */
[----:B------:R-:W-:Y:S01]  /*13580*/  @P3 LEA.HI.X R9, R2, c[0x0][0x1cc], R5, 0x1, P1 ;  /* 0x0000730002093a11 */ /* 0x000fe200008f0c05 */
[----:B------:R-:W-:Y:S01]  /*13590*/  FFMA.FTZ R2, R16, c[0x0][0x2d0], -R149 ;  /* 0x0000b40010027a23 */ /* 0x000fe20000010895 */
[----:B------:R-:W-:Y:S02]  /*135a0*/  @P3 IADD3 R3, P1, R180, R20, RZ ;  /* 0x00000014b4033210 */ /* 0x000fe40007f3e0ff */
[----:B------:R-:W-:Y:S01]  /*135b0*/  FMNMX.FTZ R4, R241, R4, !PT ;  /* 0x00000004f1047209 */ /* 0x000fe20007810000 */
[----:B------:R2:W-:Y:S01]  /*135c0*/  MUFU.EX2 R20, R2 ;  /* 0x0000000200147308 */ /* 0x0005e20000000800 */
[----:B------:R-:W-:Y:S01]  /*135d0*/  FMNMX.FTZ R0, R148, R0, !PT ;  /* 0x0000000094007209 */ /* 0x000fe20007810000 */
[----:B------:R-:W-:Y:S01]  /*135e0*/  @P3 IMAD.X R5, R181, 0x1, R143, P1 ;  /* 0x00000001b5053824 */ /* 0x000fe200008e068f */
[----:B------:R-:W-:Y:S01]  /*135f0*/  FMNMX.FTZ R4, R243, R4, !PT ;  /* 0x00000004f3047209 */ /* 0x000fe20007810000 */
[----:B------:R4:W-:Y:S01]  /*13600*/  @P3 LDGSTS.E.BYPASS.LTC128B.128 [R225+0x4900], [R8.64], !P6 ;  /* 0x0490000008e13fae */ /* 0x0009e2000f101d46 */
[----:B------:R-:W-:Y:S02]  /*13610*/  MOV R67, R251 ;  /* 0x000000fb00437202 */ /* 0x000fe40000000f00 */
[----:B------:R-:W-:Y:S02]  /*13620*/  FMNMX.FTZ R4, R51, R4, !PT ;  /* 0x0000000433047209 */ /* 0x000fe40007810000 */
[----:B------:R-:W-:Y:S02]  /*13630*/  MOV R201, R245 ;  /* 0x000000f500c97202 */ /* 0x000fe40000000f00 */
[----:B------:R-:W-:Y:S04]  /*13640*/  FMNMX.FTZ R4, R245, R4, !PT ;  /* 0x00000004f5047209 */ /* 0x000fe80007810000 */
[----:B------:R-:W-:Y:S02]  /*13650*/  FMNMX.FTZ R4, R56, R4, !PT ;  /* 0x0000000438047209 */ /* 0x000fe40007810000 */
[----:B-1----:R-:W-:Y:S02]  /*13660*/  FMNMX.FTZ R144, R144, R7, !PT ;  /* 0x0000000790907209 */ /* 0x002fe40007810000 */
[----:B------:R-:W-:Y:S02]  /*13670*/  FMNMX.FTZ R4, R237, R4, !PT ;  /* 0x00000004ed047209 */ /* 0x000fe40007810000 */
[C---:B------:R-:W-:Y:S01]  /*13680*/  FSETP.NEU.FTZ.AND P2, PT, R144.reuse, -INF , PT ;  /* 0xff8000009000780b */ /* 0x040fe20003f5d000 */
[----:B------:R-:W-:Y:S01]  /*13690*/  FMUL.FTZ R150, R144, c[0x0][0x2d0] ;  /* 0x0000b40090967a20 */ /* 0x000fe20000410000 */
[----:B------:R-:W-:Y:S01]  /*136a0*/  FMNMX.FTZ R4, R27, R4, !PT ;  /* 0x000000041b047209 */ /* 0x000fe20007810000 */
[----:B--2---:R-:W1:Y:S03]  /*136b0*/  SHFL.BFLY PT, R2, R0, 0x2, 0x1f ;  /* 0x0c401f0000027f89 */ /* 0x004e6600000e0000 */
[----:B------:R-:W-:Y:S02]  /*136c0*/  FMNMX.FTZ R4, R244, R4, !PT ;  /* 0x00000004f4047209 */ /* 0x000fe40007810000 */
[----:B------:R-:W-:Y:S03]  /*136d0*/  FSEL R150, R150, RZ, P2 ;  /* 0x000000ff96967208 */ /* 0x000fe60001000000 */
[----:B------:R-:W2:Y:S01]  /*136e0*/  SHFL.BFLY PT, R6, R4, 0x2, 0x1f ;  /* 0x0c401f0004067f89 */ /* 0x000ea200000e0000 */
[----:B-1----:R-:W-:Y:S01]  /*136f0*/  FMNMX.FTZ R0, R0, R2, !PT ;  /* 0x0000000200007209 */ /* 0x002fe20007810000 */
[--C-:B------:R-:W-:Y:S04]  /*13700*/  FFMA.FTZ R2, R18, c[0x0][0x2d0], -R150.reuse ;  /* 0x0000b40012027a23 */ /* 0x100fe80000010896 */
[----:B------:R1:W-:Y:S01]  /*13710*/  MUFU.EX2 R49, R2 ;  /* 0x0000000200317308 */ /* 0x0003e20000000800 */
[----:B--2---:R-:W-:Y:S02]  /*13720*/  FMNMX.FTZ R4, R4, R6, !PT ;  /* 0x0000000604047209 */ /* 0x004fe40007810000 */
[C---:B------:R-:W-:Y:S03]  /*13730*/  @P3 LEA R6, P1, R3.reuse, c[0x0][0x1c8], 0x1 ;  /* 0x0000720003063a11 */ /* 0x040fe600078208ff */
[----:B------:R-:W2:Y:S01]  /*13740*/  SHFL.BFLY PT, R143, R4, 0x1, 0x1f ;  /* 0x0c201f00048f7f89 */ /* 0x000ea200000e0000 */
[----:B------:R-:W-:Y:S01]  /*13750*/  @P3 LEA.HI.X R7, R3, c[0x0][0x1cc], R5, 0x1, P1 ;  /* 0x0000730003073a11 */ /* 0x000fe200008f0c05 */
[----:B------:R-:W-:Y:S04]  /*13760*/  FFMA.FTZ R3, R17, c[0x0][0x2d0], -R149 ;  /* 0x0000b40011037a23 */ /* 0x000fe80000010895 */
[----:B------:R3:W-:Y:S02]  /*13770*/  MUFU.EX2 R48, R3 ;  /* 0x0000000300307308 */ /* 0x0007e40000000800 */
[----:B------:R4:W-:Y:S08]  /*13780*/  @P3 LDGSTS.E.BYPASS.LTC128B.128 [R225+0x5900], [R6.64], !P4 ;  /* 0x0590000006e13fae */ /* 0x0009f0000e101d46 */
[----:B-1----:R-:W1:Y:S01]  /*13790*/  SHFL.BFLY PT, R2, R0, 0x1, 0x1f ;  /* 0x0c201f0000027f89 */ /* 0x002e6200000e0000 */
[----:B--2---:R-:W-:Y:S01]  /*137a0*/  FMNMX.FTZ R143, R4, R143, !PT ;  /* 0x0000008f048f7209 */ /* 0x004fe20007810000 */
[--C-:B------:R-:W-:Y:S06]  /*137b0*/  FFMA.FTZ R4, R19, c[0x0][0x2d0], -R150.reuse ;  /* 0x0000b40013047a23 */ /* 0x100fec0000010896 */
[----:B------:R-:W-:Y:S01]  /*137c0*/  LDSM.16.MT88.4 R36, [R210+0x100] ;  /* 0x00010000d224783b */ /* 0x000fe20000004200 */
[C---:B------:R-:W-:Y:S01]  /*137d0*/  FSETP.NEU.FTZ.AND P1, PT, R143.reuse, -INF , PT ;  /* 0xff8000008f00780b */ /* 0x040fe20003f3d000 */
[----:B------:R-:W-:Y:S01]  /*137e0*/  FMUL.FTZ R151, R143, c[0x0][0x2d0] ;  /* 0x0000b4008f977a20 */ /* 0x000fe20000410000 */
[----:B------:R2:W2:Y:S01]  /*137f0*/  MUFU.EX2 R46, R4 ;  /* 0x00000004002e7308 */ /* 0x0004a20000000800 */
[--C-:B---3--:R-:W-:Y:S02]  /*13800*/  FFMA.FTZ R3, R185, c[0x0][0x2d0], -R150.reuse ;  /* 0x0000b400b9037a23 */ /* 0x108fe40000010896 */
[----:B------:R-:W-:Y:S01]  /*13810*/  IMAD.MOV.U32 R185, RZ, RZ, R27 ;  /* 0x000000ffffb97224 */ /* 0x000fe200078e001b */
[----:B------:R-:W-:Y:S01]  /*13820*/  FSEL R151, R151, RZ, P1 ;  /* 0x000000ff97977208 */ /* 0x000fe20000800000 */
[----:B------:R-:W-:Y:S05]  /*13830*/  LDSM.16.MT88.4 R52, [R209+0x1100] ;  /* 0x00110000d134783b */ /* 0x000fea0000004200 */
[----:B------:R3:W-:Y:S01]  /*13840*/  MUFU.EX2 R28, R3 ;  /* 0x00000003001c7308 */ /* 0x0007e20000000800 */
[----:B-1----:R-:W-:Y:S01]  /*13850*/  FMNMX.FTZ R142, R0, R2, !PT ;  /* 0x00000002008e7209 */ /* 0x002fe20007810000 */
[--C-:B------:R-:W-:Y:S01]  /*13860*/  FFMA.FTZ R0, R12, c[0x0][0x2d0], -R151.reuse ;  /* 0x0000b4000c007a23 */ /* 0x100fe20000010897 */
[----:B------:R-:W-:Y:S01]  /*13870*/  FSEL R2, R144, RZ, P2 ;  /* 0x000000ff90027208 */ /* 0x000fe20001000000 */
[----:B------:R-:W0:Y:S06]  /*13880*/  LDGDEPBAR ;  /* 0x00000000000079af */ /* 0x000e2c0000000000 */
[----:B------:R1:W-:Y:S01]  /*13890*/  MUFU.EX2 R50, R0 ;  /* 0x0000000000327308 */ /* 0x0003e20000000800 */
[--C-:B--2---:R-:W-:Y:S01]  /*138a0*/  FFMA.FTZ R4, R187, c[0x0][0x2d0], -R151.reuse ;  /* 0x0000b400bb047a23 */ /* 0x104fe20000010897 */
[----:B------:R-:W-:Y:S02]  /*138b0*/  F2FP.PACK_AB R179, R46, R49 ;  /* 0x000000312eb3723e */ /* 0x000fe400000000ff */
[----:B------:R-:W-:Y:S06]  /*138c0*/  MOV R187, R26 ;  /* 0x0000001a00bb7202 */ /* 0x000fec0000000f00 */
[----:B------:R2:W2:Y:S01]  /*138d0*/  MUFU.EX2 R21, R4 ;  /* 0x0000000400157308 */ /* 0x0004a20000000800 */
[----:B---3--:R-:W-:Y:S02]  /*138e0*/  FFMA.FTZ R3, R184, c[0x0][0x2d0], -R150 ;  /* 0x0000b400b8037a23 */ /* 0x008fe40000010896 */
[----:B------:R-:W-:Y:S07]  /*138f0*/  FMUL.FTZ R184, R142, c[0x0][0x2d0] ;  /* 0x0000b4008eb87a20 */ /* 0x000fee0000410000 */
[----:B------:R3:W-:Y:S01]  /*13900*/  MUFU.EX2 R47, R3 ;  /* 0x00000003002f7308 */ /* 0x0007e20000000800 */
[--C-:B-1----:R-:W-:Y:S09]  /*13910*/  FFMA.FTZ R0, R13, c[0x0][0x2d0], -R151.reuse ;  /* 0x0000b4000d007a23 */ /* 0x102ff20000010897 */
[----:B------:R1:W-:Y:S01]  /*13920*/  MUFU.EX2 R17, R0 ;  /* 0x0000000000117308 */ /* 0x0003e20000000800 */
[----:B--2---:R-:W-:Y:S01]  /*13930*/  FFMA.FTZ R4, R186, c[0x0][0x2d0], -R151 ;  /* 0x0000b400ba047a23 */ /* 0x004fe20000010897 */
[----:B------:R-:W-:Y:S01]  /*13940*/  MOV R197, R21 ;  /* 0x0000001500c57202 */ /* 0x000fe20000000f00 */
[----:B------:R-:W-:Y:S07]  /*13950*/  IMAD.MOV.U32 R186, RZ, RZ, R22 ;  /* 0x000000ffffba7224 */ /* 0x000fee00078e0016 */
[----:B------:R2:W2:Y:S01]  /*13960*/  MUFU.EX2 R5, R4 ;  /* 0x0000000400057308 */ /* 0x0004a20000000800 */
[----:B------:R-:W-:Y:S02]  /*13970*/  F2FP.PACK_AB R176, R186, R240 ;  /* 0x000000f0bab0723e */ /* 0x000fe400000000ff */
[----:B---3--:R-:W-:Y:S02]  /*13980*/  FSEL R3, R145, RZ, P0 ;  /* 0x000000ff91037208 */ /* 0x008fe40000000000 */
[----:B------:R-:W-:Y:S04]  /*13990*/  FSETP.NEU.FTZ.AND P0, PT, R142, -INF , PT ;  /* 0xff8000008e00780b */ /* 0x000fe80003f1d000 */
[----:B------:R-:W-:Y:S05]  /*139a0*/  FSEL R184, R184, RZ, P0 ;  /* 0x000000ffb8b87208 */ /* 0x000fea0000000000 */
[--C-:B-1----:R-:W-:Y:S04]  /*139b0*/  FFMA.FTZ R0, R10, c[0x0][0x2d0], -R184.reuse ;  /* 0x0000b4000a007a23 */ /* 0x102fe800000108b8 */
[----:B------:R1:W-:Y:S01]  /*139c0*/  MUFU.EX2 R44, R0 ;  /* 0x00000000002c7308 */ /* 0x0003e20000000800 */
[--C-:B--2---:R-:W-:Y:S01]  /*139d0*/  FFMA.FTZ R4, R15, c[0x0][0x2d0], -R184.reuse ;  /* 0x0000b4000f047a23 */ /* 0x104fe200000108b8 */
[----:B------:R-:W-:Y:S08]  /*139e0*/  MOV R198, R5 ;  /* 0x0000000500c67202 */ /* 0x000ff00000000f00 */
        /* <DEDUP_REMOVED lines=8> */
[----:B-1----:R-:W-:Y:S02]  /*13a70*/  FADD.FTZ R0, -R3, R140 ;  /* 0x0000008c03007221 */ /* 0x002fe40000010100 */
[----:B--2---:R-:W-:Y:S02]  /*13a80*/  IMAD.MOV.U32 R196, RZ, RZ, R19 ;  /* 0x000000ffffc47224 */ /* 0x004fe400078e0013 */
[----:B------:R-:W-:Y:S04]  /*13a90*/  FMUL.FTZ R0, R0, c[0x0][0x2d0] ;  /* 0x0000b40000007a20 */ /* 0x000fe80000410000 */
[----:B------:R1:W2:Y:S02]  /*13aa0*/  MUFU.EX2 R140, R0 ;  /* 0x00000000008c7308 */ /* 0x0002a40000000800 */
[----:B-1----:R-:W-:Y:S01]  /*13ab0*/  FADD.FTZ R0, -R2, R141 ;  /* 0x0000008d02007221 */ /* 0x002fe20000010100 */
[----:B------:R-:W-:Y:S01]  /*13ac0*/  FSEL R2, R143, RZ, P1 ;  /* 0x000000ff8f027208 */ /* 0x000fe20000800000 */
[----:B--2---:R-:W-:Y:S02]  /*13ad0*/  FMUL.FTZ R4, R140, R152 ;  /* 0x000000988c047220 */ /* 0x004fe40000410000 */
[----:B------:R-:W-:Y:S02]  /*13ae0*/  FMUL.FTZ R0, R0, c[0x0][0x2d0] ;  /* 0x0000b40000007a20 */ /* 0x000fe40000410000 */
[C---:B------:R-:W-:Y:S01]  /*13af0*/  FMUL.FTZ R5, R140.reuse, R153 ;  /* 0x000000998c057220 */ /* 0x040fe20000410000 */
[----:B------:R-:W-:Y:S01]  /*13b00*/  MOV R153, R46 ;  /* 0x0000002e00997202 */ /* 0x000fe20000000f00 */
[----:B------:R1:W2:Y:S01]  /*13b10*/  MUFU.EX2 R141, R0 ;  /* 0x00000000008d7308 */ /* 0x0002a20000000800 */
        /* <DEDUP_REMOVED lines=13> */
[C---:B--2---:R-:W-:Y:S02]  /*13bf0*/  FMUL.FTZ R18, R141.reuse, R166 ;  /* 0x000000a68d127220 */ /* 0x044fe40000410000 */
[----:B------:R-:W-:Y:S02]  /*13c00*/  FMUL.FTZ R0, R0, c[0x0][0x2d0] ;  /* 0x0000b40000007a20 */ /* 0x000fe40000410000 */
[----:B------:R-:W-:Y:S02]  /*13c10*/  IMAD.MOV.U32 R166, RZ, RZ, R238 ;  /* 0x000000ffffa67224 */ /* 0x000fe400078e00ee */
[----:B------:R1:W2:Y:S01]  /*13c20*/  MUFU.EX2 R3, R0 ;  /* 0x0000000000037308 */ /* 0x0002a20000000800 */
[C---:B------:R-:W-:Y:S02]  /*13c30*/  FMUL.FTZ R19, R141.reuse, R167 ;  /* 0x000000a78d137220 */ /* 0x040fe40000410000 */
[----:B------:R-:W-:Y:S02]  /*13c40*/  IMAD.MOV.U32 R167, RZ, RZ, R237 ;  /* 0x000000ffffa77224 */ /* 0x000fe400078e00ed */
[----:B------:R-:W-:Y:S02]  /*13c50*/  IMAD.MOV.U32 R146, RZ, RZ, R20 ;  /* 0x000000ffff927224 */ /* 0x000fe400078e0014 */
[----:B------:R-:W3:Y:S01]  /*13c60*/  LDSM.16.MT88.4 R20, [R209+0x100] ;  /* 0x00010000d114783b */ /* 0x000ee20000004200 */
[C---:B----4-:R-:W-:Y:S01]  /*13c70*/  FMUL.FTZ R6, R141.reuse, R154 ;  /* 0x0000009a8d067220 */ /* 0x050fe20000410000 */
[----:B------:R-:W-:Y:S01]  /*13c80*/  MOV R154, R17 ;  /* 0x00000011009a7202 */ /* 0x000fe20000000f00 */
[----:B------:R-:W-:Y:S01]  /*13c90*/  FMUL.FTZ R7, R141, R155 ;  /* 0x0000009b8d077220 */ /* 0x000fe20000410000 */
[----:B------:R-:W-:Y:S01]  /*13ca0*/  F2FP.PACK_AB R178, R48, R146 ;  /* 0x0000009230b2723e */ /* 0x000fe200000000ff */
[----:B------:R-:W-:Y:S01]  /*13cb0*/  IMAD.MOV.U32 R155, RZ, RZ, R16 ;  /* 0x000000ffff9b7224 */ /* 0x000fe200078e0010 */
[----:B------:R-:W-:Y:S01]  /*13cc0*/  F2FP.PACK_AB R182, R154, R50 ;  /* 0x000000329ab6723e */ /* 0x000fe200000000ff */
[C---:B------:R-:W-:Y:S02]  /*13cd0*/  FMUL.FTZ R16, R140.reuse, R164 ;  /* 0x000000a48c107220 */ /* 0x040fe40000410000 */
[----:B------:R-:W-:Y:S01]  /*13ce0*/  FMUL.FTZ R17, R140, R165 ;  /* 0x000000a58c117220 */ /* 0x000fe20000410000 */
[----:B------:R-:W-:Y:S01]  /*13cf0*/  F2FP.PACK_AB R183, R155, R196 ;  /* 0x000000c49bb7723e */ /* 0x000fe200000000ff */
[----:B------:R-:W-:Y:S02]  /*13d00*/  IMAD.MOV.U32 R165, RZ, RZ, R25 ;  /* 0x000000ffffa57224 */ /* 0x000fe400078e0019 */
[C---:B------:R-:W-:Y:S02]  /*13d10*/  FMUL.FTZ R34, R141.reuse, R114 ;  /* 0x000000728d227220 */ /* 0x040fe40000410000 */
[----:B------:R-:W-:Y:S02]  /*13d20*/  FMUL.FTZ R35, R141, R115 ;  /* 0x000000738d237220 */ /* 0x000fe40000410000 */
[----:B-1----:R-:W-:Y:S01]  /*13d30*/  FADD.FTZ R0, -R2, R147 ;  /* 0x0000009302007221 */ /* 0x002fe20000010100 */
[----:B------:R-:W-:Y:S01]  /*13d40*/  LDSM.16.MT88.4 R112, [R210+0x500] ;  /* 0x00050000d270783b */ /* 0x000fe20000004200 */
[----:B------:R-:W-:Y:S02]  /*13d50*/  FFMA.FTZ R2, R193, c[0x0][0x2d0], -R149 ;  /* 0x0000b400c1027a23 */ /* 0x000fe40000010895 */
[----:B------:R-:W-:Y:S02]  /*13d60*/  FMUL.FTZ R0, R0, c[0x0][0x2d0] ;  /* 0x0000b40000007a20 */ /* 0x000fe40000410000 */
[----:B------:R1:W-:Y:S01]  /*13d70*/  MUFU.EX2 R251, R2 ;  /* 0x0000000200fb7308 */ /* 0x0003e20000000800 */
[C---:B--2---:R-:W-:Y:S01]  /*13d80*/  FMUL.FTZ R9, R3.reuse, R157 ;  /* 0x0000009d03097220 */ /* 0x044fe20000410000 */
[----:B------:R-:W-:Y:S01]  /*13d90*/  MOV R157, R242 ;  /* 0x000000f2009d7202 */ /* 0x000fe20000000f00 */
[C---:B------:R-:W-:Y:S02]  /*13da0*/  FMUL.FTZ R8, R3.reuse, R156 ;  /* 0x0000009c03087220 */ /* 0x040fe40000410000 */
[----:B------:R-:W-:Y:S02]  /*13db0*/  IMAD.MOV.U32 R156, RZ, RZ, R44 ;  /* 0x000000ffff9c7224 */ /* 0x000fe400078e002c */
[C---:B------:R-:W-:Y:S02]  /*13dc0*/  FMUL.FTZ R44, R3.reuse, R124 ;  /* 0x0000007c032c7220 */ /* 0x040fe40000410000 */
[----:B------:R-:W-:Y:S01]  /*13dd0*/  IMAD.MOV.U32 R124, RZ, RZ, R241 ;  /* 0x000000ffff7c7224 */ /* 0x000fe200078e00f1 */
[----:B------:R-:W2:Y:S01]  /*13de0*/  MUFU.EX2 R0, R0 ;  /* 0x0000000000007308 */ /* 0x000ea20000000800 */
[C---:B------:R-:W-:Y:S01]  /*13df0*/  FMUL.FTZ R45, R3.reuse, R125 ;  /* 0x0000007d032d7220 */ /* 0x040fe20000410000 */
[----:B------:R-:W-:Y:S01]  /*13e00*/  MOV R125, R239 ;  /* 0x000000ef007d7202 */ /* 0x000fe20000000f00 */
[----:B------:R-:W-:Y:S02]  /*13e10*/  IMAD.MOV.U32 R193, RZ, RZ, R236 ;  /* 0x000000ffffc17224 */ /* 0x000fe400078e00ec */
[C---:B------:R-:W-:Y:S01]  /*13e20*/  FMUL.FTZ R40, R3.reuse, R120 ;  /* 0x0000007803287220 */ /* 0x040fe20000410000 */
[----:B------:R-:W-:Y:S01]  /*13e30*/  MOV R120, R235 ;  /* 0x000000eb00787202 */ /* 0x000fe20000000f00 */
[----:B------:R-:W-:Y:S02]  /*13e40*/  IMAD.MOV.U32 R147, RZ, RZ, R28 ;  /* 0x000000ffff937224 */ /* 0x000fe400078e001c */
[C---:B------:R-:W-:Y:S02]  /*13e50*/  FMUL.FTZ R12, R3.reuse, R160 ;  /* 0x000000a0030c7220 */ /* 0x040fe40000410000 */
[----:B------:R-:W-:Y:S01]  /*13e60*/  FMUL.FTZ R13, R3, R161 ;  /* 0x000000a1030d7220 */ /* 0x000fe20000410000 */
[----:B------:R-:W-:Y:S01]  /*13e70*/  F2FP.PACK_AB R177, R47, R147 ;  /* 0x000000932fb1723e */ /* 0x000fe200000000ff */
[C---:B------:R-:W-:Y:S01]  /*13e80*/  FMUL.FTZ R24, R3.reuse, R104 ;  /* 0x0000006803187220 */ /* 0x040fe20000410000 */
[----:B------:R-:W-:Y:S01]  /*13e90*/  MOV R161, R49 ;  /* 0x0000003100a17202 */ /* 0x000fe20000000f00 */
[----:B-1----:R-:W-:Y:S02]  /*13ea0*/  FFMA.FTZ R2, R192, c[0x0][0x2d0], -R149 ;  /* 0x0000b400c0027a23 */ /* 0x002fe40000010895 */
[----:B------:R-:W-:Y:S02]  /*13eb0*/  IMAD.MOV.U32 R192, RZ, RZ, R248 ;  /* 0x000000ffffc07224 */ /* 0x000fe400078e00f8 */
[-C--:B---3--:R-:W-:Y:S01]  /*13ec0*/  HMMA.16816.F32 R4, R176, R20.reuse, R4 ;  /* 0x00000014b004723c */ /* 0x088fe20000001804 */
[----:B------:R1:W-:Y:S02]  /*13ed0*/  MUFU.EX2 R248, R2 ;  /* 0x0000000200f87308 */ /* 0x0003e40000000800 */
[C---:B------:R-:W-:Y:S02]  /*13ee0*/  FMUL.FTZ R25, R3.reuse, R105 ;  /* 0x0000006903197220 */ /* 0x040fe40000410000 */
[C---:B--2---:R-:W-:Y:S01]  /*13ef0*/  FMUL.FTZ R11, R0.reuse, R159 ;  /* 0x0000009f000b7220 */ /* 0x044fe20000410000 */
[----:B------:R-:W-:Y:S01]  /*13f00*/  MOV R159, R247 ;  /* 0x000000f7009f7202 */ /* 0x000fe20000000f00 */
[C---:B------:R-:W-:Y:S02]  /*13f10*/  FMUL.FTZ R10, R0.reuse, R158 ;  /* 0x0000009e000a7220 */ /* 0x040fe40000410000 */
[----:B------:R-:W-:Y:S03]  /*13f20*/  IMAD.MOV.U32 R158, RZ, RZ, R240 ;  /* 0x000000ffff9e7224 */ /* 0x000fe600078e00f0 */
[C---:B------:R-:W-:Y:S02]  /*13f30*/  FMUL.FTZ R46, R0.reuse, R126 ;  /* 0x0000007e002e7220 */ /* 0x040fe40000410000 */
[C---:B------:R-:W-:Y:S04]  /*13f40*/  HMMA.16816.F32 R8, R180.reuse, R20, R8 ;  /* 0x00000014b408723c */ /* 0x040fe80000001808 */
[----:B------:R-:W-:Y:S02]  /*13f50*/  IMAD.MOV.U32 R126, RZ, RZ, R234 ;  /* 0x000000ffff7e7224 */ /* 0x000fe400078e00ea */
[C---:B------:R-:W-:Y:S02]  /*13f60*/  FMUL.FTZ R14, R0.reuse, R162 ;  /* 0x000000a2000e7220 */ /* 0x040fe40000410000 */
[----:B------:R-:W-:Y:S04]  /*13f70*/  FMUL.FTZ R15, R0, R163 ;  /* 0x000000a3000f7220 */ /* 0x000fe80000410000 */
[--C-:B-1----:R-:W-:Y:S02]  /*13f80*/  FFMA.FTZ R2, R194, c[0x0][0x2d0], -R150.reuse ;  /* 0x0000b400c2027a23 */ /* 0x102fe40000010896 */
[C---:B------:R-:W-:Y:S01]  /*13f90*/  FMUL.FTZ R20, R140.reuse, R100 ;  /* 0x000000648c147220 */ /* 0x040fe20000410000 */
[-C--:B------:R-:W-:Y:S01]  /*13fa0*/  HMMA.16816.F32 R12, R180, R22.reuse, R12 ;  /* 0x00000016b40c723c */ /* 0x080fe2000000180c */
[----:B------:R1:W-:Y:S02]  /*13fb0*/  MUFU.EX2 R247, R2 ;  /* 0x0000000200f77308 */ /* 0x0003e40000000800 */
[----:B------:R-:W-:Y:S02]  /*13fc0*/  FMUL.FTZ R21, R140, R101 ;  /* 0x000000658c157220 */ /* 0x000fe40000410000 */
[C---:B------:R-:W-:Y:S02]  /*13fd0*/  FMUL.FTZ R26, R0.reuse, R106 ;  /* 0x0000006a001a7220 */ /* 0x040fe40000410000 */
[----:B------:R-:W-:Y:S01]  /*13fe0*/  FMUL.FTZ R27, R0, R107 ;  /* 0x0000006b001b7220 */ /* 0x000fe20000410000 */
[C---:B------:R-:W-:Y:S01]  /*13ff0*/  HMMA.16816.F32 R16, R176.reuse, R22, R16 ;  /* 0x00000016b010723c */ /* 0x040fe20000001810 */
[----:B------:R-:W-:Y:S03]  /*14000*/  LDSM.16.MT88.4 R104, [R209+0x2100] ;  /* 0x00210000d168783b */ /* 0x000fe60000004200 */
[C---:B------:R-:W-:Y:S02]  /*14010*/  FMUL.FTZ R28, R3.reuse, R108 ;  /* 0x0000006c031c7220 */ /* 0x040fe40000410000 */
[----:B------:R-:W-:Y:S02]  /*14020*/  FMUL.FTZ R29, R3, R109 ;  /* 0x0000006d031d7220 */ /* 0x000fe40000410000 */
[C---:B------:R-:W-:Y:S04]  /*14030*/  FMUL.FTZ R22, R141.reuse, R102 ;  /* 0x000000668d167220 */ /* 0x040fe80000410000 */
[----:B------:R-:W-:Y:S02]  /*14040*/  FMUL.FTZ R23, R141, R103 ;  /* 0x000000678d177220 */ /* 0x000fe40000410000 */
[----:B------:R-:W2:Y:S01]  /*14050*/  LDSM.16.MT88.4 R100, [R210+0x1100] ;  /* 0x00110000d264783b */ /* 0x000ea20000004200 */
[----:B------:R-:W-:Y:S02]  /*14060*/  FMUL.FTZ R49, R140, R129 ;  /* 0x000000818c317220 */ /* 0x000fe40000410000 */
[----:B-1----:R-:W-:Y:S02]  /*14070*/  FFMA.FTZ R2, R195, c[0x0][0x2d0], -R150 ;  /* 0x0000b400c3027a23 */ /* 0x002fe40000010896 */
[-C--:B------:R-:W-:Y:S02]  /*14080*/  HMMA.16816.F32 R20, R176, R36.reuse, R20 ;  /* 0x00000024b014723c */ /* 0x080fe40000001814 */
[----:B------:R1:W-:Y:S01]  /*14090*/  MUFU.EX2 R246, R2 ;  /* 0x0000000200f67308 */ /* 0x0003e20000000800 */
[----:B------:R-:W-:Y:S02]  /*140a0*/  IMAD.MOV.U32 R195, RZ, RZ, R243 ;  /* 0x000000ffffc37224 */ /* 0x000fe400078e00f3 */
[C---:B------:R-:W-:Y:S02]  /*140b0*/  FMUL.FTZ R30, R0.reuse, R110 ;  /* 0x0000006e001e7220 */ /* 0x040fe40000410000 */
[----:B------:R-:W-:Y:S01]  /*140c0*/  FMUL.FTZ R31, R0, R111 ;  /* 0x0000006f001f7220 */ /* 0x000fe20000410000 */
[C---:B------:R-:W-:Y:S04]  /*140d0*/  HMMA.16816.F32 R24, R180.reuse, R36, R24 ;  /* 0x00000024b418723c */ /* 0x040fe80000001818 */
[----:B------:R-:W-:Y:S01]  /*140e0*/  FMUL.FTZ R41, R3, R121 ;  /* 0x0000007903297220 */ /* 0x000fe20000410000 */
[----:B------:R-:W-:Y:S01]  /*140f0*/  MOV R121, R66 ;  /* 0x0000004200797202 */ /* 0x000fe20000000f00 */
[C---:B------:R-:W-:Y:S02]  /*14100*/  FMUL.FTZ R66, R141.reuse, R138 ;  /* 0x0000008a8d427220 */ /* 0x040fe40000410000 */
[-C--:B------:R-:W-:Y:S04]  /*14110*/  HMMA.16816.F32 R28, R180, R38.reuse, R28 ;  /* 0x00000026b41c723c */ /* 0x080fe8000000181c */
[C---:B------:R-:W-:Y:S02]  /*14120*/  FMUL.FTZ R36, R140.reuse, R116 ;  /* 0x000000748c247220 */ /* 0x040fe40000410000 */
[----:B------:R-:W-:Y:S02]  /*14130*/  FMUL.FTZ R37, R140, R117 ;  /* 0x000000758c257220 */ /* 0x000fe40000410000 */
[C---:B------:R-:W-:Y:S04]  /*14140*/  HMMA.16816.F32 R32, R176.reuse, R38, R32 ;  /* 0x00000026b020723c */ /* 0x040fe80000001820 */
[--C-:B-1----:R-:W-:Y:S02]  /*14150*/  FFMA.FTZ R2, R188, c[0x0][0x2d0], -R149.reuse ;  /* 0x0000b400bc027a23 */ /* 0x102fe40000010895 */
[C---:B------:R-:W-:Y:S02]  /*14160*/  FMUL.FTZ R42, R0.reuse, R122 ;  /* 0x0000007a002a7220 */ /* 0x040fe40000410000 */
[----:B------:R1:W-:Y:S01]  /*14170*/  MUFU.EX2 R245, R2 ;  /* 0x0000000200f57308 */ /* 0x0003e20000000800 */
[C---:B------:R-:W-:Y:S03]  /*14180*/  FMUL.FTZ R38, R141.reuse, R118 ;  /* 0x000000768d267220 */ /* 0x040fe60000410000 */
[C---:B------:R-:W-:Y:S02]  /*14190*/  FMUL.FTZ R39, R141.reuse, R119 ;  /* 0x000000778d277220 */ /* 0x040fe40000410000 */
[----:B------:R-:W-:Y:S01]  /*141a0*/  LDSM.16.MT88.4 R116, [R209+0x1500] ;  /* 0x00150000d174783b */ /* 0x000fe20000004200 */
[C---:B------:R-:W-:Y:S01]  /*141b0*/  FMUL.FTZ R43, R0.reuse, R123 ;  /* 0x0000007b002b7220 */ /* 0x040fe20000410000 */
[----:B------:R-:W-:Y:S01]  /*141c0*/  MOV R123, R51 ;  /* 0x00000033007b7202 */ /* 0x000fe20000000f00 */
[C---:B------:R-:W-:Y:S02]  /*141d0*/  FMUL.FTZ R51, R141.reuse, R131 ;  /* 0x000000838d337220 */ /* 0x040fe40000410000 */
[-C--:B------:R-:W-:Y:S03]  /*141e0*/  HMMA.16816.F32 R36, R176, R52.reuse, R36 ;  /* 0x00000034b024723c */ /* 0x080fe60000001824 */
[----:B------:R-:W-:Y:S02]  /*141f0*/  FMUL.FTZ R47, R0, R127 ;  /* 0x0000007f002f7220 */ /* 0x000fe40000410000 */
        /* <DEDUP_REMOVED lines=33> */
[C---:B------:R-:W-:Y:S04]  /*14410*/  FMUL.FTZ R65, R140.reuse, R137 ;  /* 0x000000898c417220 */ /* 0x040fe80000410000 */
[----:B------:R-:W-:Y:S02]  /*14420*/  IMAD.MOV.U32 R194, RZ, RZ, R64 ;  /* 0x000000ffffc27224 */ /* 0x000fe400078e0040 */
[----:B------:R-:W-:Y:S02]  /*14430*/  FMUL.FTZ R64, R140, R136 ;  /* 0x000000888c407220 */ /* 0x000fe40000410000 */
[----:B------:R-:W-:Y:S01]  /*14440*/  LDSM.16.MT88.4 R136, [R210+0x1d00] ;  /* 0x001d0000d288783b */ /* 0x000fe20000004200 */
[C---:B------:R-:W-:Y:S02]  /*14450*/  FMUL.FTZ R70, R141.reuse, R70 ;  /* 0x000000468d467220 */ /* 0x040fe40000410000 */
[----:B------:R-:W-:Y:S02]  /*14460*/  FMUL.FTZ R71, R141, R71 ;  /* 0x000000478d477220 */ /* 0x000fe40000410000 */
[C---:B------:R-:W-:Y:S03]  /*14470*/  HMMA.16816.F32 R64, R176.reuse, R102, R64 ;  /* 0x00000066b040723c */ /* 0x040fe60000001840 */
[----:B------:R-:W2:Y:S01]  /*14480*/  LDSM.16.MT88.4 R100, [R210+0x2100] ;  /* 0x00210000d264783b */ /* 0x000ea20000004200 */
[C---:B------:R-:W-:Y:S02]  /*14490*/  FMUL.FTZ R72, R3.reuse, R72 ;  /* 0x0000004803487220 */ /* 0x040fe40000410000 */
[C---:B------:R-:W-:Y:S02]  /*144a0*/  FMUL.FTZ R73, R3.reuse, R73 ;  /* 0x0000004903497220 */ /* 0x040fe40000410000 */
[-C--:B------:R-:W-:Y:S04]  /*144b0*/  HMMA.16816.F32 R68, R176, R104.reuse, R68 ;  /* 0x00000068b044723c */ /* 0x080fe80000001844 */
[--C-:B-1----:R-:W-:Y:S02]  /*144c0*/  FFMA.FTZ R2, R206, c[0x0][0x2d0], -R151.reuse ;  /* 0x0000b400ce027a23 */ /* 0x102fe40000010897 */
[C---:B------:R-:W-:Y:S02]  /*144d0*/  FMUL.FTZ R74, R0.reuse, R74 ;  /* 0x0000004a004a7220 */ /* 0x040fe40000410000 */
[----:B------:R1:W-:Y:S01]  /*144e0*/  MUFU.EX2 R241, R2 ;  /* 0x0000000200f17308 */ /* 0x0003e20000000800 */
[C---:B------:R-:W-:Y:S03]  /*144f0*/  FMUL.FTZ R75, R0.reuse, R75 ;  /* 0x0000004b004b7220 */ /* 0x040fe60000410000 */
[C---:B------:R-:W-:Y:S02]  /*14500*/  FMUL.FTZ R76, R3.reuse, R76 ;  /* 0x0000004c034c7220 */ /* 0x040fe40000410000 */
[----:B------:R-:W-:Y:S02]  /*14510*/  FMUL.FTZ R77, R3, R77 ;  /* 0x0000004d034d7220 */ /* 0x000fe40000410000 */
[C---:B------:R-:W-:Y:S04]  /*14520*/  HMMA.16816.F32 R72, R180.reuse, R104, R72 ;  /* 0x00000068b448723c */ /* 0x040fe80000001848 */
[C---:B------:R-:W-:Y:S02]  /*14530*/  FMUL.FTZ R78, R0.reuse, R78 ;  /* 0x0000004e004e7220 */ /* 0x040fe40000410000 */
[C---:B------:R-:W-:Y:S02]  /*14540*/  FMUL.FTZ R79, R0.reuse, R79 ;  /* 0x0000004f004f7220 */ /* 0x040fe40000410000 */
[C---:B------:R-:W-:Y:S04]  /*14550*/  FMUL.FTZ R82, R141.reuse, R82 ;  /* 0x000000528d527220 */ /* 0x040fe80000410000 */
[----:B------:R-:W-:Y:S01]  /*14560*/  FMUL.FTZ R83, R141, R83 ;  /* 0x000000538d537220 */ /* 0x000fe20000410000 */
[-C--:B------:R-:W-:Y:S03]  /*14570*/  HMMA.16816.F32 R76, R180, R106.reuse, R76 ;  /* 0x0000006ab44c723c */ /* 0x080fe6000000184c */
[----:B-1----:R-:W-:Y:S02]  /*14580*/  FFMA.FTZ R2, R205, c[0x0][0x2d0], -R151 ;  /* 0x0000b400cd027a23 */ /* 0x002fe40000010897 */
[----:B------:R-:W-:Y:S02]  /*14590*/  FMUL.FTZ R88, R3, R88 ;  /* 0x0000005803587220 */ /* 0x000fe40000410000 */
[----:B------:R1:W3:Y:S01]  /*145a0*/  MUFU.EX2 R240, R2 ;  /* 0x0000000200f07308 */ /* 0x0002e20000000800 */
[C---:B------:R-:W-:Y:S01]  /*145b0*/  HMMA.16816.F32 R80, R176.reuse, R106, R80 ;  /* 0x0000006ab050723c */ /* 0x040fe20000001850 */
[----:B------:R-:W4:Y:S03]  /*145c0*/  LDSM.16.MT88.4 R104, [R209+0x500] ;  /* 0x00050000d168783b */ /* 0x000f260000004200 */
[C---:B------:R-:W-:Y:S02]  /*145d0*/  FMUL.FTZ R86, R141.reuse, R86 ;  /* 0x000000568d567220 */ /* 0x040fe40000410000 */
[----:B------:R-:W-:Y:S02]  /*145e0*/  FMUL.FTZ R87, R141, R87 ;  /* 0x000000578d577220 */ /* 0x000fe40000410000 */
[C---:B------:R-:W-:Y:S04]  /*145f0*/  FMUL.FTZ R89, R3.reuse, R89 ;  /* 0x0000005903597220 */ /* 0x040fe80000410000 */
[C---:B------:R-:W-:Y:S01]  /*14600*/  FMUL.FTZ R90, R0.reuse, R90 ;  /* 0x0000005a005a7220 */ /* 0x040fe20000410000 */
[-C--:B--2---:R-:W-:Y:S03]  /*14610*/  HMMA.16816.F32 R84, R176, R100.reuse, R84 ;  /* 0x00000064b054723c */ /* 0x084fe60000001854 */
[C---:B------:R-:W-:Y:S02]  /*14620*/  FMUL.FTZ R91, R0.reuse, R91 ;  /* 0x0000005b005b7220 */ /* 0x040fe40000410000 */
[C---:B------:R-:W-:Y:S02]  /*14630*/  FMUL.FTZ R92, R3.reuse, R92 ;  /* 0x0000005c035c7220 */ /* 0x040fe40000410000 */
[----:B------:R-:W-:Y:S02]  /*14640*/  FMUL.FTZ R93, R3, R93 ;  /* 0x0000005d035d7220 */ /* 0x000fe40000410000 */
[----:B------:R-:W-:Y:S01]  /*14650*/  FMUL.FTZ R94, R0, R94 ;  /* 0x0000005e005e7220 */ /* 0x000fe20000410000 */
[C---:B------:R-:W-:Y:S04]  /*14660*/  HMMA.16816.F32 R88, R180.reuse, R100, R88 ;  /* 0x00000064b458723c */ /* 0x040fe80000001858 */
[--C-:B-1----:R-:W-:Y:S01]  /*14670*/  FFMA.FTZ R2, R207, c[0x0][0x2d0], -R184.reuse ;  /* 0x0000b400cf027a23 */ /* 0x102fe200000108b8 */
[----:B---3--:R-:W-:Y:S01]  /*14680*/  F2FP.PACK_AB R108, R240, R241 ;  /* 0x000000f1f06c723e */ /* 0x008fe200000000ff */
[----:B------:R-:W-:Y:S01]  /*14690*/  FMUL.FTZ R95, R0, R95 ;  /* 0x0000005f005f7220 */ /* 0x000fe20000410000 */
[----:B------:R-:W-:Y:S01]  /*146a0*/  F2FP.PACK_AB R100, R248, R251 ;  /* 0x000000fbf864723e */ /* 0x000fe200000000ff */
[----:B------:R1:W-:Y:S01]  /*146b0*/  MUFU.EX2 R239, R2 ;  /* 0x0000000200ef7308 */ /* 0x0003e20000000800 */
[----:B------:R-:W-:Y:S03]  /*146c0*/  F2FP.PACK_AB R101, R246, R247 ;  /* 0x000000f7f665723e */ /* 0x000fe600000000ff */
[C---:B------:R-:W-:Y:S01]  /*146d0*/  FMUL.FTZ R98, R141.reuse, R98 ;  /* 0x000000628d627220 */ /* 0x040fe20000410000 */
[-C--:B------:R-:W-:Y:S01]  /*146e0*/  HMMA.16816.F32 R92, R180, R102.reuse, R92 ;  /* 0x00000066b45c723c */ /* 0x080fe2000000185c */
[----:B------:R-:W-:Y:S02]  /*146f0*/  LDSM.16.MT88.4 R180, [R209+0x2d00] ;  /* 0x002d0000d1b4783b */ /* 0x000fe40000004200 */
[----:B------:R-:W-:Y:S02]  /*14700*/  FMUL.FTZ R99, R141, R99 ;  /* 0x000000638d637220 */ /* 0x000fe40000410000 */
[----:B------:R-:W-:Y:S05]  /*14710*/  FFMA.FTZ R120, R120, c[0x0][0x2d0], -R149 ;  /* 0x0000b40078787a23 */ /* 0x000fea0000010895 */
[----:B------:R-:W-:Y:S07]  /*14720*/  HMMA.16816.F32 R96, R176, R102, R96 ;  /* 0x00000066b060723c */ /* 0x000fee0000001860 */
[----:B------:R-:W-:Y:S01]  /*14730*/  F2FP.PACK_AB R102, R244, R245 ;  /* 0x000000f5f466723e */ /* 0x000fe200000000ff */
[--C-:B-1----:R-:W-:Y:S01]  /*14740*/  FFMA.FTZ R2, R227, c[0x0][0x2d0], -R184.reuse ;  /* 0x0000b400e3027a23 */ /* 0x102fe200000108b8 */
[----:B------:R-:W-:Y:S03]  /*14750*/  F2FP.PACK_AB R103, R242, R243 ;  /* 0x000000f3f267723e */ /* 0x000fe600000000ff */
[----:B------:R1:W2:Y:S04]  /*14760*/  MUFU.EX2 R238, R2 ;  /* 0x0000000200ee7308 */ /* 0x0002a80000000800 */
[-C--:B----4-:R-:W-:Y:S05]  /*14770*/  HMMA.16816.F32 R4, R100, R104.reuse, R4 ;  /* 0x000000686404723c */ /* 0x090fea0000001804 */
[--C-:B-1----:R-:W-:Y:S01]  /*14780*/  FFMA.FTZ R2, R228, c[0x0][0x2d0], -R151.reuse ;  /* 0x0000b400e4027a23 */ /* 0x102fe20000010897 */
[----:B--2---:R-:W-:Y:S01]  /*14790*/  F2FP.PACK_AB R109, R238, R239 ;  /* 0x000000efee6d723e */ /* 0x004fe200000000ff */
        /* <DEDUP_REMOVED lines=31> */
[----:B-1----:R-:W-:Y:S01]  /*14990*/  FFMA.FTZ R2, R252, c[0x0][0x2d0], -R150 ;  /* 0x0000b400fc027a23 */ /* 0x002fe20000010896 */
[----:B------:R-:W-:Y:S03]  /*149a0*/  MOV R252, R154 ;  /* 0x0000009a00fc7202 */ /* 0x000fe60000000f00 */
[-C--:B--2---:R-:W-:Y:S01]  /*149b0*/  HMMA.16816.F32 R52, R100, R104.reuse, R52 ;  /* 0x000000686434723c */ /* 0x084fe20000001834 */
[----:B------:R1:W2:Y:S07]  /*149c0*/  MUFU.EX2 R229, R2 ;  /* 0x0000000200e57308 */ /* 0x0002ae0000000800 */
[C---:B------:R-:W-:Y:S08]  /*149d0*/  HMMA.16816.F32 R56, R108.reuse, R104, R56 ;  /* 0x000000686c38723c */ /* 0x040ff00000001838 */
[-C--:B------:R-:W-:Y:S08]  /*149e0*/  HMMA.16816.F32 R60, R108, R106.reuse, R60 ;  /* 0x0000006a6c3c723c */ /* 0x080ff0000000183c */
[C---:B------:R-:W-:Y:S04]  /*149f0*/  HMMA.16816.F32 R64, R100.reuse, R106, R64 ;  /* 0x0000006a6440723c */ /* 0x040fe80000001840 */
[----:B-1----:R-:W-:Y:S02]  /*14a00*/  FFMA.FTZ R2, R126, c[0x0][0x2d0], -R149 ;  /* 0x0000b4007e027a23 */ /* 0x002fe40000010895 */
[----:B------:R-:W-:Y:S01]  /*14a10*/  IMAD.MOV.U32 R126, RZ, RZ, R125 ;  /* 0x000000ffff7e7224 */ /* 0x000fe200078e007d */
[----:B------:R-:W-:Y:S01]  /*14a20*/  MOV R125, R124 ;  /* 0x0000007c007d7202 */ /* 0x000fe20000000f00 */
[-C--:B----4-:R-:W-:Y:S01]  /*14a30*/  HMMA.16816.F32 R68, R100, R112.reuse, R68 ;  /* 0x000000706444723c */ /* 0x090fe20000001844 */
[----:B------:R1:W4:Y:S03]  /*14a40*/  MUFU.EX2 R230, R2 ;  /* 0x0000000200e67308 */ /* 0x0003260000000800 */
[----:B------:R-:W-:Y:S02]  /*14a50*/  IMAD.MOV.U32 R127, RZ, RZ, R126 ;  /* 0x000000ffff7f7224 */ /* 0x000fe400078e007e */
[----:B------:R-:W-:Y:S02]  /*14a60*/  IMAD.MOV.U32 R126, RZ, RZ, R125 ;  /* 0x000000ffff7e7224 */ /* 0x000fe400078e007d */
[C---:B------:R-:W-:Y:S04]  /*14a70*/  HMMA.16816.F32 R72, R108.reuse, R112, R72 ;  /* 0x000000706c48723c */ /* 0x040fe80000001848 */
[----:B------:R-:W-:Y:S02]  /*14a80*/  IMAD.MOV.U32 R124, RZ, RZ, R195 ;  /* 0x000000ffff7c7224 */ /* 0x000fe400078e00c3 */
[----:B------:R-:W-:Y:S01]  /*14a90*/  IMAD.MOV.U32 R195, RZ, RZ, R194 ;  /* 0x000000ffffc37224 */ /* 0x000fe200078e00c2 */
[----:B------:R-:W-:Y:S01]  /*14aa0*/  MOV R194, R123 ;  /* 0x0000007b00c27202 */ /* 0x000fe20000000f00 */
[-C--:B------:R-:W-:Y:S04]  /*14ab0*/  HMMA.16816.F32 R76, R108, R114.reuse, R76 ;  /* 0x000000726c4c723c */ /* 0x080fe8000000184c */
[----:B------:R-:W-:Y:S01]  /*14ac0*/  IMAD.MOV.U32 R123, RZ, RZ, R192 ;  /* 0x000000ffff7b7224 */ /* 0x000fe200078e00c0 */
[----:B------:R-:W-:Y:S01]  /*14ad0*/  MOV R125, R124 ;  /* 0x0000007c007d7202 */ /* 0x000fe20000000f00 */
[----:B------:R-:W-:Y:S01]  /*14ae0*/  IMAD.MOV.U32 R192, RZ, RZ, R165 ;  /* 0x000000ffffc07224 */ /* 0x000fe200078e00a5 */
[----:B------:R-:W-:Y:S01]  /*14af0*/  MOV R165, R224 ;  /* 0x000000e000a57202 */ /* 0x000fe20000000f00 */
[C---:B------:R-:W-:Y:S01]  /*14b00*/  HMMA.16816.F32 R80, R100.reuse, R114, R80 ;  /* 0x000000726450723c */ /* 0x040fe20000001850 */
[----:B------:R-:W-:Y:S03]  /*14b10*/  LDSM.16.MT88.4 R112, [R210+0x900] ;  /* 0x00090000d270783b */ /* 0x000fe60000004200 */
[----:B-1----:R-:W-:Y:S02]  /*14b20*/  FFMA.FTZ R2, R250, c[0x0][0x2d0], -R150 ;  /* 0x0000b400fa027a23 */ /* 0x002fe40000010896 */
[----:B------:R-:W-:Y:S02]  /*14b30*/  IMAD.MOV.U32 R124, RZ, RZ, R195 ;  /* 0x000000ffff7c7224 */ /* 0x000fe400078e00c3 */
[-C--:B---3--:R-:W-:Y:S01]  /*14b40*/  HMMA.16816.F32 R84, R100, R116.reuse, R84 ;  /* 0x000000746454723c */ /* 0x088fe20000001854 */
[----:B------:R1:W-:Y:S01]  /*14b50*/  MUFU.EX2 R227, R2 ;  /* 0x0000000200e37308 */ /* 0x0003e20000000800 */
[----:B------:R3:W5:Y:S02]  /*14b60*/  LDL.LU R224, [R1+0x78] ;  /* 0x0000780001e07983 */ /* 0x0007640000300800 */
[----:B------:R-:W-:Y:S01]  /*14b70*/  IMAD.MOV.U32 R195, RZ, RZ, R194 ;  /* 0x000000ffffc37224 */ /* 0x000fe200078e00c2 */
[----:B------:R-:W-:Y:S01]  /*14b80*/  MOV R194, R123 ;  /* 0x0000007b00c27202 */ /* 0x000fe20000000f00 */
[----:B------:R-:W-:Y:S02]  /*14b90*/  IMAD.MOV.U32 R123, RZ, RZ, R192 ;  /* 0x000000ffff7b7224 */ /* 0x000fe400078e00c0 */
[C---:B------:R-:W-:Y:S04]  /*14ba0*/  HMMA.16816.F32 R88, R108.reuse, R116, R88 ;  /* 0x000000746c58723c */ /* 0x040fe80000001858 */
[----:B------:R-:W-:Y:S01]  /*14bb0*/  IMAD.MOV.U32 R192, RZ, RZ, R165 ;  /* 0x000000ffffc07224 */ /* 0x000fe200078e00a5 */
[----:B------:R-:W-:Y:S01]  /*14bc0*/  MOV R165, R213 ;  /* 0x000000d500a57202 */ /* 0x000fe20000000f00 */
[----:B------:R-:W-:Y:S01]  /*14bd0*/  FFMA.FTZ R104, R125, c[0x0][0x2d0], -R151 ;  /* 0x0000b4007d687a23 */ /* 0x000fe20000010897 */
[----:B------:R3:W5:Y:S01]  /*14be0*/  LDL.LU R213, [R1+0x74] ;  /* 0x0000740001d57983 */ /* 0x0007620000300800 */
[-C--:B------:R-:W-:Y:S02]  /*14bf0*/  HMMA.16816.F32 R92, R108, R118.reuse, R92 ;  /* 0x000000766c5c723c */ /* 0x080fe4000000185c */
[----:B------:R3:W-:Y:S02]  /*14c00*/  MUFU.EX2 R205, R104 ;  /* 0x0000006800cd7308 */ /* 0x0007e40000000800 */
[----:B------:R-:W-:Y:S04]  /*14c10*/  IMAD.MOV.U32 R250, RZ, RZ, R153 ;  /* 0x000000fffffa7224 */ /* 0x000fe800078e0099 */
[----:B------:R-:W-:Y:S01]  /*14c20*/  HMMA.16816.F32 R96, R100, R118, R96 ;  /* 0x000000766460723c */ /* 0x000fe20000001860 */
[----:B------:R-:W-:Y:S03]  /*14c30*/  LDSM.16.MT88.4 R116, [R209+0x1900] ;  /* 0x00190000d174783b */ /* 0x000fe60000004200 */
        /* <DEDUP_REMOVED lines=11> */
[----:B---3--:R-:W-:Y:S01]  /*14cf0*/  F2FP.PACK_AB R108, R205, R206 ;  /* 0x000000cecd6c723e */ /* 0x008fe200000000ff */
[----:B------:R-:W-:Y:S02]  /*14d00*/  IMAD.MOV.U32 R124, RZ, RZ, R195 ;  /* 0x000000ffff7c7224 */ /* 0x000fe400078e00c3 */
[----:B------:R-:W-:Y:S01]  /*14d10*/  IMAD.MOV.U32 R195, RZ, RZ, R194 ;  /* 0x000000ffffc37224 */ /* 0x000fe200078e00c2 */
[----:B------:R-:W-:Y:S01]  /*14d20*/  MOV R194, R123 ;  /* 0x0000007b00c27202 */ /* 0x000fe20000000f00 */
[----:B------:R-:W-:Y:S03]  /*14d30*/  IMAD.MOV.U32 R123, RZ, RZ, R192 ;  /* 0x000000ffff7b7224 */ /* 0x000fe600078e00c0 */
[----:B------:R-:W-:Y:S01]  /*14d40*/  IMAD.MOV.U32 R192, RZ, RZ, R193 ;  /* 0x000000ffffc07224 */ /* 0x000fe200078e00c1 */
[----:B------:R-:W-:Y:S01]  /*14d50*/  MOV R193, R159 ;  /* 0x0000009f00c17202 */ /* 0x000fe20000000f00 */
[----:B------:R-:W-:Y:S02]  /*14d60*/  IMAD.MOV.U32 R159, RZ, RZ, R157 ;  /* 0x000000ffff9f7224 */ /* 0x000fe400078e009d */
[----:B------:R-:W-:Y:S01]  /*14d70*/  IMAD.MOV.U32 R157, RZ, RZ, R197 ;  /* 0x000000ffff9d7224 */ /* 0x000fe200078e00c5 */
[----:B------:R-:W-:Y:S02]  /*14d80*/  MOV R197, R203 ;  /* 0x000000cb00c57202 */ /* 0x000fe40000000f00 */
[----:B------:R1:W-:Y:S02]  /*14d90*/  MUFU.EX2 R203, R2 ;  /* 0x0000000200cb7308 */ /* 0x0003e40000000800 */
[----:B-1----:R-:W-:Y:S02]  /*14da0*/  FFMA.FTZ R2, R200, c[0x0][0x2d0], -R184 ;  /* 0x0000b400c8027a23 */ /* 0x002fe400000108b8 */
[----:B------:R-:W-:Y:S06]  /*14db0*/  IMAD.MOV.U32 R200, RZ, RZ, R201 ;  /* 0x000000ffffc87224 */ /* 0x000fec00078e00c9 */
[----:B------:R1:W2:Y:S02]  /*14dc0*/  MUFU.EX2 R201, R2 ;  /* 0x0000000200c97308 */ /* 0x0002a40000000800 */
[----:B-1----:R-:W-:Y:S01]  /*14dd0*/  FFMA.FTZ R2, R124, c[0x0][0x2d0], -R151 ;  /* 0x0000b4007c027a23 */ /* 0x002fe20000010897 */
[----:B--2---:R-:W-:Y:S01]  /*14de0*/  F2FP.PACK_AB R109, R201, R203 ;  /* 0x000000cbc96d723e */ /* 0x004fe200000000ff */
[----:B------:R-:W-:Y:S01]  /*14df0*/  IMAD.MOV.U32 R124, RZ, RZ, R195 ;  /* 0x000000ffff7c7224 */ /* 0x000fe200078e00c3 */
[----:B------:R-:W-:Y:S01]  /*14e00*/  MOV R195, R194 ;  /* 0x000000c200c37202 */ /* 0x000fe20000000f00 */
[----:B------:R-:W-:Y:S02]  /*14e10*/  IMAD.MOV.U32 R194, RZ, RZ, R123 ;  /* 0x000000ffffc27224 */ /* 0x000fe400078e007b */
[----:B------:R-:W-:Y:S01]  /*14e20*/  IMAD.MOV.U32 R123, RZ, RZ, R192 ;  /* 0x000000ffff7b7224 */ /* 0x000fe200078e00c0 */
[----:B------:R-:W-:Y:S01]  /*14e30*/  MOV R192, R163 ;  /* 0x000000a300c07202 */ /* 0x000fe20000000f00 */
[----:B------:R-:W-:Y:S02]  /*14e40*/  IMAD.MOV.U32 R163, RZ, RZ, R202 ;  /* 0x000000ffffa37224 */ /* 0x000fe400078e00ca */
[----:B------:R1:W-:Y:S02]  /*14e50*/  MUFU.EX2 R202, R2 ;  /* 0x0000000200ca7308 */ /* 0x0003e40000000800 */
[----:B-1----:R-:W-:Y:S08]  /*14e60*/  FFMA.FTZ R2, R200, c[0x0][0x2d0], -R151 ;  /* 0x0000b400c8027a23 */ /* 0x002ff00000010897 */
[----:B------:R1:W2:Y:S02]  /*14e70*/  MUFU.EX2 R200, R2 ;  /* 0x0000000200c87308 */ /* 0x0002a40000000800 */
[--C-:B-1----:R-:W-:Y:S01]  /*14e80*/  FFMA.FTZ R2, R199, c[0x0][0x2d0], -R184.reuse ;  /* 0x0000b400c7027a23 */ /* 0x102fe200000108b8 */
[----:B--2---:R-:W-:Y:S07]  /*14e90*/  F2FP.PACK_AB R110, R200, R202 ;  /* 0x000000cac86e723e */ /* 0x004fee00000000ff */
[----:B------:R1:W-:Y:S02]  /*14ea0*/  MUFU.EX2 R199, R2 ;  /* 0x0000000200c77308 */ /* 0x0003e40000000800 */
[----:B-1----:R-:W-:Y:S02]  /*14eb0*/  FFMA.FTZ R2, R124, c[0x0][0x2d0], -R184 ;  /* 0x0000b4007c027a23 */ /* 0x002fe400000108b8 */
[----:B------:R-:W-:Y:S01]  /*14ec0*/  IMAD.MOV.U32 R124, RZ, RZ, R194 ;  /* 0x000000ffff7c7224 */ /* 0x000fe200078e00c2 */
[----:B------:R-:W-:Y:S01]  /*14ed0*/  MOV R194, R122 ;  /* 0x0000007a00c27202 */ /* 0x000fe20000000f00 */
[----:B------:R-:W-:Y:S02]  /*14ee0*/  IMAD.MOV.U32 R122, RZ, RZ, R121 ;  /* 0x000000ffff7a7224 */ /* 0x000fe400078e0079 */
[----:B------:R-:W-:Y:S01]  /*14ef0*/  IMAD.MOV.U32 R121, RZ, RZ, R162 ;  /* 0x000000ffff797224 */ /* 0x000fe200078e00a2 */
[----:B------:R-:W-:Y:S02]  /*14f00*/  MOV R162, R198 ;  /* 0x000000c600a27202 */ /* 0x000fe40000000f00 */
[----:B------:R-:W1:Y:S02]  /*14f10*/  MUFU.EX2 R198, R2 ;  /* 0x0000000200c67308 */ /* 0x000e640000000800 */
[----:B-1----:R-:W-:Y:S01]  /*14f20*/  F2FP.PACK_AB R111, R198, R199 ;  /* 0x000000c7c66f723e */ /* 0x002fe200000000ff */
[----:B------:R-:W-:Y:S02]  /*14f30*/  FFMA.FTZ R2, R123, c[0x0][0x2d0], -R149 ;  /* 0x0000b4007b027a23 */ /* 0x000fe40000010895 */
[----:B------:R-:W-:Y:S02]  /*14f40*/  IMAD.MOV.U32 R123, RZ, RZ, R193 ;  /* 0x000000ffff7b7224 */ /* 0x000fe400078e00c1 */
[----:B------:R-:W-:Y:S01]  /*14f50*/  IMAD.MOV.U32 R193, RZ, RZ, R159 ;  /* 0x000000ffffc17224 */ /* 0x000fe200078e009f */
[----:B------:R-:W-:Y:S01]  /*14f60*/  MOV R159, R197 ;  /* 0x000000c5009f7202 */ /* 0x000fe20000000f00 */
[C---:B------:R-:W-:Y:S01]  /*14f70*/  HMMA.16816.F32 R8, R108.reuse, R104, R8 ;  /* 0x000000686c08723c */ /* 0x040fe20000001808 */
[----:B------:R1:W-:Y:S07]  /*14f80*/  MUFU.EX2 R197, R2 ;  /* 0x0000000200c57308 */ /* 0x0003ee0000000800 */
[-C--:B------:R-:W-:Y:S08]  /*14f90*/  HMMA.16816.F32 R12, R108, R106.reuse, R12 ;  /* 0x0000006a6c0c723c */ /* 0x080ff0000000180c */
[C---:B------:R-:W-:Y:S01]  /*14fa0*/  HMMA.16816.F32 R16, R100.reuse, R106, R16 ;  /* 0x0000006a6410723c */ /* 0x040fe20000001810 */
[----:B------:R-:W2:Y:S07]  /*14fb0*/  LDSM.16.MT88.4 R104, [R210+0x1900] ;  /* 0x00190000d268783b */ /* 0x000eae0000004200 */
[-C--:B------:R-:W-:Y:S04]  /*14fc0*/  HMMA.16816.F32 R20, R100, R112.reuse, R20 ;  /* 0x000000706414723c */ /* 0x080fe80000001814 */
[----:B-1----:R-:W-:Y:S02]  /*14fd0*/  FFMA.FTZ R2, R194, c[0x0][0x2d0], -R149 ;  /* 0x0000b400c2027a23 */ /* 0x002fe40000010895 */
        /* <DEDUP_REMOVED lines=10> */
[----:B------:R-:W1:Y:S03]  /*15080*/  LDSM.16.MT88.4 R112, [R209+0x2900] ;  /* 0x00290000d170783b */ /* 0x000e660000004200 */
[----:B------:R-:W-:Y:S02]  /*15090*/  IMAD.MOV.U32 R164, RZ, RZ, R196 ;  /* 0x000000ffffa47224 */ /* 0x000fe400078e00c4 */
[----:B------:R3:W-:Y:S02]  /*150a0*/  MUFU.EX2 R196, R2 ;  /* 0x0000000200c47308 */ /* 0x0007e40000000800 */
[-C--:B------:R-:W-:Y:S08]  /*150b0*/  HMMA.16816.F32 R36, R100, R116.reuse, R36 ;  /* 0x000000746424723c */ /* 0x080ff00000001824 */
[C---:B------:R-:W-:Y:S08]  /*150c0*/  HMMA.16816.F32 R40, R108.reuse, R116, R40 ;  /* 0x000000746c28723c */ /* 0x040ff00000001828 */
[-C--:B------:R-:W-:Y:S04]  /*150d0*/  HMMA.16816.F32 R44, R108, R118.reuse, R44 ;  /* 0x000000766c2c723c */ /* 0x080fe8000000182c */
[--C-:B---3--:R-:W-:Y:S01]  /*150e0*/  FFMA.FTZ R2, R124, c[0x0][0x2d0], -R150.reuse ;  /* 0x0000b4007c027a23 */ /* 0x108fe20000010896 */
[----:B------:R-:W-:Y:S03]  /*150f0*/  MOV R124, R195 ;  /* 0x000000c3007c7202 */ /* 0x000fe60000000f00 */
[C---:B------:R-:W-:Y:S01]  /*15100*/  HMMA.16816.F32 R48, R100.reuse, R118, R48 ;  /* 0x000000766430723c */ /* 0x040fe20000001830 */
[----:B------:R-:W3:Y:S01]  /*15110*/  LDSM.16.MT88.4 R116, [R210+0x2900] ;  /* 0x00290000d274783b */ /* 0x000ee20000004200 */
[----:B------:R4:W-:Y:S06]  /*15120*/  MUFU.EX2 R195, R2 ;  /* 0x0000000200c37308 */ /* 0x0009ec0000000800 */
[-C--:B--2---:R-:W-:Y:S08]  /*15130*/  HMMA.16816.F32 R52, R100, R104.reuse, R52 ;  /* 0x000000686434723c */ /* 0x084ff00000001834 */
[C---:B------:R-:W-:Y:S08]  /*15140*/  HMMA.16816.F32 R56, R108.reuse, R104, R56 ;  /* 0x000000686c38723c */ /* 0x040ff00000001838 */
[-C--:B------:R-:W-:Y:S04]  /*15150*/  HMMA.16816.F32 R60, R108, R106.reuse, R60 ;  /* 0x0000006a6c3c723c */ /* 0x080fe8000000183c */
[----:B----4-:R-:W-:Y:S02]  /*15160*/  FFMA.FTZ R2, R123, c[0x0][0x2d0], -R150 ;  /* 0x0000b4007b027a23 */ /* 0x010fe40000010896 */
[----:B------:R-:W-:Y:S02]  /*15170*/  IMAD.MOV.U32 R123, RZ, RZ, R193 ;  /* 0x000000ffff7b7224 */ /* 0x000fe400078e00c1 */
[C---:B------:R-:W-:Y:S01]  /*15180*/  HMMA.16816.F32 R64, R100.reuse, R106, R64 ;  /* 0x0000006a6440723c */ /* 0x040fe20000001840 */
[----:B------:R-:W2:Y:S01]  /*15190*/  LDL.LU R107, [R1+0x4] ;  /* 0x00000400016b7983 */ /* 0x000ea20000300800 */
        /* <DEDUP_REMOVED lines=17> */
[--C-:B-1----:R-:W-:Y:S01]  /*152b0*/  FFMA.FTZ R2, R124, c[0x0][0x2d0], -R150.reuse ;  /* 0x0000b4007c027a23 */ /* 0x102fe20000010896 */
[----:B------:R-:W-:Y:S01]  /*152c0*/  MOV R124, R166 ;  /* 0x000000a6007c7202 */ /* 0x000fe20000000f00 */
[----:B------:R-:W-:Y:S01]  /*152d0*/  FFMA.FTZ R150, R123, c[0x0][0x2d0], -R150 ;  /* 0x0000b4007b967a23 */ /* 0x000fe20000010896 */
[----:B------:R-:W-:Y:S01]  /*152e0*/  MOV R123, R163 ;  /* 0x000000a3007b7202 */ /* 0x000fe20000000f00 */
[----:B------:R-:W-:Y:S01]  /*152f0*/  HMMA.16816.F32 R96, R100, R118, R96 ;  /* 0x000000766460723c */ /* 0x000fe20000001860 */
[----:B------:R1:W-:Y:S03]  /*15300*/  MUFU.EX2 R191, R2 ;  /* 0x0000000200bf7308 */ /* 0x0003e60000000800 */
[----:B------:R-:W-:Y:S01]  /*15310*/  IMAD.MOV.U32 R163, RZ, RZ, R162 ;  /* 0x000000ffffa37224 */ /* 0x000fe200078e00a2 */
[----:B---3--:R-:W-:Y:S01]  /*15320*/  F2FP.PACK_AB R149, R193, R195 ;  /* 0x000000c3c195723e */ /* 0x008fe200000000ff */
[----:B------:R-:W-:Y:S05]  /*15330*/  IMAD.MOV.U32 R162, RZ, RZ, R186 ;  /* 0x000000ffffa27224 */ /* 0x000fea00078e00ba */
[----:B------:R4:W-:Y:S01]  /*15340*/  MUFU.EX2 R190, R150 ;  /* 0x0000009600be7308 */ /* 0x0009e20000000800 */
[--C-:B-1----:R-:W-:Y:S02]  /*15350*/  FFMA.FTZ R2, R122, c[0x0][0x2d0], -R151.reuse ;  /* 0x0000b4007a027a23 */ /* 0x102fe40000010897 */
[----:B------:R-:W-:Y:S07]  /*15360*/  IMAD.MOV.U32 R122, RZ, RZ, R164 ;  /* 0x000000ffff7a7224 */ /* 0x000fee00078e00a4 */
[----:B------:R1:W-:Y:S01]  /*15370*/  MUFU.EX2 R188, R2 ;  /* 0x0000000200bc7308 */ /* 0x0003e20000000800 */
[----:B----4-:R-:W-:Y:S01]  /*15380*/  F2FP.PACK_AB R150, R192, R194 ;  /* 0x000000c2c096723e */ /* 0x010fe200000000ff */
[----:B-1----:R-:W-:Y:S02]  /*15390*/  FFMA.FTZ R2, R121, c[0x0][0x2d0], -R151 ;  /* 0x0000b40079027a23 */ /* 0x002fe40000010897 */
[----:B------:R-:W-:Y:S06]  /*153a0*/  IMAD.MOV.U32 R121, RZ, RZ, R165 ;  /* 0x000000ffff797224 */ /* 0x000fec00078e00a5 */
[----:B------:R1:W3:Y:S02]  /*153b0*/  MUFU.EX2 R189, R2 ;  /* 0x0000000200bd7308 */ /* 0x0002e40000000800 */
[--C-:B-1----:R-:W-:Y:S01]  /*153c0*/  FFMA.FTZ R2, R167, c[0x0][0x2d0], -R184.reuse ;  /* 0x0000b400a7027a23 */ /* 0x102fe200000108b8 */
[----:B---3--:R-:W-:Y:S01]  /*153d0*/  F2FP.PACK_AB R176, R189, R188 ;  /* 0x000000bcbdb0723e */ /* 0x008fe200000000ff */
[----:B------:R-:W1:Y:S06]  /*153e0*/  LDSM.16.MT88.4 R164, [R209+0xd00] ;  /* 0x000d0000d1a4783b */ /* 0x000e6c0000004200 */
[----:B------:R3:W-:Y:S02]  /*153f0*/  MUFU.EX2 R186, R2 ;  /* 0x0000000200ba7308 */ /* 0x0007e40000000800 */
[--C-:B---3--:R-:W-:Y:S08]  /*15400*/  FFMA.FTZ R2, R187, c[0x0][0x2d0], -R184.reuse ;  /* 0x0000b400bb027a23 */ /* 0x108ff000000108b8 */
[----:B------:R3:W4:Y:S02]  /*15410*/  MUFU.EX2 R187, R2 ;  /* 0x0000000200bb7308 */ /* 0x0007240000000800 */
[--C-:B---3--:R-:W-:Y:S01]  /*15420*/  FFMA.FTZ R2, R185, c[0x0][0x2d0], -R151.reuse ;  /* 0x0000b400b9027a23 */ /* 0x108fe20000010897 */
[----:B----4-:R-:W-:Y:S01]  /*15430*/  F2FP.PACK_AB R177, R187, R186 ;  /* 0x000000babbb1723e */ /* 0x010fe200000000ff */
[----:B------:R-:W-:Y:S01]  /*15440*/  FFMA.FTZ R151, R159, c[0x0][0x2d0], -R151 ;  /* 0x0000b4009f977a23 */ /* 0x000fe20000010897 */
[----:B------:R-:W-:Y:S05]  /*15450*/  MOV R159, R158 ;  /* 0x0000009e009f7202 */ /* 0x000fea0000000f00 */
[----:B------:R3:W-:Y:S01]  /*15460*/  MUFU.EX2 R185, R2 ;  /* 0x0000000200b97308 */ /* 0x0007e20000000800 */
[----:B------:R-:W-:Y:S09]  /*15470*/  IMAD.MOV.U32 R158, RZ, RZ, R147 ;  /* 0x000000ffff9e7224 */ /* 0x000ff200078e0093 */
[----:B------:R4:W1:Y:S01]  /*15480*/  MUFU.EX2 R147, R151 ;  /* 0x0000009700937308 */ /* 0x0008620000000800 */
[--C-:B---3--:R-:W-:Y:S02]  /*15490*/  FFMA.FTZ R2, R124, c[0x0][0x2d0], -R184.reuse ;  /* 0x0000b4007c027a23 */ /* 0x108fe400000108b8 */
[----:B------:R-:W-:Y:S01]  /*154a0*/  FFMA.FTZ R184, R148, c[0x0][0x2d0], -R184 ;  /* 0x0000b40094b87a23 */ /* 0x000fe200000108b8 */
[----:B------:R-:W-:Y:S01]  /*154b0*/  F2FP.PACK_AB R148, R196, R197 ;  /* 0x000000c5c494723e */ /* 0x000fe200000000ff */
[----:B------:R-:W-:Y:S01]  /*154c0*/  IMAD.MOV.U32 R124, RZ, RZ, R163 ;  /* 0x000000ffff7c7224 */ /* 0x000fe200078e00a3 */
[----:B------:R-:W-:Y:S01]  /*154d0*/  MOV R163, R162 ;  /* 0x000000a200a37202 */ /* 0x000fe20000000f00 */
[----:B------:R-:W-:Y:S03]  /*154e0*/  IMAD.MOV.U32 R162, RZ, RZ, R146 ;  /* 0x000000ffffa27224 */ /* 0x000fe600078e0092 */
        /* <DEDUP_REMOVED lines=15> */
[----:B------:R-:W-:Y:S01]  /*155e0*/  MOV R8, R163 ;  /* 0x000000a300087202 */ /* 0x000fe20000000f00 */
[----:B------:R-:W-:Y:S01]  /*155f0*/  IMAD.MOV.U32 R11, RZ, RZ, R162 ;  /* 0x000000ffff0b7224 */ /* 0x000fe200078e00a2 */
[----:B------:R-:W-:Y:S03]  /*15600*/  MOV R9, R160 ;  /* 0x000000a000097202 */ /* 0x000fe60000000f00 */
        /* <DEDUP_REMOVED lines=9> */
[----:B------:R-:W-:Y:S02]  /*156a0*/  IMAD.MOV.U32 R13, RZ, RZ, R123 ;  /* 0x000000ffff0d7224 */ /* 0x000fe400078e007b */
[-C--:B------:R-:W-:Y:S04]  /*156b0*/  HMMA.16816.F32 R100, R148, R112.reuse, R20 ;  /* 0x000000709464723c */ /* 0x080fe80000001814 */
[----:B------:R-:W-:Y:S02]  /*156c0*/  FADD.FTZ R3, R15, R11 ;  /* 0x0000000b0f037221 */ /* 0x000fe40000010000 */
[----:B------:R-:W-:Y:S02]  /*156d0*/  FADD.FTZ R0, R13, R0 ;  /* 0x000000000d007221 */ /* 0x000fe40000010000 */
[C---:B------:R-:W-:Y:S04]  /*156e0*/  HMMA.16816.F32 R104, R176.reuse, R112, R24 ;  /* 0x00000070b068723c */ /* 0x040fe80000001818 */
[----:B------:R-:W-:Y:S02]  /*156f0*/  FADD.FTZ R8, R14, R0 ;  /* 0x000000000e087221 */ /* 0x000fe40000010000 */
[----:B------:R-:W-:Y:S02]  /*15700*/  IMAD.MOV.U32 R12, RZ, RZ, R124 ;  /* 0x000000ffff0c7224 */ /* 0x000fe400078e007c */
        /* <DEDUP_REMOVED lines=81> */
.L_x_1486:
[----:B------:R-:W-:-:S13]  /*15c20*/  ISETP.GE.AND P0, PT, R204, RZ, PT ;  /* 0x000000ffcc00720c */ /* 0x000fda0003f06270 */
[----:B------:R-:W-:Y:S05]  /*15c30*/  @!P0 BRA `(.L_x_1488) ;  /* 0x000032a000008947 */ /* 0x000fea0003800000 */
[----:B------:R-:W2:Y:S01]  /*15c40*/  LDL.64 R10, [R1+0x40] ;  /* 0x00004000010a7983 */ /* 0x000ea20000100a00 */
[----:B------:R-:W-:-:S03]  /*15c50*/  ULDC.64 UR4, c[0x0][0x208] ;  /* 0x0000820000047ab9 */ /* 0x000fc60000000a00 */
[----:B------:R-:W3:Y:S04]  /*15c60*/  LDL.64 R8, [R1+0x38] ;  /* 0x0000380001087983 */ /* 0x000ee80000100a00 */
[----:B-1----:R-:W4:Y:S04]  /*15c70*/  LDL.64 R6, [R1+0x58] ;  /* 0x0000580001067983 */ /* 0x002f280000100a00 */
[----:B------:R-:W2:Y:S01]  /*15c80*/  LDL.LU.64 R4, [R1+0x48] ;  /* 0x0000480001047983 */ /* 0x000ea20000300a00 */
        /* <DEDUP_REMOVED lines=8> */
[C---:B---3--:R-:W-:Y:S02]  /*15d10*/  IADD3 RZ, P1, R8.reuse, 0x20, RZ ;  /* 0x0000002008ff7810 */ /* 0x048fe40007f3e0ff */
[----:B------:R-:W-:Y:S02]  /*15d20*/  IADD3 RZ, P0, R8, 0x40, RZ ;  /* 0x0000004008ff7810 */ /* 0x000fe40007f1e0ff */
[C---:B----4-:R-:W-:Y:S01]  /*15d30*/  IADD3 RZ, P2, R6.reuse, 0x40, RZ ;  /* 0x0000004006ff7810 */ /* 0x050fe20007f5e0ff */
[----:B--2---:R-:W-:Y:S01]  /*15d40*/  IMAD.X R248, RZ, RZ, R11, P1 ;  /* 0x000000fffff87224 */ /* 0x004fe200008e060b */
[----:B------:R-:W-:Y:S01]  /*15d50*/  IADD3 RZ, P3, R6, 0x20, RZ ;  /* 0x0000002006ff7810 */ /* 0x000fe20007f7e0ff */
[----:B------:R-:W-:Y:S01]  /*15d60*/  IMAD.MOV.U32 R4, RZ, RZ, R6 ;  /* 0x000000ffff047224 */ /* 0x000fe200078e0006 */
[----:B------:R-:W-:Y:S01]  /*15d70*/  IADD3.X R247, RZ, R11, RZ, P0, !PT ;  /* 0x0000000bfff77210 */ /* 0x000fe200007fe4ff */
[----:B------:R-:W-:Y:S01]  /*15d80*/  IMAD.X R231, RZ, RZ, R5, P2 ;  /* 0x000000ffffe77224 */ /* 0x000fe200010e0605 */
[----:B------:R-:W-:-:S02]  /*15d90*/  IADD3.X R233, RZ, R5, RZ, P3, !PT ;  /* 0x00000005ffe97210 */ /* 0x000fc40001ffe4ff */
[----:B------:R1:W-:Y:S01]  /*15da0*/  STL.64 [R1+0x48], R4 ;  /* 0x0000480401007387 */ /* 0x0003e20000100a00 */
[C---:B------:R-:W-:Y:S02]  /*15db0*/  IADD3 R232, R6.reuse, 0x20, RZ ;  /* 0x0000002006e87810 */ /* 0x040fe40007ffe0ff */
[----:B------:R-:W-:Y:S02]  /*15dc0*/  IADD3 R230, R6, 0x40, RZ ;  /* 0x0000004006e67810 */ /* 0x000fe40007ffe0ff */
[C---:B------:R-:W-:Y:S02]  /*15dd0*/  IADD3 R246, R8.reuse, 0x20, RZ ;  /* 0x0000002008f67810 */ /* 0x040fe40007ffe0ff */
[----:B------:R-:W-:Y:S02]  /*15de0*/  IADD3 R245, R8, 0x40, RZ ;  /* 0x0000004008f57810 */ /* 0x000fe40007ffe0ff */
.L_x_1489:
[----:B------:R-:W2:Y:S01]  /*15df0*/  LDL.64 R202, [R1+0x48] ;  /* 0x0000480001ca7983 */ /* 0x000ea20000100a00 */
[----:B------:R-:W-:Y:S04]  /*15e00*/  DEPBAR.LE SB0, 0x0 ;  /* 0x000080000000791a */ /* 0x000fe80000000000 */
[----:B------:R-:W-:Y:S01]  /*15e10*/  MOV R53, 0x6 ;  /* 0x0000000600357802 */ /* 0x000fe20000000f00 */
[----:B------:R-:W3:Y:S01]  /*15e20*/  LDL R205, [R1+0x64] ;  /* 0x0000640001cd7983 */ /* 0x000ee20000100800 */
[----:B------:R-:W-:Y:S01]  /*15e30*/  MOV R3, c[0x0][0x208] ;  /* 0x0000820000037a02 */ /* 0x000fe20000000f00 */
[C---:B------:R-:W-:Y:S01]  /*15e40*/  IMAD.WIDE.U32 R184, R204.reuse, UR4, R232 ;  /* 0x00000004ccb87c25 */ /* 0x040fe2000f8e00e8 */
[----:B------:R-:W-:Y:S01]  /*15e50*/  SHF.R.S32.HI R52, RZ, 0x1f, R204 ;  /* 0x0000001fff347819 */ /* 0x000fe200000114cc */
[----:B------:R-:W4:Y:S01]  /*15e60*/  LDL.64 R206, [R1+0x58] ;  /* 0x0000580001ce7983 */ /* 0x000f220000100a00 */
[----:B------:R-:W-:Y:S01]  /*15e70*/  SHF.L.U64.HI R3, R3, R53, c[0x0][0x20c] ;  /* 0x0000830003037619 */ /* 0x000fe20000010235 */
[----:B------:R-:W-:Y:S01]  /*15e80*/  IMAD.WIDE.U32 R144, R204, UR4, R230 ;  /* 0x00000004cc907c25 */ /* 0x000fe2000f8e00e6 */
[----:B------:R-:W-:Y:S02]  /*15e90*/  LEA R200, P1, R184, c[0x0][0x1f8], 0x1 ;  /* 0x00007e00b8c87a11 */ /* 0x000fe400078208ff */
[----:B------:R-:W-:Y:S01]  /*15ea0*/  MOV R188, UR8 ;  /* 0x0000000800bc7c02 */ /* 0x000fe20008000f00 */
[----:B------:R-:W-:Y:S01]  /*15eb0*/  BAR.SYNC.DEFER_BLOCKING 0x0 ;  /* 0x0000000000007b1d */ /* 0x000fe20000010000 */
[----:B------:R-:W-:Y:S01]  /*15ec0*/  IMAD R3, R3, R204, RZ ;  /* 0x000000cc03037224 */ /* 0x000fe200078e02ff */
[----:B------:R-:W-:Y:S02]  /*15ed0*/  MOV R189, UR5 ;  /* 0x0000000500bd7c02 */ /* 0x000fe40008000f00 */
[----:B------:R-:W-:Y:S01]  /*15ee0*/  LEA R198, P0, R144, c[0x0][0x1f8], 0x1 ;  /* 0x00007e0090c67a11 */ /* 0x000fe200078008ff */
[----:B------:R-:W-:Y:S01]  /*15ef0*/  IMAD R3, R52, UR4, R3 ;  /* 0x0000000434037c24 */ /* 0x000fe2000f8e0203 */
[----:B------:R-:W-:Y:S02]  /*15f00*/  MOV R227, 0x5 ;  /* 0x0000000500e37802 */ /* 0x000fe40000000f00 */
[----:B------:R-:W-:Y:S02]  /*15f10*/  MOV R226, c[0x0][0x1e0] ;  /* 0x0000780000e27a02 */ /* 0x000fe40000000f00 */
[C---:B------:R-:W-:Y:S02]  /*15f20*/  IADD3 R185, R3.reuse, R185, RZ ;  /* 0x000000b903b97210 */ /* 0x040fe40007ffe0ff */
[----:B------:R-:W-:Y:S02]  /*15f30*/  SHF.L.U32 R226, R226, 0x5, RZ ;  /* 0x00000005e2e27819 */ /* 0x000fe400000006ff */
[----:B------:R-:W-:Y:S01]  /*15f40*/  LEA.HI.X R201, R184, c[0x0][0x1fc], R185, 0x1, P1 ;  /* 0x00007f00b8c97a11 */ /* 0x000fe200008f0cb9 */
[----:B------:R-:W-:Y:S08]  /*15f50*/  LDSM.16.M88.4 R64, [R211+0x6100] ;  /* 0x00610000d340783b */ /* 0x000ff00000000200 */
[----:B------:R-:W1:Y:S08]  /*15f60*/  LDSM.16.M88.4 R16, [R208+0x3100] ;  /* 0x00310000d010783b */ /* 0x000e700000000200 */
[----:B------:R-:W1:Y:S08]  /*15f70*/  LDSM.16.M88.4 R60, [R211+0x7100] ;  /* 0x00710000d33c783b */ /* 0x000e700000000200 */
[----:B------:R-:W1:Y:S08]  /*15f80*/  LDSM.16.M88.4 R32, [R208+0x3500] ;  /* 0x00350000d020783b */ /* 0x000e700000000200 */
[----:B------:R-:W4:Y:S06]  /*15f90*/  LDL.64 R228, [R1+0x38] ;  /* 0x0000380001e47983 */ /* 0x000f2c0000100a00 */
[----:B------:R-:W1:Y:S08]  /*15fa0*/  LDSM.16.M88.4 R48, [R208+0x3900] ;  /* 0x00390000d030783b */ /* 0x000e700000000200 */
[----:B------:R-:W1:Y:S02]  /*15fb0*/  LDSM.16.M88.4 R140, [R208+0x3d00] ;  /* 0x003d0000d08c783b */ /* 0x000e640000000200 */
[-C--:B-1----:R-:W-:Y:S06]  /*15fc0*/  HMMA.16816.F32 R4, R64, R16.reuse, RZ ;  /* 0x000000104004723c */ /* 0x082fec00000018ff */
[----:B------:R-:W-:Y:S02]  /*15fd0*/  LDSM.16.M88.4 R148, [R212+0x6100] ;  /* 0x00610000d494783b */ /* 0x000fe40000000200 */
[C---:B------:R-:W-:Y:S06]  /*15fe0*/  HMMA.16816.F32 R8, R60.reuse, R16, RZ ;  /* 0x000000103c08723c */ /* 0x040fec00000018ff */
[----:B-----5:R-:W1:Y:S02]  /*15ff0*/  LDSM.16.M88.4 R176, [R213] ;  /* 0x00000000d5b0783b */ /* 0x020e640000000200 */
        /* <DEDUP_REMOVED lines=13> */
[C---:B------:R-:W-:Y:S07]  /*160d0*/  HMMA.16816.F32 R56, R60.reuse, R140, RZ ;  /* 0x0000008c3c38723c */ /* 0x040fee00000018ff */
[----:B------:R-:W-:Y:S01]  /*160e0*/  IADD3 R140, R3, R145, RZ ;  /* 0x00000091038c7210 */ /* 0x000fe20007ffe0ff */
[-C--:B------:R-:W-:Y:S04]  /*160f0*/  HMMA.16816.F32 R60, R60, R142.reuse, RZ ;  /* 0x0000008e3c3c723c */ /* 0x080fe800000018ff */
[----:B------:R-:W-:Y:S01]  /*16100*/  LEA.HI.X R199, R144, c[0x0][0x1fc], R140, 0x1, P0 ;  /* 0x00007f0090c77a11 */ /* 0x000fe200000f0c8c */
[C---:B------:R-:W-:Y:S02]  /*16110*/  IMAD.WIDE.U32 R140, R204.reuse, UR4, R188 ;  /* 0x00000004cc8c7c25 */ /* 0x040fe4000f8e00bc */
[----:B------:R-:W-:Y:S01]  /*16120*/  LDSM.16.M88.4 R188, [R223] ;  /* 0x00000000dfbc783b */ /* 0x000fe20000000200 */
[----:B------:R-:W-:Y:S08]  /*16130*/  HMMA.16816.F32 R64, R64, R142, RZ ;  /* 0x0000008e4040723c */ /* 0x000ff000000018ff */
[-C--:B-1----:R-:W-:Y:S08]  /*16140*/  HMMA.16816.F32 R4, R148, R176.reuse, R4 ;  /* 0x000000b09404723c */ /* 0x082ff00000001804 */
[C---:B------:R-:W-:Y:S08]  /*16150*/  HMMA.16816.F32 R8, R180.reuse, R176, R8 ;  /* 0x000000b0b408723c */ /* 0x040ff00000001808 */
[-C--:B------:R-:W-:Y:S08]  /*16160*/  HMMA.16816.F32 R12, R180, R178.reuse, R12 ;  /* 0x000000b2b40c723c */ /* 0x080ff0000000180c */
[C---:B------:R-:W-:Y:S04]  /*16170*/  HMMA.16816.F32 R16, R148.reuse, R178, R16 ;  /* 0x000000b29410723c */ /* 0x040fe80000001810 */
[----:B--2---:R-:W-:Y:S05]  /*16180*/  IMAD.WIDE.U32 R186, R204, UR4, R202 ;  /* 0x00000004ccba7c25 */ /* 0x004fea000f8e00ca */
[----:B------:R-:W-:Y:S03]  /*16190*/  IADD3 R187, R187, R3, RZ ;  /* 0x00000003bbbb7210 */ /* 0x000fe60007ffe0ff */
[C---:B------:R-:W-:Y:S02]  /*161a0*/  LEA R196, P2, R186.reuse, c[0x0][0x1f8], 0x1 ;  /* 0x00007e00bac47a11 */ /* 0x040fe400078408ff */
[----:B---3--:R-:W-:Y:S02]  /*161b0*/  ISETP.NE.AND P3, PT, R205, RZ, PT ;  /* 0x000000ffcd00720c */ /* 0x008fe40003f65270 */
[----:B------:R-:W-:Y:S02]  /*161c0*/  LEA.HI.X R197, R186, c[0x0][0x1fc], R187, 0x1, P2 ;  /* 0x00007f00bac57a11 */ /* 0x000fe400010f0cbb */
[----:B------:R-:W1:Y:S01]  /*161d0*/  LDSM.16.M88.4 R184, [R224] ;  /* 0x00000000e0b8783b */ /* 0x000e620000000200 */
[-C--:B----4-:R-:W-:Y:S02]  /*161e0*/  IADD3 R144, P0, R206, R140.reuse, RZ ;  /* 0x0000008cce907210 */ /* 0x090fe40007f1e0ff */
[----:B------:R-:W-:Y:S04]  /*161f0*/  IADD3 R3, R3, R141, RZ ;  /* 0x0000008d03037210 */ /* 0x000fe80007ffe0ff */
[C---:B------:R-:W-:Y:S01]  /*16200*/  IADD3.X R142, R3.reuse, R203, RZ, P0, !PT ;  /* 0x000000cb038e7210 */ /* 0x040fe200007fe4ff */
[----:B------:R-:W-:Y:S01]  /*16210*/  @!PT LDS RZ, [RZ] ;  /* 0x00000000fffff984 */ /* 0x000fe20000000800 */
[----:B------:R-:W-:Y:S01]  /*16220*/  @!PT LDS RZ, [RZ] ;  /* 0x00000000fffff984 */ /* 0x000fe20000000800 */
[----:B------:R-:W-:Y:S01]  /*16230*/  @!PT LDS RZ, [RZ] ;  /* 0x00000000fffff984 */ /* 0x000fe20000000800 */
[----:B------:R2:W-:Y:S01]  /*16240*/  LDGSTS.E.BYPASS.LTC128B.128 [R225+0x100], [R196.64], !P5 ;  /* 0x00100000c4e17fae */ /* 0x0005e2000e901d46 */
[-C--:B------:R-:W-:Y:S02]  /*16250*/  IADD3 R141, P0, R232, R140.reuse, RZ ;  /* 0x0000008ce88d7210 */ /* 0x080fe40007f1e0ff */
[----:B------:R-:W-:Y:S05]  /*16260*/  IADD3 R140, P2, R230, R140, RZ ;  /* 0x0000008ce68c7210 */ /* 0x000fea0007f5e0ff */
[----:B------:R3:W-:Y:S08]  /*16270*/  LDGSTS.E.BYPASS.LTC128B.128 [R225+0x1100], [R200.64], !P6 ;  /* 0x01100000c8e17fae */ /* 0x0007f0000f101d46 */
[----:B------:R-:W4:Y:S06]  /*16280*/  LDL.64 R206, [R1+0x40] ;  /* 0x0000400001ce7983 */ /* 0x000f2c0000100a00 */
[----:B------:R-:W4:Y:S04]  /*16290*/  LDL.LU R252, [R1+0x4] ;  /* 0x0000040001fc7983 */ /* 0x000f280000300800 */
[----:B------:R-:W4:Y:S01]  /*162a0*/  LDL.LU R251, [R1+0x8] ;  /* 0x0000080001fb7983 */ /* 0x000f220000300800 */
[C---:B--2---:R-:W-:Y:S03]  /*162b0*/  LEA R196, P1, R144.reuse, c[0x0][0x1f8], 0x1 ;  /* 0x00007e0090c47a11 */ /* 0x044fe600078208ff */
[----:B------:R-:W2:Y:S01]  /*162c0*/  LDL.LU R250, [R1+0xc] ;  /* 0x00000c0001fa7983 */ /* 0x000ea20000300800 */
[----:B------:R-:W-:Y:S01]  /*162d0*/  LEA.HI.X R197, R144, c[0x0][0x1fc], R142, 0x1, P1 ;  /* 0x00007f0090c57a11 */ /* 0x000fe200008f0c8e */
[-C--:B-1----:R-:W-:Y:S02]  /*162e0*/  HMMA.16816.F32 R20, R148, R184.reuse, R20 ;  /* 0x000000b89414723c */ /* 0x082fe40000001814 */
[----:B------:R1:W-:Y:S01]  /*162f0*/  LDGSTS.E.BYPASS.LTC128B.128 [R225+0x2100], [R198.64], !P3 ;  /* 0x02100000c6e17fae */ /* 0x0003e2000d901d46 */
[----:B------:R-:W-:Y:S02]  /*16300*/  IADD3.X R142, R3, R233, RZ, P0, !PT ;  /* 0x000000e9038e7210 */ /* 0x000fe400007fe4ff */
[----:B------:R-:W-:Y:S02]  /*16310*/  LEA R144, P0, R141, c[0x0][0x1f8], 0x1 ;  /* 0x00007e008d907a11 */ /* 0x000fe400078008ff */
[----:B------:R-:W-:Y:S01]  /*16320*/  IADD3.X R3, R3, R231, RZ, P2, !PT ;  /* 0x000000e703037210 */ /* 0x000fe200017fe4ff */
[C---:B------:R-:W-:Y:S02]  /*16330*/  HMMA.16816.F32 R24, R180.reuse, R184, R24 ;  /* 0x000000b8b418723c */ /* 0x040fe40000001818 */
[----:B------:R1:W-:Y:S02]  /*16340*/  LDGSTS.E.BYPASS.LTC128B.128 [R225+0x900], [R196.64], !P5 ;  /* 0x00900000c4e17fae */ /* 0x0003e4000e901d46 */
[----:B------:R-:W-:Y:S02]  /*16350*/  LEA.HI.X R145, R141, c[0x0][0x1fc], R142, 0x1, P0 ;  /* 0x00007f008d917a11 */ /* 0x000fe400000f0c8e */
[C---:B------:R-:W-:Y:S02]  /*16360*/  LEA R142, P0, R140.reuse, c[0x0][0x1f8], 0x1 ;  /* 0x00007e008c8e7a11 */ /* 0x040fe400078008ff */
[-C--:B------:R-:W-:Y:S02]  /*16370*/  HMMA.16816.F32 R28, R180, R186.reuse, R28 ;  /* 0x000000bab41c723c */ /* 0x080fe4000000181c */
[----:B------:R1:W-:Y:S02]  /*16380*/  LDGSTS.E.BYPASS.LTC128B.128 [R225+0x1900], [R144.64], !P6 ;  /* 0x0190000090e17fae */ /* 0x0003e4000f101d46 */
[----:B------:R-:W-:Y:S02]  /*16390*/  LEA.HI.X R143, R140, c[0x0][0x1fc], R3, 0x1, P0 ;  /* 0x00007f008c8f7a11 */ /* 0x000fe400000f0c03 */
[C---:B------:R-:W-:Y:S02]  /*163a0*/  ISETP.GT.AND P0, PT, R204.reuse, RZ, PT ;  /* 0x000000ffcc00720c */ /* 0x040fe40003f04270 */
[C---:B------:R-:W-:Y:S02]  /*163b0*/  HMMA.16816.F32 R32, R148.reuse, R186, R32 ;  /* 0x000000ba9420723c */ /* 0x040fe40000001820 */
[----:B------:R1:W-:Y:S02]  /*163c0*/  LDGSTS.E.BYPASS.LTC128B.128 [R225+0x2900], [R142.64], !P3 ;  /* 0x029000008ee17fae */ /* 0x0003e4000d901d46 */
[----:B------:R-:W-:Y:S04]  /*163d0*/  IADD3 R204, R204, -0x1, RZ ;  /* 0xffffffffcccc7810 */ /* 0x000fe80007ffe0ff */
[-C--:B------:R-:W-:Y:S02]  /*163e0*/  HMMA.16816.F32 R36, R148, R188.reuse, R36 ;  /* 0x000000bc9424723c */ /* 0x080fe40000001824 */
[----:B---3--:R-:W-:Y:S06]  /*163f0*/  LDSM.16.M88.4 R200, [R211+0x9100] ;  /* 0x00910000d3c8783b */ /* 0x008fec0000000200 */
[C---:B------:R-:W-:Y:S02]  /*16400*/  HMMA.16816.F32 R40, R180.reuse, R188, R40 ;  /* 0x000000bcb428723c */ /* 0x040fe40000001828 */
[----:B------:R-:W0:Y:S06]  /*16410*/  LDGDEPBAR ;  /* 0x00000000000079af */ /* 0x000e2c0000000000 */
[-C--:B------:R-:W-:Y:S02]  /*16420*/  HMMA.16816.F32 R44, R180, R190.reuse, R44 ;  /* 0x000000beb42c723c */ /* 0x080fe4000000182c */
[----:B-1----:R-:W-:Y:S06]  /*16430*/  LDSM.16.M88.4 R196, [R208+0x4100] ;  /* 0x00410000d0c4783b */ /* 0x002fec0000000200 */
[C---:B------:R-:W-:Y:S02]  /*16440*/  HMMA.16816.F32 R48, R148.reuse, R190, R48 ;  /* 0x000000be9430723c */ /* 0x040fe40000001830 */
[----:B------:R-:W1:Y:S06]  /*16450*/  LDSM.16.M88.4 R140, [R211+0x8100] ;  /* 0x00810000d38c783b */ /* 0x000e6c0000000200 */
[-C--:B------:R-:W-:Y:S02]  /*16460*/  HMMA.16816.F32 R52, R148, R192.reuse, R52 ;  /* 0x000000c09434723c */ /* 0x080fe40000001834 */
[----:B------:R-:W3:Y:S04]  /*16470*/  LDL.LU R249, [R1+0x10] ;  /* 0x0000100001f97983 */ /* 0x000ee80000300800 */
[----:B------:R-:W1:Y:S02]  /*16480*/  LDSM.16.M88.4 R176, [R208+0x4500] ;  /* 0x00450000d0b0783b */ /* 0x000e640000000200 */
[C---:B------:R-:W-:Y:S06]  /*16490*/  HMMA.16816.F32 R56, R180.reuse, R192, R56 ;  /* 0x000000c0b438723c */ /* 0x040fec0000001838 */
[----:B------:R-:W1:Y:S02]  /*164a0*/  LDSM.16.M88.4 R184, [R208+0x4900] ;  /* 0x00490000d0b8783b */ /* 0x000e640000000200 */
[-C--:B------:R-:W-:Y:S06]  /*164b0*/  HMMA.16816.F32 R60, R180, R194.reuse, R60 ;  /* 0x000000c2b43c723c */ /* 0x080fec000000183c */
[----:B------:R-:W-:Y:S02]  /*164c0*/  LDSM.16.M88.4 R180, [R212+0x8100] ;  /* 0x00810000d4b4783b */ /* 0x000fe40000000200 */
[----:B------:R-:W-:Y:S06]  /*164d0*/  HMMA.16816.F32 R64, R148, R194, R64 ;  /* 0x000000c29440723c */ /* 0x000fec0000001840 */
[----:B------:R-:W1:Y:S02]  /*164e0*/  LDSM.16.M88.4 R148, [R208+0x4d00] ;  /* 0x004d0000d094783b */ /* 0x000e640000000200 */
[-C--:B-1----:R-:W-:Y:S06]  /*164f0*/  HMMA.16816.F32 R4, R140, R196.reuse, R4 ;  /* 0x000000c48c04723c */ /* 0x082fec0000001804 */
[----:B------:R-:W1:Y:S02]  /*16500*/  LDSM.16.M88.4 R188, [R221] ;  /* 0x00000000ddbc783b */ /* 0x000e640000000200 */
[C---:B------:R-:W-:Y:S06]  /*16510*/  HMMA.16816.F32 R8, R200.reuse, R196, R8 ;  /* 0x000000c4c808723c */ /* 0x040fec0000001808 */
[----:B------:R-:W1:Y:S02]  /*16520*/  LDSM.16.M88.4 R192, [R212+0x9100] ;  /* 0x00910000d4c0783b */ /* 0x000e640000000200 */
[-C--:B------:R-:W-:Y:S08]  /*16530*/  HMMA.16816.F32 R12, R200, R198.reuse, R12 ;  /* 0x000000c6c80c723c */ /* 0x080ff0000000180c */
[C---:B------:R-:W-:Y:S01]  /*16540*/  HMMA.16816.F32 R16, R140.reuse, R198, R16 ;  /* 0x000000c68c10723c */ /* 0x040fe20000001810 */
[----:B------:R-:W-:Y:S07]  /*16550*/  LDSM.16.M88.4 R196, [R218] ;  /* 0x00000000dac4783b */ /* 0x000fee0000000200 */
[-C--:B------:R-:W-:Y:S08]  /*16560*/  HMMA.16816.F32 R20, R140, R176.reuse, R20 ;  /* 0x000000b08c14723c */ /* 0x080ff00000001814 */
[C---:B------:R-:W-:Y:S08]  /*16570*/  HMMA.16816.F32 R24, R200.reuse, R176, R24 ;  /* 0x000000b0c818723c */ /* 0x040ff00000001818 */
        /* <DEDUP_REMOVED lines=8> */
[-C--:B------:R-:W-:Y:S08]  /*16600*/  HMMA.16816.F32 R52, R140, R148.reuse, R52 ;  /* 0x000000948c34723c */ /* 0x080ff00000001834 */
[C---:B------:R-:W-:Y:S08]  /*16610*/  HMMA.16816.F32 R56, R200.reuse, R148, R56 ;  /* 0x00000094c838723c */ /* 0x040ff00000001838 */
[-C--:B------:R-:W-:Y:S01]  /*16620*/  HMMA.16816.F32 R60, R200, R150.reuse, R60 ;  /* 0x00000096c83c723c */ /* 0x080fe2000000183c */
[----:B------:R-:W-:Y:S07]  /*16630*/  LDSM.16.M88.4 R200, [R211+0xb100] ;  /* 0x00b10000d3c8783b */ /* 0x000fee0000000200 */
[----:B------:R-:W-:Y:S01]  /*16640*/  HMMA.16816.F32 R64, R140, R150, R64 ;  /* 0x000000968c40723c */ /* 0x000fe20000001840 */
[----:B------:R-:W-:Y:S07]  /*16650*/  LDSM.16.M88.4 R140, [R211+0xa100] ;  /* 0x00a10000d38c783b */ /* 0x000fee0000000200 */
[-C--:B-1----:R-:W-:Y:S01]  /*16660*/  HMMA.16816.F32 R4, R180, R188.reuse, R4 ;  /* 0x000000bcb404723c */ /* 0x082fe20000001804 */
[----:B------:R-:W1:Y:S07]  /*16670*/  LDSM.16.M88.4 R148, [R208+0x5100] ;  /* 0x00510000d094783b */ /* 0x000e6e0000000200 */
        /* <DEDUP_REMOVED lines=43> */
[C---:B--2---:R-:W-:Y:S08]  /*16930*/  HMMA.16816.F32 R8, R188.reuse, R184, R8 ;  /* 0x000000b8bc08723c */ /* 0x044ff00000001808 */
        /* <DEDUP_REMOVED lines=80> */
[----:B-1----:R-:W-:Y:S05]  /*16e40*/  FMNMX.FTZ R145, R145, R143, !PT ;  /* 0x0000008f91917209 */ /* 0x002fea0007810000 */
        /* <DEDUP_REMOVED lines=14> */
[----:B------:R3:W3:Y:S01]  /*16f30*/  MUFU.EX2 R141, R0 ;  /* 0x00000000008d7308 */ /* 0x0006e20000000800 */
        /* <DEDUP_REMOVED lines=40> */
[----:B------:R-:W-:Y:S01]  /*171c0*/  MUFU.EX2 R243, R17 ;  /* 0x0000001100f37308 */ /* 0x000fe20000000800 */
[----:B------:R-:W-:Y:S01]  /*171d0*/  @P0 SHF.L.U32 R4, R6, 0x6, RZ ;  /* 0x0000000606040819 */ /* 0x000fe200000006ff */
[----:B------:R-:W-:Y:S02]  /*171e0*/  FFMA.FTZ R45, R45, c[0x0][0x2d0], -R186 ;  /* 0x0000b4002d2d7a23 */ /* 0x000fe400000108ba */
[----:B--2---:R-:W-:Y:S02]  /*171f0*/  FMUL.FTZ R3, R2, c[0x0][0x2d0] ;  /* 0x0000b40002037a20 */ /* 0x004fe40000410000 */
[----:B------:R-:W1:Y:S01]  /*17200*/  SHFL.BFLY PT, R2, R0, 0x2, 0x1f ;  /* 0x0c401f0000027f89 */ /* 0x000e6200000e0000 */
[C---:B---3--:R-:W-:Y:S02]  /*17210*/  FMUL.FTZ R102, R140.reuse, R102 ;  /* 0x000000668c667220 */ /* 0x048fe40000410000 */
[C---:B------:R-:W-:Y:S01]  /*17220*/  FMUL.FTZ R103, R140.reuse, R103 ;  /* 0x000000678c677220 */ /* 0x040fe20000410000 */
[----:B------:R-:W2:Y:S01]  /*17230*/  MUFU.EX2 R244, R16 ;  /* 0x0000001000f47308 */ /* 0x000ea20000000800 */
[C---:B------:R-:W-:Y:S02]  /*17240*/  FMUL.FTZ R114, R140.reuse, R114 ;  /* 0x000000728c727220 */ /* 0x040fe40000410000 */
[C---:B------:R-:W-:Y:S02]  /*17250*/  FMUL.FTZ R115, R140.reuse, R115 ;  /* 0x000000738c737220 */ /* 0x040fe40000410000 */
[C---:B------:R-:W-:Y:S02]  /*17260*/  FMUL.FTZ R116, R141.reuse, R116 ;  /* 0x000000748d747220 */ /* 0x040fe40000410000 */
[C---:B------:R-:W-:Y:S02]  /*17270*/  FMUL.FTZ R117, R141.reuse, R117 ;  /* 0x000000758d757220 */ /* 0x040fe40000410000 */
[C---:B------:R-:W-:Y:S01]  /*17280*/  FMUL.FTZ R118, R140.reuse, R118 ;  /* 0x000000768c767220 */ /* 0x040fe20000410000 */
[----:B------:R-:W3:Y:S01]  /*17290*/  MUFU.EX2 R238, R19 ;  /* 0x0000001300ee7308 */ /* 0x000ee20000000800 */
[C---:B------:R-:W-:Y:S02]  /*172a0*/  FMUL.FTZ R119, R140.reuse, R119 ;  /* 0x000000778c777220 */ /* 0x040fe40000410000 */
[C---:B------:R-:W-:Y:S02]  /*172b0*/  FMUL.FTZ R128, R141.reuse, R128 ;  /* 0x000000808d807220 */ /* 0x040fe40000410000 */
[C---:B------:R-:W-:Y:S02]  /*172c0*/  FMUL.FTZ R129, R141.reuse, R129 ;  /* 0x000000818d817220 */ /* 0x040fe40000410000 */
[C---:B------:R-:W-:Y:S02]  /*172d0*/  FMUL.FTZ R130, R140.reuse, R130 ;  /* 0x000000828c827220 */ /* 0x040fe40000410000 */
[----:B------:R-:W-:Y:S01]  /*172e0*/  FMUL.FTZ R131, R140, R131 ;  /* 0x000000838c837220 */ /* 0x000fe20000410000 */
[----:B-1----:R-:W-:Y:S01]  /*172f0*/  FMNMX.FTZ R0, R0, R2, !PT ;  /* 0x0000000200007209 */ /* 0x002fe20007810000 */
[----:B------:R-:W-:Y:S01]  /*17300*/  MUFU.EX2 R236, R8 ;  /* 0x0000000800ec7308 */ /* 0x000fe20000000800 */
[----:B------:R-:W-:Y:S01]  /*17310*/  FMUL.FTZ R136, R141, R136 ;  /* 0x000000888d887220 */ /* 0x000fe20000410000 */
[----:B--2---:R-:W-:Y:S02]  /*17320*/  F2FP.PACK_AB R150, R243, R244 ;  /* 0x000000f4f396723e */ /* 0x004fe400000000ff */
[----:B------:R-:W1:Y:S01]  /*17330*/  SHFL.BFLY PT, R2, R0, 0x1, 0x1f ;  /* 0x0c201f0000027f89 */ /* 0x000e6200000e0000 */
[C---:B------:R-:W-:Y:S02]  /*17340*/  FMUL.FTZ R137, R141.reuse, R137 ;  /* 0x000000898d897220 */ /* 0x040fe40000410000 */
[C---:B------:R-:W-:Y:S02]  /*17350*/  FMUL.FTZ R138, R140.reuse, R138 ;  /* 0x0000008a8c8a7220 */ /* 0x040fe40000410000 */
[----:B------:R-:W-:Y:S01]  /*17360*/  FMUL.FTZ R139, R140, R139 ;  /* 0x0000008b8c8b7220 */ /* 0x000fe20000410000 */
[----:B------:R-:W2:Y:S01]  /*17370*/  MUFU.EX2 R3, R3 ;  /* 0x0000000300037308 */ /* 0x000ea20000000800 */
[C---:B------:R-:W-:Y:S01]  /*17380*/  FMUL.FTZ R68, R141.reuse, R68 ;  /* 0x000000448d447220 */ /* 0x040fe20000410000 */
[----:B---3--:R-:W-:Y:S01]  /*17390*/  F2FP.PACK_AB R151, R238, R241 ;  /* 0x000000f1ee97723e */ /* 0x008fe200000000ff */
[C---:B------:R-:W-:Y:S02]  /*173a0*/  FMUL.FTZ R69, R141.reuse, R69 ;  /* 0x000000458d457220 */ /* 0x040fe40000410000 */
[C---:B------:R-:W-:Y:S02]  /*173b0*/  FMUL.FTZ R70, R140.reuse, R70 ;  /* 0x000000468c467220 */ /* 0x040fe40000410000 */
[C---:B------:R-:W-:Y:S03]  /*173c0*/  FMUL.FTZ R71, R140.reuse, R71 ;  /* 0x000000478c477220 */ /* 0x040fe60000410000 */
[----:B------:R3:W-:Y:S01]  /*173d0*/  MUFU.EX2 R234, R12 ;  /* 0x0000000c00ea7308 */ /* 0x0007e20000000800 */
[C---:B------:R-:W-:Y:S02]  /*173e0*/  FMUL.FTZ R80, R141.reuse, R80 ;  /* 0x000000508d507220 */ /* 0x040fe40000410000 */
[C---:B------:R-:W-:Y:S02]  /*173f0*/  FMUL.FTZ R81, R141.reuse, R81 ;  /* 0x000000518d517220 */ /* 0x040fe40000410000 */
[C---:B------:R-:W-:Y:S02]  /*17400*/  FMUL.FTZ R82, R140.reuse, R82 ;  /* 0x000000528c527220 */ /* 0x040fe40000410000 */
[----:B------:R-:W-:Y:S01]  /*17410*/  FMUL.FTZ R83, R140, R83 ;  /* 0x000000538c537220 */ /* 0x000fe20000410000 */
        /* <DEDUP_REMOVED lines=19> */
[----:B------:R-:W-:Y:S01]  /*17550*/  @P0 IADD3 R4, P3, R226, R4, RZ ;  /* 0x00000004e2040210 */ /* 0x000fe20007f7e0ff */
[C---:B------:R-:W-:Y:S01]  /*17560*/  FMUL.FTZ R109, R3.reuse, R109 ;  /* 0x0000006d036d7220 */ /* 0x040fe20000410000 */
[----:B------:R-:W-:Y:S01]  /*17570*/  @P0 IADD3.X R7, R2, R247, RZ, P1, !PT ;  /* 0x000000f702070210 */ /* 0x000fe20000ffe4ff */
[C---:B------:R-:W-:Y:S01]  /*17580*/  FMUL.FTZ R120, R3.reuse, R120 ;  /* 0x0000007803787220 */ /* 0x040fe20000410000 */
[C---:B------:R-:W-:Y:S01]  /*17590*/  @P0 LEA R18, P1, R6.reuse, c[0x0][0x1c8], 0x1 ;  /* 0x0000720006120a11 */ /* 0x040fe200078208ff */
[----:B------:R-:W-:Y:S01]  /*175a0*/  MUFU.EX2 R197, R36 ;  /* 0x0000002400c57308 */ /* 0x000fe20000000800 */
[----:B------:R-:W-:Y:S01]  /*175b0*/  MOV R226, c[0x0][0x1e0] ;  /* 0x0000780000e27a02 */ /* 0x000fe20000000f00 */
[----:B-1----:R-:W-:Y:S01]  /*175c0*/  FMUL.FTZ R13, R3, R161 ;  /* 0x000000a1030d7220 */ /* 0x002fe20000410000 */
[----:B------:R-:W-:Y:S01]  /*175d0*/  @P0 LEA.HI.X R19, R6, c[0x0][0x1cc], R7, 0x1, P1 ;  /* 0x0000730006130a11 */ /* 0x000fe200008f0c07 */
[----:B------:R-:W-:Y:S01]  /*175e0*/  FFMA.FTZ R6, R9, c[0x0][0x2d0], -R186 ;  /* 0x0000b40009067a23 */ /* 0x000fe200000108ba */
[----:B------:R-:W-:Y:S01]  /*175f0*/  @P0 IADD3.X R17, R2, R248, RZ, P2, !PT ;  /* 0x000000f802110210 */ /* 0x000fe200017fe4ff */
[----:B------:R-:W-:Y:S01]  /*17600*/  FMUL.FTZ R121, R3, R121 ;  /* 0x0000007903797220 */ /* 0x000fe20000410000 */
[----:B------:R-:W-:Y:S01]  /*17610*/  @P0 LEA R16, P2, R5, c[0x0][0x1c8], 0x1 ;  /* 0x0000720005100a11 */ /* 0x000fe200078408ff */
[----:B------:R-:W-:Y:S01]  /*17620*/  FMUL.FTZ R124, R3, R124 ;  /* 0x0000007c037c7220 */ /* 0x000fe20000410000 */
[----:B------:R-:W-:Y:S01]  /*17630*/  SHF.L.U64.HI R226, R226, R227, c[0x0][0x1e4] ;  /* 0x00007900e2e27619 */ /* 0x000fe200000102e3 */
[----:B------:R1:W4:Y:S01]  /*17640*/  MUFU.EX2 R235, R6 ;  /* 0x0000000600eb7308 */ /* 0x0003220000000800 */
[----:B------:R-:W-:Y:S01]  /*17650*/  @P0 LEA.HI.X R17, R5, c[0x0][0x1cc], R17, 0x1, P2 ;  /* 0x0000730005110a11 */ /* 0x000fe200010f0c11 */
[----:B------:R-:W-:Y:S01]  /*17660*/  FMUL.FTZ R125, R3, R125 ;  /* 0x0000007d037d7220 */ /* 0x000fe20000410000 */
[----:B------:R-:W-:Y:S01]  /*17670*/  @P0 IADD3 R146, P2, R4, R228, RZ ;  /* 0x000000e404920210 */ /* 0x000fe20007f5e0ff */
[----:B--2---:R-:W-:Y:S01]  /*17680*/  FMUL.FTZ R106, R0, R106 ;  /* 0x0000006a006a7220 */ /* 0x004fe20000410000 */
[----:B------:R-:W-:Y:S01]  /*17690*/  @P0 IADD3 R7, P1, R4, R246, RZ ;  /* 0x000000f604070210 */ /* 0x000fe20007f3e0ff */
[----:B------:R2:W-:Y:S01]  /*176a0*/  @P0 LDGSTS.E.BYPASS.LTC128B.128 [R225+0x4100], [R16.64], !P6 ;  /* 0x0410000010e10fae */ /* 0x0005e2000f101d46 */
[----:B------:R-:W-:Y:S01]  /*176b0*/  @P0 IADD3.X R2, R226, R2, RZ, P3, !PT ;  /* 0x00000002e2020210 */ /* 0x000fe20001ffe4ff */
[----:B------:R-:W-:Y:S01]  /*176c0*/  FMUL.FTZ R107, R0, R107 ;  /* 0x0000006b006b7220 */ /* 0x000fe20000410000 */
[----:B------:R-:W-:Y:S01]  /*176d0*/  @P0 IADD3 R5, P3, R4, R245, RZ ;  /* 0x000000f504050210 */ /* 0x000fe20007f7e0ff */
[----:B------:R-:W-:Y:S01]  /*176e0*/  FMUL.FTZ R110, R0, R110 ;  /* 0x0000006e006e7220 */ /* 0x000fe20000410000 */
[----:B------:R-:W-:Y:S01]  /*176f0*/  @P0 IADD3.X R9, R2, R207, RZ, P2, !PT ;  /* 0x000000cf02090210 */ /* 0x000fe200017fe4ff */
[----:B------:R-:W-:Y:S01]  /*17700*/  FMUL.FTZ R111, R0, R111 ;  /* 0x0000006f006f7220 */ /* 0x000fe20000410000 */
[C---:B------:R-:W-:Y:S01]  /*17710*/  @P0 IADD3.X R147, R2.reuse, R248, RZ, P1, !PT ;  /* 0x000000f802930210 */ /* 0x040fe20000ffe4ff */
[----:B------:R-:W-:Y:S01]  /*17720*/  MUFU.EX2 R226, R32 ;  /* 0x0000002000e27308 */ /* 0x000fe20000000800 */
[----:B------:R-:W-:Y:S01]  /*17730*/  @P0 IADD3.X R2, R2, R247, RZ, P3, !PT ;  /* 0x000000f702020210 */ /* 0x000fe20001ffe4ff */
[C---:B------:R-:W-:Y:S01]  /*17740*/  FMUL.FTZ R122, R0.reuse, R122 ;  /* 0x0000007a007a7220 */ /* 0x040fe20000410000 */
[----:B------:R-:W-:Y:S01]  /*17750*/  ISETP.NE.AND P3, PT, R205, RZ, PT ;  /* 0x000000ffcd00720c */ /* 0x000fe20003f65270 */
[----:B------:R-:W-:Y:S01]  /*17760*/  FMUL.FTZ R123, R0, R123 ;  /* 0x0000007b007b7220 */ /* 0x000fe20000410000 */
[----:B------:R-:W-:Y:S01]  /*17770*/  @P0 LEA R8, P4, R146, c[0x0][0x1c8], 0x1 ;  /* 0x0000720092080a11 */ /* 0x000fe200078808ff */
[C---:B------:R-:W-:Y:S01]  /*17780*/  FMUL.FTZ R126, R0.reuse, R126 ;  /* 0x0000007e007e7220 */ /* 0x040fe20000410000 */
[----:B------:R-:W-:Y:S01]  /*17790*/  @P0 LEA R4, P1, R5, c[0x0][0x1c8], 0x1 ;  /* 0x0000720005040a11 */ /* 0x000fe200078208ff */
[----:B------:R-:W-:Y:S01]  /*177a0*/  FMUL.FTZ R127, R0, R127 ;  /* 0x0000007f007f7220 */ /* 0x000fe20000410000 */
[----:B------:R-:W-:Y:S01]  /*177b0*/  @P0 LEA.HI.X R9, R146, c[0x0][0x1cc], R9, 0x1, P4 ;  /* 0x0000730092090a11 */ /* 0x000fe200020f0c09 */
[----:B------:R-:W-:Y:S01]  /*177c0*/  MUFU.EX2 R196, R37 ;  /* 0x0000002500c47308 */ /* 0x000fe20000000800 */
[----:B-1----:R-:W-:Y:S01]  /*177d0*/  @P0 LEA R6, P2, R7, c[0x0][0x1c8], 0x1 ;  /* 0x0000720007060a11 */ /* 0x002fe200078408ff */
[----:B------:R-:W-:Y:S01]  /*177e0*/  FMUL.FTZ R132, R3, R132 ;  /* 0x0000008403847220 */ /* 0x000fe20000410000 */
[----:B------:R-:W-:Y:S01]  /*177f0*/  @P0 LEA.HI.X R5, R5, c[0x0][0x1cc], R2, 0x1, P1 ;  /* 0x0000730005050a11 */ /* 0x000fe200008f0c02 */
[----:B------:R-:W-:Y:S01]  /*17800*/  FMUL.FTZ R2, R142, c[0x0][0x2d0] ;  /* 0x0000b4008e027a20 */ /* 0x000fe20000410000 */
[----:B------:R-:W-:Y:S01]  /*17810*/  @P0 LEA.HI.X R7, R7, c[0x0][0x1cc], R147, 0x1, P2 ;  /* 0x0000730007070a11 */ /* 0x000fe200010f0c93 */
[----:B------:R1:W-:Y:S01]  /*17820*/  @P0 LDGSTS.E.BYPASS.LTC128B.128 [R225+0x5100], [R18.64], !P3 ;  /* 0x0510000012e10fae */ /* 0x0003e2000d901d46 */
[----:B---3--:R-:W-:Y:S01]  /*17830*/  F2FP.PACK_AB R148, R242, R239 ;  /* 0x000000eff294723e */ /* 0x008fe200000000ff */
[--C-:B------:R-:W-:Y:S01]  /*17840*/  FFMA.FTZ R10, R10, c[0x0][0x2d0], -R2.reuse ;  /* 0x0000b4000a0a7a23 */ /* 0x100fe20000010802 */
[----:B------:R-:W-:Y:S01]  /*17850*/  F2FP.PACK_AB R149, R240, R237 ;  /* 0x000000edf095723e */ /* 0x000fe200000000ff */
[--C-:B------:R-:W-:Y:S01]  /*17860*/  FFMA.FTZ R11, R11, c[0x0][0x2d0], -R2.reuse ;  /* 0x0000b4000b0b7a23 */ /* 0x100fe20000010802 */
[----:B------:R-:W-:Y:S01]  /*17870*/  MUFU.EX2 R193, R38 ;  /* 0x0000002600c17308 */ /* 0x000fe20000000800 */
[--C-:B------:R-:W-:Y:S02]  /*17880*/  FFMA.FTZ R14, R14, c[0x0][0x2d0], -R2.reuse ;  /* 0x0000b4000e0e7a23 */ /* 0x100fe40000010802 */
[----:B------:R3:W-:Y:S01]  /*17890*/  @P0 LDGSTS.E.BYPASS.LTC128B.128 [R225+0x3900], [R8.64], !P5 ;  /* 0x0390000008e10fae */ /* 0x0007e2000e901d46 */
[--C-:B------:R-:W-:Y:S02]  /*178a0*/  FFMA.FTZ R15, R15, c[0x0][0x2d0], -R2.reuse ;  /* 0x0000b4000f0f7a23 */ /* 0x100fe40000010802 */
[C---:B--2---:R-:W-:Y:S02]  /*178b0*/  FMUL.FTZ R16, R141.reuse, R164 ;  /* 0x000000a48d107220 */ /* 0x044fe40000410000 */
[----:B------:R-:W-:Y:S02]  /*178c0*/  FMUL.FTZ R17, R141, R165 ;  /* 0x000000a58d117220 */ /* 0x000fe40000410000 */
[----:B------:R2:W-:Y:S01]  /*178d0*/  MUFU.EX2 R188, R10 ;  /* 0x0000000a00bc7308 */ /* 0x0005e20000000800 */
[----:B------:R4:W-:Y:S01]  /*178e0*/  @P0 LDGSTS.E.BYPASS.LTC128B.128 [R225+0x4900], [R6.64], !P6 ;  /* 0x0490000006e10fae */ /* 0x0009e2000f101d46 */
[--C-:B------:R-:W-:Y:S02]  /*178f0*/  FFMA.FTZ R42, R42, c[0x0][0x2d0], -R2.reuse ;  /* 0x0000b4002a2a7a23 */ /* 0x100fe40000010802 */
[--C-:B------:R-:W-:Y:S02]  /*17900*/  FFMA.FTZ R43, R43, c[0x0][0x2d0], -R2.reuse ;  /* 0x0000b4002b2b7a23 */ /* 0x100fe40000010802 */
[--C-:B------:R-:W-:Y:S02]  /*17910*/  FFMA.FTZ R46, R46, c[0x0][0x2d0], -R2.reuse ;  /* 0x0000b4002e2e7a23 */ /* 0x100fe40000010802 */
[----:B------:R-:W-:Y:S01]  /*17920*/  FFMA.FTZ R47, R47, c[0x0][0x2d0], -R2 ;  /* 0x0000b4002f2f7a23 */ /* 0x000fe20000010802 */
[----:B------:R4:W-:Y:S01]  /*17930*/  @P0 LDGSTS.E.BYPASS.LTC128B.128 [R225+0x5900], [R4.64], !P3 ;  /* 0x0590000004e10fae */ /* 0x0009e2000d901d46 */
[----:B------:R4:W4:Y:S01]  /*17940*/  MUFU.EX2 R187, R11 ;  /* 0x0000000b00bb7308 */ /* 0x0009220000000800 */
[C---:B------:R-:W-:Y:S02]  /*17950*/  FMUL.FTZ R133, R3.reuse, R133 ;  /* 0x0000008503857220 */ /* 0x040fe40000410000 */
[C---:B-1----:R-:W-:Y:S02]  /*17960*/  FMUL.FTZ R18, R140.reuse, R166 ;  /* 0x000000a68c127220 */ /* 0x042fe40000410000 */
[----:B------:R-:W-:Y:S02]  /*17970*/  FMUL.FTZ R19, R140, R167 ;  /* 0x000000a78c137220 */ /* 0x000fe40000410000 */
[----:B------:R-:W1:Y:S01]  /*17980*/  LDSM.16.MT88.4 R176, [R209+0x100] ;  /* 0x00010000d1b0783b */ /* 0x000e620000004200 */
[C---:B------:R-:W-:Y:S02]  /*17990*/  FMUL.FTZ R134, R0.reuse, R134 ;  /* 0x0000008600867220 */ /* 0x040fe40000410000 */
[----:B------:R4:W-:Y:S01]  /*179a0*/  MUFU.EX2 R189, R14 ;  /* 0x0000000e00bd7308 */ /* 0x0009e20000000800 */
[C---:B---3--:R-:W-:Y:S02]  /*179b0*/  FMUL.FTZ R8, R3.reuse, R156 ;  /* 0x0000009c03087220 */ /* 0x048fe40000410000 */
[----:B------:R-:W-:Y:S02]  /*179c0*/  FMUL.FTZ R9, R3, R157 ;  /* 0x0000009d03097220 */ /* 0x000fe40000410000 */
[----:B------:R-:W3:Y:S01]  /*179d0*/  LDSM.16.MT88.4 R180, [R210+0x100] ;  /* 0x00010000d2b4783b */ /* 0x000ee20000004200 */
[----:B--2---:R-:W-:Y:S02]  /*179e0*/  FMUL.FTZ R10, R0, R158 ;  /* 0x0000009e000a7220 */ /* 0x004fe40000410000 */
[C---:B----4-:R-:W-:Y:S01]  /*179f0*/  FMUL.FTZ R6, R140.reuse, R154 ;  /* 0x0000009a8c067220 */ /* 0x050fe20000410000 */
[----:B------:R-:W-:Y:S01]  /*17a00*/  F2FP.PACK_AB R154, R229, R234 ;  /* 0x000000eae59a723e */ /* 0x000fe200000000ff */
[----:B------:R-:W2:Y:S01]  /*17a10*/  MUFU.EX2 R190, R15 ;  /* 0x0000000f00be7308 */ /* 0x000ea20000000800 */
[----:B------:R-:W-:Y:S02]  /*17a20*/  FMUL.FTZ R7, R140, R155 ;  /* 0x0000009b8c077220 */ /* 0x000fe40000410000 */
[----:B------:R-:W-:Y:S01]  /*17a30*/  LDSM.16.MT88.4 R164, [R210+0x500] ;  /* 0x00050000d2a4783b */ /* 0x000fe20000004200 */
[C---:B------:R-:W-:Y:S02]  /*17a40*/  FMUL.FTZ R11, R0.reuse, R159 ;  /* 0x0000009f000b7220 */ /* 0x040fe40000410000 */
[----:B------:R-:W-:Y:S01]  /*17a50*/  FMUL.FTZ R4, R141, R152 ;  /* 0x000000988d047220 */ /* 0x000fe20000410000 */
[----:B------:R-:W-:Y:S01]  /*17a60*/  F2FP.PACK_AB R152, R235, R236 ;  /* 0x000000eceb98723e */ /* 0x000fe200000000ff */
[----:B------:R-:W-:Y:S01]  /*17a70*/  FMUL.FTZ R5, R141, R153 ;  /* 0x000000998d057220 */ /* 0x000fe20000410000 */
[----:B------:R-:W-:Y:S01]  /*17a80*/  F2FP.PACK_AB R153, R187, R188 ;  /* 0x000000bcbb99723e */ /* 0x000fe200000000ff */
[----:B------:R4:W-:Y:S01]  /*17a90*/  MUFU.EX2 R191, R39 ;  /* 0x0000002700bf7308 */ /* 0x0009e20000000800 */
[----:B------:R-:W3:Y:S01]  /*17aa0*/  LDSM.16.MT88.4 R156, [R209+0x1100] ;  /* 0x00110000d19c783b */ /* 0x000ee20000004200 */
[C---:B------:R-:W-:Y:S02]  /*17ab0*/  FMUL.FTZ R135, R0.reuse, R135 ;  /* 0x0000008700877220 */ /* 0x040fe40000410000 */
[C---:B------:R-:W-:Y:S02]  /*17ac0*/  FMUL.FTZ R14, R0.reuse, R162 ;  /* 0x000000a2000e7220 */ /* 0x040fe40000410000 */
[--C-:B------:R-:W-:Y:S02]  /*17ad0*/  FFMA.FTZ R146, R35, c[0x0][0x2d0], -R185.reuse ;  /* 0x0000b40023927a23 */ /* 0x100fe400000108b9 */
[----:B------:R-:W-:Y:S01]  /*17ae0*/  FMUL.FTZ R35, R0, R175 ;  /* 0x000000af00237220 */ /* 0x000fe20000410000 */
[----:B------:R-:W0:Y:S01]  /*17af0*/  LDGDEPBAR ;  /* 0x00000000000079af */ /* 0x000e220000000000 */
[----:B------:R-:W-:Y:S01]  /*17b00*/  MUFU.EX2 R195, R48 ;  /* 0x0000003000c37308 */ /* 0x000fe20000000800 */
[C---:B------:R-:W-:Y:S02]  /*17b10*/  FMUL.FTZ R72, R3.reuse, R72 ;  /* 0x0000004803487220 */ /* 0x040fe40000410000 */
[C---:B------:R-:W-:Y:S01]  /*17b20*/  FMUL.FTZ R73, R3.reuse, R73 ;  /* 0x0000004903497220 */ /* 0x040fe20000410000 */
[----:B--2---:R-:W-:Y:S01]  /*17b30*/  F2FP.PACK_AB R155, R190, R189 ;  /* 0x000000bdbe9b723e */ /* 0x004fe200000000ff */
[C---:B------:R-:W-:Y:S01]  /*17b40*/  FMUL.FTZ R15, R0.reuse, R163 ;  /* 0x000000a3000f7220 */ /* 0x040fe20000410000 */
[-C--:B-1----:R-:W-:Y:S01]  /*17b50*/  HMMA.16816.F32 R4, R148, R176.reuse, R4 ;  /* 0x000000b09404723c */ /* 0x082fe20000001804 */
[----:B------:R-:W1:Y:S03]  /*17b60*/  LDSM.16.MT88.4 R160, [R210+0x1100] ;  /* 0x00110000d2a0783b */ /* 0x000e660000004200 */
[----:B------:R-:W-:Y:S01]  /*17b70*/  MUFU.EX2 R194, R49 ;  /* 0x0000003100c27308 */ /* 0x000fe20000000800 */
[C---:B------:R-:W-:Y:S02]  /*17b80*/  FMUL.FTZ R74, R0.reuse, R74 ;  /* 0x0000004a004a7220 */ /* 0x040fe40000410000 */
[C---:B------:R-:W-:Y:S01]  /*17b90*/  FMUL.FTZ R75, R0.reuse, R75 ;  /* 0x0000004b004b7220 */ /* 0x040fe20000410000 */
[C---:B------:R-:W-:Y:S01]  /*17ba0*/  HMMA.16816.F32 R8, R152.reuse, R176, R8 ;  /* 0x000000b09808723c */ /* 0x040fe20000001808 */
[----:B----4-:R-:W-:Y:S03]  /*17bb0*/  LDSM.16.MT88.4 R36, [R210+0x2500] ;  /* 0x00250000d224783b */ /* 0x010fe60000004200 */
[C---:B------:R-:W-:Y:S02]  /*17bc0*/  FMUL.FTZ R76, R3.reuse, R76 ;  /* 0x0000004c034c7220 */ /* 0x040fe40000410000 */
[----:B------:R-:W-:Y:S01]  /*17bd0*/  MUFU.EX2 R192, R51 ;  /* 0x0000003300c07308 */ /* 0x000fe20000000800 */
[----:B------:R-:W-:Y:S01]  /*17be0*/  FMUL.FTZ R77, R3, R77 ;  /* 0x0000004d034d7220 */ /* 0x000fe20000410000 */
[-C--:B------:R-:W-:Y:S04]  /*17bf0*/  HMMA.16816.F32 R12, R152, R178.reuse, R12 ;  /* 0x000000b2980c723c */ /* 0x080fe8000000180c */
[C---:B------:R-:W-:Y:S02]  /*17c00*/  FMUL.FTZ R78, R0.reuse, R78 ;  /* 0x0000004e004e7220 */ /* 0x040fe40000410000 */
[----:B------:R-:W-:Y:S02]  /*17c10*/  FMUL.FTZ R79, R0, R79 ;  /* 0x0000004f004f7220 */ /* 0x000fe40000410000 */
[----:B------:R-:W-:Y:S01]  /*17c20*/  MUFU.EX2 R147, R46 ;  /* 0x0000002e00937308 */ /* 0x000fe20000000800 */
[C---:B------:R-:W-:Y:S04]  /*17c30*/  HMMA.16816.F32 R16, R148.reuse, R178, R16 ;  /* 0x000000b29410723c */ /* 0x040fe80000001810 */
[----:B------:R-:W-:Y:S02]  /*17c40*/  FMUL.FTZ R85, R141, R85 ;  /* 0x000000558d557220 */ /* 0x000fe40000410000 */
[C---:B------:R-:W-:Y:S02]  /*17c50*/  FMUL.FTZ R86, R140.reuse, R86 ;  /* 0x000000568c567220 */ /* 0x040fe40000410000 */
[-C--:B---3--:R-:W-:Y:S01]  /*17c60*/  HMMA.16816.F32 R100, R148, R180.reuse, R100 ;  /* 0x000000b49464723c */ /* 0x088fe20000001864 */
[----:B------:R-:W-:Y:S03]  /*17c70*/  MUFU.EX2 R202, R146 ;  /* 0x0000009200ca7308 */ /* 0x000fe60000000800 */
[----:B------:R-:W-:Y:S02]  /*17c80*/  FMUL.FTZ R87, R140, R87 ;  /* 0x000000578c577220 */ /* 0x000fe40000410000 */
[C---:B------:R-:W-:Y:S02]  /*17c90*/  FMUL.FTZ R88, R3.reuse, R88 ;  /* 0x0000005803587220 */ /* 0x040fe40000410000 */
[C---:B------:R-:W-:Y:S03]  /*17ca0*/  HMMA.16816.F32 R104, R152.reuse, R180, R104 ;  /* 0x000000b49868723c */ /* 0x040fe60000001868 */
[----:B------:R-:W-:Y:S01]  /*17cb0*/  MUFU.EX2 R181, R40 ;  /* 0x0000002800b57308 */ /* 0x000fe20000000800 */
[C---:B------:R-:W-:Y:S02]  /*17cc0*/  FMUL.FTZ R89, R3.reuse, R89 ;  /* 0x0000005903597220 */ /* 0x040fe40000410000 */
        /* <DEDUP_REMOVED lines=9> */
[-C--:B------:R-:W-:Y:S04]  /*17d60*/  HMMA.16816.F32 R116, R148, R156.reuse, R116 ;  /* 0x0000009c9474723c */ /* 0x080fe80000001874 */
        /* <DEDUP_REMOVED lines=10> */
[----:B--2---:R-:W-:Y:S01]  /*17e10*/  LDSM.16.MT88.4 R48, [R209+0x900] ;  /* 0x00090000d130783b */ /* 0x004fe20000004200 */
[C---:B------:R-:W-:Y:S04]  /*17e20*/  HMMA.16816.F32 R128, R148.reuse, R158, R128 ;  /* 0x0000009e9480723c */ /* 0x040fe80000001880 */
[C---:B------:R-:W-:Y:S01]  /*17e30*/  FMUL.FTZ R94, R0.reuse, R94 ;  /* 0x0000005e005e7220 */ /* 0x040fe20000410000 */
[----:B------:R2:W-:Y:S01]  /*17e40*/  MUFU.EX2 R206, R22 ;  /* 0x0000001600ce7308 */ /* 0x0005e20000000800 */
[----:B------:R-:W-:Y:S01]  /*17e50*/  FMUL.FTZ R95, R0, R95 ;  /* 0x0000005f005f7220 */ /* 0x000fe20000410000 */
[----:B------:R-:W1:Y:S01]  /*17e60*/  LDSM.16.MT88.4 R156, [R209+0x2100] ;  /* 0x00210000d19c783b */ /* 0x000e620000004200 */
[C---:B------:R-:W-:Y:S04]  /*17e70*/  FMUL.FTZ R96, R141.reuse, R96 ;  /* 0x000000608d607220 */ /* 0x040fe80000410000 */
[C---:B---3--:R-:W-:Y:S02]  /*17e80*/  FMUL.FTZ R20, R141.reuse, R168 ;  /* 0x000000a88d147220 */ /* 0x048fe40000410000 */
[C---:B------:R-:W-:Y:S01]  /*17e90*/  FMUL.FTZ R97, R141.reuse, R97 ;  /* 0x000000618d617220 */ /* 0x040fe20000410000 */
[----:B------:R3:W-:Y:S01]  /*17ea0*/  MUFU.EX2 R207, R33 ;  /* 0x0000002100cf7308 */ /* 0x0007e20000000800 */
[C---:B------:R-:W-:Y:S02]  /*17eb0*/  FMUL.FTZ R98, R140.reuse, R98 ;  /* 0x000000628c627220 */ /* 0x040fe40000410000 */
[----:B------:R-:W-:Y:S02]  /*17ec0*/  FMUL.FTZ R99, R140, R99 ;  /* 0x000000638c637220 */ /* 0x000fe40000410000 */
[----:B----4-:R-:W-:Y:S02]  /*17ed0*/  FMUL.FTZ R21, R141, R169 ;  /* 0x000000a98d157220 */ /* 0x010fe40000410000 */
[--C-:B------:R-:W-:Y:S02]  /*17ee0*/  FFMA.FTZ R24, R24, c[0x0][0x2d0], -R186.reuse ;  /* 0x0000b40018187a23 */ /* 0x100fe400000108ba */
[----:B------:R-:W-:Y:S01]  /*17ef0*/  FFMA.FTZ R25, R25, c[0x0][0x2d0], -R186 ;  /* 0x0000b40019197a23 */ /* 0x000fe200000108ba */
[----:B------:R4:W4:Y:S01]  /*17f00*/  MUFU.EX2 R205, R32 ;  /* 0x0000002000cd7308 */ /* 0x0009220000000800 */
[--C-:B------:R-:W-:Y:S02]  /*17f10*/  FFMA.FTZ R26, R26, c[0x0][0x2d0], -R2.reuse ;  /* 0x0000b4001a1a7a23 */ /* 0x100fe40000010802 */
[----:B------:R-:W-:Y:S02]  /*17f20*/  FFMA.FTZ R27, R27, c[0x0][0x2d0], -R2 ;  /* 0x0000b4001b1b7a23 */ /* 0x000fe40000010802 */
[----:B--2---:R-:W-:Y:S02]  /*17f30*/  FMUL.FTZ R22, R140, R170 ;  /* 0x000000aa8c167220 */ /* 0x004fe40000410000 */
[--C-:B------:R-:W-:Y:S02]  /*17f40*/  FFMA.FTZ R28, R28, c[0x0][0x2d0], -R186.reuse ;  /* 0x0000b4001c1c7a23 */ /* 0x100fe400000108ba */
[----:B------:R-:W-:Y:S01]  /*17f50*/  FFMA.FTZ R29, R29, c[0x0][0x2d0], -R186 ;  /* 0x0000b4001d1d7a23 */ /* 0x000fe200000108ba */
[----:B------:R2:W2:Y:S01]  /*17f60*/  MUFU.EX2 R203, R34 ;  /* 0x0000002200cb7308 */ /* 0x0004a20000000800 */
[--C-:B------:R-:W-:Y:S01]  /*17f70*/  FFMA.FTZ R30, R30, c[0x0][0x2d0], -R2.reuse ;  /* 0x0000b4001e1e7a23 */ /* 0x100fe20000010802 */
[-C--:B-1----:R-:W-:Y:S03]  /*17f80*/  HMMA.16816.F32 R20, R148, R160.reuse, R20 ;  /* 0x000000a09414723c */ /* 0x082fe60000001814 */
[----:B---3--:R-:W-:Y:S02]  /*17f90*/  FMUL.FTZ R33, R3, R173 ;  /* 0x000000ad03217220 */ /* 0x008fe40000410000 */
[----:B------:R-:W-:Y:S02]  /*17fa0*/  FFMA.FTZ R31, R31, c[0x0][0x2d0], -R2 ;  /* 0x0000b4001f1f7a23 */ /* 0x000fe40000010802 */
[--C-:B------:R-:W-:Y:S01]  /*17fb0*/  FFMA.FTZ R65, R65, c[0x0][0x2d0], -R184.reuse ;  /* 0x0000b40041417a23 */ /* 0x100fe200000108b8 */
[C---:B------:R-:W-:Y:S01]  /*17fc0*/  HMMA.16816.F32 R132, R152.reuse, R160, R132 ;  /* 0x000000a09884723c */ /* 0x040fe20000001884 */
[----:B------:R1:W-:Y:S03]  /*17fd0*/  MUFU.EX2 R201, R24 ;  /* 0x0000001800c97308 */ /* 0x0003e60000000800 */
[----:B----4-:R-:W-:Y:S02]  /*17fe0*/  FMUL.FTZ R32, R3, R172 ;  /* 0x000000ac03207220 */ /* 0x010fe40000410000 */
[--C-:B------:R-:W-:Y:S02]  /*17ff0*/  FFMA.FTZ R67, R67, c[0x0][0x2d0], -R185.reuse ;  /* 0x0000b40043437a23 */ /* 0x100fe400000108b9 */
[----:B------:R-:W-:Y:S03]  /*18000*/  FFMA.FTZ R52, R52, c[0x0][0x2d0], -R184 ;  /* 0x0000b40034347a23 */ /* 0x000fe600000108b8 */
[----:B------:R3:W4:Y:S01]  /*18010*/  MUFU.EX2 R200, R25 ;  /* 0x0000001900c87308 */ /* 0x0007220000000800 */
[----:B------:R-:W-:Y:S02]  /*18020*/  FFMA.FTZ R61, R61, c[0x0][0x2d0], -R186 ;  /* 0x0000b4003d3d7a23 */ /* 0x000fe400000108ba */
[----:B--2---:R-:W-:Y:S02]  /*18030*/  FMUL.FTZ R34, R0, R174 ;  /* 0x000000ae00227220 */ /* 0x004fe40000410000 */
[--C-:B------:R-:W-:Y:S02]  /*18040*/  FFMA.FTZ R53, R53, c[0x0][0x2d0], -R184.reuse ;  /* 0x0000b40035357a23 */ /* 0x100fe400000108b8 */
[----:B------:R-:W-:Y:S02]  /*18050*/  FFMA.FTZ R64, R64, c[0x0][0x2d0], -R184 ;  /* 0x0000b40040407a23 */ /* 0x000fe400000108b8 */
[--C-:B------:R-:W-:Y:S01]  /*18060*/  FFMA.FTZ R54, R54, c[0x0][0x2d0], -R185.reuse ;  /* 0x0000b40036367a23 */ /* 0x100fe200000108b9 */
[-C--:B------:R-:W-:Y:S01]  /*18070*/  HMMA.16816.F32 R32, R152, R162.reuse, R32 ;  /* 0x000000a29820723c */ /* 0x080fe20000001820 */
[----:B------:R-:W-:Y:S02]  /*18080*/  MUFU.EX2 R182, R41 ;  /* 0x0000002900b67308 */ /* 0x000fe40000000800 */
[--C-:B------:R-:W-:Y:S01]  /*18090*/  FFMA.FTZ R55, R55, c[0x0][0x2d0], -R185.reuse ;  /* 0x0000b40037377a23 */ /* 0x100fe200000108b9 */
[----:B-1----:R-:W-:Y:S01]  /*180a0*/  F2FP.PACK_AB R24, R227, R228 ;  /* 0x000000e4e318723e */ /* 0x002fe200000000ff */
[----:B------:R-:W-:Y:S02]  /*180b0*/  FFMA.FTZ R66, R66, c[0x0][0x2d0], -R185 ;  /* 0x0000b40042427a23 */ /* 0x000fe400000108b9 */
[--C-:B------:R-:W-:Y:S01]  /*180c0*/  FFMA.FTZ R57, R57, c[0x0][0x2d0], -R186.reuse ;  /* 0x0000b40039397a23 */ /* 0x100fe200000108ba */
[C---:B------:R-:W-:Y:S01]  /*180d0*/  HMMA.16816.F32 R136, R148.reuse, R162, R136 ;  /* 0x000000a29488723c */ /* 0x040fe20000001888 */
[----:B------:R-:W1:Y:S02]  /*180e0*/  LDSM.16.MT88.4 R160, [R210+0x2100] ;  /* 0x00210000d2a0783b */ /* 0x000e640000004200 */
[----:B------:R-:W-:Y:S01]  /*180f0*/  MUFU.EX2 R146, R47 ;  /* 0x0000002f00927308 */ /* 0x000fe20000000800 */
[----:B------:R-:W-:Y:S01]  /*18100*/  FFMA.FTZ R60, R60, c[0x0][0x2d0], -R186 ;  /* 0x0000b4003c3c7a23 */ /* 0x000fe200000108ba */
[----:B---3--:R-:W-:Y:S01]  /*18110*/  F2FP.PACK_AB R25, R205, R206 ;  /* 0x000000cecd19723e */ /* 0x008fe200000000ff */
[--C-:B------:R-:W-:Y:S02]  /*18120*/  FFMA.FTZ R58, R58, c[0x0][0x2d0], -R2.reuse ;  /* 0x0000b4003a3a7a23 */ /* 0x100fe40000010802 */
[-C--:B------:R-:W-:Y:S04]  /*18130*/  HMMA.16816.F32 R68, R148, R156.reuse, R68 ;  /* 0x0000009c9444723c */ /* 0x080fe80000001844 */
[--C-:B------:R-:W-:Y:S01]  /*18140*/  FFMA.FTZ R59, R59, c[0x0][0x2d0], -R2.reuse ;  /* 0x0000b4003b3b7a23 */ /* 0x100fe20000010802 */
[----:B------:R-:W-:Y:S01]  /*18150*/  MUFU.EX2 R65, R65 ;  /* 0x0000004100417308 */ /* 0x000fe20000000800 */
[--C-:B------:R-:W-:Y:S02]  /*18160*/  FFMA.FTZ R62, R62, c[0x0][0x2d0], -R2.reuse ;  /* 0x0000b4003e3e7a23 */ /* 0x100fe40000010802 */
[C---:B------:R-:W-:Y:S04]  /*18170*/  HMMA.16816.F32 R72, R152.reuse, R156, R72 ;  /* 0x0000009c9848723c */ /* 0x040fe80000001848 */
[----:B------:R-:W-:Y:S02]  /*18180*/  FFMA.FTZ R2, R63, c[0x0][0x2d0], -R2 ;  /* 0x0000b4003f027a23 */ /* 0x000fe40000010802 */
[----:B------:R-:W-:Y:S01]  /*18190*/  FFMA.FTZ R56, R56, c[0x0][0x2d0], -R186 ;  /* 0x0000b40038387a23 */ /* 0x000fe200000108ba */
[----:B------:R-:W-:Y:S01]  /*181a0*/  MUFU.EX2 R67, R67 ;  /* 0x0000004300437308 */ /* 0x000fe20000000800 */
[-C--:B------:R-:W-:Y:S04]  /*181b0*/  HMMA.16816.F32 R76, R152, R158.reuse, R76 ;  /* 0x0000009e984c723c */ /* 0x080fe8000000184c */
[----:B------:R-:W-:Y:S02]  /*181c0*/  FFMA.FTZ R3, R3, R250, R236 ;  /* 0x000000fa03037223 */ /* 0x000fe400000100ec */
[----:B------:R-:W-:Y:S02]  /*181d0*/  FFMA.FTZ R0, R0, R249, R188 ;  /* 0x000000f900007223 */ /* 0x000fe400000100bc */
[C---:B------:R-:W-:Y:S01]  /*181e0*/  HMMA.16816.F32 R80, R148.reuse, R158, R80 ;  /* 0x0000009e9450723c */ /* 0x040fe20000001850 */
[----:B------:R-:W2:Y:S01]  /*181f0*/  LDSM.16.MT88.4 R156, [R209+0x500] ;  /* 0x00050000d19c783b */ /* 0x000ea20000004200 */
[----:B------:R-:W-:Y:S02]  /*18200*/  MUFU.EX2 R61, R61 ;  /* 0x0000003d003d7308 */ /* 0x000fe40000000800 */
[----:B------:R-:W-:Y:S02]  /*18210*/  FADD.FTZ R3, R235, R3 ;  /* 0x00000003eb037221 */ /* 0x000fe40000010000 */
[----:B------:R-:W-:Y:S02]  /*18220*/  FADD.FTZ R0, R187, R0 ;  /* 0x00000000bb007221 */ /* 0x000fe40000010000 */
[----:B------:R-:W-:Y:S01]  /*18230*/  FADD.FTZ R3, R234, R3 ;  /* 0x00000003ea037221 */ /* 0x000fe20000010000 */
[-C--:B-1----:R-:W-:Y:S03]  /*18240*/  HMMA.16816.F32 R84, R148, R160.reuse, R84 ;  /* 0x000000a09454723c */ /* 0x082fe60000001854 */
[----:B------:R1:W-:Y:S01]  /*18250*/  MUFU.EX2 R179, R26 ;  /* 0x0000001a00b37308 */ /* 0x0003e20000000800 */
[----:B------:R-:W-:Y:S02]  /*18260*/  FFMA.FTZ R141, R141, R252, R239 ;  /* 0x000000fc8d8d7223 */ /* 0x000fe400000100ef */
[----:B------:R-:W-:Y:S02]  /*18270*/  FFMA.FTZ R140, R140, R251, R237 ;  /* 0x000000fb8c8c7223 */ /* 0x000fe400000100ed */
[C---:B------:R-:W-:Y:S05]  /*18280*/  HMMA.16816.F32 R88, R152.reuse, R160, R88 ;  /* 0x000000a09858723c */ /* 0x040fea0000001858 */
[----:B------:R3:W2:Y:S03]  /*18290*/  MUFU.EX2 R178, R27 ;  /* 0x0000001b00b27308 */ /* 0x0006a60000000800 */
[-C--:B------:R-:W-:Y:S01]  /*182a0*/  HMMA.16816.F32 R92, R152, R162.reuse, R92 ;  /* 0x000000a2985c723c */ /* 0x080fe2000000185c */
[----:B------:R-:W-:Y:S06]  /*182b0*/  LDSM.16.MT88.4 R152, [R210+0x1500] ;  /* 0x00150000d298783b */ /* 0x000fec0000004200 */
[----:B------:R4:W-:Y:S01]  /*182c0*/  MUFU.EX2 R199, R28 ;  /* 0x0000001c00c77308 */ /* 0x0009e20000000800 */
[----:B------:R-:W-:Y:S01]  /*182d0*/  HMMA.16816.F32 R96, R148, R162, R96 ;  /* 0x000000a29460723c */ /* 0x000fe20000001860 */
[----:B------:R-:W4:Y:S03]  /*182e0*/  LDSM.16.MT88.4 R148, [R209+0x1500] ;  /* 0x00150000d194783b */ /* 0x000f260000004200 */
[----:B-1----:R-:W-:Y:S05]  /*182f0*/  F2FP.PACK_AB R26, R207, R226 ;  /* 0x000000e2cf1a723e */ /* 0x002fea00000000ff */
[----:B------:R1:W1:Y:S03]  /*18300*/  MUFU.EX2 R198, R29 ;  /* 0x0000001d00c67308 */ /* 0x0002660000000800 */
[----:B---3--:R-:W-:Y:S07]  /*18310*/  F2FP.PACK_AB R27, R202, R203 ;  /* 0x000000cbca1b723e */ /* 0x008fee00000000ff */
[----:B------:R3:W-:Y:S01]  /*18320*/  MUFU.EX2 R177, R30 ;  /* 0x0000001e00b17308 */ /* 0x0007e20000000800 */
[-C--:B--2---:R-:W-:Y:S05]  /*18330*/  HMMA.16816.F32 R4, R24, R156.reuse, R4 ;  /* 0x0000009c1804723c */ /* 0x084fea0000001804 */
        /* <DEDUP_REMOVED lines=186> */
.L_x_1488:
[----:B------:R-:W2:Y:S04]  /*18ee0*/  LDL.LU R5, [R1+0x4] ;  /* 0x0000040001057983 */ /* 0x000ea80000300800 */
        /* <DEDUP_REMOVED lines=152> */
.L_x_1435:
        /* <DEDUP_REMOVED lines=153> */
.L_x_1491:
        /* <DEDUP_REMOVED lines=148> */
.L_x_1493:
[----:B---3--:R-:W-:Y:S05]  /*1ab40*/  BSYNC B0 ;  /* 0x0000000000007941 */ /* 0x008fea0003800000 */
.L_x_1492:
        /* <DEDUP_REMOVED lines=23> */
.L_x_1495:
[----:B------:R-:W-:Y:S05]  /*1acc0*/  BSYNC B0 ;  /* 0x0000000000007941 */ /* 0x000fea0003800000 */
.L_x_1494:
        /* <DEDUP_REMOVED lines=23> */
.L_x_1497:
[----:B------:R-:W-:Y:S05]  /*1ae40*/  BSYNC B0 ;  /* 0x0000000000007941 */ /* 0x000fea0003800000 */
.L_x_1496:
        /* <DEDUP_REMOVED lines=24> */
.L_x_1490:
        /* <DEDUP_REMOVED lines=19> */
.L_x_1498:
        /* <DEDUP_REMOVED lines=40> */
.L_x_1500:
[----:B------:R-:W-:Y:S05]  /*1b380*/  BSYNC B0 ;  /* 0x0000000000007941 */ /* 0x000fea0003800000 */
.L_x_1499:
        /* <DEDUP_REMOVED lines=64> */
.L_x_1502:
[----:B------:R-:W-:Y:S05]  /*1b790*/  BSYNC B0 ;  /* 0x0000000000007941 */ /* 0x000fea0003800000 */
.L_x_1501:
        /* <DEDUP_REMOVED lines=21> */
.L_x_1504:
[----:B------:R-:W-:Y:S05]  /*1b8f0*/  BSYNC B0 ;  /* 0x0000000000007941 */ /* 0x000fea0003800000 */
.L_x_1503:
        /* <DEDUP_REMOVED lines=21> */
.L_x_1506:
[----:B------:R-:W-:Y:S05]  /*1ba50*/  BSYNC B0 ;  /* 0x0000000000007941 */ /* 0x000fea0003800000 */
.L_x_1505:
        /* <DEDUP_REMOVED lines=22> */
.L_x_1507:
        /* <DEDUP_REMOVED lines=12> */
.L_x_1529:


//--------------------- .nv.shared._ZN7cutlass13device_kernelIN5flash19enable_sm80_to_sm89INS1_16FlashAttnFwdSm80INS1_25CollectiveMainloopFwdSm80ILi4ELi1ELb0EN4cute5tupleIJNS5_1CILi128EEENS7_ILi64EEENS7_ILi96EEEEEELi96ENS_6half_tEfNS_4arch4Sm80ELb0ELb0ELb1ELb0ELb0ELb0ELb1ELb0EEENS1_21CollectiveEpilogueFwdINS6_IJS8_SA_S9_EEENS6_IJNS7_ILi1EEESI_SI_EEESC_SE_Li128ELb0ELb1ELb0ELb0EEENS1_19SingleTileSchedulerILb0ELb0ELb1ELi128EEEEEEEEEvNT_6ParamsE --------------------------
	.section	.nv.shared._ZN7cutlass13device_kernelIN5flash19enable_sm80_to_sm89INS1_16FlashAttnFwdSm80INS1_25CollectiveMainloopFwdSm80ILi4ELi1ELb0EN4cute5tupleIJNS5_1CILi128EEENS7_ILi64EEENS7_ILi96EEEEEELi96ENS_6half_tEfNS_4arch4Sm80ELb0ELb0ELb1ELb0ELb0ELb0ELb1ELb0EEENS1_21CollectiveEpilogueFwdINS6_IJS8_SA_S9_EEENS6_IJNS7_ILi1EEESI_SI_EEESC_SE_Li128ELb0ELb1ELb0ELb0EEENS1_19SingleTileSchedulerILb0ELb0ELb1ELi128EEEEEEEEEvNT_6ParamsE,"aw",@nobits
	.sectionflags	@""
	.align	16


//--------------------- .nv.global                --------------------------
	.section	.nv.global,"aw",@nobits
.nv.global:
	.type		_ZN76_INTERNAL_5b947126_40_flash_fwd_hdim96_fp16_softcapall_sm80_cu_e763cb1e_33794cute1_E,@object
	.size		_ZN76_INTERNAL_5b947126_40_flash_fwd_hdim96_fp16_softcapall_sm80_cu_e763cb1e_33794cute1_E,(_ZN76_INTERNAL_5b947126_40_flash_fwd_hdim96_fp16_softcapall_sm80_cu_e763cb1e_33794cuda3std3__45__cpo6cbeginE - _ZN76_INTERNAL_5b947126_40_flash_fwd_hdim96_fp16_softcapall_sm80_cu_e763cb1e_33794cute1_E)
_ZN76_INTERNAL_5b947126_40_flash_fwd_hdim96_fp16_softcapall_sm80_cu_e763cb1e_33794cute1_E:
	.zero		1
	.type		_ZN76_INTERNAL_5b947126_40_flash_fwd_hdim96_fp16_softcapall_sm80_cu_e763cb1e_33794cuda3std3__45__cpo6cbeginE,@object
	.size		_ZN76_INTERNAL_5b947126_40_flash_fwd_hdim96_fp16_softcapall_sm80_cu_e763cb1e_33794cuda3std3__45__cpo6cbeginE,(_ZN76_INTERNAL_5b947126_40_flash_fwd_hdim96_fp16_softcapall_sm80_cu_e763cb1e_33794cuda3std3__48in_placeE - _ZN76_INTERNAL_5b947126_40_flash_fwd_hdim96_fp16_softcapall_sm80_cu_e763cb1e_33794cuda3std3__45__cpo6cbeginE)
_ZN76_INTERNAL_5b947126_40_flash_fwd_hdim96_fp16_softcapall_sm80_cu_e763cb1e_33794cuda3std3__45__cpo6cbeginE:
	.zero		1
	.type		_ZN76_INTERNAL_5b947126_40_flash_fwd_hdim96_fp16_softcapall_sm80_cu_e763cb1e_33794cuda3std3__48in_placeE,@object
	.size		_ZN76_INTERNAL_5b947126_40_flash_fwd_hdim96_fp16_softcapall_sm80_cu_e763cb1e_33794cuda3std3__48in_placeE,(_ZN76_INTERNAL_5b947126_40_flash_fwd_hdim96_fp16_softcapall_sm80_cu_e763cb1e_33794cuda3std6ranges3__45__cpo9iter_moveE - _ZN76_INTERNAL_5b947126_40_flash_fwd_hdim96_fp16_softcapall_sm80_cu_e763cb1e_33794cuda3std3__48in_placeE)
_ZN76_INTERNAL_5b947126_40_flash_fwd_hdim96_fp16_softcapall_sm80_cu_e763cb1e_33794cuda3std3__48in_placeE:
	.zero		1
	.type		_ZN76_INTERNAL_5b947126_40_flash_fwd_hdim96_fp16_softcapall_sm80_cu_e763cb1e_33794cuda3std6ranges3__45__cpo9iter_moveE,@object
	.size		_ZN76_INTERNAL_5b947126_40_flash_fwd_hdim96_fp16_softcapall_sm80_cu_e763cb1e_33794cuda3std6ranges3__45__cpo9iter_moveE,(_ZN76_INTERNAL_5b947126_40_flash_fwd_hdim96_fp16_softcapall_sm80_cu_e763cb1e_33794cuda3std3__45__cpo5beginE - _ZN76_INTERNAL_5b947126_40_flash_fwd_hdim96_fp16_softcapall_sm80_cu_e763cb1e_33794cuda3std6ranges3__45__cpo9iter_moveE)
_ZN76_INTERNAL_5b947126_40_flash_fwd_hdim96_fp16_softcapall_sm80_cu_e763cb1e_33794cuda3std6ranges3__45__cpo9iter_moveE:
	.zero		1
	.type		_ZN76_INTERNAL_5b947126_40_flash_fwd_hdim96_fp16_softcapall_sm80_cu_e763cb1e_33794cuda3std3__45__cpo5beginE,@object
	.size		_ZN76_INTERNAL_5b947126_40_flash_fwd_hdim96_fp16_softcapall_sm80_cu_e763cb1e_33794cuda3std3__45__cpo5beginE,(_ZN76_INTERNAL_5b947126_40_flash_fwd_hdim96_fp16_softcapall_sm80_cu_e763cb1e_33794cuda3std3__478_GLOBAL__N__5b947126_40_flash_fwd_hdim96_fp16_softcapall_sm80_cu_e763cb1e_33796ignoreE - _ZN76_INTERNAL_5b947126_40_flash_fwd_hdim96_fp16_softcapall_sm80_cu_e763cb1e_33794cuda3std3__45__cpo5beginE)
_ZN76_INTERNAL_5b947126_40_flash_fwd_hdim96_fp16_softcapall_sm80_cu_e763cb1e_33794cuda3std3__45__cpo5beginE:
	.zero		1
	.type		_ZN76_INTERNAL_5b947126_40_flash_fwd_hdim96_fp16_softcapall_sm80_cu_e763cb1e_33794cuda3std3__478_GLOBAL__N__5b947126_40_flash_fwd_hdim96_fp16_softcapall_sm80_cu_e763cb1e_33796ignoreE,@object
	.size		_ZN76_INTERNAL_5b947126_40_flash_fwd_hdim96_fp16_softcapall_sm80_cu_e763cb1e_33794cuda3std3__478_GLOBAL__N__5b947126_40_flash_fwd_hdim96_fp16_softcapall_sm80_cu_e763cb1e_33796ignoreE,(_ZN76_INTERNAL_5b947126_40_flash_fwd_hdim96_fp16_softcapall_sm80_cu_e763cb1e_33794cute7productE - _ZN76_INTERNAL_5b947126_40_flash_fwd_hdim96_fp16_softcapall_sm80_cu_e763cb1e_33794cuda3std3__478_GLOBAL__N__5b947126_40_flash_fwd_hdim96_fp16_softcapall_sm80_cu_e763cb1e_33796ignoreE)
_ZN76_INTERNAL_5b947126_40_flash_fwd_hdim96_fp16_softcapall_sm80_cu_e763cb1e_33794cuda3std3__478_GLOBAL__N__5b947126_40_flash_fwd_hdim96_fp16_softcapall_sm80_cu_e763cb1e_33796ignoreE:
	.zero		1
	.type		_ZN76_INTERNAL_5b947126_40_flash_fwd_hdim96_fp16_softcapall_sm80_cu_e763cb1e_33794cute7productE,@object
	.size		_ZN76_INTERNAL_5b947126_40_flash_fwd_hdim96_fp16_softcapall_sm80_cu_e763cb1e_33794cute7productE,(_ZN76_INTERNAL_5b947126_40_flash_fwd_hdim96_fp16_softcapall_sm80_cu_e763cb1e_33794cuda3std3__45__cpo3endE - _ZN76_INTERNAL_5b947126_40_flash_fwd_hdim96_fp16_softcapall_sm80_cu_e763cb1e_33794cute7productE)
_ZN76_INTERNAL_5b947126_40_flash_fwd_hdim96_fp16_softcapall_sm80_cu_e763cb1e_33794cute7productE:
	.zero		1
	.type		_ZN76_INTERNAL_5b947126_40_flash_fwd_hdim96_fp16_softcapall_sm80_cu_e763cb1e_33794cuda3std3__45__cpo3endE,@object
	.size		_ZN76_INTERNAL_5b947126_40_flash_fwd_hdim96_fp16_softcapall_sm80_cu_e763cb1e_33794cuda3std3__45__cpo3endE,(_ZN76_INTERNAL_5b947126_40_flash_fwd_hdim96_fp16_softcapall_sm80_cu_e763cb1e_33794cuda3std3__419piecewise_constructE - _ZN76_INTERNAL_5b947126_40_flash_fwd_hdim96_fp16_softcapall_sm80_cu_e763cb1e_33794cuda3std3__45__cpo3endE)
_ZN76_INTERNAL_5b947126_40_flash_fwd_hdim96_fp16_softcapall_sm80_cu_e763cb1e_33794cuda3std3__45__cpo3endE:
	.zero		1
	.type		_ZN76_INTERNAL_5b947126_40_flash_fwd_hdim96_fp16_softcapall_sm80_cu_e763cb1e_33794cuda3std3__419piecewise_constructE,@object
	.size		_ZN76_INTERNAL_5b947126_40_flash_fwd_hdim96_fp16_softcapall_sm80_cu_e763cb1e_33794cuda3std3__419piecewise_constructE,(_ZN76_INTERNAL_5b947126_40_flash_fwd_hdim96_fp16_softcapall_sm80_cu_e763cb1e_33794cuda3std3__45__cpo4cendE - _ZN76_INTERNAL_5b947126_40_flash_fwd_hdim96_fp16_softcapall_sm80_cu_e763cb1e_33794cuda3std3__419piecewise_constructE)
_ZN76_INTERNAL_5b947126_40_flash_fwd_hdim96_fp16_softcapall_sm80_cu_e763cb1e_33794cuda3std3__419piecewise_constructE:
	.zero		1
	.type		_ZN76_INTERNAL_5b947126_40_flash_fwd_hdim96_fp16_softcapall_sm80_cu_e763cb1e_33794cuda3std3__45__cpo4cendE,@object
	.size		_ZN76_INTERNAL_5b947126_40_flash_fwd_hdim96_fp16_softcapall_sm80_cu_e763cb1e_33794cuda3std3__45__cpo4cendE,(_ZN76_INTERNAL_5b947126_40_flash_fwd_hdim96_fp16_softcapall_sm80_cu_e763cb1e_33794cuda3std6ranges3__45__cpo4swapE - _ZN76_INTERNAL_5b947126_40_flash_fwd_hdim96_fp16_softcapall_sm80_cu_e763cb1e_33794cuda3std3__45__cpo4cendE)
_ZN76_INTERNAL_5b947126_40_flash_fwd_hdim96_fp16_softcapall_sm80_cu_e763cb1e_33794cuda3std3__45__cpo4cendE:
	.zero		1
	.type		_ZN76_INTERNAL_5b947126_40_flash_fwd_hdim96_fp16_softcapall_sm80_cu_e763cb1e_33794cuda3std6ranges3__45__cpo4swapE,@object
	.size		_ZN76_INTERNAL_5b947126_40_flash_fwd_hdim96_fp16_softcapall_sm80_cu_e763cb1e_33794cuda3std6ranges3__45__cpo4swapE,(.L_7 - _ZN76_INTERNAL_5b947126_40_flash_fwd_hdim96_fp16_softcapall_sm80_cu_e763cb1e_33794cuda3std6ranges3__45__cpo4swapE)
_ZN76_INTERNAL_5b947126_40_flash_fwd_hdim96_fp16_softcapall_sm80_cu_e763cb1e_33794cuda3std6ranges3__45__cpo4swapE:
	.zero		1
.L_7:


//--------------------- .nv.shared._ZN7cutlass13device_kernelIN5flash19enable_sm80_to_sm89INS1_16FlashAttnFwdSm80INS1_25CollectiveMainloopFwdSm80ILi4ELi1ELb0EN4cute5tupleIJNS5_1CILi128EEENS7_ILi64EEENS7_ILi96EEEEEELi96ENS_6half_tEfNS_4arch4Sm80ELb0ELb0ELb1ELb1ELb0ELb0ELb1ELb0EEENS1_21CollectiveEpilogueFwdINS6_IJS8_SA_S9_EEENS6_IJNS7_ILi1EEESI_SI_EEESC_SE_Li128ELb1ELb1ELb0ELb0EEENS1_19SingleTileSchedulerILb1ELb0ELb1ELi128EEEEEEEEEvNT_6ParamsE --------------------------
	.section	.nv.shared._ZN7cutlass13device_kernelIN5flash19enable_sm80_to_sm89INS1_16FlashAttnFwdSm80INS1_25CollectiveMainloopFwdSm80ILi4ELi1ELb0EN4cute5tupleIJNS5_1CILi128EEENS7_ILi64EEENS7_ILi96EEEEEELi96ENS_6half_tEfNS_4arch4Sm80ELb0ELb0ELb1ELb1ELb0ELb0ELb1ELb0EEENS1_21CollectiveEpilogueFwdINS6_IJS8_SA_S9_EEENS6_IJNS7_ILi1EEESI_SI_EEESC_SE_Li128ELb1ELb1ELb0ELb0EEENS1_19SingleTileSchedulerILb1ELb0ELb1ELi128EEEEEEEEEvNT_6ParamsE,"aw",@nobits
	.sectionflags	@""
	.align	16


//--------------------- .nv.shared._ZN7cutlass13device_kernelIN5flash19enable_sm80_to_sm89INS1_16FlashAttnFwdSm80INS1_25CollectiveMainloopFwdSm80ILi4ELi1ELb0EN4cute5tupleIJNS5_1CILi128EEENS7_ILi64EEENS7_ILi96EEEEEELi96ENS_6half_tEfNS_4arch4Sm80ELb0ELb0ELb1ELb1ELb0ELb1ELb1ELb0EEENS1_21CollectiveEpilogueFwdINS6_IJS8_SA_S9_EEENS6_IJNS7_ILi1EEESI_SI_EEESC_SE_Li128ELb1ELb1ELb0ELb0EEENS1_19SingleTileSchedulerILb1ELb0ELb1ELi128EEEEEEEEEvNT_6ParamsE --------------------------
	.section	.nv.shared._ZN7cutlass13device_kernelIN5flash19enable_sm80_to_sm89INS1_16FlashAttnFwdSm80INS1_25CollectiveMainloopFwdSm80ILi4ELi1ELb0EN4cute5tupleIJNS5_1CILi128EEENS7_ILi64EEENS7_ILi96EEEEEELi96ENS_6half_tEfNS_4arch4Sm80ELb0ELb0ELb1ELb1ELb0ELb1ELb1ELb0EEENS1_21CollectiveEpilogueFwdINS6_IJS8_SA_S9_EEENS6_IJNS7_ILi1EEESI_SI_EEESC_SE_Li128ELb1ELb1ELb0ELb0EEENS1_19SingleTileSchedulerILb1ELb0ELb1ELi128EEEEEEEEEvNT_6ParamsE,"aw",@nobits
	.sectionflags	@""
	.align	16


//--------------------- .nv.shared._ZN7cutlass13device_kernelIN5flash19enable_sm80_to_sm89INS1_16FlashAttnFwdSm80INS1_25CollectiveMainloopFwdSm80ILi4ELi1ELb0EN4cute5tupleIJNS5_1CILi128EEENS7_ILi48EEENS7_ILi96EEEEEELi96ENS_6half_tEfNS_4arch4Sm80ELb0ELb1ELb1ELb0ELb0ELb0ELb1ELb0EEENS1_21CollectiveEpilogueFwdINS6_IJS8_SA_S9_EEENS6_IJNS7_ILi1EEESI_SI_EEESC_SE_Li128ELb0ELb1ELb0ELb0EEENS1_19SingleTileSchedulerILb0ELb0ELb1ELi128EEEEEEEEEvNT_6ParamsE --------------------------
	.section	.nv.shared._ZN7cutlass13device_kernelIN5flash19enable_sm80_to_sm89INS1_16FlashAttnFwdSm80INS1_25CollectiveMainloopFwdSm80ILi4ELi1ELb0EN4cute5tupleIJNS5_1CILi128EEENS7_ILi48EEENS7_ILi96EEEEEELi96ENS_6half_tEfNS_4arch4Sm80ELb0ELb1ELb1ELb0ELb0ELb0ELb1ELb0EEENS1_21CollectiveEpilogueFwdINS6_IJS8_SA_S9_EEENS6_IJNS7_ILi1EEESI_SI_EEESC_SE_Li128ELb0ELb1ELb0ELb0EEENS1_19SingleTileSchedulerILb0ELb0ELb1ELi128EEEEEEEEEvNT_6ParamsE,"aw",@nobits
	.sectionflags	@""
	.align	16


//--------------------- .nv.shared._ZN7cutlass13device_kernelIN5flash19enable_sm80_to_sm89INS1_16FlashAttnFwdSm80INS1_25CollectiveMainloopFwdSm80ILi4ELi1ELb0EN4cute5tupleIJNS5_1CILi128EEENS7_ILi48EEENS7_ILi96EEEEEELi96ENS_6half_tEfNS_4arch4Sm80ELb0ELb1ELb1ELb1ELb0ELb0ELb1ELb0EEENS1_21CollectiveEpilogueFwdINS6_IJS8_SA_S9_EEENS6_IJNS7_ILi1EEESI_SI_EEESC_SE_Li128ELb1ELb1ELb0ELb0EEENS1_19SingleTileSchedulerILb1ELb0ELb1ELi128EEEEEEEEEvNT_6ParamsE --------------------------
	.section	.nv.shared._ZN7cutlass13device_kernelIN5flash19enable_sm80_to_sm89INS1_16FlashAttnFwdSm80INS1_25CollectiveMainloopFwdSm80ILi4ELi1ELb0EN4cute5tupleIJNS5_1CILi128EEENS7_ILi48EEENS7_ILi96EEEEEELi96ENS_6half_tEfNS_4arch4Sm80ELb0ELb1ELb1ELb1ELb0ELb0ELb1ELb0EEENS1_21CollectiveEpilogueFwdINS6_IJS8_SA_S9_EEENS6_IJNS7_ILi1EEESI_SI_EEESC_SE_Li128ELb1ELb1ELb0ELb0EEENS1_19SingleTileSchedulerILb1ELb0ELb1ELi128EEEEEEEEEvNT_6ParamsE,"aw",@nobits
	.sectionflags	@""
	.align	16


//--------------------- .nv.shared._ZN7cutlass13device_kernelIN5flash19enable_sm80_to_sm89INS1_16FlashAttnFwdSm80INS1_25CollectiveMainloopFwdSm80ILi4ELi1ELb0EN4cute5tupleIJNS5_1CILi128EEENS7_ILi48EEENS7_ILi96EEEEEELi96ENS_6half_tEfNS_4arch4Sm80ELb0ELb1ELb1ELb1ELb0ELb1ELb1ELb0EEENS1_21CollectiveEpilogueFwdINS6_IJS8_SA_S9_EEENS6_IJNS7_ILi1EEESI_SI_EEESC_SE_Li128ELb1ELb1ELb0ELb0EEENS1_19SingleTileSchedulerILb1ELb0ELb1ELi128EEEEEEEEEvNT_6ParamsE --------------------------
	.section	.nv.shared._ZN7cutlass13device_kernelIN5flash19enable_sm80_to_sm89INS1_16FlashAttnFwdSm80INS1_25CollectiveMainloopFwdSm80ILi4ELi1ELb0EN4cute5tupleIJNS5_1CILi128EEENS7_ILi48EEENS7_ILi96EEEEEELi96ENS_6half_tEfNS_4arch4Sm80ELb0ELb1ELb1ELb1ELb0ELb1ELb1ELb0EEENS1_21CollectiveEpilogueFwdINS6_IJS8_SA_S9_EEENS6_IJNS7_ILi1EEESI_SI_EEESC_SE_Li128ELb1ELb1ELb0ELb0EEENS1_19SingleTileSchedulerILb1ELb0ELb1ELi128EEEEEEEEEvNT_6ParamsE,"aw",@nobits
	.sectionflags	@""
	.align	16


//--------------------- .nv.shared._ZN7cutlass13device_kernelIN5flash19enable_sm80_to_sm89INS1_16FlashAttnFwdSm80INS1_25CollectiveMainloopFwdSm80ILi4ELi1ELb0EN4cute5tupleIJNS5_1CILi128EEENS7_ILi64EEENS7_ILi96EEEEEELi96ENS_6half_tEfNS_4arch4Sm80ELb1ELb0ELb1ELb0ELb0ELb0ELb1ELb0EEENS1_21CollectiveEpilogueFwdINS6_IJS8_SA_S9_EEENS6_IJNS7_ILi1EEESI_SI_EEESC_SE_Li128ELb0ELb1ELb0ELb0EEENS1_30DynamicPersistentTileSchedulerILi128ELi128ELb0ELb1ELb0EEEEEEEEEvNT_6ParamsE --------------------------
	.section	.nv.shared._ZN7cutlass13device_kernelIN5flash19enable_sm80_to_sm89INS1_16FlashAttnFwdSm80INS1_25CollectiveMainloopFwdSm80ILi4ELi1ELb0EN4cute5tupleIJNS5_1CILi128EEENS7_ILi64EEENS7_ILi96EEEEEELi96ENS_6half_tEfNS_4arch4Sm80ELb1ELb0ELb1ELb0ELb0ELb0ELb1ELb0EEENS1_21CollectiveEpilogueFwdINS6_IJS8_SA_S9_EEENS6_IJNS7_ILi1EEESI_SI_EEESC_SE_Li128ELb0ELb1ELb0ELb0EEENS1_30DynamicPersistentTileSchedulerILi128ELi128ELb0ELb1ELb0EEEEEEEEEvNT_6ParamsE,"aw",@nobits
	.sectionflags	@""
	.align	16


//--------------------- .nv.shared._ZN7cutlass13device_kernelIN5flash19enable_sm80_to_sm89INS1_16FlashAttnFwdSm80INS1_25CollectiveMainloopFwdSm80ILi4ELi1ELb0EN4cute5tupleIJNS5_1CILi128EEENS7_ILi64EEENS7_ILi96EEEEEELi96ENS_6half_tEfNS_4arch4Sm80ELb1ELb0ELb1ELb1ELb0ELb0ELb1ELb0EEENS1_21CollectiveEpilogueFwdINS6_IJS8_SA_S9_EEENS6_IJNS7_ILi1EEESI_SI_EEESC_SE_Li128ELb1ELb1ELb0ELb0EEENS1_19SingleTileSchedulerILb1ELb0ELb1ELi128EEEEEEEEEvNT_6ParamsE --------------------------
	.section	.nv.shared._ZN7cutlass13device_kernelIN5flash19enable_sm80_to_sm89INS1_16FlashAttnFwdSm80INS1_25CollectiveMainloopFwdSm80ILi4ELi1ELb0EN4cute5tupleIJNS5_1CILi128EEENS7_ILi64EEENS7_ILi96EEEEEELi96ENS_6half_tEfNS_4arch4Sm80ELb1ELb0ELb1ELb1ELb0ELb0ELb1ELb0EEENS1_21CollectiveEpilogueFwdINS6_IJS8_SA_S9_EEENS6_IJNS7_ILi1EEESI_SI_EEESC_SE_Li128ELb1ELb1ELb0ELb0EEENS1_19SingleTileSchedulerILb1ELb0ELb1ELi128EEEEEEEEEvNT_6ParamsE,"aw",@nobits
	.sectionflags	@""
	.align	16


//--------------------- .nv.shared._ZN7cutlass13device_kernelIN5flash19enable_sm80_to_sm89INS1_16FlashAttnFwdSm80INS1_25CollectiveMainloopFwdSm80ILi4ELi1ELb0EN4cute5tupleIJNS5_1CILi128EEENS7_ILi64EEENS7_ILi96EEEEEELi96ENS_6half_tEfNS_4arch4Sm80ELb1ELb0ELb1ELb1ELb0ELb1ELb1ELb0EEENS1_21CollectiveEpilogueFwdINS6_IJS8_SA_S9_EEENS6_IJNS7_ILi1EEESI_SI_EEESC_SE_Li128ELb1ELb1ELb0ELb0EEENS1_19SingleTileSchedulerILb1ELb0ELb1ELi128EEEEEEEEEvNT_6ParamsE --------------------------
	.section	.nv.shared._ZN7cutlass13device_kernelIN5flash19enable_sm80_to_sm89INS1_16FlashAttnFwdSm80INS1_25CollectiveMainloopFwdSm80ILi4ELi1ELb0EN4cute5tupleIJNS5_1CILi128EEENS7_ILi64EEENS7_ILi96EEEEEELi96ENS_6half_tEfNS_4arch4Sm80ELb1ELb0ELb1ELb1ELb0ELb1ELb1ELb0EEENS1_21CollectiveEpilogueFwdINS6_IJS8_SA_S9_EEENS6_IJNS7_ILi1EEESI_SI_EEESC_SE_Li128ELb1ELb1ELb0ELb0EEENS1_19SingleTileSchedulerILb1ELb0ELb1ELi128EEEEEEEEEvNT_6ParamsE,"aw",@nobits
	.sectionflags	@""
	.align	16


//--------------------- .nv.shared._ZN7cutlass13device_kernelIN5flash19enable_sm80_to_sm89INS1_16FlashAttnFwdSm80INS1_25CollectiveMainloopFwdSm80ILi4ELi1ELb0EN4cute5tupleIJNS5_1CILi128EEENS7_ILi64EEENS7_ILi96EEEEEELi96ENS_6half_tEfNS_4arch4Sm80ELb0ELb0ELb0ELb0ELb0ELb0ELb1ELb0EEENS1_21CollectiveEpilogueFwdINS6_IJS8_SA_S9_EEENS6_IJNS7_ILi1EEESI_SI_EEESC_SE_Li128ELb0ELb1ELb0ELb0EEENS1_19SingleTileSchedulerILb0ELb0ELb1ELi128EEEEEEEEEvNT_6ParamsE --------------------------
	.section	.nv.shared._ZN7cutlass13device_kernelIN5flash19enable_sm80_to_sm89INS1_16FlashAttnFwdSm80INS1_25CollectiveMainloopFwdSm80ILi4ELi1ELb0EN4cute5tupleIJNS5_1CILi128EEENS7_ILi64EEENS7_ILi96EEEEEELi96ENS_6half_tEfNS_4arch4Sm80ELb0ELb0ELb0ELb0ELb0ELb0ELb1ELb0EEENS1_21CollectiveEpilogueFwdINS6_IJS8_SA_S9_EEENS6_IJNS7_ILi1EEESI_SI_EEESC_SE_Li128ELb0ELb1ELb0ELb0EEENS1_19SingleTileSchedulerILb0ELb0ELb1ELi128EEEEEEEEEvNT_6ParamsE,"aw",@nobits
	.sectionflags	@""
	.align	16


//--------------------- .nv.shared._ZN7cutlass13device_kernelIN5flash19enable_sm80_to_sm89INS1_16FlashAttnFwdSm80INS1_25CollectiveMainloopFwdSm80ILi4ELi1ELb0EN4cute5tupleIJNS5_1CILi128EEENS7_ILi64EEENS7_ILi96EEEEEELi96ENS_6half_tEfNS_4arch4Sm80ELb0ELb0ELb0ELb1ELb0ELb0ELb1ELb0EEENS1_21CollectiveEpilogueFwdINS6_IJS8_SA_S9_EEENS6_IJNS7_ILi1EEESI_SI_EEESC_SE_Li128ELb1ELb1ELb0ELb0EEENS1_19SingleTileSchedulerILb1ELb0ELb1ELi128EEEEEEEEEvNT_6ParamsE --------------------------
	.section	.nv.shared._ZN7cutlass13device_kernelIN5flash19enable_sm80_to_sm89INS1_16FlashAttnFwdSm80INS1_25CollectiveMainloopFwdSm80ILi4ELi1ELb0EN4cute5tupleIJNS5_1CILi128EEENS7_ILi64EEENS7_ILi96EEEEEELi96ENS_6half_tEfNS_4arch4Sm80ELb0ELb0ELb0ELb1ELb0ELb0ELb1ELb0EEENS1_21CollectiveEpilogueFwdINS6_IJS8_SA_S9_EEENS6_IJNS7_ILi1EEESI_SI_EEESC_SE_Li128ELb1ELb1ELb0ELb0EEENS1_19SingleTileSchedulerILb1ELb0ELb1ELi128EEEEEEEEEvNT_6ParamsE,"aw",@nobits
	.sectionflags	@""
	.align	16


//--------------------- .nv.shared._ZN7cutlass13device_kernelIN5flash19enable_sm80_to_sm89INS1_16FlashAttnFwdSm80INS1_25CollectiveMainloopFwdSm80ILi4ELi1ELb0EN4cute5tupleIJNS5_1CILi128EEENS7_ILi64EEENS7_ILi96EEEEEELi96ENS_6half_tEfNS_4arch4Sm80ELb0ELb0ELb0ELb1ELb0ELb1ELb1ELb0EEENS1_21CollectiveEpilogueFwdINS6_IJS8_SA_S9_EEENS6_IJNS7_ILi1EEESI_SI_EEESC_SE_Li128ELb1ELb1ELb0ELb0EEENS1_19SingleTileSchedulerILb1ELb0ELb1ELi128EEEEEEEEEvNT_6ParamsE --------------------------
	.section	.nv.shared._ZN7cutlass13device_kernelIN5flash19enable_sm80_to_sm89INS1_16FlashAttnFwdSm80INS1_25CollectiveMainloopFwdSm80ILi4ELi1ELb0EN4cute5tupleIJNS5_1CILi128EEENS7_ILi64EEENS7_ILi96EEEEEELi96ENS_6half_tEfNS_4arch4Sm80ELb0ELb0ELb0ELb1ELb0ELb1ELb1ELb0EEENS1_21CollectiveEpilogueFwdINS6_IJS8_SA_S9_EEENS6_IJNS7_ILi1EEESI_SI_EEESC_SE_Li128ELb1ELb1ELb0ELb0EEENS1_19SingleTileSchedulerILb1ELb0ELb1ELi128EEEEEEEEEvNT_6ParamsE,"aw",@nobits
	.sectionflags	@""
	.align	16


//--------------------- .nv.shared._ZN7cutlass13device_kernelIN5flash19enable_sm80_to_sm89INS1_16FlashAttnFwdSm80INS1_25CollectiveMainloopFwdSm80ILi4ELi1ELb0EN4cute5tupleIJNS5_1CILi128EEENS7_ILi48EEENS7_ILi96EEEEEELi96ENS_6half_tEfNS_4arch4Sm80ELb0ELb1ELb0ELb0ELb0ELb0ELb1ELb0EEENS1_21CollectiveEpilogueFwdINS6_IJS8_SA_S9_EEENS6_IJNS7_ILi1EEESI_SI_EEESC_SE_Li128ELb0ELb1ELb0ELb0EEENS1_19SingleTileSchedulerILb0ELb0ELb1ELi128EEEEEEEEEvNT_6ParamsE --------------------------
	.section	.nv.shared._ZN7cutlass13device_kernelIN5flash19enable_sm80_to_sm89INS1_16FlashAttnFwdSm80INS1_25CollectiveMainloopFwdSm80ILi4ELi1ELb0EN4cute5tupleIJNS5_1CILi128EEENS7_ILi48EEENS7_ILi96EEEEEELi96ENS_6half_tEfNS_4arch4Sm80ELb0ELb1ELb0ELb0ELb0ELb0ELb1ELb0EEENS1_21CollectiveEpilogueFwdINS6_IJS8_SA_S9_EEENS6_IJNS7_ILi1EEESI_SI_EEESC_SE_Li128ELb0ELb1ELb0ELb0EEENS1_19SingleTileSchedulerILb0ELb0ELb1ELi128EEEEEEEEEvNT_6ParamsE,"aw",@nobits
	.sectionflags	@""
	.align	16


//--------------------- .nv.shared._ZN7cutlass13device_kernelIN5flash19enable_sm80_to_sm89INS1_16FlashAttnFwdSm80INS1_25CollectiveMainloopFwdSm80ILi4ELi1ELb0EN4cute5tupleIJNS5_1CILi128EEENS7_ILi48EEENS7_ILi96EEEEEELi96ENS_6half_tEfNS_4arch4Sm80ELb0ELb1ELb0ELb1ELb0ELb0ELb1ELb0EEENS1_21CollectiveEpilogueFwdINS6_IJS8_SA_S9_EEENS6_IJNS7_ILi1EEESI_SI_EEESC_SE_Li128ELb1ELb1ELb0ELb0EEENS1_19SingleTileSchedulerILb1ELb0ELb1ELi128EEEEEEEEEvNT_6ParamsE --------------------------
	.section	.nv.shared._ZN7cutlass13device_kernelIN5flash19enable_sm80_to_sm89INS1_16FlashAttnFwdSm80INS1_25CollectiveMainloopFwdSm80ILi4ELi1ELb0EN4cute5tupleIJNS5_1CILi128EEENS7_ILi48EEENS7_ILi96EEEEEELi96ENS_6half_tEfNS_4arch4Sm80ELb0ELb1ELb0ELb1ELb0ELb0ELb1ELb0EEENS1_21CollectiveEpilogueFwdINS6_IJS8_SA_S9_EEENS6_IJNS7_ILi1EEESI_SI_EEESC_SE_Li128ELb1ELb1ELb0ELb0EEENS1_19SingleTileSchedulerILb1ELb0ELb1ELi128EEEEEEEEEvNT_6ParamsE,"aw",@nobits
	.sectionflags	@""
	.align	16


//--------------------- .nv.shared._ZN7cutlass13device_kernelIN5flash19enable_sm80_to_sm89INS1_16FlashAttnFwdSm80INS1_25CollectiveMainloopFwdSm80ILi4ELi1ELb0EN4cute5tupleIJNS5_1CILi128EEENS7_ILi48EEENS7_ILi96EEEEEELi96ENS_6half_tEfNS_4arch4Sm80ELb0ELb1ELb0ELb1ELb0ELb1ELb1ELb0EEENS1_21CollectiveEpilogueFwdINS6_IJS8_SA_S9_EEENS6_IJNS7_ILi1EEESI_SI_EEESC_SE_Li128ELb1ELb1ELb0ELb0EEENS1_19SingleTileSchedulerILb1ELb0ELb1ELi128EEEEEEEEEvNT_6ParamsE --------------------------
	.section	.nv.shared._ZN7cutlass13device_kernelIN5flash19enable_sm80_to_sm89INS1_16FlashAttnFwdSm80INS1_25CollectiveMainloopFwdSm80ILi4ELi1ELb0EN4cute5tupleIJNS5_1CILi128EEENS7_ILi48EEENS7_ILi96EEEEEELi96ENS_6half_tEfNS_4arch4Sm80ELb0ELb1ELb0ELb1ELb0ELb1ELb1ELb0EEENS1_21CollectiveEpilogueFwdINS6_IJS8_SA_S9_EEENS6_IJNS7_ILi1EEESI_SI_EEESC_SE_Li128ELb1ELb1ELb0ELb0EEENS1_19SingleTileSchedulerILb1ELb0ELb1ELi128EEEEEEEEEvNT_6ParamsE,"aw",@nobits
	.sectionflags	@""
	.align	16


//--------------------- .nv.shared._ZN7cutlass13device_kernelIN5flash19enable_sm80_to_sm89INS1_16FlashAttnFwdSm80INS1_25CollectiveMainloopFwdSm80ILi4ELi1ELb0EN4cute5tupleIJNS5_1CILi128EEENS7_ILi64EEENS7_ILi96EEEEEELi96ENS_6half_tEfNS_4arch4Sm80ELb1ELb0ELb0ELb0ELb0ELb0ELb1ELb0EEENS1_21CollectiveEpilogueFwdINS6_IJS8_SA_S9_EEENS6_IJNS7_ILi1EEESI_SI_EEESC_SE_Li128ELb0ELb1ELb0ELb0EEENS1_30DynamicPersistentTileSchedulerILi128ELi128ELb0ELb1ELb0EEEEEEEEEvNT_6ParamsE --------------------------
	.section	.nv.shared._ZN7cutlass13device_kernelIN5flash19enable_sm80_to_sm89INS1_16FlashAttnFwdSm80INS1_25CollectiveMainloopFwdSm80ILi4ELi1ELb0EN4cute5tupleIJNS5_1CILi128EEENS7_ILi64EEENS7_ILi96EEEEEELi96ENS_6half_tEfNS_4arch4Sm80ELb1ELb0ELb0ELb0ELb0ELb0ELb1ELb0EEENS1_21CollectiveEpilogueFwdINS6_IJS8_SA_S9_EEENS6_IJNS7_ILi1EEESI_SI_EEESC_SE_Li128ELb0ELb1ELb0ELb0EEENS1_30DynamicPersistentTileSchedulerILi128ELi128ELb0ELb1ELb0EEEEEEEEEvNT_6ParamsE,"aw",@nobits
	.sectionflags	@""
	.align	16


//--------------------- .nv.shared._ZN7cutlass13device_kernelIN5flash19enable_sm80_to_sm89INS1_16FlashAttnFwdSm80INS1_25CollectiveMainloopFwdSm80ILi4ELi1ELb0EN4cute5tupleIJNS5_1CILi128EEENS7_ILi64EEENS7_ILi96EEEEEELi96ENS_6half_tEfNS_4arch4Sm80ELb1ELb0ELb0ELb1ELb0ELb0ELb1ELb0EEENS1_21CollectiveEpilogueFwdINS6_IJS8_SA_S9_EEENS6_IJNS7_ILi1EEESI_SI_EEESC_SE_Li128ELb1ELb1ELb0ELb0EEENS1_19SingleTileSchedulerILb1ELb0ELb1ELi128EEEEEEEEEvNT_6ParamsE --------------------------
	.section	.nv.shared._ZN7cutlass13device_kernelIN5flash19enable_sm80_to_sm89INS1_16FlashAttnFwdSm80INS1_25CollectiveMainloopFwdSm80ILi4ELi1ELb0EN4cute5tupleIJNS5_1CILi128EEENS7_ILi64EEENS7_ILi96EEEEEELi96ENS_6half_tEfNS_4arch4Sm80ELb1ELb0ELb0ELb1ELb0ELb0ELb1ELb0EEENS1_21CollectiveEpilogueFwdINS6_IJS8_SA_S9_EEENS6_IJNS7_ILi1EEESI_SI_EEESC_SE_Li128ELb1ELb1ELb0ELb0EEENS1_19SingleTileSchedulerILb1ELb0ELb1ELi128EEEEEEEEEvNT_6ParamsE,"aw",@nobits
	.sectionflags	@""
	.align	16


//--------------------- .nv.shared._ZN7cutlass13device_kernelIN5flash19enable_sm80_to_sm89INS1_16FlashAttnFwdSm80INS1_25CollectiveMainloopFwdSm80ILi4ELi1ELb0EN4cute5tupleIJNS5_1CILi128EEENS7_ILi64EEENS7_ILi96EEEEEELi96ENS_6half_tEfNS_4arch4Sm80ELb1ELb0ELb0ELb1ELb0ELb1ELb1ELb0EEENS1_21CollectiveEpilogueFwdINS6_IJS8_SA_S9_EEENS6_IJNS7_ILi1EEESI_SI_EEESC_SE_Li128ELb1ELb1ELb0ELb0EEENS1_19SingleTileSchedulerILb1ELb0ELb1ELi128EEEEEEEEEvNT_6ParamsE --------------------------
	.section	.nv.shared._ZN7cutlass13device_kernelIN5flash19enable_sm80_to_sm89INS1_16FlashAttnFwdSm80INS1_25CollectiveMainloopFwdSm80ILi4ELi1ELb0EN4cute5tupleIJNS5_1CILi128EEENS7_ILi64EEENS7_ILi96EEEEEELi96ENS_6half_tEfNS_4arch4Sm80ELb1ELb0ELb0ELb1ELb0ELb1ELb1ELb0EEENS1_21CollectiveEpilogueFwdINS6_IJS8_SA_S9_EEENS6_IJNS7_ILi1EEESI_SI_EEESC_SE_Li128ELb1ELb1ELb0ELb0EEENS1_19SingleTileSchedulerILb1ELb0ELb1ELi128EEEEEEEEEvNT_6ParamsE,"aw",@nobits
	.sectionflags	@""
	.align	16
